	.target	sm_80

	.elftype	@"ET_EXEC"


//--------------------- .note.nv.tkinfo           --------------------------
	.section	.note.nv.tkinfo,"",@"SHT_NOTE"
	.sectionflags	@"SHF_NOTE_NV_TKINFO"
	.tkinfo
        /*0018*/ 	.word	0x00000002
        /*0030*/ 	.string	""
        /*0030*/ 	.string	"ptxas"
        /*0030*/ 	.string	"Cuda compilation tools, release 13.0, V13.0.88"
        /*0030*/ 	.string	"Build cuda_13.0.r13.0/compiler.36424714_0"
        /*0030*/ 	.string	"-arch sm_80 -m 64 "



//--------------------- .note.nv.cuinfo           --------------------------
	.section	.note.nv.cuinfo,"",@"SHT_NOTE"
	.sectionflags	@"SHF_NOTE_NV_CUINFO"
        /*0018*/ 	.short	0x0002
        /*001a*/ 	.short	0x0050
        /*001c*/ 	.short	0x0082
	.zero		2


//--------------------- .nv.info                  --------------------------
	.section	.nv.info,"",@"SHT_CUDA_INFO"
	.align	4


	//----- nvinfo : EIATTR_REGCOUNT
	.align		4
        /*0000*/ 	.byte	0x04, 0x2f
        /*0002*/ 	.short	(.L_12 - .L_11)
	.align		4
.L_11:
        /*0004*/ 	.word	index@(_ZN7cutlass13device_kernelIN5flash19enable_sm80_to_sm89INS1_16FlashAttnFwdSm80INS1_25CollectiveMainloopFwdSm80ILi4ELi1ELb0EN4cute5tupleIJNS5_1CILi128EEENS7_ILi48EEENS7_ILi96EEEEEELi96ENS_6half_tEfNS_4arch4Sm80ELb1ELb0ELb0ELb1ELb0ELb1ELb1ELb1EEENS1_21CollectiveEpilogueFwdINS6_IJS8_SA_S9_EEENS6_IJNS7_ILi1EEESI_SI_EEESC_SE_Li128ELb1ELb1ELb1ELb0EEENS1_36VarlenDynamicPersistentTileSchedulerILi128ELi48ELi128ELi128ELb1ELb1ELb0ELb1ELb1ELb1EEEEEEEEEvNT_6ParamsE)
        /*0008*/ 	.word	0x000000ff


	//----- nvinfo : EIATTR_FRAME_SIZE
	.align		4
.L_12:
        /*000c*/ 	.byte	0x04, 0x11
        /*000e*/ 	.short	(.L_14 - .L_13)
	.align		4
.L_13:
        /*0010*/ 	.word	index@($__internal_51_$__cuda_sm70_votesync_ballot)
        /*0014*/ 	.word	0x00000000


	//----- nvinfo : EIATTR_FRAME_SIZE
	.align		4
.L_14:
        /*0018*/ 	.byte	0x04, 0x11
        /*001a*/ 	.short	(.L_16 - .L_15)
	.align		4
.L_15:
        /*001c*/ 	.word	index@($__internal_50_$__cuda_sm70_shflsync_up_p)
        /*0020*/ 	.word	0x00000000


	//----- nvinfo : EIATTR_FRAME_SIZE
	.align		4
.L_16:
        /*0024*/ 	.byte	0x04, 0x11
        /*0026*/ 	.short	(.L_18 - .L_17)
	.align		4
.L_17:
        /*0028*/ 	.word	index@($__internal_49_$__cuda_sm70_shflsync_idx_p)
        /*002c*/ 	.word	0x00000000


	//----- nvinfo : EIATTR_FRAME_SIZE
	.align		4
.L_18:
        /*0030*/ 	.byte	0x04, 0x11
        /*0032*/ 	.short	(.L_20 - .L_19)
	.align		4
.L_19:
        /*0034*/ 	.word	index@($__internal_48_$__cuda_sm70_shflsync_bfly_p)
        /*0038*/ 	.word	0x00000000


	//----- nvinfo : EIATTR_FRAME_SIZE
	.align		4
.L_20:
        /*003c*/ 	.byte	0x04, 0x11
        /*003e*/ 	.short	(.L_22 - .L_21)
	.align		4
.L_21:
        /*0040*/ 	.word	index@(_ZN7cutlass13device_kernelIN5flash19enable_sm80_to_sm89INS1_16FlashAttnFwdSm80INS1_25CollectiveMainloopFwdSm80ILi4ELi1ELb0EN4cute5tupleIJNS5_1CILi128EEENS7_ILi48EEENS7_ILi96EEEEEELi96ENS_6half_tEfNS_4arch4Sm80ELb1ELb0ELb0ELb1ELb0ELb1ELb1ELb1EEENS1_21CollectiveEpilogueFwdINS6_IJS8_SA_S9_EEENS6_IJNS7_ILi1EEESI_SI_EEESC_SE_Li128ELb1ELb1ELb1ELb0EEENS1_36VarlenDynamicPersistentTileSchedulerILi128ELi48ELi128ELi128ELb1ELb1ELb0ELb1ELb1ELb1EEEEEEEEEvNT_6ParamsE)
        /*0044*/ 	.word	0x000000b0


	//----- nvinfo : EIATTR_REGCOUNT
	.align		4
.L_22:
        /*0048*/ 	.byte	0x04, 0x2f
        /*004a*/ 	.short	(.L_24 - .L_23)
	.align		4
.L_23:
        /*004c*/ 	.word	index@(_ZN7cutlass13device_kernelIN5flash19enable_sm80_to_sm89INS1_16FlashAttnFwdSm80INS1_25CollectiveMainloopFwdSm80ILi4ELi1ELb0EN4cute5tupleIJNS5_1CILi128EEENS7_ILi48EEENS7_ILi96EEEEEELi96ENS_6half_tEfNS_4arch4Sm80ELb1ELb0ELb0ELb1ELb0ELb0ELb1ELb1EEENS1_21CollectiveEpilogueFwdINS6_IJS8_SA_S9_EEENS6_IJNS7_ILi1EEESI_SI_EEESC_SE_Li128ELb1ELb1ELb1ELb0EEENS1_36VarlenDynamicPersistentTileSchedulerILi128ELi48ELi128ELi128ELb1ELb1ELb0ELb1ELb1ELb1EEEEEEEEEvNT_6ParamsE)
        /*0050*/ 	.word	0x000000ff


	//----- nvinfo : EIATTR_FRAME_SIZE
	.align		4
.L_24:
        /*0054*/ 	.byte	0x04, 0x11
        /*0056*/ 	.short	(.L_26 - .L_25)
	.align		4
.L_25:
        /*0058*/ 	.word	index@($__internal_47_$__cuda_sm70_votesync_ballot)
        /*005c*/ 	.word	0x00000000


	//----- nvinfo : EIATTR_FRAME_SIZE
	.align		4
.L_26:
        /*0060*/ 	.byte	0x04, 0x11
        /*0062*/ 	.short	(.L_28 - .L_27)
	.align		4
.L_27:
        /*0064*/ 	.word	index@($__internal_46_$__cuda_sm70_shflsync_up_p)
        /*0068*/ 	.word	0x00000000


	//----- nvinfo : EIATTR_FRAME_SIZE
	.align		4
.L_28:
        /*006c*/ 	.byte	0x04, 0x11
        /*006e*/ 	.short	(.L_30 - .L_29)
	.align		4
.L_29:
        /*0070*/ 	.word	index@($__internal_45_$__cuda_sm70_shflsync_idx_p)
        /*0074*/ 	.word	0x00000000


	//----- nvinfo : EIATTR_FRAME_SIZE
	.align		4
.L_30:
        /*0078*/ 	.byte	0x04, 0x11
        /*007a*/ 	.short	(.L_32 - .L_31)
	.align		4
.L_31:
        /*007c*/ 	.word	index@($__internal_44_$__cuda_sm70_shflsync_bfly_p)
        /*0080*/ 	.word	0x00000000


	//----- nvinfo : EIATTR_FRAME_SIZE
	.align		4
.L_32:
        /*0084*/ 	.byte	0x04, 0x11
        /*0086*/ 	.short	(.L_34 - .L_33)
	.align		4
.L_33:
        /*0088*/ 	.word	index@(_ZN7cutlass13device_kernelIN5flash19enable_sm80_to_sm89INS1_16FlashAttnFwdSm80INS1_25CollectiveMainloopFwdSm80ILi4ELi1ELb0EN4cute5tupleIJNS5_1CILi128EEENS7_ILi48EEENS7_ILi96EEEEEELi96ENS_6half_tEfNS_4arch4Sm80ELb1ELb0ELb0ELb1ELb0ELb0ELb1ELb1EEENS1_21CollectiveEpilogueFwdINS6_IJS8_SA_S9_EEENS6_IJNS7_ILi1EEESI_SI_EEESC_SE_Li128ELb1ELb1ELb1ELb0EEENS1_36VarlenDynamicPersistentTileSchedulerILi128ELi48ELi128ELi128ELb1ELb1ELb0ELb1ELb1ELb1EEEEEEEEEvNT_6ParamsE)
        /*008c*/ 	.word	0x000000b8


	//----- nvinfo : EIATTR_REGCOUNT
	.align		4
.L_34:
        /*0090*/ 	.byte	0x04, 0x2f
        /*0092*/ 	.short	(.L_36 - .L_35)
	.align		4
.L_35:
        /*0094*/ 	.word	index@(_ZN7cutlass13device_kernelIN5flash19enable_sm80_to_sm89INS1_16FlashAttnFwdSm80INS1_25CollectiveMainloopFwdSm80ILi4ELi1ELb0EN4cute5tupleIJNS5_1CILi128EEENS7_ILi64EEENS7_ILi96EEEEEELi96ENS_6half_tEfNS_4arch4Sm80ELb1ELb0ELb0ELb0ELb0ELb0ELb1ELb1EEENS1_21CollectiveEpilogueFwdINS6_IJS8_SA_S9_EEENS6_IJNS7_ILi1EEESI_SI_EEESC_SE_Li128ELb0ELb1ELb1ELb0EEENS1_30DynamicPersistentTileSchedulerILi128ELi128ELb1ELb1ELb0EEEEEEEEEvNT_6ParamsE)
        /*0098*/ 	.word	0x000000ff


	//----- nvinfo : EIATTR_FRAME_SIZE
	.align		4
.L_36:
        /*009c*/ 	.byte	0x04, 0x11
        /*009e*/ 	.short	(.L_38 - .L_37)
	.align		4
.L_37:
        /*00a0*/ 	.word	index@($__internal_43_$__cuda_sm70_shflsync_idx_p)
        /*00a4*/ 	.word	0x00000000


	//----- nvinfo : EIATTR_FRAME_SIZE
	.align		4
.L_38:
        /*00a8*/ 	.byte	0x04, 0x11
        /*00aa*/ 	.short	(.L_40 - .L_39)
	.align		4
.L_39:
        /*00ac*/ 	.word	index@($__internal_42_$__cuda_sm70_shflsync_bfly_p)
        /*00b0*/ 	.word	0x00000000


	//----- nvinfo : EIATTR_FRAME_SIZE
	.align		4
.L_40:
        /*00b4*/ 	.byte	0x04, 0x11
        /*00b6*/ 	.short	(.L_42 - .L_41)
	.align		4
.L_41:
        /*00b8*/ 	.word	index@(_ZN7cutlass13device_kernelIN5flash19enable_sm80_to_sm89INS1_16FlashAttnFwdSm80INS1_25CollectiveMainloopFwdSm80ILi4ELi1ELb0EN4cute5tupleIJNS5_1CILi128EEENS7_ILi64EEENS7_ILi96EEEEEELi96ENS_6half_tEfNS_4arch4Sm80ELb1ELb0ELb0ELb0ELb0ELb0ELb1ELb1EEENS1_21CollectiveEpilogueFwdINS6_IJS8_SA_S9_EEENS6_IJNS7_ILi1EEESI_SI_EEESC_SE_Li128ELb0ELb1ELb1ELb0EEENS1_30DynamicPersistentTileSchedulerILi128ELi128ELb1ELb1ELb0EEEEEEEEEvNT_6ParamsE)
        /*00bc*/ 	.word	0x00000078


	//----- nvinfo : EIATTR_REGCOUNT
	.align		4
.L_42:
        /*00c0*/ 	.byte	0x04, 0x2f
        /*00c2*/ 	.short	(.L_44 - .L_43)
	.align		4
.L_43:
        /*00c4*/ 	.word	index@(_ZN7cutlass13device_kernelIN5flash19enable_sm80_to_sm89INS1_16FlashAttnFwdSm80INS1_25CollectiveMainloopFwdSm80ILi4ELi1ELb0EN4cute5tupleIJNS5_1CILi128EEENS7_ILi48EEENS7_ILi96EEEEEELi96ENS_6half_tEfNS_4arch4Sm80ELb0ELb1ELb0ELb1ELb0ELb1ELb1ELb1EEENS1_21CollectiveEpilogueFwdINS6_IJS8_SA_S9_EEENS6_IJNS7_ILi1EEESI_SI_EEESC_SE_Li128ELb1ELb1ELb1ELb0EEENS1_36VarlenDynamicPersistentTileSchedulerILi128ELi48ELi128ELi128ELb1ELb1ELb0ELb1ELb0ELb1EEEEEEEEEvNT_6ParamsE)
        /*00c8*/ 	.word	0x000000ff


	//----- nvinfo : EIATTR_FRAME_SIZE
	.align		4
.L_44:
        /*00cc*/ 	.byte	0x04, 0x11
        /*00ce*/ 	.short	(.L_46 - .L_45)
	.align		4
.L_45:
        /*00d0*/ 	.word	index@($__internal_41_$__cuda_sm70_votesync_ballot)
        /*00d4*/ 	.word	0x00000000


	//----- nvinfo : EIATTR_FRAME_SIZE
	.align		4
.L_46:
        /*00d8*/ 	.byte	0x04, 0x11
        /*00da*/ 	.short	(.L_48 - .L_47)
	.align		4
.L_47:
        /*00dc*/ 	.word	index@($__internal_40_$__cuda_sm70_shflsync_up_p)
        /*00e0*/ 	.word	0x00000000


	//----- nvinfo : EIATTR_FRAME_SIZE
	.align		4
.L_48:
        /*00e4*/ 	.byte	0x04, 0x11
        /*00e6*/ 	.short	(.L_50 - .L_49)
	.align		4
.L_49:
        /*00e8*/ 	.word	index@($__internal_39_$__cuda_sm70_shflsync_idx_p)
        /*00ec*/ 	.word	0x00000000


	//----- nvinfo : EIATTR_FRAME_SIZE
	.align		4
.L_50:
        /*00f0*/ 	.byte	0x04, 0x11
        /*00f2*/ 	.short	(.L_52 - .L_51)
	.align		4
.L_51:
        /*00f4*/ 	.word	index@($__internal_38_$__cuda_sm70_shflsync_bfly_p)
        /*00f8*/ 	.word	0x00000000


	//----- nvinfo : EIATTR_FRAME_SIZE
	.align		4
.L_52:
        /*00fc*/ 	.byte	0x04, 0x11
        /*00fe*/ 	.short	(.L_54 - .L_53)
	.align		4
.L_53:
        /*0100*/ 	.word	index@(_ZN7cutlass13device_kernelIN5flash19enable_sm80_to_sm89INS1_16FlashAttnFwdSm80INS1_25CollectiveMainloopFwdSm80ILi4ELi1ELb0EN4cute5tupleIJNS5_1CILi128EEENS7_ILi48EEENS7_ILi96EEEEEELi96ENS_6half_tEfNS_4arch4Sm80ELb0ELb1ELb0ELb1ELb0ELb1ELb1ELb1EEENS1_21CollectiveEpilogueFwdINS6_IJS8_SA_S9_EEENS6_IJNS7_ILi1EEESI_SI_EEESC_SE_Li128ELb1ELb1ELb1ELb0EEENS1_36VarlenDynamicPersistentTileSchedulerILi128ELi48ELi128ELi128ELb1ELb1ELb0ELb1ELb0ELb1EEEEEEEEEvNT_6ParamsE)
        /*0104*/ 	.word	0x000000b8


	//----- nvinfo : EIATTR_REGCOUNT
	.align		4
.L_54:
        /*0108*/ 	.byte	0x04, 0x2f
        /*010a*/ 	.short	(.L_56 - .L_55)
	.align		4
.L_55:
        /*010c*/ 	.word	index@(_ZN7cutlass13device_kernelIN5flash19enable_sm80_to_sm89INS1_16FlashAttnFwdSm80INS1_25CollectiveMainloopFwdSm80ILi4ELi1ELb0EN4cute5tupleIJNS5_1CILi128EEENS7_ILi48EEENS7_ILi96EEEEEELi96ENS_6half_tEfNS_4arch4Sm80ELb0ELb1ELb0ELb1ELb0ELb0ELb1ELb1EEENS1_21CollectiveEpilogueFwdINS6_IJS8_SA_S9_EEENS6_IJNS7_ILi1EEESI_SI_EEESC_SE_Li128ELb1ELb1ELb1ELb0EEENS1_36VarlenDynamicPersistentTileSchedulerILi128ELi48ELi128ELi128ELb1ELb1ELb0ELb1ELb0ELb1EEEEEEEEEvNT_6ParamsE)
        /*0110*/ 	.word	0x000000ff


	//----- nvinfo : EIATTR_FRAME_SIZE
	.align		4
.L_56:
        /*0114*/ 	.byte	0x04, 0x11
        /*0116*/ 	.short	(.L_58 - .L_57)
	.align		4
.L_57:
        /*0118*/ 	.word	index@($__internal_37_$__cuda_sm70_votesync_ballot)
        /*011c*/ 	.word	0x00000000


	//----- nvinfo : EIATTR_FRAME_SIZE
	.align		4
.L_58:
        /*0120*/ 	.byte	0x04, 0x11
        /*0122*/ 	.short	(.L_60 - .L_59)
	.align		4
.L_59:
        /*0124*/ 	.word	index@($__internal_36_$__cuda_sm70_shflsync_up_p)
        /*0128*/ 	.word	0x00000000


	//----- nvinfo : EIATTR_FRAME_SIZE
	.align		4
.L_60:
        /*012c*/ 	.byte	0x04, 0x11
        /*012e*/ 	.short	(.L_62 - .L_61)
	.align		4
.L_61:
        /*0130*/ 	.word	index@($__internal_35_$__cuda_sm70_shflsync_idx_p)
        /*0134*/ 	.word	0x00000000


	//----- nvinfo : EIATTR_FRAME_SIZE
	.align		4
.L_62:
        /*0138*/ 	.byte	0x04, 0x11
        /*013a*/ 	.short	(.L_64 - .L_63)
	.align		4
.L_63:
        /*013c*/ 	.word	index@($__internal_34_$__cuda_sm70_shflsync_bfly_p)
        /*0140*/ 	.word	0x00000000


	//----- nvinfo : EIATTR_FRAME_SIZE
	.align		4
.L_64:
        /*0144*/ 	.byte	0x04, 0x11
        /*0146*/ 	.short	(.L_66 - .L_65)
	.align		4
.L_65:
        /*0148*/ 	.word	index@(_ZN7cutlass13device_kernelIN5flash19enable_sm80_to_sm89INS1_16FlashAttnFwdSm80INS1_25CollectiveMainloopFwdSm80ILi4ELi1ELb0EN4cute5tupleIJNS5_1CILi128EEENS7_ILi48EEENS7_ILi96EEEEEELi96ENS_6half_tEfNS_4arch4Sm80ELb0ELb1ELb0ELb1ELb0ELb0ELb1ELb1EEENS1_21CollectiveEpilogueFwdINS6_IJS8_SA_S9_EEENS6_IJNS7_ILi1EEESI_SI_EEESC_SE_Li128ELb1ELb1ELb1ELb0EEENS1_36VarlenDynamicPersistentTileSchedulerILi128ELi48ELi128ELi128ELb1ELb1ELb0ELb1ELb0ELb1EEEEEEEEEvNT_6ParamsE)
        /*014c*/ 	.word	0x00000068


	//----- nvinfo : EIATTR_REGCOUNT
	.align		4
.L_66:
        /*0150*/ 	.byte	0x04, 0x2f
        /*0152*/ 	.short	(.L_68 - .L_67)
	.align		4
.L_67:
        /*0154*/ 	.word	index@(_ZN7cutlass13device_kernelIN5flash19enable_sm80_to_sm89INS1_16FlashAttnFwdSm80INS1_25CollectiveMainloopFwdSm80ILi4ELi1ELb0EN4cute5tupleIJNS5_1CILi128EEENS7_ILi48EEENS7_ILi96EEEEEELi96ENS_6half_tEfNS_4arch4Sm80ELb0ELb1ELb0ELb0ELb0ELb0ELb1ELb1EEENS1_21CollectiveEpilogueFwdINS6_IJS8_SA_S9_EEENS6_IJNS7_ILi1EEESI_SI_EEESC_SE_Li128ELb0ELb1ELb1ELb0EEENS1_19SingleTileSchedulerILb0ELb1ELb1ELi128EEEEEEEEEvNT_6ParamsE)
        /*0158*/ 	.word	0x000000ff


	//----- nvinfo : EIATTR_FRAME_SIZE
	.align		4
.L_68:
        /*015c*/ 	.byte	0x04, 0x11
        /*015e*/ 	.short	(.L_70 - .L_69)
	.align		4
.L_69:
        /*0160*/ 	.word	index@(_ZN7cutlass13device_kernelIN5flash19enable_sm80_to_sm89INS1_16FlashAttnFwdSm80INS1_25CollectiveMainloopFwdSm80ILi4ELi1ELb0EN4cute5tupleIJNS5_1CILi128EEENS7_ILi48EEENS7_ILi96EEEEEELi96ENS_6half_tEfNS_4arch4Sm80ELb0ELb1ELb0ELb0ELb0ELb0ELb1ELb1EEENS1_21CollectiveEpilogueFwdINS6_IJS8_SA_S9_EEENS6_IJNS7_ILi1EEESI_SI_EEESC_SE_Li128ELb0ELb1ELb1ELb0EEENS1_19SingleTileSchedulerILb0ELb1ELb1ELi128EEEEEEEEEvNT_6ParamsE)
        /*0164*/ 	.word	0x00000000


	//----- nvinfo : EIATTR_REGCOUNT
	.align		4
.L_70:
        /*0168*/ 	.byte	0x04, 0x2f
        /*016a*/ 	.short	(.L_72 - .L_71)
	.align		4
.L_71:
        /*016c*/ 	.word	index@(_ZN7cutlass13device_kernelIN5flash19enable_sm80_to_sm89INS1_16FlashAttnFwdSm80INS1_25CollectiveMainloopFwdSm80ILi4ELi1ELb0EN4cute5tupleIJNS5_1CILi128EEENS7_ILi48EEENS7_ILi96EEEEEELi96ENS_6half_tEfNS_4arch4Sm80ELb0ELb0ELb0ELb1ELb0ELb1ELb1ELb1EEENS1_21CollectiveEpilogueFwdINS6_IJS8_SA_S9_EEENS6_IJNS7_ILi1EEESI_SI_EEESC_SE_Li128ELb1ELb1ELb1ELb0EEENS1_36VarlenDynamicPersistentTileSchedulerILi128ELi48ELi128ELi128ELb1ELb1ELb0ELb0ELb1ELb1EEEEEEEEEvNT_6ParamsE)
        /*0170*/ 	.word	0x000000ff


	//----- nvinfo : EIATTR_FRAME_SIZE
	.align		4
.L_72:
        /*0174*/ 	.byte	0x04, 0x11
        /*0176*/ 	.short	(.L_74 - .L_73)
	.align		4
.L_73:
        /*0178*/ 	.word	index@($__internal_33_$__cuda_sm70_votesync_ballot)
        /*017c*/ 	.word	0x00000000


	//----- nvinfo : EIATTR_FRAME_SIZE
	.align		4
.L_74:
        /*0180*/ 	.byte	0x04, 0x11
        /*0182*/ 	.short	(.L_76 - .L_75)
	.align		4
.L_75:
        /*0184*/ 	.word	index@($__internal_32_$__cuda_sm70_shflsync_up_p)
        /*0188*/ 	.word	0x00000000


	//----- nvinfo : EIATTR_FRAME_SIZE
	.align		4
.L_76:
        /*018c*/ 	.byte	0x04, 0x11
        /*018e*/ 	.short	(.L_78 - .L_77)
	.align		4
.L_77:
        /*0190*/ 	.word	index@($__internal_31_$__cuda_sm70_shflsync_idx_p)
        /*0194*/ 	.word	0x00000000


	//----- nvinfo : EIATTR_FRAME_SIZE
	.align		4
.L_78:
        /*0198*/ 	.byte	0x04, 0x11
        /*019a*/ 	.short	(.L_80 - .L_79)
	.align		4
.L_79:
        /*019c*/ 	.word	index@($__internal_30_$__cuda_sm70_shflsync_bfly_p)
        /*01a0*/ 	.word	0x00000000


	//----- nvinfo : EIATTR_FRAME_SIZE
	.align		4
.L_80:
        /*01a4*/ 	.byte	0x04, 0x11
        /*01a6*/ 	.short	(.L_82 - .L_81)
	.align		4
.L_81:
        /*01a8*/ 	.word	index@(_ZN7cutlass13device_kernelIN5flash19enable_sm80_to_sm89INS1_16FlashAttnFwdSm80INS1_25CollectiveMainloopFwdSm80ILi4ELi1ELb0EN4cute5tupleIJNS5_1CILi128EEENS7_ILi48EEENS7_ILi96EEEEEELi96ENS_6half_tEfNS_4arch4Sm80ELb0ELb0ELb0ELb1ELb0ELb1ELb1ELb1EEENS1_21CollectiveEpilogueFwdINS6_IJS8_SA_S9_EEENS6_IJNS7_ILi1EEESI_SI_EEESC_SE_Li128ELb1ELb1ELb1ELb0EEENS1_36VarlenDynamicPersistentTileSchedulerILi128ELi48ELi128ELi128ELb1ELb1ELb0ELb0ELb1ELb1EEEEEEEEEvNT_6ParamsE)
        /*01ac*/ 	.word	0x00000088


	//----- nvinfo : EIATTR_REGCOUNT
	.align		4
.L_82:
        /*01b0*/ 	.byte	0x04, 0x2f
        /*01b2*/ 	.short	(.L_84 - .L_83)
	.align		4
.L_83:
        /*01b4*/ 	.word	index@(_ZN7cutlass13device_kernelIN5flash19enable_sm80_to_sm89INS1_16FlashAttnFwdSm80INS1_25CollectiveMainloopFwdSm80ILi4ELi1ELb0EN4cute5tupleIJNS5_1CILi128EEENS7_ILi48EEENS7_ILi96EEEEEELi96ENS_6half_tEfNS_4arch4Sm80ELb0ELb0ELb0ELb1ELb0ELb0ELb1ELb1EEENS1_21CollectiveEpilogueFwdINS6_IJS8_SA_S9_EEENS6_IJNS7_ILi1EEESI_SI_EEESC_SE_Li128ELb1ELb1ELb1ELb0EEENS1_36VarlenDynamicPersistentTileSchedulerILi128ELi48ELi128ELi128ELb1ELb1ELb0ELb0ELb1ELb1EEEEEEEEEvNT_6ParamsE)
        /*01b8*/ 	.word	0x000000ff


	//----- nvinfo : EIATTR_FRAME_SIZE
	.align		4
.L_84:
        /*01bc*/ 	.byte	0x04, 0x11
        /*01be*/ 	.short	(.L_86 - .L_85)
	.align		4
.L_85:
        /*01c0*/ 	.word	index@($__internal_29_$__cuda_sm70_votesync_ballot)
        /*01c4*/ 	.word	0x00000000


	//----- nvinfo : EIATTR_FRAME_SIZE
	.align		4
.L_86:
        /*01c8*/ 	.byte	0x04, 0x11
        /*01ca*/ 	.short	(.L_88 - .L_87)
	.align		4
.L_87:
        /*01cc*/ 	.word	index@($__internal_28_$__cuda_sm70_shflsync_up_p)
        /*01d0*/ 	.word	0x00000000


	//----- nvinfo : EIATTR_FRAME_SIZE
	.align		4
.L_88:
        /*01d4*/ 	.byte	0x04, 0x11
        /*01d6*/ 	.short	(.L_90 - .L_89)
	.align		4
.L_89:
        /*01d8*/ 	.word	index@($__internal_27_$__cuda_sm70_shflsync_idx_p)
        /*01dc*/ 	.word	0x00000000


	//----- nvinfo : EIATTR_FRAME_SIZE
	.align		4
.L_90:
        /*01e0*/ 	.byte	0x04, 0x11
        /*01e2*/ 	.short	(.L_92 - .L_91)
	.align		4
.L_91:
        /*01e4*/ 	.word	index@($__internal_26_$__cuda_sm70_shflsync_bfly_p)
        /*01e8*/ 	.word	0x00000000


	//----- nvinfo : EIATTR_FRAME_SIZE
	.align		4
.L_92:
        /*01ec*/ 	.byte	0x04, 0x11
        /*01ee*/ 	.short	(.L_94 - .L_93)
	.align		4
.L_93:
        /*01f0*/ 	.word	index@(_ZN7cutlass13device_kernelIN5flash19enable_sm80_to_sm89INS1_16FlashAttnFwdSm80INS1_25CollectiveMainloopFwdSm80ILi4ELi1ELb0EN4cute5tupleIJNS5_1CILi128EEENS7_ILi48EEENS7_ILi96EEEEEELi96ENS_6half_tEfNS_4arch4Sm80ELb0ELb0ELb0ELb1ELb0ELb0ELb1ELb1EEENS1_21CollectiveEpilogueFwdINS6_IJS8_SA_S9_EEENS6_IJNS7_ILi1EEESI_SI_EEESC_SE_Li128ELb1ELb1ELb1ELb0EEENS1_36VarlenDynamicPersistentTileSchedulerILi128ELi48ELi128ELi128ELb1ELb1ELb0ELb0ELb1ELb1EEEEEEEEEvNT_6ParamsE)
        /*01f4*/ 	.word	0x00000080


	//----- nvinfo : EIATTR_REGCOUNT
	.align		4
.L_94:
        /*01f8*/ 	.byte	0x04, 0x2f
        /*01fa*/ 	.short	(.L_96 - .L_95)
	.align		4
.L_95:
        /*01fc*/ 	.word	index@(_ZN7cutlass13device_kernelIN5flash19enable_sm80_to_sm89INS1_16FlashAttnFwdSm80INS1_25CollectiveMainloopFwdSm80ILi4ELi1ELb0EN4cute5tupleIJNS5_1CILi128EEENS7_ILi64EEENS7_ILi96EEEEEELi96ENS_6half_tEfNS_4arch4Sm80ELb0ELb0ELb0ELb0ELb0ELb0ELb1ELb1EEENS1_21CollectiveEpilogueFwdINS6_IJS8_SA_S9_EEENS6_IJNS7_ILi1EEESI_SI_EEESC_SE_Li128ELb0ELb1ELb1ELb0EEENS1_19SingleTileSchedulerILb0ELb1ELb1ELi128EEEEEEEEEvNT_6ParamsE)
        /*0200*/ 	.word	0x000000ff


	//----- nvinfo : EIATTR_FRAME_SIZE
	.align		4
.L_96:
        /*0204*/ 	.byte	0x04, 0x11
        /*0206*/ 	.short	(.L_98 - .L_97)
	.align		4
.L_97:
        /*0208*/ 	.word	index@(_ZN7cutlass13device_kernelIN5flash19enable_sm80_to_sm89INS1_16FlashAttnFwdSm80INS1_25CollectiveMainloopFwdSm80ILi4ELi1ELb0EN4cute5tupleIJNS5_1CILi128EEENS7_ILi64EEENS7_ILi96EEEEEELi96ENS_6half_tEfNS_4arch4Sm80ELb0ELb0ELb0ELb0ELb0ELb0ELb1ELb1EEENS1_21CollectiveEpilogueFwdINS6_IJS8_SA_S9_EEENS6_IJNS7_ILi1EEESI_SI_EEESC_SE_Li128ELb0ELb1ELb1ELb0EEENS1_19SingleTileSchedulerILb0ELb1ELb1ELi128EEEEEEEEEvNT_6ParamsE)
        /*020c*/ 	.word	0x00000038


	//----- nvinfo : EIATTR_REGCOUNT
	.align		4
.L_98:
        /*0210*/ 	.byte	0x04, 0x2f
        /*0212*/ 	.short	(.L_100 - .L_99)
	.align		4
.L_99:
        /*0214*/ 	.word	index@(_ZN7cutlass13device_kernelIN5flash19enable_sm80_to_sm89INS1_16FlashAttnFwdSm80INS1_25CollectiveMainloopFwdSm80ILi4ELi1ELb0EN4cute5tupleIJNS5_1CILi128EEENS7_ILi48EEENS7_ILi96EEEEEELi96ENS_6half_tEfNS_4arch4Sm80ELb1ELb0ELb1ELb1ELb0ELb1ELb1ELb1EEENS1_21CollectiveEpilogueFwdINS6_IJS8_SA_S9_EEENS6_IJNS7_ILi1EEESI_SI_EEESC_SE_Li128ELb1ELb1ELb1ELb0EEENS1_36VarlenDynamicPersistentTileSchedulerILi128ELi48ELi128ELi128ELb1ELb1ELb0ELb1ELb1ELb1EEEEEEEEEvNT_6ParamsE)
        /*0218*/ 	.word	0x000000ff


	//----- nvinfo : EIATTR_FRAME_SIZE
	.align		4
.L_100:
        /*021c*/ 	.byte	0x04, 0x11
        /*021e*/ 	.short	(.L_102 - .L_101)
	.align		4
.L_101:
        /*0220*/ 	.word	index@($__internal_25_$__cuda_sm70_votesync_ballot)
        /*0224*/ 	.word	0x00000000


	//----- nvinfo : EIATTR_FRAME_SIZE
	.align		4
.L_102:
        /*0228*/ 	.byte	0x04, 0x11
        /*022a*/ 	.short	(.L_104 - .L_103)
	.align		4
.L_103:
        /*022c*/ 	.word	index@($__internal_24_$__cuda_sm70_shflsync_up_p)
        /*0230*/ 	.word	0x00000000


	//----- nvinfo : EIATTR_FRAME_SIZE
	.align		4
.L_104:
        /*0234*/ 	.byte	0x04, 0x11
        /*0236*/ 	.short	(.L_106 - .L_105)
	.align		4
.L_105:
        /*0238*/ 	.word	index@($__internal_23_$__cuda_sm70_shflsync_idx_p)
        /*023c*/ 	.word	0x00000000


	//----- nvinfo : EIATTR_FRAME_SIZE
	.align		4
.L_106:
        /*0240*/ 	.byte	0x04, 0x11
        /*0242*/ 	.short	(.L_108 - .L_107)
	.align		4
.L_107:
        /*0244*/ 	.word	index@($__internal_22_$__cuda_sm70_shflsync_bfly_p)
        /*0248*/ 	.word	0x00000000


	//----- nvinfo : EIATTR_FRAME_SIZE
	.align		4
.L_108:
        /*024c*/ 	.byte	0x04, 0x11
        /*024e*/ 	.short	(.L_110 - .L_109)
	.align		4
.L_109:
        /*0250*/ 	.word	index@(_ZN7cutlass13device_kernelIN5flash19enable_sm80_to_sm89INS1_16FlashAttnFwdSm80INS1_25CollectiveMainloopFwdSm80ILi4ELi1ELb0EN4cute5tupleIJNS5_1CILi128EEENS7_ILi48EEENS7_ILi96EEEEEELi96ENS_6half_tEfNS_4arch4Sm80ELb1ELb0ELb1ELb1ELb0ELb1ELb1ELb1EEENS1_21CollectiveEpilogueFwdINS6_IJS8_SA_S9_EEENS6_IJNS7_ILi1EEESI_SI_EEESC_SE_Li128ELb1ELb1ELb1ELb0EEENS1_36VarlenDynamicPersistentTileSchedulerILi128ELi48ELi128ELi128ELb1ELb1ELb0ELb1ELb1ELb1EEEEEEEEEvNT_6ParamsE)
        /*0254*/ 	.word	0x000000c0


	//----- nvinfo : EIATTR_REGCOUNT
	.align		4
.L_110:
        /*0258*/ 	.byte	0x04, 0x2f
        /*025a*/ 	.short	(.L_112 - .L_111)
	.align		4
.L_111:
        /*025c*/ 	.word	index@(_ZN7cutlass13device_kernelIN5flash19enable_sm80_to_sm89INS1_16FlashAttnFwdSm80INS1_25CollectiveMainloopFwdSm80ILi4ELi1ELb0EN4cute5tupleIJNS5_1CILi128EEENS7_ILi48EEENS7_ILi96EEEEEELi96ENS_6half_tEfNS_4arch4Sm80ELb1ELb0ELb1ELb1ELb0ELb0ELb1ELb1EEENS1_21CollectiveEpilogueFwdINS6_IJS8_SA_S9_EEENS6_IJNS7_ILi1EEESI_SI_EEESC_SE_Li128ELb1ELb1ELb1ELb0EEENS1_36VarlenDynamicPersistentTileSchedulerILi128ELi48ELi128ELi128ELb1ELb1ELb0ELb1ELb1ELb1EEEEEEEEEvNT_6ParamsE)
        /*0260*/ 	.word	0x000000ff


	//----- nvinfo : EIATTR_FRAME_SIZE
	.align		4
.L_112:
        /*0264*/ 	.byte	0x04, 0x11
        /*0266*/ 	.short	(.L_114 - .L_113)
	.align		4
.L_113:
        /*0268*/ 	.word	index@($__internal_21_$__cuda_sm70_votesync_ballot)
        /*026c*/ 	.word	0x00000000


	//----- nvinfo : EIATTR_FRAME_SIZE
	.align		4
.L_114:
        /*0270*/ 	.byte	0x04, 0x11
        /*0272*/ 	.short	(.L_116 - .L_115)
	.align		4
.L_115:
        /*0274*/ 	.word	index@($__internal_20_$__cuda_sm70_shflsync_up_p)
        /*0278*/ 	.word	0x00000000


	//----- nvinfo : EIATTR_FRAME_SIZE
	.align		4
.L_116:
        /*027c*/ 	.byte	0x04, 0x11
        /*027e*/ 	.short	(.L_118 - .L_117)
	.align		4
.L_117:
        /*0280*/ 	.word	index@($__internal_19_$__cuda_sm70_shflsync_idx_p)
        /*0284*/ 	.word	0x00000000


	//----- nvinfo : EIATTR_FRAME_SIZE
	.align		4
.L_118:
        /*0288*/ 	.byte	0x04, 0x11
        /*028a*/ 	.short	(.L_120 - .L_119)
	.align		4
.L_119:
        /*028c*/ 	.word	index@($__internal_18_$__cuda_sm70_shflsync_bfly_p)
        /*0290*/ 	.word	0x00000000


	//----- nvinfo : EIATTR_FRAME_SIZE
	.align		4
.L_120:
        /*0294*/ 	.byte	0x04, 0x11
        /*0296*/ 	.short	(.L_122 - .L_121)
	.align		4
.L_121:
        /*0298*/ 	.word	index@(_ZN7cutlass13device_kernelIN5flash19enable_sm80_to_sm89INS1_16FlashAttnFwdSm80INS1_25CollectiveMainloopFwdSm80ILi4ELi1ELb0EN4cute5tupleIJNS5_1CILi128EEENS7_ILi48EEENS7_ILi96EEEEEELi96ENS_6half_tEfNS_4arch4Sm80ELb1ELb0ELb1ELb1ELb0ELb0ELb1ELb1EEENS1_21CollectiveEpilogueFwdINS6_IJS8_SA_S9_EEENS6_IJNS7_ILi1EEESI_SI_EEESC_SE_Li128ELb1ELb1ELb1ELb0EEENS1_36VarlenDynamicPersistentTileSchedulerILi128ELi48ELi128ELi128ELb1ELb1ELb0ELb1ELb1ELb1EEEEEEEEEvNT_6ParamsE)
        /*029c*/ 	.word	0x000000c8


	//----- nvinfo : EIATTR_REGCOUNT
	.align		4
.L_122:
        /*02a0*/ 	.byte	0x04, 0x2f
        /*02a2*/ 	.short	(.L_124 - .L_123)
	.align		4
.L_123:
        /*02a4*/ 	.word	index@(_ZN7cutlass13device_kernelIN5flash19enable_sm80_to_sm89INS1_16FlashAttnFwdSm80INS1_25CollectiveMainloopFwdSm80ILi4ELi1ELb0EN4cute5tupleIJNS5_1CILi128EEENS7_ILi64EEENS7_ILi96EEEEEELi96ENS_6half_tEfNS_4arch4Sm80ELb1ELb0ELb1ELb0ELb0ELb0ELb1ELb1EEENS1_21CollectiveEpilogueFwdINS6_IJS8_SA_S9_EEENS6_IJNS7_ILi1EEESI_SI_EEESC_SE_Li128ELb0ELb1ELb1ELb0EEENS1_30DynamicPersistentTileSchedulerILi128ELi128ELb1ELb1ELb0EEEEEEEEEvNT_6ParamsE)
        /*02a8*/ 	.word	0x000000ff


	//----- nvinfo : EIATTR_FRAME_SIZE
	.align		4
.L_124:
        /*02ac*/ 	.byte	0x04, 0x11
        /*02ae*/ 	.short	(.L_126 - .L_125)
	.align		4
.L_125:
        /*02b0*/ 	.word	index@($__internal_17_$__cuda_sm70_shflsync_idx_p)
        /*02b4*/ 	.word	0x00000000


	//----- nvinfo : EIATTR_FRAME_SIZE
	.align		4
.L_126:
        /*02b8*/ 	.byte	0x04, 0x11
        /*02ba*/ 	.short	(.L_128 - .L_127)
	.align		4
.L_127:
        /*02bc*/ 	.word	index@($__internal_16_$__cuda_sm70_shflsync_bfly_p)
        /*02c0*/ 	.word	0x00000000


	//----- nvinfo : EIATTR_FRAME_SIZE
	.align		4
.L_128:
        /*02c4*/ 	.byte	0x04, 0x11
        /*02c6*/ 	.short	(.L_130 - .L_129)
	.align		4
.L_129:
        /*02c8*/ 	.word	index@(_ZN7cutlass13device_kernelIN5flash19enable_sm80_to_sm89INS1_16FlashAttnFwdSm80INS1_25CollectiveMainloopFwdSm80ILi4ELi1ELb0EN4cute5tupleIJNS5_1CILi128EEENS7_ILi64EEENS7_ILi96EEEEEELi96ENS_6half_tEfNS_4arch4Sm80ELb1ELb0ELb1ELb0ELb0ELb0ELb1ELb1EEENS1_21CollectiveEpilogueFwdINS6_IJS8_SA_S9_EEENS6_IJNS7_ILi1EEESI_SI_EEESC_SE_Li128ELb0ELb1ELb1ELb0EEENS1_30DynamicPersistentTileSchedulerILi128ELi128ELb1ELb1ELb0EEEEEEEEEvNT_6ParamsE)
        /*02cc*/ 	.word	0x00000078


	//----- nvinfo : EIATTR_REGCOUNT
	.align		4
.L_130:
        /*02d0*/ 	.byte	0x04, 0x2f
        /*02d2*/ 	.short	(.L_132 - .L_131)
	.align		4
.L_131:
        /*02d4*/ 	.word	index@(_ZN7cutlass13device_kernelIN5flash19enable_sm80_to_sm89INS1_16FlashAttnFwdSm80INS1_25CollectiveMainloopFwdSm80ILi4ELi1ELb0EN4cute5tupleIJNS5_1CILi128EEENS7_ILi48EEENS7_ILi96EEEEEELi96ENS_6half_tEfNS_4arch4Sm80ELb0ELb1ELb1ELb1ELb0ELb1ELb1ELb1EEENS1_21CollectiveEpilogueFwdINS6_IJS8_SA_S9_EEENS6_IJNS7_ILi1EEESI_SI_EEESC_SE_Li128ELb1ELb1ELb1ELb0EEENS1_36VarlenDynamicPersistentTileSchedulerILi128ELi48ELi128ELi128ELb1ELb1ELb0ELb1ELb0ELb1EEEEEEEEEvNT_6ParamsE)
        /*02d8*/ 	.word	0x000000ff


	//----- nvinfo : EIATTR_FRAME_SIZE
	.align		4
.L_132:
        /*02dc*/ 	.byte	0x04, 0x11
        /*02de*/ 	.short	(.L_134 - .L_133)
	.align		4
.L_133:
        /*02e0*/ 	.word	index@($__internal_15_$__cuda_sm70_votesync_ballot)
        /*02e4*/ 	.word	0x00000000


	//----- nvinfo : EIATTR_FRAME_SIZE
	.align		4
.L_134:
        /*02e8*/ 	.byte	0x04, 0x11
        /*02ea*/ 	.short	(.L_136 - .L_135)
	.align		4
.L_135:
        /*02ec*/ 	.word	index@($__internal_14_$__cuda_sm70_shflsync_up_p)
        /*02f0*/ 	.word	0x00000000


	//----- nvinfo : EIATTR_FRAME_SIZE
	.align		4
.L_136:
        /*02f4*/ 	.byte	0x04, 0x11
        /*02f6*/ 	.short	(.L_138 - .L_137)
	.align		4
.L_137:
        /*02f8*/ 	.word	index@($__internal_13_$__cuda_sm70_shflsync_idx_p)
        /*02fc*/ 	.word	0x00000000


	//----- nvinfo : EIATTR_FRAME_SIZE
	.align		4
.L_138:
        /*0300*/ 	.byte	0x04, 0x11
        /*0302*/ 	.short	(.L_140 - .L_139)
	.align		4
.L_139:
        /*0304*/ 	.word	index@($__internal_12_$__cuda_sm70_shflsync_bfly_p)
        /*0308*/ 	.word	0x00000000


	//----- nvinfo : EIATTR_FRAME_SIZE
	.align		4
.L_140:
        /*030c*/ 	.byte	0x04, 0x11
        /*030e*/ 	.short	(.L_142 - .L_141)
	.align		4
.L_141:
        /*0310*/ 	.word	index@(_ZN7cutlass13device_kernelIN5flash19enable_sm80_to_sm89INS1_16FlashAttnFwdSm80INS1_25CollectiveMainloopFwdSm80ILi4ELi1ELb0EN4cute5tupleIJNS5_1CILi128EEENS7_ILi48EEENS7_ILi96EEEEEELi96ENS_6half_tEfNS_4arch4Sm80ELb0ELb1ELb1ELb1ELb0ELb1ELb1ELb1EEENS1_21CollectiveEpilogueFwdINS6_IJS8_SA_S9_EEENS6_IJNS7_ILi1EEESI_SI_EEESC_SE_Li128ELb1ELb1ELb1ELb0EEENS1_36VarlenDynamicPersistentTileSchedulerILi128ELi48ELi128ELi128ELb1ELb1ELb0ELb1ELb0ELb1EEEEEEEEEvNT_6ParamsE)
        /*0314*/ 	.word	0x000000b0


	//----- nvinfo : EIATTR_REGCOUNT
	.align		4
.L_142:
        /*0318*/ 	.byte	0x04, 0x2f
        /*031a*/ 	.short	(.L_144 - .L_143)
	.align		4
.L_143:
        /*031c*/ 	.word	index@(_ZN7cutlass13device_kernelIN5flash19enable_sm80_to_sm89INS1_16FlashAttnFwdSm80INS1_25CollectiveMainloopFwdSm80ILi4ELi1ELb0EN4cute5tupleIJNS5_1CILi128EEENS7_ILi48EEENS7_ILi96EEEEEELi96ENS_6half_tEfNS_4arch4Sm80ELb0ELb1ELb1ELb1ELb0ELb0ELb1ELb1EEENS1_21CollectiveEpilogueFwdINS6_IJS8_SA_S9_EEENS6_IJNS7_ILi1EEESI_SI_EEESC_SE_Li128ELb1ELb1ELb1ELb0EEENS1_36VarlenDynamicPersistentTileSchedulerILi128ELi48ELi128ELi128ELb1ELb1ELb0ELb1ELb0ELb1EEEEEEEEEvNT_6ParamsE)
        /*0320*/ 	.word	0x000000ff


	//----- nvinfo : EIATTR_FRAME_SIZE
	.align		4
.L_144:
        /*0324*/ 	.byte	0x04, 0x11
        /*0326*/ 	.short	(.L_146 - .L_145)
	.align		4
.L_145:
        /*0328*/ 	.word	index@($__internal_11_$__cuda_sm70_votesync_ballot)
        /*032c*/ 	.word	0x00000000


	//----- nvinfo : EIATTR_FRAME_SIZE
	.align		4
.L_146:
        /*0330*/ 	.byte	0x04, 0x11
        /*0332*/ 	.short	(.L_148 - .L_147)
	.align		4
.L_147:
        /*0334*/ 	.word	index@($__internal_10_$__cuda_sm70_shflsync_up_p)
        /*0338*/ 	.word	0x00000000


	//----- nvinfo : EIATTR_FRAME_SIZE
	.align		4
.L_148:
        /*033c*/ 	.byte	0x04, 0x11
        /*033e*/ 	.short	(.L_150 - .L_149)
	.align		4
.L_149:
        /*0340*/ 	.word	index@($__internal_9_$__cuda_sm70_shflsync_idx_p)
        /*0344*/ 	.word	0x00000000


	//----- nvinfo : EIATTR_FRAME_SIZE
	.align		4
.L_150:
        /*0348*/ 	.byte	0x04, 0x11
        /*034a*/ 	.short	(.L_152 - .L_151)
	.align		4
.L_151:
        /*034c*/ 	.word	index@($__internal_8_$__cuda_sm70_shflsync_bfly_p)
        /*0350*/ 	.word	0x00000000


	//----- nvinfo : EIATTR_FRAME_SIZE
	.align		4
.L_152:
        /*0354*/ 	.byte	0x04, 0x11
        /*0356*/ 	.short	(.L_154 - .L_153)
	.align		4
.L_153:
        /*0358*/ 	.word	index@(_ZN7cutlass13device_kernelIN5flash19enable_sm80_to_sm89INS1_16FlashAttnFwdSm80INS1_25CollectiveMainloopFwdSm80ILi4ELi1ELb0EN4cute5tupleIJNS5_1CILi128EEENS7_ILi48EEENS7_ILi96EEEEEELi96ENS_6half_tEfNS_4arch4Sm80ELb0ELb1ELb1ELb1ELb0ELb0ELb1ELb1EEENS1_21CollectiveEpilogueFwdINS6_IJS8_SA_S9_EEENS6_IJNS7_ILi1EEESI_SI_EEESC_SE_Li128ELb1ELb1ELb1ELb0EEENS1_36VarlenDynamicPersistentTileSchedulerILi128ELi48ELi128ELi128ELb1ELb1ELb0ELb1ELb0ELb1EEEEEEEEEvNT_6ParamsE)
        /*035c*/ 	.word	0x00000068


	//----- nvinfo : EIATTR_REGCOUNT
	.align		4
.L_154:
        /*0360*/ 	.byte	0x04, 0x2f
        /*0362*/ 	.short	(.L_156 - .L_155)
	.align		4
.L_155:
        /*0364*/ 	.word	index@(_ZN7cutlass13device_kernelIN5flash19enable_sm80_to_sm89INS1_16FlashAttnFwdSm80INS1_25CollectiveMainloopFwdSm80ILi4ELi1ELb0EN4cute5tupleIJNS5_1CILi128EEENS7_ILi48EEENS7_ILi96EEEEEELi96ENS_6half_tEfNS_4arch4Sm80ELb0ELb1ELb1ELb0ELb0ELb0ELb1ELb1EEENS1_21CollectiveEpilogueFwdINS6_IJS8_SA_S9_EEENS6_IJNS7_ILi1EEESI_SI_EEESC_SE_Li128ELb0ELb1ELb1ELb0EEENS1_19SingleTileSchedulerILb0ELb1ELb1ELi128EEEEEEEEEvNT_6ParamsE)
        /*0368*/ 	.word	0x000000ff


	//----- nvinfo : EIATTR_FRAME_SIZE
	.align		4
.L_156:
        /*036c*/ 	.byte	0x04, 0x11
        /*036e*/ 	.short	(.L_158 - .L_157)
	.align		4
.L_157:
        /*0370*/ 	.word	index@(_ZN7cutlass13device_kernelIN5flash19enable_sm80_to_sm89INS1_16FlashAttnFwdSm80INS1_25CollectiveMainloopFwdSm80ILi4ELi1ELb0EN4cute5tupleIJNS5_1CILi128EEENS7_ILi48EEENS7_ILi96EEEEEELi96ENS_6half_tEfNS_4arch4Sm80ELb0ELb1ELb1ELb0ELb0ELb0ELb1ELb1EEENS1_21CollectiveEpilogueFwdINS6_IJS8_SA_S9_EEENS6_IJNS7_ILi1EEESI_SI_EEESC_SE_Li128ELb0ELb1ELb1ELb0EEENS1_19SingleTileSchedulerILb0ELb1ELb1ELi128EEEEEEEEEvNT_6ParamsE)
        /*0374*/ 	.word	0x00000000


	//----- nvinfo : EIATTR_REGCOUNT
	.align		4
.L_158:
        /*0378*/ 	.byte	0x04, 0x2f
        /*037a*/ 	.short	(.L_160 - .L_159)
	.align		4
.L_159:
        /*037c*/ 	.word	index@(_ZN7cutlass13device_kernelIN5flash19enable_sm80_to_sm89INS1_16FlashAttnFwdSm80INS1_25CollectiveMainloopFwdSm80ILi4ELi1ELb0EN4cute5tupleIJNS5_1CILi128EEENS7_ILi48EEENS7_ILi96EEEEEELi96ENS_6half_tEfNS_4arch4Sm80ELb0ELb0ELb1ELb1ELb0ELb1ELb1ELb1EEENS1_21CollectiveEpilogueFwdINS6_IJS8_SA_S9_EEENS6_IJNS7_ILi1EEESI_SI_EEESC_SE_Li128ELb1ELb1ELb1ELb0EEENS1_36VarlenDynamicPersistentTileSchedulerILi128ELi48ELi128ELi128ELb1ELb1ELb0ELb0ELb1ELb1EEEEEEEEEvNT_6ParamsE)
        /*0380*/ 	.word	0x000000ff


	//----- nvinfo : EIATTR_FRAME_SIZE
	.align		4
.L_160:
        /*0384*/ 	.byte	0x04, 0x11
        /*0386*/ 	.short	(.L_162 - .L_161)
	.align		4
.L_161:
        /*0388*/ 	.word	index@($__internal_7_$__cuda_sm70_votesync_ballot)
        /*038c*/ 	.word	0x00000000


	//----- nvinfo : EIATTR_FRAME_SIZE
	.align		4
.L_162:
        /*0390*/ 	.byte	0x04, 0x11
        /*0392*/ 	.short	(.L_164 - .L_163)
	.align		4
.L_163:
        /*0394*/ 	.word	index@($__internal_6_$__cuda_sm70_shflsync_up_p)
        /*0398*/ 	.word	0x00000000


	//----- nvinfo : EIATTR_FRAME_SIZE
	.align		4
.L_164:
        /*039c*/ 	.byte	0x04, 0x11
        /*039e*/ 	.short	(.L_166 - .L_165)
	.align		4
.L_165:
        /*03a0*/ 	.word	index@($__internal_5_$__cuda_sm70_shflsync_idx_p)
        /*03a4*/ 	.word	0x00000000


	//----- nvinfo : EIATTR_FRAME_SIZE
	.align		4
.L_166:
        /*03a8*/ 	.byte	0x04, 0x11
        /*03aa*/ 	.short	(.L_168 - .L_167)
	.align		4
.L_167:
        /*03ac*/ 	.word	index@($__internal_4_$__cuda_sm70_shflsync_bfly_p)
        /*03b0*/ 	.word	0x00000000


	//----- nvinfo : EIATTR_FRAME_SIZE
	.align		4
.L_168:
        /*03b4*/ 	.byte	0x04, 0x11
        /*03b6*/ 	.short	(.L_170 - .L_169)
	.align		4
.L_169:
        /*03b8*/ 	.word	index@(_ZN7cutlass13device_kernelIN5flash19enable_sm80_to_sm89INS1_16FlashAttnFwdSm80INS1_25CollectiveMainloopFwdSm80ILi4ELi1ELb0EN4cute5tupleIJNS5_1CILi128EEENS7_ILi48EEENS7_ILi96EEEEEELi96ENS_6half_tEfNS_4arch4Sm80ELb0ELb0ELb1ELb1ELb0ELb1ELb1ELb1EEENS1_21CollectiveEpilogueFwdINS6_IJS8_SA_S9_EEENS6_IJNS7_ILi1EEESI_SI_EEESC_SE_Li128ELb1ELb1ELb1ELb0EEENS1_36VarlenDynamicPersistentTileSchedulerILi128ELi48ELi128ELi128ELb1ELb1ELb0ELb0ELb1ELb1EEEEEEEEEvNT_6ParamsE)
        /*03bc*/ 	.word	0x000000a0


	//----- nvinfo : EIATTR_REGCOUNT
	.align		4
.L_170:
        /*03c0*/ 	.byte	0x04, 0x2f
        /*03c2*/ 	.short	(.L_172 - .L_171)
	.align		4
.L_171:
        /*03c4*/ 	.word	index@(_ZN7cutlass13device_kernelIN5flash19enable_sm80_to_sm89INS1_16FlashAttnFwdSm80INS1_25CollectiveMainloopFwdSm80ILi4ELi1ELb0EN4cute5tupleIJNS5_1CILi128EEENS7_ILi48EEENS7_ILi96EEEEEELi96ENS_6half_tEfNS_4arch4Sm80ELb0ELb0ELb1ELb1ELb0ELb0ELb1ELb1EEENS1_21CollectiveEpilogueFwdINS6_IJS8_SA_S9_EEENS6_IJNS7_ILi1EEESI_SI_EEESC_SE_Li128ELb1ELb1ELb1ELb0EEENS1_36VarlenDynamicPersistentTileSchedulerILi128ELi48ELi128ELi128ELb1ELb1ELb0ELb0ELb1ELb1EEEEEEEEEvNT_6ParamsE)
        /*03c8*/ 	.word	0x000000ff


	//----- nvinfo : EIATTR_FRAME_SIZE
	.align		4
.L_172:
        /*03cc*/ 	.byte	0x04, 0x11
        /*03ce*/ 	.short	(.L_174 - .L_173)
	.align		4
.L_173:
        /*03d0*/ 	.word	index@($__internal_3_$__cuda_sm70_votesync_ballot)
        /*03d4*/ 	.word	0x00000000


	//----- nvinfo : EIATTR_FRAME_SIZE
	.align		4
.L_174:
        /*03d8*/ 	.byte	0x04, 0x11
        /*03da*/ 	.short	(.L_176 - .L_175)
	.align		4
.L_175:
        /*03dc*/ 	.word	index@($__internal_2_$__cuda_sm70_shflsync_up_p)
        /*03e0*/ 	.word	0x00000000


	//----- nvinfo : EIATTR_FRAME_SIZE
	.align		4
.L_176:
        /*03e4*/ 	.byte	0x04, 0x11
        /*03e6*/ 	.short	(.L_178 - .L_177)
	.align		4
.L_177:
        /*03e8*/ 	.word	index@($__internal_1_$__cuda_sm70_shflsync_idx_p)
        /*03ec*/ 	.word	0x00000000


	//----- nvinfo : EIATTR_FRAME_SIZE
	.align		4
.L_178:
        /*03f0*/ 	.byte	0x04, 0x11
        /*03f2*/ 	.short	(.L_180 - .L_179)
	.align		4
.L_179:
        /*03f4*/ 	.word	index@($__internal_0_$__cuda_sm70_shflsync_bfly_p)
        /*03f8*/ 	.word	0x00000000


	//----- nvinfo : EIATTR_FRAME_SIZE
	.align		4
.L_180:
        /*03fc*/ 	.byte	0x04, 0x11
        /*03fe*/ 	.short	(.L_182 - .L_181)
	.align		4
.L_181:
        /*0400*/ 	.word	index@(_ZN7cutlass13device_kernelIN5flash19enable_sm80_to_sm89INS1_16FlashAttnFwdSm80INS1_25CollectiveMainloopFwdSm80ILi4ELi1ELb0EN4cute5tupleIJNS5_1CILi128EEENS7_ILi48EEENS7_ILi96EEEEEELi96ENS_6half_tEfNS_4arch4Sm80ELb0ELb0ELb1ELb1ELb0ELb0ELb1ELb1EEENS1_21CollectiveEpilogueFwdINS6_IJS8_SA_S9_EEENS6_IJNS7_ILi1EEESI_SI_EEESC_SE_Li128ELb1ELb1ELb1ELb0EEENS1_36VarlenDynamicPersistentTileSchedulerILi128ELi48ELi128ELi128ELb1ELb1ELb0ELb0ELb1ELb1EEEEEEEEEvNT_6ParamsE)
        /*0404*/ 	.word	0x000000b8


	//----- nvinfo : EIATTR_REGCOUNT
	.align		4
.L_182:
        /*0408*/ 	.byte	0x04, 0x2f
        /*040a*/ 	.short	(.L_184 - .L_183)
	.align		4
.L_183:
        /*040c*/ 	.word	index@(_ZN7cutlass13device_kernelIN5flash19enable_sm80_to_sm89INS1_16FlashAttnFwdSm80INS1_25CollectiveMainloopFwdSm80ILi4ELi1ELb0EN4cute5tupleIJNS5_1CILi128EEENS7_ILi64EEENS7_ILi96EEEEEELi96ENS_6half_tEfNS_4arch4Sm80ELb0ELb0ELb1ELb0ELb0ELb0ELb1ELb1EEENS1_21CollectiveEpilogueFwdINS6_IJS8_SA_S9_EEENS6_IJNS7_ILi1EEESI_SI_EEESC_SE_Li128ELb0ELb1ELb1ELb0EEENS1_19SingleTileSchedulerILb0ELb1ELb1ELi128EEEEEEEEEvNT_6ParamsE)
        /*0410*/ 	.word	0x000000ff


	//----- nvinfo : EIATTR_FRAME_SIZE
	.align		4
.L_184:
        /*0414*/ 	.byte	0x04, 0x11
        /*0416*/ 	.short	(.L_186 - .L_185)
	.align		4
.L_185:
        /*0418*/ 	.word	index@(_ZN7cutlass13device_kernelIN5flash19enable_sm80_to_sm89INS1_16FlashAttnFwdSm80INS1_25CollectiveMainloopFwdSm80ILi4ELi1ELb0EN4cute5tupleIJNS5_1CILi128EEENS7_ILi64EEENS7_ILi96EEEEEELi96ENS_6half_tEfNS_4arch4Sm80ELb0ELb0ELb1ELb0ELb0ELb0ELb1ELb1EEENS1_21CollectiveEpilogueFwdINS6_IJS8_SA_S9_EEENS6_IJNS7_ILi1EEESI_SI_EEESC_SE_Li128ELb0ELb1ELb1ELb0EEENS1_19SingleTileSchedulerILb0ELb1ELb1ELi128EEEEEEEEEvNT_6ParamsE)
        /*041c*/ 	.word	0x00000060


	//----- nvinfo : EIATTR_MIN_STACK_SIZE
	.align		4
.L_186:
        /*0420*/ 	.byte	0x04, 0x12
        /*0422*/ 	.short	(.L_188 - .L_187)
	.align		4
.L_187:
        /*0424*/ 	.word	index@(_ZN7cutlass13device_kernelIN5flash19enable_sm80_to_sm89INS1_16FlashAttnFwdSm80INS1_25CollectiveMainloopFwdSm80ILi4ELi1ELb0EN4cute5tupleIJNS5_1CILi128EEENS7_ILi64EEENS7_ILi96EEEEEELi96ENS_6half_tEfNS_4arch4Sm80ELb0ELb0ELb1ELb0ELb0ELb0ELb1ELb1EEENS1_21CollectiveEpilogueFwdINS6_IJS8_SA_S9_EEENS6_IJNS7_ILi1EEESI_SI_EEESC_SE_Li128ELb0ELb1ELb1ELb0EEENS1_19SingleTileSchedulerILb0ELb1ELb1ELi128EEEEEEEEEvNT_6ParamsE)
        /*0428*/ 	.word	0x00000060


	//----- nvinfo : EIATTR_MIN_STACK_SIZE
	.align		4
.L_188:
        /*042c*/ 	.byte	0x04, 0x12
        /*042e*/ 	.short	(.L_190 - .L_189)
	.align		4
.L_189:
        /*0430*/ 	.word	index@(_ZN7cutlass13device_kernelIN5flash19enable_sm80_to_sm89INS1_16FlashAttnFwdSm80INS1_25CollectiveMainloopFwdSm80ILi4ELi1ELb0EN4cute5tupleIJNS5_1CILi128EEENS7_ILi48EEENS7_ILi96EEEEEELi96ENS_6half_tEfNS_4arch4Sm80ELb0ELb0ELb1ELb1ELb0ELb0ELb1ELb1EEENS1_21CollectiveEpilogueFwdINS6_IJS8_SA_S9_EEENS6_IJNS7_ILi1EEESI_SI_EEESC_SE_Li128ELb1ELb1ELb1ELb0EEENS1_36VarlenDynamicPersistentTileSchedulerILi128ELi48ELi128ELi128ELb1ELb1ELb0ELb0ELb1ELb1EEEEEEEEEvNT_6ParamsE)
        /*0434*/ 	.word	0x000000b8


	//----- nvinfo : EIATTR_MIN_STACK_SIZE
	.align		4
.L_190:
        /*0438*/ 	.byte	0x04, 0x12
        /*043a*/ 	.short	(.L_192 - .L_191)
	.align		4
.L_191:
        /*043c*/ 	.word	index@(_ZN7cutlass13device_kernelIN5flash19enable_sm80_to_sm89INS1_16FlashAttnFwdSm80INS1_25CollectiveMainloopFwdSm80ILi4ELi1ELb0EN4cute5tupleIJNS5_1CILi128EEENS7_ILi48EEENS7_ILi96EEEEEELi96ENS_6half_tEfNS_4arch4Sm80ELb0ELb0ELb1ELb1ELb0ELb1ELb1ELb1EEENS1_21CollectiveEpilogueFwdINS6_IJS8_SA_S9_EEENS6_IJNS7_ILi1EEESI_SI_EEESC_SE_Li128ELb1ELb1ELb1ELb0EEENS1_36VarlenDynamicPersistentTileSchedulerILi128ELi48ELi128ELi128ELb1ELb1ELb0ELb0ELb1ELb1EEEEEEEEEvNT_6ParamsE)
        /*0440*/ 	.word	0x000000a0


	//----- nvinfo : EIATTR_MIN_STACK_SIZE
	.align		4
.L_192:
        /*0444*/ 	.byte	0x04, 0x12
        /*0446*/ 	.short	(.L_194 - .L_193)
	.align		4
.L_193:
        /*0448*/ 	.word	index@(_ZN7cutlass13device_kernelIN5flash19enable_sm80_to_sm89INS1_16FlashAttnFwdSm80INS1_25CollectiveMainloopFwdSm80ILi4ELi1ELb0EN4cute5tupleIJNS5_1CILi128EEENS7_ILi48EEENS7_ILi96EEEEEELi96ENS_6half_tEfNS_4arch4Sm80ELb0ELb1ELb1ELb0ELb0ELb0ELb1ELb1EEENS1_21CollectiveEpilogueFwdINS6_IJS8_SA_S9_EEENS6_IJNS7_ILi1EEESI_SI_EEESC_SE_Li128ELb0ELb1ELb1ELb0EEENS1_19SingleTileSchedulerILb0ELb1ELb1ELi128EEEEEEEEEvNT_6ParamsE)
        /*044c*/ 	.word	0x00000000


	//----- nvinfo : EIATTR_MIN_STACK_SIZE
	.align		4
.L_194:
        /*0450*/ 	.byte	0x04, 0x12
        /*0452*/ 	.short	(.L_196 - .L_195)
	.align		4
.L_195:
        /*0454*/ 	.word	index@(_ZN7cutlass13device_kernelIN5flash19enable_sm80_to_sm89INS1_16FlashAttnFwdSm80INS1_25CollectiveMainloopFwdSm80ILi4ELi1ELb0EN4cute5tupleIJNS5_1CILi128EEENS7_ILi48EEENS7_ILi96EEEEEELi96ENS_6half_tEfNS_4arch4Sm80ELb0ELb1ELb1ELb1ELb0ELb0ELb1ELb1EEENS1_21CollectiveEpilogueFwdINS6_IJS8_SA_S9_EEENS6_IJNS7_ILi1EEESI_SI_EEESC_SE_Li128ELb1ELb1ELb1ELb0EEENS1_36VarlenDynamicPersistentTileSchedulerILi128ELi48ELi128ELi128ELb1ELb1ELb0ELb1ELb0ELb1EEEEEEEEEvNT_6ParamsE)
        /*0458*/ 	.word	0x00000068


	//----- nvinfo : EIATTR_MIN_STACK_SIZE
	.align		4
.L_196:
        /*045c*/ 	.byte	0x04, 0x12
        /*045e*/ 	.short	(.L_198 - .L_197)
	.align		4
.L_197:
        /*0460*/ 	.word	index@(_ZN7cutlass13device_kernelIN5flash19enable_sm80_to_sm89INS1_16FlashAttnFwdSm80INS1_25CollectiveMainloopFwdSm80ILi4ELi1ELb0EN4cute5tupleIJNS5_1CILi128EEENS7_ILi48EEENS7_ILi96EEEEEELi96ENS_6half_tEfNS_4arch4Sm80ELb0ELb1ELb1ELb1ELb0ELb1ELb1ELb1EEENS1_21CollectiveEpilogueFwdINS6_IJS8_SA_S9_EEENS6_IJNS7_ILi1EEESI_SI_EEESC_SE_Li128ELb1ELb1ELb1ELb0EEENS1_36VarlenDynamicPersistentTileSchedulerILi128ELi48ELi128ELi128ELb1ELb1ELb0ELb1ELb0ELb1EEEEEEEEEvNT_6ParamsE)
        /*0464*/ 	.word	0x000000b0


	//----- nvinfo : EIATTR_MIN_STACK_SIZE
	.align		4
.L_198:
        /*0468*/ 	.byte	0x04, 0x12
        /*046a*/ 	.short	(.L_200 - .L_199)
	.align		4
.L_199:
        /*046c*/ 	.word	index@(_ZN7cutlass13device_kernelIN5flash19enable_sm80_to_sm89INS1_16FlashAttnFwdSm80INS1_25CollectiveMainloopFwdSm80ILi4ELi1ELb0EN4cute5tupleIJNS5_1CILi128EEENS7_ILi64EEENS7_ILi96EEEEEELi96ENS_6half_tEfNS_4arch4Sm80ELb1ELb0ELb1ELb0ELb0ELb0ELb1ELb1EEENS1_21CollectiveEpilogueFwdINS6_IJS8_SA_S9_EEENS6_IJNS7_ILi1EEESI_SI_EEESC_SE_Li128ELb0ELb1ELb1ELb0EEENS1_30DynamicPersistentTileSchedulerILi128ELi128ELb1ELb1ELb0EEEEEEEEEvNT_6ParamsE)
        /*0470*/ 	.word	0x00000078


	//----- nvinfo : EIATTR_MIN_STACK_SIZE
	.align		4
.L_200:
        /*0474*/ 	.byte	0x04, 0x12
        /*0476*/ 	.short	(.L_202 - .L_201)
	.align		4
.L_201:
        /*0478*/ 	.word	index@(_ZN7cutlass13device_kernelIN5flash19enable_sm80_to_sm89INS1_16FlashAttnFwdSm80INS1_25CollectiveMainloopFwdSm80ILi4ELi1ELb0EN4cute5tupleIJNS5_1CILi128EEENS7_ILi48EEENS7_ILi96EEEEEELi96ENS_6half_tEfNS_4arch4Sm80ELb1ELb0ELb1ELb1ELb0ELb0ELb1ELb1EEENS1_21CollectiveEpilogueFwdINS6_IJS8_SA_S9_EEENS6_IJNS7_ILi1EEESI_SI_EEESC_SE_Li128ELb1ELb1ELb1ELb0EEENS1_36VarlenDynamicPersistentTileSchedulerILi128ELi48ELi128ELi128ELb1ELb1ELb0ELb1ELb1ELb1EEEEEEEEEvNT_6ParamsE)
        /*047c*/ 	.word	0x000000c8


	//----- nvinfo : EIATTR_MIN_STACK_SIZE
	.align		4
.L_202:
        /*0480*/ 	.byte	0x04, 0x12
        /*0482*/ 	.short	(.L_204 - .L_203)
	.align		4
.L_203:
        /*0484*/ 	.word	index@(_ZN7cutlass13device_kernelIN5flash19enable_sm80_to_sm89INS1_16FlashAttnFwdSm80INS1_25CollectiveMainloopFwdSm80ILi4ELi1ELb0EN4cute5tupleIJNS5_1CILi128EEENS7_ILi48EEENS7_ILi96EEEEEELi96ENS_6half_tEfNS_4arch4Sm80ELb1ELb0ELb1ELb1ELb0ELb1ELb1ELb1EEENS1_21CollectiveEpilogueFwdINS6_IJS8_SA_S9_EEENS6_IJNS7_ILi1EEESI_SI_EEESC_SE_Li128ELb1ELb1ELb1ELb0EEENS1_36VarlenDynamicPersistentTileSchedulerILi128ELi48ELi128ELi128ELb1ELb1ELb0ELb1ELb1ELb1EEEEEEEEEvNT_6ParamsE)
        /*0488*/ 	.word	0x000000c0


	//----- nvinfo : EIATTR_MIN_STACK_SIZE
	.align		4
.L_204:
        /*048c*/ 	.byte	0x04, 0x12
        /*048e*/ 	.short	(.L_206 - .L_205)
	.align		4
.L_205:
        /*0490*/ 	.word	index@(_ZN7cutlass13device_kernelIN5flash19enable_sm80_to_sm89INS1_16FlashAttnFwdSm80INS1_25CollectiveMainloopFwdSm80ILi4ELi1ELb0EN4cute5tupleIJNS5_1CILi128EEENS7_ILi64EEENS7_ILi96EEEEEELi96ENS_6half_tEfNS_4arch4Sm80ELb0ELb0ELb0ELb0ELb0ELb0ELb1ELb1EEENS1_21CollectiveEpilogueFwdINS6_IJS8_SA_S9_EEENS6_IJNS7_ILi1EEESI_SI_EEESC_SE_Li128ELb0ELb1ELb1ELb0EEENS1_19SingleTileSchedulerILb0ELb1ELb1ELi128EEEEEEEEEvNT_6ParamsE)
        /*0494*/ 	.word	0x00000038


	//----- nvinfo : EIATTR_MIN_STACK_SIZE
	.align		4
.L_206:
        /*0498*/ 	.byte	0x04, 0x12
        /*049a*/ 	.short	(.L_208 - .L_207)
	.align		4
.L_207:
        /*049c*/ 	.word	index@(_ZN7cutlass13device_kernelIN5flash19enable_sm80_to_sm89INS1_16FlashAttnFwdSm80INS1_25CollectiveMainloopFwdSm80ILi4ELi1ELb0EN4cute5tupleIJNS5_1CILi128EEENS7_ILi48EEENS7_ILi96EEEEEELi96ENS_6half_tEfNS_4arch4Sm80ELb0ELb0ELb0ELb1ELb0ELb0ELb1ELb1EEENS1_21CollectiveEpilogueFwdINS6_IJS8_SA_S9_EEENS6_IJNS7_ILi1EEESI_SI_EEESC_SE_Li128ELb1ELb1ELb1ELb0EEENS1_36VarlenDynamicPersistentTileSchedulerILi128ELi48ELi128ELi128ELb1ELb1ELb0ELb0ELb1ELb1EEEEEEEEEvNT_6ParamsE)
        /*04a0*/ 	.word	0x00000080


	//----- nvinfo : EIATTR_MIN_STACK_SIZE
	.align		4
.L_208:
        /*04a4*/ 	.byte	0x04, 0x12
        /*04a6*/ 	.short	(.L_210 - .L_209)
	.align		4
.L_209:
        /*04a8*/ 	.word	index@(_ZN7cutlass13device_kernelIN5flash19enable_sm80_to_sm89INS1_16FlashAttnFwdSm80INS1_25CollectiveMainloopFwdSm80ILi4ELi1ELb0EN4cute5tupleIJNS5_1CILi128EEENS7_ILi48EEENS7_ILi96EEEEEELi96ENS_6half_tEfNS_4arch4Sm80ELb0ELb0ELb0ELb1ELb0ELb1ELb1ELb1EEENS1_21CollectiveEpilogueFwdINS6_IJS8_SA_S9_EEENS6_IJNS7_ILi1EEESI_SI_EEESC_SE_Li128ELb1ELb1ELb1ELb0EEENS1_36VarlenDynamicPersistentTileSchedulerILi128ELi48ELi128ELi128ELb1ELb1ELb0ELb0ELb1ELb1EEEEEEEEEvNT_6ParamsE)
        /*04ac*/ 	.word	0x00000088


	//----- nvinfo : EIATTR_MIN_STACK_SIZE
	.align		4
.L_210:
        /*04b0*/ 	.byte	0x04, 0x12
        /*04b2*/ 	.short	(.L_212 - .L_211)
	.align		4
.L_211:
        /*04b4*/ 	.word	index@(_ZN7cutlass13device_kernelIN5flash19enable_sm80_to_sm89INS1_16FlashAttnFwdSm80INS1_25CollectiveMainloopFwdSm80ILi4ELi1ELb0EN4cute5tupleIJNS5_1CILi128EEENS7_ILi48EEENS7_ILi96EEEEEELi96ENS_6half_tEfNS_4arch4Sm80ELb0ELb1ELb0ELb0ELb0ELb0ELb1ELb1EEENS1_21CollectiveEpilogueFwdINS6_IJS8_SA_S9_EEENS6_IJNS7_ILi1EEESI_SI_EEESC_SE_Li128ELb0ELb1ELb1ELb0EEENS1_19SingleTileSchedulerILb0ELb1ELb1ELi128EEEEEEEEEvNT_6ParamsE)
        /*04b8*/ 	.word	0x00000000


	//----- nvinfo : EIATTR_MIN_STACK_SIZE
	.align		4
.L_212:
        /*04bc*/ 	.byte	0x04, 0x12
        /*04be*/ 	.short	(.L_214 - .L_213)
	.align		4
.L_213:
        /*04c0*/ 	.word	index@(_ZN7cutlass13device_kernelIN5flash19enable_sm80_to_sm89INS1_16FlashAttnFwdSm80INS1_25CollectiveMainloopFwdSm80ILi4ELi1ELb0EN4cute5tupleIJNS5_1CILi128EEENS7_ILi48EEENS7_ILi96EEEEEELi96ENS_6half_tEfNS_4arch4Sm80ELb0ELb1ELb0ELb1ELb0ELb0ELb1ELb1EEENS1_21CollectiveEpilogueFwdINS6_IJS8_SA_S9_EEENS6_IJNS7_ILi1EEESI_SI_EEESC_SE_Li128ELb1ELb1ELb1ELb0EEENS1_36VarlenDynamicPersistentTileSchedulerILi128ELi48ELi128ELi128ELb1ELb1ELb0ELb1ELb0ELb1EEEEEEEEEvNT_6ParamsE)
        /*04c4*/ 	.word	0x00000068


	//----- nvinfo : EIATTR_MIN_STACK_SIZE
	.align		4
.L_214:
        /*04c8*/ 	.byte	0x04, 0x12
        /*04ca*/ 	.short	(.L_216 - .L_215)
	.align		4
.L_215:
        /*04cc*/ 	.word	index@(_ZN7cutlass13device_kernelIN5flash19enable_sm80_to_sm89INS1_16FlashAttnFwdSm80INS1_25CollectiveMainloopFwdSm80ILi4ELi1ELb0EN4cute5tupleIJNS5_1CILi128EEENS7_ILi48EEENS7_ILi96EEEEEELi96ENS_6half_tEfNS_4arch4Sm80ELb0ELb1ELb0ELb1ELb0ELb1ELb1ELb1EEENS1_21CollectiveEpilogueFwdINS6_IJS8_SA_S9_EEENS6_IJNS7_ILi1EEESI_SI_EEESC_SE_Li128ELb1ELb1ELb1ELb0EEENS1_36VarlenDynamicPersistentTileSchedulerILi128ELi48ELi128ELi128ELb1ELb1ELb0ELb1ELb0ELb1EEEEEEEEEvNT_6ParamsE)
        /*04d0*/ 	.word	0x000000b8


	//----- nvinfo : EIATTR_MIN_STACK_SIZE
	.align		4
.L_216:
        /*04d4*/ 	.byte	0x04, 0x12
        /*04d6*/ 	.short	(.L_218 - .L_217)
	.align		4
.L_217:
        /*04d8*/ 	.word	index@(_ZN7cutlass13device_kernelIN5flash19enable_sm80_to_sm89INS1_16FlashAttnFwdSm80INS1_25CollectiveMainloopFwdSm80ILi4ELi1ELb0EN4cute5tupleIJNS5_1CILi128EEENS7_ILi64EEENS7_ILi96EEEEEELi96ENS_6half_tEfNS_4arch4Sm80ELb1ELb0ELb0ELb0ELb0ELb0ELb1ELb1EEENS1_21CollectiveEpilogueFwdINS6_IJS8_SA_S9_EEENS6_IJNS7_ILi1EEESI_SI_EEESC_SE_Li128ELb0ELb1ELb1ELb0EEENS1_30DynamicPersistentTileSchedulerILi128ELi128ELb1ELb1ELb0EEEEEEEEEvNT_6ParamsE)
        /*04dc*/ 	.word	0x00000078


	//----- nvinfo : EIATTR_MIN_STACK_SIZE
	.align		4
.L_218:
        /*04e0*/ 	.byte	0x04, 0x12
        /*04e2*/ 	.short	(.L_220 - .L_219)
	.align		4
.L_219:
        /*04e4*/ 	.word	index@(_ZN7cutlass13device_kernelIN5flash19enable_sm80_to_sm89INS1_16FlashAttnFwdSm80INS1_25CollectiveMainloopFwdSm80ILi4ELi1ELb0EN4cute5tupleIJNS5_1CILi128EEENS7_ILi48EEENS7_ILi96EEEEEELi96ENS_6half_tEfNS_4arch4Sm80ELb1ELb0ELb0ELb1ELb0ELb0ELb1ELb1EEENS1_21CollectiveEpilogueFwdINS6_IJS8_SA_S9_EEENS6_IJNS7_ILi1EEESI_SI_EEESC_SE_Li128ELb1ELb1ELb1ELb0EEENS1_36VarlenDynamicPersistentTileSchedulerILi128ELi48ELi128ELi128ELb1ELb1ELb0ELb1ELb1ELb1EEEEEEEEEvNT_6ParamsE)
        /*04e8*/ 	.word	0x000000b8


	//----- nvinfo : EIATTR_MIN_STACK_SIZE
	.align		4
.L_220:
        /*04ec*/ 	.byte	0x04, 0x12
        /*04ee*/ 	.short	(.L_222 - .L_221)
	.align		4
.L_221:
        /*04f0*/ 	.word	index@(_ZN7cutlass13device_kernelIN5flash19enable_sm80_to_sm89INS1_16FlashAttnFwdSm80INS1_25CollectiveMainloopFwdSm80ILi4ELi1ELb0EN4cute5tupleIJNS5_1CILi128EEENS7_ILi48EEENS7_ILi96EEEEEELi96ENS_6half_tEfNS_4arch4Sm80ELb1ELb0ELb0ELb1ELb0ELb1ELb1ELb1EEENS1_21CollectiveEpilogueFwdINS6_IJS8_SA_S9_EEENS6_IJNS7_ILi1EEESI_SI_EEESC_SE_Li128ELb1ELb1ELb1ELb0EEENS1_36VarlenDynamicPersistentTileSchedulerILi128ELi48ELi128ELi128ELb1ELb1ELb0ELb1ELb1ELb1EEEEEEEEEvNT_6ParamsE)
        /*04f4*/ 	.word	0x000000b0
.L_222:


//--------------------- .nv.info._ZN7cutlass13device_kernelIN5flash19enable_sm80_to_sm89INS1_16FlashAttnFwdSm80INS1_25CollectiveMainloopFwdSm80ILi4ELi1ELb0EN4cute5tupleIJNS5_1CILi128EEENS7_ILi64EEENS7_ILi96EEEEEELi96ENS_6half_tEfNS_4arch4Sm80ELb0ELb0ELb1ELb0ELb0ELb0ELb1ELb1EEENS1_21CollectiveEpilogueFwdINS6_IJS8_SA_S9_EEENS6_IJNS7_ILi1EEESI_SI_EEESC_SE_Li128ELb0ELb1ELb1ELb0EEENS1_19SingleTileSchedulerILb0ELb1ELb1ELi128EEEEEEEEEvNT_6ParamsE --------------------------
	.section	.nv.info._ZN7cutlass13device_kernelIN5flash19enable_sm80_to_sm89INS1_16FlashAttnFwdSm80INS1_25CollectiveMainloopFwdSm80ILi4ELi1ELb0EN4cute5tupleIJNS5_1CILi128EEENS7_ILi64EEENS7_ILi96EEEEEELi96ENS_6half_tEfNS_4arch4Sm80ELb0ELb0ELb1ELb0ELb0ELb0ELb1ELb1EEENS1_21CollectiveEpilogueFwdINS6_IJS8_SA_S9_EEENS6_IJNS7_ILi1EEESI_SI_EEESC_SE_Li128ELb0ELb1ELb1ELb0EEENS1_19SingleTileSchedulerILb0ELb1ELb1ELi128EEEEEEEEEvNT_6ParamsE,"",@"SHT_CUDA_INFO"
	.sectionflags	@""
	.align	4


	//----- nvinfo : EIATTR_CUDA_API_VERSION
	.align		4
        /*0000*/ 	.byte	0x04, 0x37
        /*0002*/ 	.short	(.L_224 - .L_223)
.L_223:
        /*0004*/ 	.word	0x00000082


	//----- nvinfo : EIATTR_SW2861232_WAR
	.align		4
.L_224:
        /*0008*/ 	.byte	0x01, 0x35
	.zero		2


	//----- nvinfo : EIATTR_PARAM_CBANK
	.align		4
        /*000c*/ 	.byte	0x04, 0x0a
        /*000e*/ 	.short	(.L_226 - .L_225)
	.align		4
.L_225:
        /*0010*/ 	.word	index@(.nv.constant0._ZN7cutlass13device_kernelIN5flash19enable_sm80_to_sm89INS1_16FlashAttnFwdSm80INS1_25CollectiveMainloopFwdSm80ILi4ELi1ELb0EN4cute5tupleIJNS5_1CILi128EEENS7_ILi64EEENS7_ILi96EEEEEELi96ENS_6half_tEfNS_4arch4Sm80ELb0ELb0ELb1ELb0ELb0ELb0ELb1ELb1EEENS1_21CollectiveEpilogueFwdINS6_IJS8_SA_S9_EEENS6_IJNS7_ILi1EEESI_SI_EEESC_SE_Li128ELb0ELb1ELb1ELb0EEENS1_19SingleTileSchedulerILb0ELb1ELb1ELi128EEEEEEEEEvNT_6ParamsE)
        /*0014*/ 	.short	0x0160
        /*0016*/ 	.short	0x0418


	//----- nvinfo : EIATTR_CBANK_PARAM_SIZE
	.align		4
.L_226:
        /*0018*/ 	.byte	0x03, 0x19
        /*001a*/ 	.short	0x0418


	//----- nvinfo : EIATTR_KPARAM_INFO
	.align		4
        /*001c*/ 	.byte	0x04, 0x17
        /*001e*/ 	.short	(.L_228 - .L_227)
.L_227:
        /*0020*/ 	.word	0x00000000
        /*0024*/ 	.short	0x0000
        /*0026*/ 	.short	0x0000
        /*0028*/ 	.byte	0x00, 0xf0, 0x61, 0x10


	//----- nvinfo : EIATTR_MAXREG_COUNT
	.align		4
.L_228:
        /*002c*/ 	.byte	0x03, 0x1b
        /*002e*/ 	.short	0x00ff


	//----- nvinfo : EIATTR_NUM_BARRIERS
	.align		4
        /*0030*/ 	.byte	0x02, 0x4c
        /*0032*/ 	.byte	0x02
	.zero		1


	//----- nvinfo : EIATTR_ANNOTATIONS
	.align		4
        /*0034*/ 	.byte	0x04, 0x55
        /*0036*/ 	.short	(.L_230 - .L_229)


	//   ....[0]....
.L_229:
        /*0038*/ 	.word	0x00000001
        /*003c*/ 	.byte	0x90, 0x00, 0x00, 0x00, 0x01, 0x00, 0x00, 0x00, 0xf0, 0x00, 0x00, 0x00, 0x01, 0x00, 0x00, 0x00
        /* <DEDUP_REMOVED lines=27> */
        /*01fc*/ 	.byte	0x20, 0xb4, 0x00, 0x00


	//----- nvinfo : EIATTR_MERCURY_ISA_VERSION
	.align		4
.L_230:
        /*0200*/ 	.byte	0x03, 0x5f
        /*0202*/ 	.short	0x0000


	//----- nvinfo : EIATTR_COOP_GROUP_MASK_REGIDS
	.align		4
        /*0204*/ 	.byte	0x04, 0x29
        /*0206*/ 	.short	(.L_232 - .L_231)


	//   ....[0]....
.L_231:
        /*0208*/ 	.word	0xffffffff


	//   ....[1]....
        /*020c*/ 	.word	0xffffffff


	//   ....[2]....
        /*0210*/ 	.word	0xffffffff


	//   ....[3]....
        /*0214*/ 	.word	0xffffffff


	//   ....[4]....
        /*0218*/ 	.word	0xffffffff


	//   ....[5]....
        /*021c*/ 	.word	0xffffffff


	//   ....[6]....
        /*0220*/ 	.word	0xffffffff


	//   ....[7]....
        /*0224*/ 	.word	0xffffffff


	//   ....[8]....
        /*0228*/ 	.word	0xffffffff


	//   ....[9]....
        /*022c*/ 	.word	0xffffffff


	//   ....[10]....
        /*0230*/ 	.word	0xffffffff


	//   ....[11]....
        /*0234*/ 	.word	0xffffffff


	//   ....[12]....
        /*0238*/ 	.word	0xffffffff


	//   ....[13]....
        /*023c*/ 	.word	0xffffffff


	//   ....[14]....
        /*0240*/ 	.word	0xffffffff


	//   ....[15]....
        /*0244*/ 	.word	0xffffffff


	//   ....[16]....
        /*0248*/ 	.word	0xffffffff


	//   ....[17]....
        /*024c*/ 	.word	0xffffffff


	//   ....[18]....
        /*0250*/ 	.word	0xffffffff


	//   ....[19]....
        /*0254*/ 	.word	0xffffffff


	//   ....[20]....
        /*0258*/ 	.word	0xffffffff


	//   ....[21]....
        /*025c*/ 	.word	0xffffffff


	//   ....[22]....
        /*0260*/ 	.word	0xffffffff


	//   ....[23]....
        /*0264*/ 	.word	0xffffffff


	//   ....[24]....
        /*0268*/ 	.word	0xffffffff


	//   ....[25]....
        /*026c*/ 	.word	0xffffffff


	//   ....[26]....
        /*0270*/ 	.word	0xffffffff


	//   ....[27]....
        /*0274*/ 	.word	0xffffffff


	//   ....[28]....
        /*0278*/ 	.word	0xffffffff


	//   ....[29]....
        /*027c*/ 	.word	0xffffffff


	//   ....[30]....
        /*0280*/ 	.word	0xffffffff


	//   ....[31]....
        /*0284*/ 	.word	0xffffffff


	//   ....[32]....
        /*0288*/ 	.word	0xffffffff


	//   ....[33]....
        /*028c*/ 	.word	0xffffffff


	//   ....[34]....
        /*0290*/ 	.word	0xffffffff


	//   ....[35]....
        /*0294*/ 	.word	0xffffffff


	//   ....[36]....
        /*0298*/ 	.word	0xffffffff


	//   ....[37]....
        /*029c*/ 	.word	0xffffffff


	//   ....[38]....
        /*02a0*/ 	.word	0xffffffff


	//   ....[39]....
        /*02a4*/ 	.word	0xffffffff


	//   ....[40]....
        /*02a8*/ 	.word	0xffffffff


	//   ....[41]....
        /*02ac*/ 	.word	0xffffffff


	//   ....[42]....
        /*02b0*/ 	.word	0xffffffff


	//   ....[43]....
        /*02b4*/ 	.word	0xffffffff


	//   ....[44]....
        /*02b8*/ 	.word	0xffffffff


	//   ....[45]....
        /*02bc*/ 	.word	0xffffffff


	//   ....[46]....
        /*02c0*/ 	.word	0xffffffff


	//   ....[47]....
        /*02c4*/ 	.word	0xffffffff


	//   ....[48]....
        /*02c8*/ 	.word	0xffffffff


	//----- nvinfo : EIATTR_COOP_GROUP_INSTR_OFFSETS
	.align		4
.L_232:
        /*02cc*/ 	.byte	0x04, 0x28
        /*02ce*/ 	.short	(.L_234 - .L_233)


	//   ....[0]....
.L_233:
        /*02d0*/ 	.word	0x00000060


	//   ....[1]....
        /*02d4*/ 	.word	0x00000da0


	//   ....[2]....
        /*02d8*/ 	.word	0x00000dd0


	//   ....[3]....
        /*02dc*/ 	.word	0x00001100


	//   ....[4]....
        /*02e0*/ 	.word	0x00001130


	//   ....[5]....
        /*02e4*/ 	.word	0x00001270


	//   ....[6]....
        /*02e8*/ 	.word	0x000012a0


	//   ....[7]....
        /*02ec*/ 	.word	0x000013d0


	//   ....[8]....
        /*02f0*/ 	.word	0x00001410


	//   ....[9]....
        /*02f4*/ 	.word	0x00003400


	//   ....[10]....
        /*02f8*/ 	.word	0x00003580


	//   ....[11]....
        /*02fc*/ 	.word	0x00003600


	//   ....[12]....
        /*0300*/ 	.word	0x00003770


	//   ....[13]....
        /*0304*/ 	.word	0x000037b0


	//   ....[14]....
        /*0308*/ 	.word	0x00003870


	//   ....[15]....
        /*030c*/ 	.word	0x000038a0


	//   ....[16]....
        /*0310*/ 	.word	0x00003ac0


	//   ....[17]....
        /*0314*/ 	.word	0x000068b0


	//   ....[18]....
        /*0318*/ 	.word	0x000068e0


	//   ....[19]....
        /*031c*/ 	.word	0x00006940


	//   ....[20]....
        /*0320*/ 	.word	0x00006980


	//   ....[21]....
        /*0324*/ 	.word	0x000069b0


	//   ....[22]....
        /*0328*/ 	.word	0x00006ac0


	//   ....[23]....
        /*032c*/ 	.word	0x00006eb0


	//   ....[24]....
        /*0330*/ 	.word	0x00006fe0


	//   ....[25]....
        /*0334*/ 	.word	0x00009060


	//   ....[26]....
        /*0338*/ 	.word	0x00009070


	//   ....[27]....
        /*033c*/ 	.word	0x00009080


	//   ....[28]....
        /*0340*/ 	.word	0x00009090


	//   ....[29]....
        /*0344*/ 	.word	0x000090c0


	//   ....[30]....
        /*0348*/ 	.word	0x000090e0


	//   ....[31]....
        /*034c*/ 	.word	0x00009100


	//   ....[32]....
        /*0350*/ 	.word	0x00009110


	//   ....[33]....
        /*0354*/ 	.word	0x00009ef0


	//   ....[34]....
        /*0358*/ 	.word	0x00009f40


	//   ....[35]....
        /*035c*/ 	.word	0x00009f70


	//   ....[36]....
        /*0360*/ 	.word	0x00009fa0


	//   ....[37]....
        /*0364*/ 	.word	0x00009fd0


	//   ....[38]....
        /*0368*/ 	.word	0x0000a000


	//   ....[39]....
        /*036c*/ 	.word	0x0000a030


	//   ....[40]....
        /*0370*/ 	.word	0x0000a050


	//   ....[41]....
        /*0374*/ 	.word	0x0000a070


	//   ....[42]....
        /*0378*/ 	.word	0x0000a080


	//   ....[43]....
        /*037c*/ 	.word	0x0000a5b0


	//   ....[44]....
        /*0380*/ 	.word	0x0000a5d0


	//   ....[45]....
        /*0384*/ 	.word	0x0000aa50


	//   ....[46]....
        /*0388*/ 	.word	0x0000aa70


	//   ....[47]....
        /*038c*/ 	.word	0x0000aef0


	//   ....[48]....
        /*0390*/ 	.word	0x0000af00


	//----- nvinfo : EIATTR_EXIT_INSTR_OFFSETS
	.align		4
.L_234:
        /*0394*/ 	.byte	0x04, 0x1c
        /*0396*/ 	.short	(.L_236 - .L_235)


	//   ....[0]....
.L_235:
        /*0398*/ 	.word	0x000001b0


	//   ....[1]....
        /*039c*/ 	.word	0x0000af10


	//   ....[2]....
        /*03a0*/ 	.word	0x0000b330


	//   ....[3]....
        /*03a4*/ 	.word	0x0000b380


	//   ....[4]....
        /*03a8*/ 	.word	0x0000b3b0


	//   ....[5]....
        /*03ac*/ 	.word	0x0000b410


	//   ....[6]....
        /*03b0*/ 	.word	0x0000b670


	//----- nvinfo : EIATTR_CTAIDZ_USED
	.align		4
.L_236:
        /*03b4*/ 	.byte	0x01, 0x04
	.zero		2


	//----- nvinfo : EIATTR_MAX_THREADS
	.align		4
        /*03b8*/ 	.byte	0x04, 0x05
        /*03ba*/ 	.short	(.L_238 - .L_237)
.L_237:
        /*03bc*/ 	.word	0x00000080
        /*03c0*/ 	.word	0x00000001
        /*03c4*/ 	.word	0x00000001


	//----- nvinfo : EIATTR_CRS_STACK_SIZE
	.align		4
.L_238:
        /*03c8*/ 	.byte	0x04, 0x1e
        /*03ca*/ 	.short	(.L_240 - .L_239)
.L_239:
        /*03cc*/ 	.word	0x00000000
.L_240:


//--------------------- .nv.info._ZN7cutlass13device_kernelIN5flash19enable_sm80_to_sm89INS1_16FlashAttnFwdSm80INS1_25CollectiveMainloopFwdSm80ILi4ELi1ELb0EN4cute5tupleIJNS5_1CILi128EEENS7_ILi48EEENS7_ILi96EEEEEELi96ENS_6half_tEfNS_4arch4Sm80ELb0ELb0ELb1ELb1ELb0ELb0ELb1ELb1EEENS1_21CollectiveEpilogueFwdINS6_IJS8_SA_S9_EEENS6_IJNS7_ILi1EEESI_SI_EEESC_SE_Li128ELb1ELb1ELb1ELb0EEENS1_36VarlenDynamicPersistentTileSchedulerILi128ELi48ELi128ELi128ELb1ELb1ELb0ELb0ELb1ELb1EEEEEEEEEvNT_6ParamsE --------------------------
	.section	.nv.info._ZN7cutlass13device_kernelIN5flash19enable_sm80_to_sm89INS1_16FlashAttnFwdSm80INS1_25CollectiveMainloopFwdSm80ILi4ELi1ELb0EN4cute5tupleIJNS5_1CILi128EEENS7_ILi48EEENS7_ILi96EEEEEELi96ENS_6half_tEfNS_4arch4Sm80ELb0ELb0ELb1ELb1ELb0ELb0ELb1ELb1EEENS1_21CollectiveEpilogueFwdINS6_IJS8_SA_S9_EEENS6_IJNS7_ILi1EEESI_SI_EEESC_SE_Li128ELb1ELb1ELb1ELb0EEENS1_36VarlenDynamicPersistentTileSchedulerILi128ELi48ELi128ELi128ELb1ELb1ELb0ELb0ELb1ELb1EEEEEEEEEvNT_6ParamsE,"",@"SHT_CUDA_INFO"
	.sectionflags	@""
	.align	4


	//----- nvinfo : EIATTR_CUDA_API_VERSION
	.align		4
        /*0000*/ 	.byte	0x04, 0x37
        /*0002*/ 	.short	(.L_242 - .L_241)
.L_241:
        /*0004*/ 	.word	0x00000082


	//----- nvinfo : EIATTR_SW2861232_WAR
	.align		4
.L_242:
        /*0008*/ 	.byte	0x01, 0x35
	.zero		2


	//----- nvinfo : EIATTR_PARAM_CBANK
	.align		4
        /*000c*/ 	.byte	0x04, 0x0a
        /*000e*/ 	.short	(.L_244 - .L_243)
	.align		4
.L_243:
        /*0010*/ 	.word	index@(.nv.constant0._ZN7cutlass13device_kernelIN5flash19enable_sm80_to_sm89INS1_16FlashAttnFwdSm80INS1_25CollectiveMainloopFwdSm80ILi4ELi1ELb0EN4cute5tupleIJNS5_1CILi128EEENS7_ILi48EEENS7_ILi96EEEEEELi96ENS_6half_tEfNS_4arch4Sm80ELb0ELb0ELb1ELb1ELb0ELb0ELb1ELb1EEENS1_21CollectiveEpilogueFwdINS6_IJS8_SA_S9_EEENS6_IJNS7_ILi1EEESI_SI_EEESC_SE_Li128ELb1ELb1ELb1ELb0EEENS1_36VarlenDynamicPersistentTileSchedulerILi128ELi48ELi128ELi128ELb1ELb1ELb0ELb0ELb1ELb1EEEEEEEEEvNT_6ParamsE)
        /*0014*/ 	.short	0x0160
        /*0016*/ 	.short	0x0438


	//----- nvinfo : EIATTR_CBANK_PARAM_SIZE
	.align		4
.L_244:
        /*0018*/ 	.byte	0x03, 0x19
        /*001a*/ 	.short	0x0438


	//----- nvinfo : EIATTR_KPARAM_INFO
	.align		4
        /*001c*/ 	.byte	0x04, 0x17
        /*001e*/ 	.short	(.L_246 - .L_245)
.L_245:
        /*0020*/ 	.word	0x00000000
        /*0024*/ 	.short	0x0000
        /*0026*/ 	.short	0x0000
        /*0028*/ 	.byte	0x00, 0xf0, 0xe1, 0x10


	//----- nvinfo : EIATTR_MAXREG_COUNT
	.align		4
.L_246:
        /*002c*/ 	.byte	0x03, 0x1b
        /*002e*/ 	.short	0x00ff


	//----- nvinfo : EIATTR_NUM_BARRIERS
	.align		4
        /*0030*/ 	.byte	0x02, 0x4c
        /*0032*/ 	.byte	0x06
	.zero		1


	//----- nvinfo : EIATTR_ANNOTATIONS
	.align		4
        /*0034*/ 	.byte	0x04, 0x55
        /*0036*/ 	.short	(.L_248 - .L_247)


	//   ....[0]....
.L_247:
        /* <DEDUP_REMOVED lines=125> */


	//----- nvinfo : EIATTR_MERCURY_ISA_VERSION
	.align		4
.L_248:
        /*07f0*/ 	.byte	0x03, 0x5f
        /*07f2*/ 	.short	0x0000


	//----- nvinfo : EIATTR_INT_WARP_WIDE_INSTR_OFFSETS
	.align		4
        /*07f4*/ 	.byte	0x04, 0x31
        /*07f6*/ 	.short	(.L_250 - .L_249)


	//   ....[0]....
.L_249:
        /*07f8*/ 	.word	0x000092d0


	//   ....[1]....
        /*07fc*/ 	.word	0x00009350


	//----- nvinfo : EIATTR_COOP_GROUP_MASK_REGIDS
	.align		4
.L_250:
        /*0800*/ 	.byte	0x04, 0x29
        /*0802*/ 	.short	(.L_252 - .L_251)


	//   ....[0]....
.L_251:
        /*0804*/ 	.word	0xffffffff


	//   ....[1]....
        /*0808*/ 	.word	0xffffffff


	//   ....[2]....
        /*080c*/ 	.word	0xffffffff


	//   ....[3]....
        /*0810*/ 	.word	0xffffffff


	//   ....[4]....
        /*0814*/ 	.word	0xffffffff


	//   ....[5]....
        /*0818*/ 	.word	0xffffffff


	//   ....[6]....
        /*081c*/ 	.word	0xffffffff


	//   ....[7]....
        /*0820*/ 	.word	0xffffffff


	//   ....[8]....
        /*0824*/ 	.word	0xffffffff


	//   ....[9]....
        /*0828*/ 	.word	0xffffffff


	//   ....[10]....
        /*082c*/ 	.word	0xffffffff


	//   ....[11]....
        /*0830*/ 	.word	0xffffffff


	//   ....[12]....
        /*0834*/ 	.word	0xffffffff


	//   ....[13]....
        /*0838*/ 	.word	0xffffffff


	//   ....[14]....
        /*083c*/ 	.word	0xffffffff


	//   ....[15]....
        /*0840*/ 	.word	0xffffffff


	//   ....[16]....
        /*0844*/ 	.word	0xffffffff


	//   ....[17]....
        /*0848*/ 	.word	0xffffffff


	//   ....[18]....
        /*084c*/ 	.word	0xffffffff


	//   ....[19]....
        /*0850*/ 	.word	0xffffffff


	//   ....[20]....
        /*0854*/ 	.word	0xffffffff


	//   ....[21]....
        /*0858*/ 	.word	0xffffffff


	//   ....[22]....
        /*085c*/ 	.word	0xffffffff


	//   ....[23]....
        /*0860*/ 	.word	0xffffffff


	//   ....[24]....
        /*0864*/ 	.word	0xffffffff


	//   ....[25]....
        /*0868*/ 	.word	0xffffffff


	//   ....[26]....
        /*086c*/ 	.word	0xffffffff


	//   ....[27]....
        /*0870*/ 	.word	0xffffffff


	//   ....[28]....
        /*0874*/ 	.word	0xffffffff


	//   ....[29]....
        /*0878*/ 	.word	0xffffffff


	//   ....[30]....
        /*087c*/ 	.word	0xffffffff


	//   ....[31]....
        /*0880*/ 	.word	0xffffffff


	//   ....[32]....
        /*0884*/ 	.word	0xffffffff


	//   ....[33]....
        /*0888*/ 	.word	0xffffffff


	//   ....[34]....
        /*088c*/ 	.word	0xffffffff


	//   ....[35]....
        /*0890*/ 	.word	0xffffffff


	//   ....[36]....
        /*0894*/ 	.word	0xffffffff


	//   ....[37]....
        /*0898*/ 	.word	0xffffffff


	//   ....[38]....
        /*089c*/ 	.word	0xffffffff


	//   ....[39]....
        /*08a0*/ 	.word	0xffffffff


	//   ....[40]....
        /*08a4*/ 	.word	0xffffffff


	//   ....[41]....
        /*08a8*/ 	.word	0xffffffff


	//   ....[42]....
        /*08ac*/ 	.word	0xffffffff


	//   ....[43]....
        /*08b0*/ 	.word	0xffffffff


	//   ....[44]....
        /*08b4*/ 	.word	0xffffffff


	//   ....[45]....
        /*08b8*/ 	.word	0xffffffff


	//   ....[46]....
        /*08bc*/ 	.word	0xffffffff


	//   ....[47]....
        /*08c0*/ 	.word	0xffffffff


	//   ....[48]....
        /*08c4*/ 	.word	0xffffffff


	//   ....[49]....
        /*08c8*/ 	.word	0xffffffff


	//   ....[50]....
        /*08cc*/ 	.word	0xffffffff


	//   ....[51]....
        /*08d0*/ 	.word	0xffffffff


	//   ....[52]....
        /*08d4*/ 	.word	0xffffffff


	//   ....[53]....
        /*08d8*/ 	.word	0xffffffff


	//   ....[54]....
        /*08dc*/ 	.word	0xffffffff


	//   ....[55]....
        /*08e0*/ 	.word	0xffffffff


	//   ....[56]....
        /*08e4*/ 	.word	0xffffffff


	//   ....[57]....
        /*08e8*/ 	.word	0xffffffff


	//   ....[58]....
        /*08ec*/ 	.word	0xffffffff


	//   ....[59]....
        /*08f0*/ 	.word	0xffffffff


	//   ....[60]....
        /*08f4*/ 	.word	0xffffffff


	//   ....[61]....
        /*08f8*/ 	.word	0xffffffff


	//   ....[62]....
        /*08fc*/ 	.word	0xffffffff


	//   ....[63]....
        /*0900*/ 	.word	0xffffffff


	//   ....[64]....
        /*0904*/ 	.word	0xffffffff


	//   ....[65]....
        /*0908*/ 	.word	0xffffffff


	//   ....[66]....
        /*090c*/ 	.word	0xffffffff


	//   ....[67]....
        /*0910*/ 	.word	0xffffffff


	//   ....[68]....
        /*0914*/ 	.word	0xffffffff


	//   ....[69]....
        /*0918*/ 	.word	0xffffffff


	//   ....[70]....
        /*091c*/ 	.word	0xffffffff


	//   ....[71]....
        /*0920*/ 	.word	0xffffffff


	//   ....[72]....
        /*0924*/ 	.word	0xffffffff


	//   ....[73]....
        /*0928*/ 	.word	0xffffffff


	//   ....[74]....
        /*092c*/ 	.word	0xffffffff


	//   ....[75]....
        /*0930*/ 	.word	0xffffffff


	//   ....[76]....
        /*0934*/ 	.word	0xffffffff


	//   ....[77]....
        /*0938*/ 	.word	0xffffffff


	//   ....[78]....
        /*093c*/ 	.word	0xffffffff


	//   ....[79]....
        /*0940*/ 	.word	0xffffffff


	//   ....[80]....
        /*0944*/ 	.word	0xffffffff


	//   ....[81]....
        /*0948*/ 	.word	0xffffffff


	//   ....[82]....
        /*094c*/ 	.word	0xffffffff


	//   ....[83]....
        /*0950*/ 	.word	0xffffffff


	//   ....[84]....
        /*0954*/ 	.word	0xffffffff


	//   ....[85]....
        /*0958*/ 	.word	0xffffffff


	//   ....[86]....
        /*095c*/ 	.word	0xffffffff


	//   ....[87]....
        /*0960*/ 	.word	0xffffffff


	//   ....[88]....
        /*0964*/ 	.word	0xffffffff


	//   ....[89]....
        /*0968*/ 	.word	0xffffffff


	//   ....[90]....
        /*096c*/ 	.word	0xffffffff


	//   ....[91]....
        /*0970*/ 	.word	0xffffffff


	//   ....[92]....
        /*0974*/ 	.word	0xffffffff


	//   ....[93]....
        /*0978*/ 	.word	0xffffffff


	//   ....[94]....
        /*097c*/ 	.word	0xffffffff


	//   ....[95]....
        /*0980*/ 	.word	0xffffffff


	//   ....[96]....
        /*0984*/ 	.word	0xffffffff


	//   ....[97]....
        /*0988*/ 	.word	0xffffffff


	//   ....[98]....
        /*098c*/ 	.word	0xffffffff


	//   ....[99]....
        /*0990*/ 	.word	0xffffffff


	//   ....[100]....
        /*0994*/ 	.word	0xffffffff


	//   ....[101]....
        /*0998*/ 	.word	0xffffffff


	//   ....[102]....
        /*099c*/ 	.word	0xffffffff


	//   ....[103]....
        /*09a0*/ 	.word	0xffffffff


	//   ....[104]....
        /*09a4*/ 	.word	0xffffffff


	//   ....[105]....
        /*09a8*/ 	.word	0xffffffff


	//   ....[106]....
        /*09ac*/ 	.word	0xffffffff


	//   ....[107]....
        /*09b0*/ 	.word	0xffffffff


	//   ....[108]....
        /*09b4*/ 	.word	0xffffffff


	//   ....[109]....
        /*09b8*/ 	.word	0xffffffff


	//   ....[110]....
        /*09bc*/ 	.word	0xffffffff


	//   ....[111]....
        /*09c0*/ 	.word	0xffffffff


	//   ....[112]....
        /*09c4*/ 	.word	0xffffffff


	//   ....[113]....
        /*09c8*/ 	.word	0xffffffff


	//   ....[114]....
        /*09cc*/ 	.word	0xffffffff


	//   ....[115]....
        /*09d0*/ 	.word	0xffffffff


	//   ....[116]....
        /*09d4*/ 	.word	0xffffffff


	//   ....[117]....
        /*09d8*/ 	.word	0xffffffff


	//   ....[118]....
        /*09dc*/ 	.word	0xffffffff


	//   ....[119]....
        /*09e0*/ 	.word	0xffffffff


	//   ....[120]....
        /*09e4*/ 	.word	0xffffffff


	//   ....[121]....
        /*09e8*/ 	.word	0xffffffff


	//   ....[122]....
        /*09ec*/ 	.word	0xffffffff


	//   ....[123]....
        /*09f0*/ 	.word	0xffffffff


	//   ....[124]....
        /*09f4*/ 	.word	0xffffffff


	//   ....[125]....
        /*09f8*/ 	.word	0xffffffff


	//   ....[126]....
        /*09fc*/ 	.word	0xffffffff


	//   ....[127]....
        /*0a00*/ 	.word	0xffffffff


	//   ....[128]....
        /*0a04*/ 	.word	0xffffffff


	//   ....[129]....
        /*0a08*/ 	.word	0xffffffff


	//   ....[130]....
        /*0a0c*/ 	.word	0xffffffff


	//   ....[131]....
        /*0a10*/ 	.word	0xffffffff


	//   ....[132]....
        /*0a14*/ 	.word	0xffffffff


	//   ....[133]....
        /*0a18*/ 	.word	0xffffffff


	//   ....[134]....
        /*0a1c*/ 	.word	0xffffffff


	//   ....[135]....
        /*0a20*/ 	.word	0xffffffff


	//   ....[136]....
        /*0a24*/ 	.word	0xffffffff


	//   ....[137]....
        /*0a28*/ 	.word	0xffffffff


	//   ....[138]....
        /*0a2c*/ 	.word	0xffffffff


	//   ....[139]....
        /*0a30*/ 	.word	0xffffffff


	//   ....[140]....
        /*0a34*/ 	.word	0xffffffff


	//   ....[141]....
        /*0a38*/ 	.word	0xffffffff


	//   ....[142]....
        /*0a3c*/ 	.word	0xffffffff


	//   ....[143]....
        /*0a40*/ 	.word	0xffffffff


	//   ....[144]....
        /*0a44*/ 	.word	0xffffffff


	//   ....[145]....
        /*0a48*/ 	.word	0xffffffff


	//   ....[146]....
        /*0a4c*/ 	.word	0xffffffff


	//   ....[147]....
        /*0a50*/ 	.word	0xffffffff


	//   ....[148]....
        /*0a54*/ 	.word	0xffffffff


	//   ....[149]....
        /*0a58*/ 	.word	0xffffffff


	//   ....[150]....
        /*0a5c*/ 	.word	0xffffffff


	//   ....[151]....
        /*0a60*/ 	.word	0xffffffff


	//   ....[152]....
        /*0a64*/ 	.word	0xffffffff


	//   ....[153]....
        /*0a68*/ 	.word	0xffffffff


	//   ....[154]....
        /*0a6c*/ 	.word	0xffffffff


	//   ....[155]....
        /*0a70*/ 	.word	0xffffffff


	//   ....[156]....
        /*0a74*/ 	.word	0xffffffff


	//   ....[157]....
        /*0a78*/ 	.word	0xffffffff


	//   ....[158]....
        /*0a7c*/ 	.word	0xffffffff


	//   ....[159]....
        /*0a80*/ 	.word	0xffffffff


	//   ....[160]....
        /*0a84*/ 	.word	0xffffffff


	//   ....[161]....
        /*0a88*/ 	.word	0xffffffff


	//   ....[162]....
        /*0a8c*/ 	.word	0xffffffff


	//   ....[163]....
        /*0a90*/ 	.word	0xffffffff


	//   ....[164]....
        /*0a94*/ 	.word	0xffffffff


	//   ....[165]....
        /*0a98*/ 	.word	0xffffffff


	//   ....[166]....
        /*0a9c*/ 	.word	0xffffffff


	//----- nvinfo : EIATTR_COOP_GROUP_INSTR_OFFSETS
	.align		4
.L_252:
        /*0aa0*/ 	.byte	0x04, 0x28
        /*0aa2*/ 	.short	(.L_254 - .L_253)


	//   ....[0]....
.L_253:
        /*0aa4*/ 	.word	0x00000050


	//   ....[1]....
        /*0aa8*/ 	.word	0x00000200


	//   ....[2]....
        /*0aac*/ 	.word	0x00000230


	//   ....[3]....
        /*0ab0*/ 	.word	0x00000260


	//   ....[4]....
        /*0ab4*/ 	.word	0x00000290


	//   ....[5]....
        /*0ab8*/ 	.word	0x000002c0


	//   ....[6]....
        /*0abc*/ 	.word	0x000002f0


	//   ....[7]....
        /*0ac0*/ 	.word	0x00000460


	//   ....[8]....
        /*0ac4*/ 	.word	0x000004a0


	//   ....[9]....
        /*0ac8*/ 	.word	0x000004d0


	//   ....[10]....
        /*0acc*/ 	.word	0x00000500


	//   ....[11]....
        /*0ad0*/ 	.word	0x00000530


	//   ....[12]....
        /*0ad4*/ 	.word	0x00000560


	//   ....[13]....
        /*0ad8*/ 	.word	0x000005f0


	//   ....[14]....
        /*0adc*/ 	.word	0x00000620


	//   ....[15]....
        /*0ae0*/ 	.word	0x00000630


	//   ....[16]....
        /*0ae4*/ 	.word	0x000006a0


	//   ....[17]....
        /*0ae8*/ 	.word	0x000027f0


	//   ....[18]....
        /*0aec*/ 	.word	0x00002810


	//   ....[19]....
        /*0af0*/ 	.word	0x00002990


	//   ....[20]....
        /*0af4*/ 	.word	0x000029a0


	//   ....[21]....
        /*0af8*/ 	.word	0x00002b20


	//   ....[22]....
        /*0afc*/ 	.word	0x00002b40


	//   ....[23]....
        /*0b00*/ 	.word	0x00002cc0


	//   ....[24]....
        /*0b04*/ 	.word	0x00002cd0


	//   ....[25]....
        /*0b08*/ 	.word	0x000045d0


	//   ....[26]....
        /*0b0c*/ 	.word	0x000046f0


	//   ....[27]....
        /*0b10*/ 	.word	0x000048a0


	//   ....[28]....
        /*0b14*/ 	.word	0x000048c0


	//   ....[29]....
        /*0b18*/ 	.word	0x00004b70


	//   ....[30]....
        /*0b1c*/ 	.word	0x00004be0


	//   ....[31]....
        /*0b20*/ 	.word	0x00004e10


	//   ....[32]....
        /*0b24*/ 	.word	0x00004ee0


	//   ....[33]....
        /*0b28*/ 	.word	0x00006f70


	//   ....[34]....
        /*0b2c*/ 	.word	0x00006fb0


	//   ....[35]....
        /*0b30*/ 	.word	0x00007050


	//   ....[36]....
        /*0b34*/ 	.word	0x000070a0


	//   ....[37]....
        /*0b38*/ 	.word	0x000070e0


	//   ....[38]....
        /*0b3c*/ 	.word	0x000071e0


	//   ....[39]....
        /*0b40*/ 	.word	0x00007220


	//   ....[40]....
        /*0b44*/ 	.word	0x000076a0


	//   ....[41]....
        /*0b48*/ 	.word	0x00008920


	//   ....[42]....
        /*0b4c*/ 	.word	0x00008930


	//   ....[43]....
        /*0b50*/ 	.word	0x00008940


	//   ....[44]....
        /*0b54*/ 	.word	0x00008950


	//   ....[45]....
        /*0b58*/ 	.word	0x00008980


	//   ....[46]....
        /*0b5c*/ 	.word	0x000089a0


	//   ....[47]....
        /*0b60*/ 	.word	0x000089c0


	//   ....[48]....
        /*0b64*/ 	.word	0x000089d0


	//   ....[49]....
        /*0b68*/ 	.word	0x00009f70


	//   ....[50]....
        /*0b6c*/ 	.word	0x00009f80


	//   ....[51]....
        /*0b70*/ 	.word	0x00009f90


	//   ....[52]....
        /*0b74*/ 	.word	0x00009fa0


	//   ....[53]....
        /*0b78*/ 	.word	0x00009fb0


	//   ....[54]....
        /*0b7c*/ 	.word	0x00009fc0


	//   ....[55]....
        /*0b80*/ 	.word	0x00009ff0


	//   ....[56]....
        /*0b84*/ 	.word	0x0000a060


	//   ....[57]....
        /*0b88*/ 	.word	0x0000a4e0


	//   ....[58]....
        /*0b8c*/ 	.word	0x0000a500


	//   ....[59]....
        /*0b90*/ 	.word	0x0000a650


	//   ....[60]....
        /*0b94*/ 	.word	0x0000a660


	//   ....[61]....
        /*0b98*/ 	.word	0x0000a7c0


	//   ....[62]....
        /*0b9c*/ 	.word	0x0000a7e0


	//   ....[63]....
        /*0ba0*/ 	.word	0x0000a940


	//   ....[64]....
        /*0ba4*/ 	.word	0x0000a950


	//   ....[65]....
        /*0ba8*/ 	.word	0x0000acc0


	//   ....[66]....
        /*0bac*/ 	.word	0x0000ace0


	//   ....[67]....
        /*0bb0*/ 	.word	0x0000b1b0


	//   ....[68]....
        /*0bb4*/ 	.word	0x0000b1c0


	//   ....[69]....
        /*0bb8*/ 	.word	0x0000b690


	//   ....[70]....
        /*0bbc*/ 	.word	0x0000b6b0


	//   ....[71]....
        /*0bc0*/ 	.word	0x0000bba0


	//   ....[72]....
        /*0bc4*/ 	.word	0x0000bbb0


	//   ....[73]....
        /*0bc8*/ 	.word	0x0000c8b0


	//   ....[74]....
        /*0bcc*/ 	.word	0x0000c8d0


	//   ....[75]....
        /*0bd0*/ 	.word	0x0000ca30


	//   ....[76]....
        /*0bd4*/ 	.word	0x0000ca40


	//   ....[77]....
        /*0bd8*/ 	.word	0x0000cba0


	//   ....[78]....
        /*0bdc*/ 	.word	0x0000cbc0


	//   ....[79]....
        /*0be0*/ 	.word	0x0000cd20


	//   ....[80]....
        /*0be4*/ 	.word	0x0000cd30


	//   ....[81]....
        /*0be8*/ 	.word	0x0000cf50


	//   ....[82]....
        /*0bec*/ 	.word	0x0000cf70


	//   ....[83]....
        /*0bf0*/ 	.word	0x0000d0a0


	//   ....[84]....
        /*0bf4*/ 	.word	0x0000d0e0


	//   ....[85]....
        /*0bf8*/ 	.word	0x0000d110


	//   ....[86]....
        /*0bfc*/ 	.word	0x0000d140


	//   ....[87]....
        /*0c00*/ 	.word	0x0000d170


	//   ....[88]....
        /*0c04*/ 	.word	0x0000d1a0


	//   ....[89]....
        /*0c08*/ 	.word	0x0000d300


	//   ....[90]....
        /*0c0c*/ 	.word	0x0000d340


	//   ....[91]....
        /*0c10*/ 	.word	0x0000d370


	//   ....[92]....
        /*0c14*/ 	.word	0x0000d3a0


	//   ....[93]....
        /*0c18*/ 	.word	0x0000d3d0


	//   ....[94]....
        /*0c1c*/ 	.word	0x0000d400


	//   ....[95]....
        /*0c20*/ 	.word	0x0000d490


	//   ....[96]....
        /*0c24*/ 	.word	0x0000d4c0


	//   ....[97]....
        /*0c28*/ 	.word	0x0000d4d0


	//   ....[98]....
        /*0c2c*/ 	.word	0x0000d530


	//   ....[99]....
        /*0c30*/ 	.word	0x0000db10


	//   ....[100]....
        /*0c34*/ 	.word	0x0000db70


	//   ....[101]....
        /*0c38*/ 	.word	0x0000dbc0


	//   ....[102]....
        /*0c3c*/ 	.word	0x0000dc10


	//   ....[103]....
        /*0c40*/ 	.word	0x0000dc60


	//   ....[104]....
        /*0c44*/ 	.word	0x0000dcd0


	//   ....[105]....
        /*0c48*/ 	.word	0x0000dd10


	//   ....[106]....
        /*0c4c*/ 	.word	0x0000dd80


	//   ....[107]....
        /*0c50*/ 	.word	0x0000ddf0


	//   ....[108]....
        /*0c54*/ 	.word	0x0000de50


	//   ....[109]....
        /*0c58*/ 	.word	0x0000dec0


	//   ....[110]....
        /*0c5c*/ 	.word	0x0000df30


	//   ....[111]....
        /*0c60*/ 	.word	0x0000df90


	//   ....[112]....
        /*0c64*/ 	.word	0x0000dff0


	//   ....[113]....
        /*0c68*/ 	.word	0x0000e050


	//   ....[114]....
        /*0c6c*/ 	.word	0x0000e0c0


	//   ....[115]....
        /*0c70*/ 	.word	0x0000e120


	//   ....[116]....
        /*0c74*/ 	.word	0x0000e180


	//   ....[117]....
        /*0c78*/ 	.word	0x0000e1f0


	//   ....[118]....
        /*0c7c*/ 	.word	0x0000e230


	//   ....[119]....
        /*0c80*/ 	.word	0x0000e280


	//   ....[120]....
        /*0c84*/ 	.word	0x0000e2d0


	//   ....[121]....
        /*0c88*/ 	.word	0x0000e320


	//   ....[122]....
        /*0c8c*/ 	.word	0x0000e370


	//   ....[123]....
        /*0c90*/ 	.word	0x0000e3c0


	//   ....[124]....
        /*0c94*/ 	.word	0x0000e410


	//   ....[125]....
        /*0c98*/ 	.word	0x0000e470


	//   ....[126]....
        /*0c9c*/ 	.word	0x0000e4e0


	//   ....[127]....
        /*0ca0*/ 	.word	0x0000e540


	//   ....[128]....
        /*0ca4*/ 	.word	0x0000e5a0


	//   ....[129]....
        /*0ca8*/ 	.word	0x0000e600


	//   ....[130]....
        /*0cac*/ 	.word	0x0000e670


	//   ....[131]....
        /*0cb0*/ 	.word	0x0000e6d0


	//   ....[132]....
        /*0cb4*/ 	.word	0x0000e730


	//   ....[133]....
        /*0cb8*/ 	.word	0x0000e790


	//   ....[134]....
        /*0cbc*/ 	.word	0x0000e800


	//   ....[135]....
        /*0cc0*/ 	.word	0x0000e860


	//   ....[136]....
        /*0cc4*/ 	.word	0x0000e8c0


	//   ....[137]....
        /*0cc8*/ 	.word	0x0000e920


	//   ....[138]....
        /*0ccc*/ 	.word	0x0000e990


	//   ....[139]....
        /*0cd0*/ 	.word	0x0000e9f0


	//   ....[140]....
        /*0cd4*/ 	.word	0x0000ea50


	//   ....[141]....
        /*0cd8*/ 	.word	0x0000eab0


	//   ....[142]....
        /*0cdc*/ 	.word	0x0000eb20


	//   ....[143]....
        /*0ce0*/ 	.word	0x0000eb80


	//   ....[144]....
        /*0ce4*/ 	.word	0x0000ebe0


	//   ....[145]....
        /*0ce8*/ 	.word	0x0000ec40


	//   ....[146]....
        /*0cec*/ 	.word	0x0000ecb0


	//   ....[147]....
        /*0cf0*/ 	.word	0x0000ed10


	//   ....[148]....
        /*0cf4*/ 	.word	0x0000ed70


	//   ....[149]....
        /*0cf8*/ 	.word	0x0000edd0


	//   ....[150]....
        /*0cfc*/ 	.word	0x0000ee40


	//   ....[151]....
        /*0d00*/ 	.word	0x0000ee90


	//   ....[152]....
        /*0d04*/ 	.word	0x0000eed0


	//   ....[153]....
        /*0d08*/ 	.word	0x0000ef20


	//   ....[154]....
        /*0d0c*/ 	.word	0x0000ef70


	//   ....[155]....
        /*0d10*/ 	.word	0x0000efc0


	//   ....[156]....
        /*0d14*/ 	.word	0x0000f030


	//   ....[157]....
        /*0d18*/ 	.word	0x0000f070


	//   ....[158]....
        /*0d1c*/ 	.word	0x0000f0c0


	//   ....[159]....
        /*0d20*/ 	.word	0x0000f110


	//   ....[160]....
        /*0d24*/ 	.word	0x0000f160


	//   ....[161]....
        /*0d28*/ 	.word	0x0000f1b0


	//   ....[162]....
        /*0d2c*/ 	.word	0x0000f220


	//   ....[163]....
        /*0d30*/ 	.word	0x0000f260


	//   ....[164]....
        /*0d34*/ 	.word	0x0000f2d0


	//   ....[165]....
        /*0d38*/ 	.word	0x0000f330


	//   ....[166]....
        /*0d3c*/ 	.word	0x0000f390


	//----- nvinfo : EIATTR_EXIT_INSTR_OFFSETS
	.align		4
.L_254:
        /*0d40*/ 	.byte	0x04, 0x1c
        /*0d42*/ 	.short	(.L_256 - .L_255)


	//   ....[0]....
.L_255:
        /*0d44*/ 	.word	0x00000c10


	//   ....[1]....
        /*0d48*/ 	.word	0x0000dad0


	//----- nvinfo : EIATTR_MAX_THREADS
	.align		4
.L_256:
        /*0d4c*/ 	.byte	0x04, 0x05
        /*0d4e*/ 	.short	(.L_258 - .L_257)
.L_257:
        /*0d50*/ 	.word	0x00000080
        /*0d54*/ 	.word	0x00000001
        /*0d58*/ 	.word	0x00000001


	//----- nvinfo : EIATTR_CRS_STACK_SIZE
	.align		4
.L_258:
        /*0d5c*/ 	.byte	0x04, 0x1e
        /*0d5e*/ 	.short	(.L_260 - .L_259)
.L_259:
        /*0d60*/ 	.word	0x00000000
.L_260:


//--------------------- .nv.info._ZN7cutlass13device_kernelIN5flash19enable_sm80_to_sm89INS1_16FlashAttnFwdSm80INS1_25CollectiveMainloopFwdSm80ILi4ELi1ELb0EN4cute5tupleIJNS5_1CILi128EEENS7_ILi48EEENS7_ILi96EEEEEELi96ENS_6half_tEfNS_4arch4Sm80ELb0ELb0ELb1ELb1ELb0ELb1ELb1ELb1EEENS1_21CollectiveEpilogueFwdINS6_IJS8_SA_S9_EEENS6_IJNS7_ILi1EEESI_SI_EEESC_SE_Li128ELb1ELb1ELb1ELb0EEENS1_36VarlenDynamicPersistentTileSchedulerILi128ELi48ELi128ELi128ELb1ELb1ELb0ELb0ELb1ELb1EEEEEEEEEvNT_6ParamsE --------------------------
	.section	.nv.info._ZN7cutlass13device_kernelIN5flash19enable_sm80_to_sm89INS1_16FlashAttnFwdSm80INS1_25CollectiveMainloopFwdSm80ILi4ELi1ELb0EN4cute5tupleIJNS5_1CILi128EEENS7_ILi48EEENS7_ILi96EEEEEELi96ENS_6half_tEfNS_4arch4Sm80ELb0ELb0ELb1ELb1ELb0ELb1ELb1ELb1EEENS1_21CollectiveEpilogueFwdINS6_IJS8_SA_S9_EEENS6_IJNS7_ILi1EEESI_SI_EEESC_SE_Li128ELb1ELb1ELb1ELb0EEENS1_36VarlenDynamicPersistentTileSchedulerILi128ELi48ELi128ELi128ELb1ELb1ELb0ELb0ELb1ELb1EEEEEEEEEvNT_6ParamsE,"",@"SHT_CUDA_INFO"
	.sectionflags	@""
	.align	4


	//----- nvinfo : EIATTR_CUDA_API_VERSION
	.align		4
        /*0000*/ 	.byte	0x04, 0x37
        /*0002*/ 	.short	(.L_262 - .L_261)
.L_261:
        /*0004*/ 	.word	0x00000082


	//----- nvinfo : EIATTR_SW2861232_WAR
	.align		4
.L_262:
        /*0008*/ 	.byte	0x01, 0x35
	.zero		2


	//----- nvinfo : EIATTR_PARAM_CBANK
	.align		4
        /*000c*/ 	.byte	0x04, 0x0a
        /*000e*/ 	.short	(.L_264 - .L_263)
	.align		4
.L_263:
        /*0010*/ 	.word	index@(.nv.constant0._ZN7cutlass13device_kernelIN5flash19enable_sm80_to_sm89INS1_16FlashAttnFwdSm80INS1_25CollectiveMainloopFwdSm80ILi4ELi1ELb0EN4cute5tupleIJNS5_1CILi128EEENS7_ILi48EEENS7_ILi96EEEEEELi96ENS_6half_tEfNS_4arch4Sm80ELb0ELb0ELb1ELb1ELb0ELb1ELb1ELb1EEENS1_21CollectiveEpilogueFwdINS6_IJS8_SA_S9_EEENS6_IJNS7_ILi1EEESI_SI_EEESC_SE_Li128ELb1ELb1ELb1ELb0EEENS1_36VarlenDynamicPersistentTileSchedulerILi128ELi48ELi128ELi128ELb1ELb1ELb0ELb0ELb1ELb1EEEEEEEEEvNT_6ParamsE)
        /*0014*/ 	.short	0x0160
        /*0016*/ 	.short	0x0438


	//----- nvinfo : EIATTR_CBANK_PARAM_SIZE
	.align		4
.L_264:
        /*0018*/ 	.byte	0x03, 0x19
        /*001a*/ 	.short	0x0438


	//----- nvinfo : EIATTR_KPARAM_INFO
	.align		4
        /*001c*/ 	.byte	0x04, 0x17
        /*001e*/ 	.short	(.L_266 - .L_265)
.L_265:
        /*0020*/ 	.word	0x00000000
        /*0024*/ 	.short	0x0000
        /*0026*/ 	.short	0x0000
        /*0028*/ 	.byte	0x00, 0xf0, 0xe1, 0x10


	//----- nvinfo : EIATTR_MAXREG_COUNT
	.align		4
.L_266:
        /*002c*/ 	.byte	0x03, 0x1b
        /*002e*/ 	.short	0x00ff


	//----- nvinfo : EIATTR_NUM_BARRIERS
	.align		4
        /*0030*/ 	.byte	0x02, 0x4c
        /*0032*/ 	.byte	0x06
	.zero		1


	//----- nvinfo : EIATTR_ANNOTATIONS
	.align		4
        /*0034*/ 	.byte	0x04, 0x55
        /*0036*/ 	.short	(.L_268 - .L_267)


	//   ....[0]....
.L_267:
        /* <DEDUP_REMOVED lines=89> */
        /*05bc*/ 	.byte	0x90, 0x86, 0x01, 0x00, 0x01, 0x00, 0x00, 0x00, 0xf0, 0x86, 0x01, 0x00


	//----- nvinfo : EIATTR_MERCURY_ISA_VERSION
	.align		4
.L_268:
        /*05c8*/ 	.byte	0x03, 0x5f
        /*05ca*/ 	.short	0x0000


	//----- nvinfo : EIATTR_INT_WARP_WIDE_INSTR_OFFSETS
	.align		4
        /*05cc*/ 	.byte	0x04, 0x31
        /*05ce*/ 	.short	(.L_270 - .L_269)


	//   ....[0]....
.L_269:
        /*05d0*/ 	.word	0x00014400


	//   ....[1]....
        /*05d4*/ 	.word	0x00014480


	//----- nvinfo : EIATTR_COOP_GROUP_MASK_REGIDS
	.align		4
.L_270:
        /*05d8*/ 	.byte	0x04, 0x29
        /*05da*/ 	.short	(.L_272 - .L_271)


	//   ....[0]....
.L_271:
        /*05dc*/ 	.word	0xffffffff


	//   ....[1]....
        /*05e0*/ 	.word	0xffffffff


	//   ....[2]....
        /*05e4*/ 	.word	0xffffffff


	//   ....[3]....
        /*05e8*/ 	.word	0xffffffff


	//   ....[4]....
        /*05ec*/ 	.word	0xffffffff


	//   ....[5]....
        /*05f0*/ 	.word	0xffffffff


	//   ....[6]....
        /*05f4*/ 	.word	0xffffffff


	//   ....[7]....
        /*05f8*/ 	.word	0xffffffff


	//   ....[8]....
        /*05fc*/ 	.word	0xffffffff


	//   ....[9]....
        /*0600*/ 	.word	0xffffffff


	//   ....[10]....
        /*0604*/ 	.word	0xffffffff


	//   ....[11]....
        /*0608*/ 	.word	0xffffffff


	//   ....[12]....
        /*060c*/ 	.word	0xffffffff


	//   ....[13]....
        /*0610*/ 	.word	0xffffffff


	//   ....[14]....
        /*0614*/ 	.word	0xffffffff


	//   ....[15]....
        /*0618*/ 	.word	0xffffffff


	//   ....[16]....
        /*061c*/ 	.word	0xffffffff


	//   ....[17]....
        /*0620*/ 	.word	0xffffffff


	//   ....[18]....
        /*0624*/ 	.word	0xffffffff


	//   ....[19]....
        /*0628*/ 	.word	0xffffffff


	//   ....[20]....
        /*062c*/ 	.word	0xffffffff


	//   ....[21]....
        /*0630*/ 	.word	0xffffffff


	//   ....[22]....
        /*0634*/ 	.word	0xffffffff


	//   ....[23]....
        /*0638*/ 	.word	0xffffffff


	//   ....[24]....
        /*063c*/ 	.word	0xffffffff


	//   ....[25]....
        /*0640*/ 	.word	0xffffffff


	//   ....[26]....
        /*0644*/ 	.word	0xffffffff


	//   ....[27]....
        /*0648*/ 	.word	0xffffffff


	//   ....[28]....
        /*064c*/ 	.word	0xffffffff


	//   ....[29]....
        /*0650*/ 	.word	0xffffffff


	//   ....[30]....
        /*0654*/ 	.word	0xffffffff


	//   ....[31]....
        /*0658*/ 	.word	0xffffffff


	//   ....[32]....
        /*065c*/ 	.word	0xffffffff


	//   ....[33]....
        /*0660*/ 	.word	0xffffffff


	//   ....[34]....
        /*0664*/ 	.word	0xffffffff


	//   ....[35]....
        /*0668*/ 	.word	0xffffffff


	//   ....[36]....
        /*066c*/ 	.word	0xffffffff


	//   ....[37]....
        /*0670*/ 	.word	0xffffffff


	//   ....[38]....
        /*0674*/ 	.word	0xffffffff


	//   ....[39]....
        /*0678*/ 	.word	0xffffffff


	//   ....[40]....
        /*067c*/ 	.word	0xffffffff


	//   ....[41]....
        /*0680*/ 	.word	0xffffffff


	//   ....[42]....
        /*0684*/ 	.word	0xffffffff


	//   ....[43]....
        /*0688*/ 	.word	0xffffffff


	//   ....[44]....
        /*068c*/ 	.word	0xffffffff


	//   ....[45]....
        /*0690*/ 	.word	0xffffffff


	//   ....[46]....
        /*0694*/ 	.word	0xffffffff


	//   ....[47]....
        /*0698*/ 	.word	0xffffffff


	//   ....[48]....
        /*069c*/ 	.word	0xffffffff


	//   ....[49]....
        /*06a0*/ 	.word	0xffffffff


	//   ....[50]....
        /*06a4*/ 	.word	0xffffffff


	//   ....[51]....
        /*06a8*/ 	.word	0xffffffff


	//   ....[52]....
        /*06ac*/ 	.word	0xffffffff


	//   ....[53]....
        /*06b0*/ 	.word	0xffffffff


	//   ....[54]....
        /*06b4*/ 	.word	0xffffffff


	//   ....[55]....
        /*06b8*/ 	.word	0xffffffff


	//   ....[56]....
        /*06bc*/ 	.word	0xffffffff


	//   ....[57]....
        /*06c0*/ 	.word	0xffffffff


	//   ....[58]....
        /*06c4*/ 	.word	0xffffffff


	//   ....[59]....
        /*06c8*/ 	.word	0xffffffff


	//   ....[60]....
        /*06cc*/ 	.word	0xffffffff


	//   ....[61]....
        /*06d0*/ 	.word	0xffffffff


	//   ....[62]....
        /*06d4*/ 	.word	0xffffffff


	//   ....[63]....
        /*06d8*/ 	.word	0xffffffff


	//   ....[64]....
        /*06dc*/ 	.word	0xffffffff


	//   ....[65]....
        /*06e0*/ 	.word	0xffffffff


	//   ....[66]....
        /*06e4*/ 	.word	0xffffffff


	//   ....[67]....
        /*06e8*/ 	.word	0xffffffff


	//   ....[68]....
        /*06ec*/ 	.word	0xffffffff


	//   ....[69]....
        /*06f0*/ 	.word	0xffffffff


	//   ....[70]....
        /*06f4*/ 	.word	0xffffffff


	//   ....[71]....
        /*06f8*/ 	.word	0xffffffff


	//   ....[72]....
        /*06fc*/ 	.word	0xffffffff


	//   ....[73]....
        /*0700*/ 	.word	0xffffffff


	//   ....[74]....
        /*0704*/ 	.word	0xffffffff


	//   ....[75]....
        /*0708*/ 	.word	0xffffffff


	//   ....[76]....
        /*070c*/ 	.word	0xffffffff


	//   ....[77]....
        /*0710*/ 	.word	0xffffffff


	//   ....[78]....
        /*0714*/ 	.word	0xffffffff


	//   ....[79]....
        /*0718*/ 	.word	0xffffffff


	//   ....[80]....
        /*071c*/ 	.word	0xffffffff


	//   ....[81]....
        /*0720*/ 	.word	0xffffffff


	//   ....[82]....
        /*0724*/ 	.word	0xffffffff


	//   ....[83]....
        /*0728*/ 	.word	0xffffffff


	//   ....[84]....
        /*072c*/ 	.word	0xffffffff


	//   ....[85]....
        /*0730*/ 	.word	0xffffffff


	//   ....[86]....
        /*0734*/ 	.word	0xffffffff


	//   ....[87]....
        /*0738*/ 	.word	0xffffffff


	//   ....[88]....
        /*073c*/ 	.word	0xffffffff


	//   ....[89]....
        /*0740*/ 	.word	0xffffffff


	//   ....[90]....
        /*0744*/ 	.word	0xffffffff


	//   ....[91]....
        /*0748*/ 	.word	0xffffffff


	//   ....[92]....
        /*074c*/ 	.word	0xffffffff


	//   ....[93]....
        /*0750*/ 	.word	0xffffffff


	//   ....[94]....
        /*0754*/ 	.word	0xffffffff


	//   ....[95]....
        /*0758*/ 	.word	0xffffffff


	//   ....[96]....
        /*075c*/ 	.word	0xffffffff


	//   ....[97]....
        /*0760*/ 	.word	0xffffffff


	//   ....[98]....
        /*0764*/ 	.word	0xffffffff


	//   ....[99]....
        /*0768*/ 	.word	0xffffffff


	//   ....[100]....
        /*076c*/ 	.word	0xffffffff


	//   ....[101]....
        /*0770*/ 	.word	0xffffffff


	//   ....[102]....
        /*0774*/ 	.word	0xffffffff


	//   ....[103]....
        /*0778*/ 	.word	0xffffffff


	//   ....[104]....
        /*077c*/ 	.word	0xffffffff


	//   ....[105]....
        /*0780*/ 	.word	0xffffffff


	//   ....[106]....
        /*0784*/ 	.word	0xffffffff


	//   ....[107]....
        /*0788*/ 	.word	0xffffffff


	//   ....[108]....
        /*078c*/ 	.word	0xffffffff


	//   ....[109]....
        /*0790*/ 	.word	0xffffffff


	//   ....[110]....
        /*0794*/ 	.word	0xffffffff


	//   ....[111]....
        /*0798*/ 	.word	0xffffffff


	//   ....[112]....
        /*079c*/ 	.word	0xffffffff


	//   ....[113]....
        /*07a0*/ 	.word	0xffffffff


	//   ....[114]....
        /*07a4*/ 	.word	0xffffffff


	//   ....[115]....
        /*07a8*/ 	.word	0xffffffff


	//   ....[116]....
        /*07ac*/ 	.word	0xffffffff


	//   ....[117]....
        /*07b0*/ 	.word	0xffffffff


	//   ....[118]....
        /*07b4*/ 	.word	0xffffffff


	//   ....[119]....
        /*07b8*/ 	.word	0xffffffff


	//   ....[120]....
        /*07bc*/ 	.word	0xffffffff


	//   ....[121]....
        /*07c0*/ 	.word	0xffffffff


	//   ....[122]....
        /*07c4*/ 	.word	0xffffffff


	//   ....[123]....
        /*07c8*/ 	.word	0xffffffff


	//   ....[124]....
        /*07cc*/ 	.word	0xffffffff


	//   ....[125]....
        /*07d0*/ 	.word	0xffffffff


	//   ....[126]....
        /*07d4*/ 	.word	0xffffffff


	//   ....[127]....
        /*07d8*/ 	.word	0xffffffff


	//   ....[128]....
        /*07dc*/ 	.word	0xffffffff


	//   ....[129]....
        /*07e0*/ 	.word	0xffffffff


	//   ....[130]....
        /*07e4*/ 	.word	0xffffffff


	//   ....[131]....
        /*07e8*/ 	.word	0xffffffff


	//   ....[132]....
        /*07ec*/ 	.word	0xffffffff


	//   ....[133]....
        /*07f0*/ 	.word	0xffffffff


	//   ....[134]....
        /*07f4*/ 	.word	0xffffffff


	//   ....[135]....
        /*07f8*/ 	.word	0xffffffff


	//   ....[136]....
        /*07fc*/ 	.word	0xffffffff


	//   ....[137]....
        /*0800*/ 	.word	0xffffffff


	//   ....[138]....
        /*0804*/ 	.word	0xffffffff


	//   ....[139]....
        /*0808*/ 	.word	0xffffffff


	//   ....[140]....
        /*080c*/ 	.word	0xffffffff


	//   ....[141]....
        /*0810*/ 	.word	0xffffffff


	//   ....[142]....
        /*0814*/ 	.word	0xffffffff


	//   ....[143]....
        /*0818*/ 	.word	0xffffffff


	//   ....[144]....
        /*081c*/ 	.word	0xffffffff


	//   ....[145]....
        /*0820*/ 	.word	0xffffffff


	//   ....[146]....
        /*0824*/ 	.word	0xffffffff


	//   ....[147]....
        /*0828*/ 	.word	0xffffffff


	//   ....[148]....
        /*082c*/ 	.word	0xffffffff


	//   ....[149]....
        /*0830*/ 	.word	0xffffffff


	//   ....[150]....
        /*0834*/ 	.word	0xffffffff


	//   ....[151]....
        /*0838*/ 	.word	0xffffffff


	//   ....[152]....
        /*083c*/ 	.word	0xffffffff


	//   ....[153]....
        /*0840*/ 	.word	0xffffffff


	//   ....[154]....
        /*0844*/ 	.word	0xffffffff


	//   ....[155]....
        /*0848*/ 	.word	0xffffffff


	//   ....[156]....
        /*084c*/ 	.word	0xffffffff


	//   ....[157]....
        /*0850*/ 	.word	0xffffffff


	//   ....[158]....
        /*0854*/ 	.word	0xffffffff


	//   ....[159]....
        /*0858*/ 	.word	0xffffffff


	//   ....[160]....
        /*085c*/ 	.word	0xffffffff


	//   ....[161]....
        /*0860*/ 	.word	0xffffffff


	//   ....[162]....
        /*0864*/ 	.word	0xffffffff


	//   ....[163]....
        /*0868*/ 	.word	0xffffffff


	//   ....[164]....
        /*086c*/ 	.word	0xffffffff


	//   ....[165]....
        /*0870*/ 	.word	0xffffffff


	//   ....[166]....
        /*0874*/ 	.word	0xffffffff


	//   ....[167]....
        /*0878*/ 	.word	0xffffffff


	//   ....[168]....
        /*087c*/ 	.word	0xffffffff


	//   ....[169]....
        /*0880*/ 	.word	0xffffffff


	//   ....[170]....
        /*0884*/ 	.word	0xffffffff


	//   ....[171]....
        /*0888*/ 	.word	0xffffffff


	//   ....[172]....
        /*088c*/ 	.word	0xffffffff


	//   ....[173]....
        /*0890*/ 	.word	0xffffffff


	//   ....[174]....
        /*0894*/ 	.word	0xffffffff


	//----- nvinfo : EIATTR_COOP_GROUP_INSTR_OFFSETS
	.align		4
.L_272:
        /*0898*/ 	.byte	0x04, 0x28
        /*089a*/ 	.short	(.L_274 - .L_273)


	//   ....[0]....
.L_273:
        /*089c*/ 	.word	0x00000050


	//   ....[1]....
        /*08a0*/ 	.word	0x00000200


	//   ....[2]....
        /*08a4*/ 	.word	0x00000230


	//   ....[3]....
        /*08a8*/ 	.word	0x00000260


	//   ....[4]....
        /*08ac*/ 	.word	0x00000290


	//   ....[5]....
        /*08b0*/ 	.word	0x000002c0


	//   ....[6]....
        /*08b4*/ 	.word	0x000002f0


	//   ....[7]....
        /*08b8*/ 	.word	0x00000460


	//   ....[8]....
        /*08bc*/ 	.word	0x000004a0


	//   ....[9]....
        /*08c0*/ 	.word	0x000004d0


	//   ....[10]....
        /*08c4*/ 	.word	0x00000500


	//   ....[11]....
        /*08c8*/ 	.word	0x00000530


	//   ....[12]....
        /*08cc*/ 	.word	0x00000560


	//   ....[13]....
        /*08d0*/ 	.word	0x000005f0


	//   ....[14]....
        /*08d4*/ 	.word	0x00000620


	//   ....[15]....
        /*08d8*/ 	.word	0x00000630


	//   ....[16]....
        /*08dc*/ 	.word	0x000006a0


	//   ....[17]....
        /*08e0*/ 	.word	0x00008050


	//   ....[18]....
        /*08e4*/ 	.word	0x00008070


	//   ....[19]....
        /*08e8*/ 	.word	0x000081e0


	//   ....[20]....
        /*08ec*/ 	.word	0x000081f0


	//   ....[21]....
        /*08f0*/ 	.word	0x00008360


	//   ....[22]....
        /*08f4*/ 	.word	0x00008380


	//   ....[23]....
        /*08f8*/ 	.word	0x000084f0


	//   ....[24]....
        /*08fc*/ 	.word	0x00008500


	//   ....[25]....
        /*0900*/ 	.word	0x00008a50


	//   ....[26]....
        /*0904*/ 	.word	0x00008a90


	//   ....[27]....
        /*0908*/ 	.word	0x00008ad0


	//   ....[28]....
        /*090c*/ 	.word	0x00008b10


	//   ....[29]....
        /*0910*/ 	.word	0x0000b4b0


	//   ....[30]....
        /*0914*/ 	.word	0x0000b4f0


	//   ....[31]....
        /*0918*/ 	.word	0x0000b530


	//   ....[32]....
        /*091c*/ 	.word	0x0000b570


	//   ....[33]....
        /*0920*/ 	.word	0x0000f680


	//   ....[34]....
        /*0924*/ 	.word	0x0000f770


	//   ....[35]....
        /*0928*/ 	.word	0x0000f890


	//   ....[36]....
        /*092c*/ 	.word	0x0000f8b0


	//   ....[37]....
        /*0930*/ 	.word	0x0000ffc0


	//   ....[38]....
        /*0934*/ 	.word	0x0000fff0


	//   ....[39]....
        /*0938*/ 	.word	0x00010000


	//   ....[40]....
        /*093c*/ 	.word	0x00010050


	//   ....[41]....
        /*0940*/ 	.word	0x00012080


	//   ....[42]....
        /*0944*/ 	.word	0x000120e0


	//   ....[43]....
        /*0948*/ 	.word	0x00012190


	//   ....[44]....
        /*094c*/ 	.word	0x000121c0


	//   ....[45]....
        /*0950*/ 	.word	0x00012200


	//   ....[46]....
        /*0954*/ 	.word	0x00012330


	//   ....[47]....
        /*0958*/ 	.word	0x00012450


	//   ....[48]....
        /*095c*/ 	.word	0x00012520


	//   ....[49]....
        /*0960*/ 	.word	0x00013a50


	//   ....[50]....
        /*0964*/ 	.word	0x00013a60


	//   ....[51]....
        /*0968*/ 	.word	0x00013a70


	//   ....[52]....
        /*096c*/ 	.word	0x00013a80


	//   ....[53]....
        /*0970*/ 	.word	0x00013ab0


	//   ....[54]....
        /*0974*/ 	.word	0x00013ad0


	//   ....[55]....
        /*0978*/ 	.word	0x00013af0


	//   ....[56]....
        /*097c*/ 	.word	0x00013b00


	//   ....[57]....
        /*0980*/ 	.word	0x000150a0


	//   ....[58]....
        /*0984*/ 	.word	0x000150b0


	//   ....[59]....
        /*0988*/ 	.word	0x000150d0


	//   ....[60]....
        /*098c*/ 	.word	0x000150e0


	//   ....[61]....
        /*0990*/ 	.word	0x000150f0


	//   ....[62]....
        /*0994*/ 	.word	0x00015100


	//   ....[63]....
        /*0998*/ 	.word	0x00015120


	//   ....[64]....
        /*099c*/ 	.word	0x00015220


	//   ....[65]....
        /*09a0*/ 	.word	0x000155d0


	//   ....[66]....
        /*09a4*/ 	.word	0x000155f0


	//   ....[67]....
        /*09a8*/ 	.word	0x00015740


	//   ....[68]....
        /*09ac*/ 	.word	0x00015750


	//   ....[69]....
        /*09b0*/ 	.word	0x000158b0


	//   ....[70]....
        /*09b4*/ 	.word	0x000158d0


	//   ....[71]....
        /*09b8*/ 	.word	0x00015a30


	//   ....[72]....
        /*09bc*/ 	.word	0x00015a40


	//   ....[73]....
        /*09c0*/ 	.word	0x00015da0


	//   ....[74]....
        /*09c4*/ 	.word	0x00015dc0


	//   ....[75]....
        /*09c8*/ 	.word	0x00016290


	//   ....[76]....
        /*09cc*/ 	.word	0x000162a0


	//   ....[77]....
        /*09d0*/ 	.word	0x00016610


	//   ....[78]....
        /*09d4*/ 	.word	0x00016630


	//   ....[79]....
        /*09d8*/ 	.word	0x000169c0


	//   ....[80]....
        /*09dc*/ 	.word	0x000169d0


	//   ....[81]....
        /*09e0*/ 	.word	0x00017500


	//   ....[82]....
        /*09e4*/ 	.word	0x00017520


	//   ....[83]....
        /*09e8*/ 	.word	0x00017680


	//   ....[84]....
        /*09ec*/ 	.word	0x00017690


	//   ....[85]....
        /*09f0*/ 	.word	0x000177f0


	//   ....[86]....
        /*09f4*/ 	.word	0x00017810


	//   ....[87]....
        /*09f8*/ 	.word	0x00017970


	//   ....[88]....
        /*09fc*/ 	.word	0x00017980


	//   ....[89]....
        /*0a00*/ 	.word	0x00017ba0


	//   ....[90]....
        /*0a04*/ 	.word	0x00017bc0


	//   ....[91]....
        /*0a08*/ 	.word	0x00017cf0


	//   ....[92]....
        /*0a0c*/ 	.word	0x00017d30


	//   ....[93]....
        /*0a10*/ 	.word	0x00017d60


	//   ....[94]....
        /*0a14*/ 	.word	0x00017d90


	//   ....[95]....
        /*0a18*/ 	.word	0x00017dc0


	//   ....[96]....
        /*0a1c*/ 	.word	0x00017df0


	//   ....[97]....
        /*0a20*/ 	.word	0x00017f50


	//   ....[98]....
        /*0a24*/ 	.word	0x00017f90


	//   ....[99]....
        /*0a28*/ 	.word	0x00017fc0


	//   ....[100]....
        /*0a2c*/ 	.word	0x00017ff0


	//   ....[101]....
        /*0a30*/ 	.word	0x00018020


	//   ....[102]....
        /*0a34*/ 	.word	0x00018050


	//   ....[103]....
        /*0a38*/ 	.word	0x000180e0


	//   ....[104]....
        /*0a3c*/ 	.word	0x00018110


	//   ....[105]....
        /*0a40*/ 	.word	0x00018120


	//   ....[106]....
        /*0a44*/ 	.word	0x00018180


	//   ....[107]....
        /*0a48*/ 	.word	0x00018770


	//   ....[108]....
        /*0a4c*/ 	.word	0x000187d0


	//   ....[109]....
        /*0a50*/ 	.word	0x00018820


	//   ....[110]....
        /*0a54*/ 	.word	0x00018870


	//   ....[111]....
        /*0a58*/ 	.word	0x000188c0


	//   ....[112]....
        /*0a5c*/ 	.word	0x00018930


	//   ....[113]....
        /*0a60*/ 	.word	0x00018970


	//   ....[114]....
        /*0a64*/ 	.word	0x000189e0


	//   ....[115]....
        /*0a68*/ 	.word	0x00018a50


	//   ....[116]....
        /*0a6c*/ 	.word	0x00018ab0


	//   ....[117]....
        /*0a70*/ 	.word	0x00018b20


	//   ....[118]....
        /*0a74*/ 	.word	0x00018b90


	//   ....[119]....
        /*0a78*/ 	.word	0x00018bf0


	//   ....[120]....
        /*0a7c*/ 	.word	0x00018c50


	//   ....[121]....
        /*0a80*/ 	.word	0x00018cb0


	//   ....[122]....
        /*0a84*/ 	.word	0x00018d20


	//   ....[123]....
        /*0a88*/ 	.word	0x00018d80


	//   ....[124]....
        /*0a8c*/ 	.word	0x00018de0


	//   ....[125]....
        /*0a90*/ 	.word	0x00018e50


	//   ....[126]....
        /*0a94*/ 	.word	0x00018ea0


	//   ....[127]....
        /*0a98*/ 	.word	0x00018ef0


	//   ....[128]....
        /*0a9c*/ 	.word	0x00018f40


	//   ....[129]....
        /*0aa0*/ 	.word	0x00018f90


	//   ....[130]....
        /*0aa4*/ 	.word	0x00018fe0


	//   ....[131]....
        /*0aa8*/ 	.word	0x00019030


	//   ....[132]....
        /*0aac*/ 	.word	0x00019080


	//   ....[133]....
        /*0ab0*/ 	.word	0x000190f0


	//   ....[134]....
        /*0ab4*/ 	.word	0x00019160


	//   ....[135]....
        /*0ab8*/ 	.word	0x000191c0


	//   ....[136]....
        /*0abc*/ 	.word	0x00019220


	//   ....[137]....
        /*0ac0*/ 	.word	0x00019280


	//   ....[138]....
        /*0ac4*/ 	.word	0x000192f0


	//   ....[139]....
        /*0ac8*/ 	.word	0x00019350


	//   ....[140]....
        /*0acc*/ 	.word	0x000193b0


	//   ....[141]....
        /*0ad0*/ 	.word	0x00019410


	//   ....[142]....
        /*0ad4*/ 	.word	0x00019480


	//   ....[143]....
        /*0ad8*/ 	.word	0x000194e0


	//   ....[144]....
        /*0adc*/ 	.word	0x00019540


	//   ....[145]....
        /*0ae0*/ 	.word	0x000195a0


	//   ....[146]....
        /*0ae4*/ 	.word	0x00019610


	//   ....[147]....
        /*0ae8*/ 	.word	0x00019670


	//   ....[148]....
        /*0aec*/ 	.word	0x000196d0


	//   ....[149]....
        /*0af0*/ 	.word	0x00019730


	//   ....[150]....
        /*0af4*/ 	.word	0x000197a0


	//   ....[151]....
        /*0af8*/ 	.word	0x00019800


	//   ....[152]....
        /*0afc*/ 	.word	0x00019860


	//   ....[153]....
        /*0b00*/ 	.word	0x000198c0


	//   ....[154]....
        /*0b04*/ 	.word	0x00019930


	//   ....[155]....
        /*0b08*/ 	.word	0x00019990


	//   ....[156]....
        /*0b0c*/ 	.word	0x000199f0


	//   ....[157]....
        /*0b10*/ 	.word	0x00019a50


	//   ....[158]....
        /*0b14*/ 	.word	0x00019ac0


	//   ....[159]....
        /*0b18*/ 	.word	0x00019b10


	//   ....[160]....
        /*0b1c*/ 	.word	0x00019b50


	//   ....[161]....
        /*0b20*/ 	.word	0x00019ba0


	//   ....[162]....
        /*0b24*/ 	.word	0x00019bf0


	//   ....[163]....
        /*0b28*/ 	.word	0x00019c40


	//   ....[164]....
        /*0b2c*/ 	.word	0x00019cb0


	//   ....[165]....
        /*0b30*/ 	.word	0x00019cf0


	//   ....[166]....
        /*0b34*/ 	.word	0x00019d40


	//   ....[167]....
        /*0b38*/ 	.word	0x00019d90


	//   ....[168]....
        /*0b3c*/ 	.word	0x00019de0


	//   ....[169]....
        /*0b40*/ 	.word	0x00019e30


	//   ....[170]....
        /*0b44*/ 	.word	0x00019ea0


	//   ....[171]....
        /*0b48*/ 	.word	0x00019ee0


	//   ....[172]....
        /*0b4c*/ 	.word	0x00019f50


	//   ....[173]....
        /*0b50*/ 	.word	0x00019fb0


	//   ....[174]....
        /*0b54*/ 	.word	0x0001a010


	//----- nvinfo : EIATTR_EXIT_INSTR_OFFSETS
	.align		4
.L_274:
        /*0b58*/ 	.byte	0x04, 0x1c
        /*0b5a*/ 	.short	(.L_276 - .L_275)


	//   ....[0]....
.L_275:
        /*0b5c*/ 	.word	0x00000c10


	//   ....[1]....
        /*0b60*/ 	.word	0x00018730


	//----- nvinfo : EIATTR_MAX_THREADS
	.align		4
.L_276:
        /*0b64*/ 	.byte	0x04, 0x05
        /*0b66*/ 	.short	(.L_278 - .L_277)
.L_277:
        /*0b68*/ 	.word	0x00000080
        /*0b6c*/ 	.word	0x00000001
        /*0b70*/ 	.word	0x00000001


	//----- nvinfo : EIATTR_CRS_STACK_SIZE
	.align		4
.L_278:
        /*0b74*/ 	.byte	0x04, 0x1e
        /*0b76*/ 	.short	(.L_280 - .L_279)
.L_279:
        /*0b78*/ 	.word	0x00000000
.L_280:


//--------------------- .nv.info._ZN7cutlass13device_kernelIN5flash19enable_sm80_to_sm89INS1_16FlashAttnFwdSm80INS1_25CollectiveMainloopFwdSm80ILi4ELi1ELb0EN4cute5tupleIJNS5_1CILi128EEENS7_ILi48EEENS7_ILi96EEEEEELi96ENS_6half_tEfNS_4arch4Sm80ELb0ELb1ELb1ELb0ELb0ELb0ELb1ELb1EEENS1_21CollectiveEpilogueFwdINS6_IJS8_SA_S9_EEENS6_IJNS7_ILi1EEESI_SI_EEESC_SE_Li128ELb0ELb1ELb1ELb0EEENS1_19SingleTileSchedulerILb0ELb1ELb1ELi128EEEEEEEEEvNT_6ParamsE --------------------------
	.section	.nv.info._ZN7cutlass13device_kernelIN5flash19enable_sm80_to_sm89INS1_16FlashAttnFwdSm80INS1_25CollectiveMainloopFwdSm80ILi4ELi1ELb0EN4cute5tupleIJNS5_1CILi128EEENS7_ILi48EEENS7_ILi96EEEEEELi96ENS_6half_tEfNS_4arch4Sm80ELb0ELb1ELb1ELb0ELb0ELb0ELb1ELb1EEENS1_21CollectiveEpilogueFwdINS6_IJS8_SA_S9_EEENS6_IJNS7_ILi1EEESI_SI_EEESC_SE_Li128ELb0ELb1ELb1ELb0EEENS1_19SingleTileSchedulerILb0ELb1ELb1ELi128EEEEEEEEEvNT_6ParamsE,"",@"SHT_CUDA_INFO"
	.sectionflags	@""
	.align	4


	//----- nvinfo : EIATTR_CUDA_API_VERSION
	.align		4
        /*0000*/ 	.byte	0x04, 0x37
        /*0002*/ 	.short	(.L_282 - .L_281)
.L_281:
        /*0004*/ 	.word	0x00000082


	//----- nvinfo : EIATTR_SW2861232_WAR
	.align		4
.L_282:
        /*0008*/ 	.byte	0x01, 0x35
	.zero		2


	//----- nvinfo : EIATTR_PARAM_CBANK
	.align		4
        /*000c*/ 	.byte	0x04, 0x0a
        /*000e*/ 	.short	(.L_284 - .L_283)
	.align		4
.L_283:
        /*0010*/ 	.word	index@(.nv.constant0._ZN7cutlass13device_kernelIN5flash19enable_sm80_to_sm89INS1_16FlashAttnFwdSm80INS1_25CollectiveMainloopFwdSm80ILi4ELi1ELb0EN4cute5tupleIJNS5_1CILi128EEENS7_ILi48EEENS7_ILi96EEEEEELi96ENS_6half_tEfNS_4arch4Sm80ELb0ELb1ELb1ELb0ELb0ELb0ELb1ELb1EEENS1_21CollectiveEpilogueFwdINS6_IJS8_SA_S9_EEENS6_IJNS7_ILi1EEESI_SI_EEESC_SE_Li128ELb0ELb1ELb1ELb0EEENS1_19SingleTileSchedulerILb0ELb1ELb1ELi128EEEEEEEEEvNT_6ParamsE)
        /*0014*/ 	.short	0x0160
        /*0016*/ 	.short	0x0418


	//----- nvinfo : EIATTR_CBANK_PARAM_SIZE
	.align		4
.L_284:
        /*0018*/ 	.byte	0x03, 0x19
        /*001a*/ 	.short	0x0418


	//----- nvinfo : EIATTR_KPARAM_INFO
	.align		4
        /*001c*/ 	.byte	0x04, 0x17
        /*001e*/ 	.short	(.L_286 - .L_285)
.L_285:
        /*0020*/ 	.word	0x00000000
        /*0024*/ 	.short	0x0000
        /*0026*/ 	.short	0x0000
        /*0028*/ 	.byte	0x00, 0xf0, 0x61, 0x10


	//----- nvinfo : EIATTR_MAXREG_COUNT
	.align		4
.L_286:
        /*002c*/ 	.byte	0x03, 0x1b
        /*002e*/ 	.short	0x00ff


	//----- nvinfo : EIATTR_NUM_BARRIERS
	.align		4
        /*0030*/ 	.byte	0x02, 0x4c
        /*0032*/ 	.byte	0x02
	.zero		1


	//----- nvinfo : EIATTR_MERCURY_ISA_VERSION
	.align		4
        /*0034*/ 	.byte	0x03, 0x5f
        /*0036*/ 	.short	0x0000


	//----- nvinfo : EIATTR_COOP_GROUP_MASK_REGIDS
	.align		4
        /*0038*/ 	.byte	0x04, 0x29
        /*003a*/ 	.short	(.L_288 - .L_287)


	//   ....[0]....
.L_287:
        /*003c*/ 	.word	0xffffffff


	//   ....[1]....
        /*0040*/ 	.word	0xffffffff


	//   ....[2]....
        /*0044*/ 	.word	0xffffffff


	//   ....[3]....
        /*0048*/ 	.word	0xffffffff


	//   ....[4]....
        /*004c*/ 	.word	0xffffffff


	//   ....[5]....
        /*0050*/ 	.word	0xffffffff


	//   ....[6]....
        /*0054*/ 	.word	0xffffffff


	//   ....[7]....
        /*0058*/ 	.word	0xffffffff


	//   ....[8]....
        /*005c*/ 	.word	0xffffffff


	//   ....[9]....
        /*0060*/ 	.word	0xffffffff


	//   ....[10]....
        /*0064*/ 	.word	0xffffffff


	//   ....[11]....
        /*0068*/ 	.word	0xffffffff


	//   ....[12]....
        /*006c*/ 	.word	0xffffffff


	//   ....[13]....
        /*0070*/ 	.word	0xffffffff


	//   ....[14]....
        /*0074*/ 	.word	0xffffffff


	//   ....[15]....
        /*0078*/ 	.word	0xffffffff


	//   ....[16]....
        /*007c*/ 	.word	0xffffffff


	//   ....[17]....
        /*0080*/ 	.word	0xffffffff


	//   ....[18]....
        /*0084*/ 	.word	0xffffffff


	//   ....[19]....
        /*0088*/ 	.word	0xffffffff


	//   ....[20]....
        /*008c*/ 	.word	0xffffffff


	//   ....[21]....
        /*0090*/ 	.word	0xffffffff


	//   ....[22]....
        /*0094*/ 	.word	0xffffffff


	//   ....[23]....
        /*0098*/ 	.word	0xffffffff


	//   ....[24]....
        /*009c*/ 	.word	0xffffffff


	//   ....[25]....
        /*00a0*/ 	.word	0xffffffff


	//   ....[26]....
        /*00a4*/ 	.word	0xffffffff


	//   ....[27]....
        /*00a8*/ 	.word	0xffffffff


	//   ....[28]....
        /*00ac*/ 	.word	0xffffffff


	//   ....[29]....
        /*00b0*/ 	.word	0xffffffff


	//   ....[30]....
        /*00b4*/ 	.word	0xffffffff


	//   ....[31]....
        /*00b8*/ 	.word	0xffffffff


	//   ....[32]....
        /*00bc*/ 	.word	0xffffffff


	//   ....[33]....
        /*00c0*/ 	.word	0xffffffff


	//   ....[34]....
        /*00c4*/ 	.word	0xffffffff


	//   ....[35]....
        /*00c8*/ 	.word	0xffffffff


	//   ....[36]....
        /*00cc*/ 	.word	0xffffffff


	//   ....[37]....
        /*00d0*/ 	.word	0xffffffff


	//   ....[38]....
        /*00d4*/ 	.word	0xffffffff


	//   ....[39]....
        /*00d8*/ 	.word	0xffffffff


	//   ....[40]....
        /*00dc*/ 	.word	0xffffffff


	//   ....[41]....
        /*00e0*/ 	.word	0xffffffff


	//   ....[42]....
        /*00e4*/ 	.word	0xffffffff


	//   ....[43]....
        /*00e8*/ 	.word	0xffffffff


	//   ....[44]....
        /*00ec*/ 	.word	0xffffffff


	//   ....[45]....
        /*00f0*/ 	.word	0xffffffff


	//   ....[46]....
        /*00f4*/ 	.word	0xffffffff


	//   ....[47]....
        /*00f8*/ 	.word	0xffffffff


	//   ....[48]....
        /*00fc*/ 	.word	0xffffffff


	//   ....[49]....
        /*0100*/ 	.word	0xffffffff


	//   ....[50]....
        /*0104*/ 	.word	0xffffffff


	//   ....[51]....
        /*0108*/ 	.word	0xffffffff


	//   ....[52]....
        /*010c*/ 	.word	0xffffffff


	//   ....[53]....
        /*0110*/ 	.word	0xffffffff


	//   ....[54]....
        /*0114*/ 	.word	0xffffffff


	//   ....[55]....
        /*0118*/ 	.word	0xffffffff


	//   ....[56]....
        /*011c*/ 	.word	0xffffffff


	//   ....[57]....
        /*0120*/ 	.word	0xffffffff


	//   ....[58]....
        /*0124*/ 	.word	0xffffffff


	//   ....[59]....
        /*0128*/ 	.word	0xffffffff


	//   ....[60]....
        /*012c*/ 	.word	0xffffffff


	//   ....[61]....
        /*0130*/ 	.word	0xffffffff


	//   ....[62]....
        /*0134*/ 	.word	0xffffffff


	//   ....[63]....
        /*0138*/ 	.word	0xffffffff


	//   ....[64]....
        /*013c*/ 	.word	0xffffffff


	//   ....[65]....
        /*0140*/ 	.word	0xffffffff


	//   ....[66]....
        /*0144*/ 	.word	0xffffffff


	//   ....[67]....
        /*0148*/ 	.word	0xffffffff


	//   ....[68]....
        /*014c*/ 	.word	0xffffffff


	//   ....[69]....
        /*0150*/ 	.word	0xffffffff


	//   ....[70]....
        /*0154*/ 	.word	0xffffffff


	//   ....[71]....
        /*0158*/ 	.word	0xffffffff


	//   ....[72]....
        /*015c*/ 	.word	0xffffffff


	//   ....[73]....
        /*0160*/ 	.word	0xffffffff


	//   ....[74]....
        /*0164*/ 	.word	0xffffffff


	//   ....[75]....
        /*0168*/ 	.word	0xffffffff


	//   ....[76]....
        /*016c*/ 	.word	0xffffffff


	//----- nvinfo : EIATTR_COOP_GROUP_INSTR_OFFSETS
	.align		4
.L_288:
        /*0170*/ 	.byte	0x04, 0x28
        /*0172*/ 	.short	(.L_290 - .L_289)


	//   ....[0]....
.L_289:
        /*0174*/ 	.word	0x00000050


	//   ....[1]....
        /*0178*/ 	.word	0x00001350


	//   ....[2]....
        /*017c*/ 	.word	0x000013b0


	//   ....[3]....
        /*0180*/ 	.word	0x00001600


	//   ....[4]....
        /*0184*/ 	.word	0x00001630


	//   ....[5]....
        /*0188*/ 	.word	0x00001770


	//   ....[6]....
        /*018c*/ 	.word	0x000017a0


	//   ....[7]....
        /*0190*/ 	.word	0x000018d0


	//   ....[8]....
        /*0194*/ 	.word	0x00001910


	//   ....[9]....
        /*0198*/ 	.word	0x00002d80


	//   ....[10]....
        /*019c*/ 	.word	0x00003030


	//   ....[11]....
        /*01a0*/ 	.word	0x00003800


	//   ....[12]....
        /*01a4*/ 	.word	0x00004140


	//   ....[13]....
        /*01a8*/ 	.word	0x000048a0


	//   ....[14]....
        /*01ac*/ 	.word	0x00004910


	//   ....[15]....
        /*01b0*/ 	.word	0x00004930


	//   ....[16]....
        /*01b4*/ 	.word	0x00004950


	//   ....[17]....
        /*01b8*/ 	.word	0x000049f0


	//   ....[18]....
        /*01bc*/ 	.word	0x00004b00


	//   ....[19]....
        /*01c0*/ 	.word	0x00004dd0


	//   ....[20]....
        /*01c4*/ 	.word	0x00004f60


	//   ....[21]....
        /*01c8*/ 	.word	0x000070e0


	//   ....[22]....
        /*01cc*/ 	.word	0x00007650


	//   ....[23]....
        /*01d0*/ 	.word	0x00007b10


	//   ....[24]....
        /*01d4*/ 	.word	0x00007d20


	//   ....[25]....
        /*01d8*/ 	.word	0x000084d0


	//   ....[26]....
        /*01dc*/ 	.word	0x000085b0


	//   ....[27]....
        /*01e0*/ 	.word	0x000086b0


	//   ....[28]....
        /*01e4*/ 	.word	0x00008700


	//   ....[29]....
        /*01e8*/ 	.word	0x00008790


	//   ....[30]....
        /*01ec*/ 	.word	0x00008930


	//   ....[31]....
        /*01f0*/ 	.word	0x00008a20


	//   ....[32]....
        /*01f4*/ 	.word	0x00008bc0


	//   ....[33]....
        /*01f8*/ 	.word	0x0000ba60


	//   ....[34]....
        /*01fc*/ 	.word	0x0000bab0


	//   ....[35]....
        /*0200*/ 	.word	0x0000baf0


	//   ....[36]....
        /*0204*/ 	.word	0x0000bb30


	//   ....[37]....
        /*0208*/ 	.word	0x0000bb70


	//   ....[38]....
        /*020c*/ 	.word	0x0000bba0


	//   ....[39]....
        /*0210*/ 	.word	0x0000bd00


	//   ....[40]....
        /*0214*/ 	.word	0x0000be30


	//   ....[41]....
        /*0218*/ 	.word	0x0000e8e0


	//   ....[42]....
        /*021c*/ 	.word	0x0000ec90


	//   ....[43]....
        /*0220*/ 	.word	0x0000f110


	//   ....[44]....
        /*0224*/ 	.word	0x0000f7b0


	//   ....[45]....
        /*0228*/ 	.word	0x0000fc80


	//   ....[46]....
        /*022c*/ 	.word	0x0000fd70


	//   ....[47]....
        /*0230*/ 	.word	0x0000fe70


	//   ....[48]....
        /*0234*/ 	.word	0x0000fed0


	//   ....[49]....
        /*0238*/ 	.word	0x0000ff20


	//   ....[50]....
        /*023c*/ 	.word	0x00010080


	//   ....[51]....
        /*0240*/ 	.word	0x00010200


	//   ....[52]....
        /*0244*/ 	.word	0x00010370


	//   ....[53]....
        /*0248*/ 	.word	0x000119a0


	//   ....[54]....
        /*024c*/ 	.word	0x000119c0


	//   ....[55]....
        /*0250*/ 	.word	0x000119d0


	//   ....[56]....
        /*0254*/ 	.word	0x000119f0


	//   ....[57]....
        /*0258*/ 	.word	0x00011a10


	//   ....[58]....
        /*025c*/ 	.word	0x00011a30


	//   ....[59]....
        /*0260*/ 	.word	0x00011a40


	//   ....[60]....
        /*0264*/ 	.word	0x00011a80


	//   ....[61]....
        /*0268*/ 	.word	0x000128e0


	//   ....[62]....
        /*026c*/ 	.word	0x00012930


	//   ....[63]....
        /*0270*/ 	.word	0x00012970


	//   ....[64]....
        /*0274*/ 	.word	0x000129b0


	//   ....[65]....
        /*0278*/ 	.word	0x000129f0


	//   ....[66]....
        /*027c*/ 	.word	0x00012a30


	//   ....[67]....
        /*0280*/ 	.word	0x00012a60


	//   ....[68]....
        /*0284*/ 	.word	0x00012a90


	//   ....[69]....
        /*0288*/ 	.word	0x00012ac0


	//   ....[70]....
        /*028c*/ 	.word	0x00012ae0


	//   ....[71]....
        /*0290*/ 	.word	0x00012fa0


	//   ....[72]....
        /*0294*/ 	.word	0x00012fc0


	//   ....[73]....
        /*0298*/ 	.word	0x00013440


	//   ....[74]....
        /*029c*/ 	.word	0x00013460


	//   ....[75]....
        /*02a0*/ 	.word	0x000138e0


	//   ....[76]....
        /*02a4*/ 	.word	0x000138f0


	//----- nvinfo : EIATTR_EXIT_INSTR_OFFSETS
	.align		4
.L_290:
        /*02a8*/ 	.byte	0x04, 0x1c
        /*02aa*/ 	.short	(.L_292 - .L_291)


	//   ....[0]....
.L_291:
        /*02ac*/ 	.word	0x000001b0


	//   ....[1]....
        /*02b0*/ 	.word	0x00013900


	//   ....[2]....
        /*02b4*/ 	.word	0x00013d20


	//   ....[3]....
        /*02b8*/ 	.word	0x00013d70


	//   ....[4]....
        /*02bc*/ 	.word	0x00013da0


	//   ....[5]....
        /*02c0*/ 	.word	0x00013e00


	//   ....[6]....
        /*02c4*/ 	.word	0x00014090


	//----- nvinfo : EIATTR_CTAIDZ_USED
	.align		4
.L_292:
        /*02c8*/ 	.byte	0x01, 0x04
	.zero		2


	//----- nvinfo : EIATTR_MAX_THREADS
	.align		4
        /*02cc*/ 	.byte	0x04, 0x05
        /*02ce*/ 	.short	(.L_294 - .L_293)
.L_293:
        /*02d0*/ 	.word	0x00000080
        /*02d4*/ 	.word	0x00000001
        /*02d8*/ 	.word	0x00000001


	//----- nvinfo : EIATTR_CRS_STACK_SIZE
	.align		4
.L_294:
        /*02dc*/ 	.byte	0x04, 0x1e
        /*02de*/ 	.short	(.L_296 - .L_295)
.L_295:
        /*02e0*/ 	.word	0x00000000
.L_296:


//--------------------- .nv.info._ZN7cutlass13device_kernelIN5flash19enable_sm80_to_sm89INS1_16FlashAttnFwdSm80INS1_25CollectiveMainloopFwdSm80ILi4ELi1ELb0EN4cute5tupleIJNS5_1CILi128EEENS7_ILi48EEENS7_ILi96EEEEEELi96ENS_6half_tEfNS_4arch4Sm80ELb0ELb1ELb1ELb1ELb0ELb0ELb1ELb1EEENS1_21CollectiveEpilogueFwdINS6_IJS8_SA_S9_EEENS6_IJNS7_ILi1EEESI_SI_EEESC_SE_Li128ELb1ELb1ELb1ELb0EEENS1_36VarlenDynamicPersistentTileSchedulerILi128ELi48ELi128ELi128ELb1ELb1ELb0ELb1ELb0ELb1EEEEEEEEEvNT_6ParamsE --------------------------
	.section	.nv.info._ZN7cutlass13device_kernelIN5flash19enable_sm80_to_sm89INS1_16FlashAttnFwdSm80INS1_25CollectiveMainloopFwdSm80ILi4ELi1ELb0EN4cute5tupleIJNS5_1CILi128EEENS7_ILi48EEENS7_ILi96EEEEEELi96ENS_6half_tEfNS_4arch4Sm80ELb0ELb1ELb1ELb1ELb0ELb0ELb1ELb1EEENS1_21CollectiveEpilogueFwdINS6_IJS8_SA_S9_EEENS6_IJNS7_ILi1EEESI_SI_EEESC_SE_Li128ELb1ELb1ELb1ELb0EEENS1_36VarlenDynamicPersistentTileSchedulerILi128ELi48ELi128ELi128ELb1ELb1ELb0ELb1ELb0ELb1EEEEEEEEEvNT_6ParamsE,"",@"SHT_CUDA_INFO"
	.sectionflags	@""
	.align	4


	//----- nvinfo : EIATTR_CUDA_API_VERSION
	.align		4
        /*0000*/ 	.byte	0x04, 0x37
        /*0002*/ 	.short	(.L_298 - .L_297)
.L_297:
        /*0004*/ 	.word	0x00000082


	//----- nvinfo : EIATTR_SW2861232_WAR
	.align		4
.L_298:
        /*0008*/ 	.byte	0x01, 0x35
	.zero		2


	//----- nvinfo : EIATTR_PARAM_CBANK
	.align		4
        /*000c*/ 	.byte	0x04, 0x0a
        /*000e*/ 	.short	(.L_300 - .L_299)
	.align		4
.L_299:
        /*0010*/ 	.word	index@(.nv.constant0._ZN7cutlass13device_kernelIN5flash19enable_sm80_to_sm89INS1_16FlashAttnFwdSm80INS1_25CollectiveMainloopFwdSm80ILi4ELi1ELb0EN4cute5tupleIJNS5_1CILi128EEENS7_ILi48EEENS7_ILi96EEEEEELi96ENS_6half_tEfNS_4arch4Sm80ELb0ELb1ELb1ELb1ELb0ELb0ELb1ELb1EEENS1_21CollectiveEpilogueFwdINS6_IJS8_SA_S9_EEENS6_IJNS7_ILi1EEESI_SI_EEESC_SE_Li128ELb1ELb1ELb1ELb0EEENS1_36VarlenDynamicPersistentTileSchedulerILi128ELi48ELi128ELi128ELb1ELb1ELb0ELb1ELb0ELb1EEEEEEEEEvNT_6ParamsE)
        /*0014*/ 	.short	0x0160
        /*0016*/ 	.short	0x0438


	//----- nvinfo : EIATTR_CBANK_PARAM_SIZE
	.align		4
.L_300:
        /*0018*/ 	.byte	0x03, 0x19
        /*001a*/ 	.short	0x0438


	//----- nvinfo : EIATTR_KPARAM_INFO
	.align		4
        /*001c*/ 	.byte	0x04, 0x17
        /*001e*/ 	.short	(.L_302 - .L_301)
.L_301:
        /*0020*/ 	.word	0x00000000
        /*0024*/ 	.short	0x0000
        /*0026*/ 	.short	0x0000
        /*0028*/ 	.byte	0x00, 0xf0, 0xe1, 0x10


	//----- nvinfo : EIATTR_MAXREG_COUNT
	.align		4
.L_302:
        /*002c*/ 	.byte	0x03, 0x1b
        /*002e*/ 	.short	0x00ff


	//----- nvinfo : EIATTR_NUM_BARRIERS
	.align		4
        /*0030*/ 	.byte	0x02, 0x4c
        /*0032*/ 	.byte	0x06
	.zero		1


	//----- nvinfo : EIATTR_ANNOTATIONS
	.align		4
        /*0034*/ 	.byte	0x04, 0x55
        /*0036*/ 	.short	(.L_304 - .L_303)


	//   ....[0]....
.L_303:
        /* <DEDUP_REMOVED lines=104> */


	//----- nvinfo : EIATTR_MERCURY_ISA_VERSION
	.align		4
.L_304:
        /*06a0*/ 	.byte	0x03, 0x5f
        /*06a2*/ 	.short	0x0000


	//----- nvinfo : EIATTR_INT_WARP_WIDE_INSTR_OFFSETS
	.align		4
        /*06a4*/ 	.byte	0x04, 0x31
        /*06a6*/ 	.short	(.L_306 - .L_305)


	//   ....[0]....
.L_305:
        /*06a8*/ 	.word	0x00013810


	//   ....[1]....
        /*06ac*/ 	.word	0x00013890


	//----- nvinfo : EIATTR_COOP_GROUP_MASK_REGIDS
	.align		4
.L_306:
        /*06b0*/ 	.byte	0x04, 0x29
        /*06b2*/ 	.short	(.L_308 - .L_307)


	//   ....[0]....
.L_307:
        /*06b4*/ 	.word	0xffffffff


	//   ....[1]....
        /*06b8*/ 	.word	0xffffffff


	//   ....[2]....
        /*06bc*/ 	.word	0xffffffff


	//   ....[3]....
        /*06c0*/ 	.word	0xffffffff


	//   ....[4]....
        /*06c4*/ 	.word	0xffffffff


	//   ....[5]....
        /*06c8*/ 	.word	0xffffffff


	//   ....[6]....
        /*06cc*/ 	.word	0xffffffff


	//   ....[7]....
        /*06d0*/ 	.word	0xffffffff


	//   ....[8]....
        /*06d4*/ 	.word	0xffffffff


	//   ....[9]....
        /*06d8*/ 	.word	0xffffffff


	//   ....[10]....
        /*06dc*/ 	.word	0xffffffff


	//   ....[11]....
        /*06e0*/ 	.word	0xffffffff


	//   ....[12]....
        /*06e4*/ 	.word	0xffffffff


	//   ....[13]....
        /*06e8*/ 	.word	0xffffffff


	//   ....[14]....
        /*06ec*/ 	.word	0xffffffff


	//   ....[15]....
        /*06f0*/ 	.word	0xffffffff


	//   ....[16]....
        /*06f4*/ 	.word	0xffffffff


	//   ....[17]....
        /*06f8*/ 	.word	0xffffffff


	//   ....[18]....
        /*06fc*/ 	.word	0xffffffff


	//   ....[19]....
        /*0700*/ 	.word	0xffffffff


	//   ....[20]....
        /*0704*/ 	.word	0xffffffff


	//   ....[21]....
        /*0708*/ 	.word	0xffffffff


	//   ....[22]....
        /*070c*/ 	.word	0xffffffff


	//   ....[23]....
        /*0710*/ 	.word	0xffffffff


	//   ....[24]....
        /*0714*/ 	.word	0xffffffff


	//   ....[25]....
        /*0718*/ 	.word	0xffffffff


	//   ....[26]....
        /*071c*/ 	.word	0xffffffff


	//   ....[27]....
        /*0720*/ 	.word	0xffffffff


	//   ....[28]....
        /*0724*/ 	.word	0xffffffff


	//   ....[29]....
        /*0728*/ 	.word	0xffffffff


	//   ....[30]....
        /*072c*/ 	.word	0xffffffff


	//   ....[31]....
        /*0730*/ 	.word	0xffffffff


	//   ....[32]....
        /*0734*/ 	.word	0xffffffff


	//   ....[33]....
        /*0738*/ 	.word	0xffffffff


	//   ....[34]....
        /*073c*/ 	.word	0xffffffff


	//   ....[35]....
        /*0740*/ 	.word	0xffffffff


	//   ....[36]....
        /*0744*/ 	.word	0xffffffff


	//   ....[37]....
        /*0748*/ 	.word	0xffffffff


	//   ....[38]....
        /*074c*/ 	.word	0xffffffff


	//   ....[39]....
        /*0750*/ 	.word	0xffffffff


	//   ....[40]....
        /*0754*/ 	.word	0xffffffff


	//   ....[41]....
        /*0758*/ 	.word	0xffffffff


	//   ....[42]....
        /*075c*/ 	.word	0xffffffff


	//   ....[43]....
        /*0760*/ 	.word	0xffffffff


	//   ....[44]....
        /*0764*/ 	.word	0xffffffff


	//   ....[45]....
        /*0768*/ 	.word	0xffffffff


	//   ....[46]....
        /*076c*/ 	.word	0xffffffff


	//   ....[47]....
        /*0770*/ 	.word	0xffffffff


	//   ....[48]....
        /*0774*/ 	.word	0xffffffff


	//   ....[49]....
        /*0778*/ 	.word	0xffffffff


	//   ....[50]....
        /*077c*/ 	.word	0xffffffff


	//   ....[51]....
        /*0780*/ 	.word	0xffffffff


	//   ....[52]....
        /*0784*/ 	.word	0xffffffff


	//   ....[53]....
        /*0788*/ 	.word	0xffffffff


	//   ....[54]....
        /*078c*/ 	.word	0xffffffff


	//   ....[55]....
        /*0790*/ 	.word	0xffffffff


	//   ....[56]....
        /*0794*/ 	.word	0xffffffff


	//   ....[57]....
        /*0798*/ 	.word	0xffffffff


	//   ....[58]....
        /*079c*/ 	.word	0xffffffff


	//   ....[59]....
        /*07a0*/ 	.word	0xffffffff


	//   ....[60]....
        /*07a4*/ 	.word	0xffffffff


	//   ....[61]....
        /*07a8*/ 	.word	0xffffffff


	//   ....[62]....
        /*07ac*/ 	.word	0xffffffff


	//   ....[63]....
        /*07b0*/ 	.word	0xffffffff


	//   ....[64]....
        /*07b4*/ 	.word	0xffffffff


	//   ....[65]....
        /*07b8*/ 	.word	0xffffffff


	//   ....[66]....
        /*07bc*/ 	.word	0xffffffff


	//   ....[67]....
        /*07c0*/ 	.word	0xffffffff


	//   ....[68]....
        /*07c4*/ 	.word	0xffffffff


	//   ....[69]....
        /*07c8*/ 	.word	0xffffffff


	//   ....[70]....
        /*07cc*/ 	.word	0xffffffff


	//   ....[71]....
        /*07d0*/ 	.word	0xffffffff


	//   ....[72]....
        /*07d4*/ 	.word	0xffffffff


	//   ....[73]....
        /*07d8*/ 	.word	0xffffffff


	//   ....[74]....
        /*07dc*/ 	.word	0xffffffff


	//   ....[75]....
        /*07e0*/ 	.word	0xffffffff


	//   ....[76]....
        /*07e4*/ 	.word	0xffffffff


	//   ....[77]....
        /*07e8*/ 	.word	0xffffffff


	//   ....[78]....
        /*07ec*/ 	.word	0xffffffff


	//   ....[79]....
        /*07f0*/ 	.word	0xffffffff


	//   ....[80]....
        /*07f4*/ 	.word	0xffffffff


	//   ....[81]....
        /*07f8*/ 	.word	0xffffffff


	//   ....[82]....
        /*07fc*/ 	.word	0xffffffff


	//   ....[83]....
        /*0800*/ 	.word	0xffffffff


	//   ....[84]....
        /*0804*/ 	.word	0xffffffff


	//   ....[85]....
        /*0808*/ 	.word	0xffffffff


	//   ....[86]....
        /*080c*/ 	.word	0xffffffff


	//   ....[87]....
        /*0810*/ 	.word	0xffffffff


	//   ....[88]....
        /*0814*/ 	.word	0xffffffff


	//   ....[89]....
        /*0818*/ 	.word	0xffffffff


	//   ....[90]....
        /*081c*/ 	.word	0xffffffff


	//   ....[91]....
        /*0820*/ 	.word	0xffffffff


	//   ....[92]....
        /*0824*/ 	.word	0xffffffff


	//   ....[93]....
        /*0828*/ 	.word	0xffffffff


	//   ....[94]....
        /*082c*/ 	.word	0xffffffff


	//   ....[95]....
        /*0830*/ 	.word	0xffffffff


	//   ....[96]....
        /*0834*/ 	.word	0xffffffff


	//   ....[97]....
        /*0838*/ 	.word	0xffffffff


	//   ....[98]....
        /*083c*/ 	.word	0xffffffff


	//   ....[99]....
        /*0840*/ 	.word	0xffffffff


	//   ....[100]....
        /*0844*/ 	.word	0xffffffff


	//   ....[101]....
        /*0848*/ 	.word	0xffffffff


	//   ....[102]....
        /*084c*/ 	.word	0xffffffff


	//   ....[103]....
        /*0850*/ 	.word	0xffffffff


	//   ....[104]....
        /*0854*/ 	.word	0xffffffff


	//   ....[105]....
        /*0858*/ 	.word	0xffffffff


	//   ....[106]....
        /*085c*/ 	.word	0xffffffff


	//   ....[107]....
        /*0860*/ 	.word	0xffffffff


	//   ....[108]....
        /*0864*/ 	.word	0xffffffff


	//   ....[109]....
        /*0868*/ 	.word	0xffffffff


	//   ....[110]....
        /*086c*/ 	.word	0xffffffff


	//   ....[111]....
        /*0870*/ 	.word	0xffffffff


	//   ....[112]....
        /*0874*/ 	.word	0xffffffff


	//   ....[113]....
        /*0878*/ 	.word	0xffffffff


	//   ....[114]....
        /*087c*/ 	.word	0xffffffff


	//   ....[115]....
        /*0880*/ 	.word	0xffffffff


	//   ....[116]....
        /*0884*/ 	.word	0xffffffff


	//   ....[117]....
        /*0888*/ 	.word	0xffffffff


	//   ....[118]....
        /*088c*/ 	.word	0xffffffff


	//   ....[119]....
        /*0890*/ 	.word	0xffffffff


	//   ....[120]....
        /*0894*/ 	.word	0xffffffff


	//   ....[121]....
        /*0898*/ 	.word	0xffffffff


	//   ....[122]....
        /*089c*/ 	.word	0xffffffff


	//   ....[123]....
        /*08a0*/ 	.word	0xffffffff


	//   ....[124]....
        /*08a4*/ 	.word	0xffffffff


	//   ....[125]....
        /*08a8*/ 	.word	0xffffffff


	//   ....[126]....
        /*08ac*/ 	.word	0xffffffff


	//   ....[127]....
        /*08b0*/ 	.word	0xffffffff


	//   ....[128]....
        /*08b4*/ 	.word	0xffffffff


	//   ....[129]....
        /*08b8*/ 	.word	0xffffffff


	//   ....[130]....
        /*08bc*/ 	.word	0xffffffff


	//   ....[131]....
        /*08c0*/ 	.word	0xffffffff


	//   ....[132]....
        /*08c4*/ 	.word	0xffffffff


	//   ....[133]....
        /*08c8*/ 	.word	0xffffffff


	//   ....[134]....
        /*08cc*/ 	.word	0xffffffff


	//   ....[135]....
        /*08d0*/ 	.word	0xffffffff


	//   ....[136]....
        /*08d4*/ 	.word	0xffffffff


	//   ....[137]....
        /*08d8*/ 	.word	0xffffffff


	//   ....[138]....
        /*08dc*/ 	.word	0xffffffff


	//   ....[139]....
        /*08e0*/ 	.word	0xffffffff


	//   ....[140]....
        /*08e4*/ 	.word	0xffffffff


	//   ....[141]....
        /*08e8*/ 	.word	0xffffffff


	//   ....[142]....
        /*08ec*/ 	.word	0xffffffff


	//   ....[143]....
        /*08f0*/ 	.word	0xffffffff


	//   ....[144]....
        /*08f4*/ 	.word	0xffffffff


	//   ....[145]....
        /*08f8*/ 	.word	0xffffffff


	//   ....[146]....
        /*08fc*/ 	.word	0xffffffff


	//   ....[147]....
        /*0900*/ 	.word	0xffffffff


	//   ....[148]....
        /*0904*/ 	.word	0xffffffff


	//   ....[149]....
        /*0908*/ 	.word	0xffffffff


	//   ....[150]....
        /*090c*/ 	.word	0xffffffff


	//   ....[151]....
        /*0910*/ 	.word	0xffffffff


	//   ....[152]....
        /*0914*/ 	.word	0xffffffff


	//   ....[153]....
        /*0918*/ 	.word	0xffffffff


	//   ....[154]....
        /*091c*/ 	.word	0xffffffff


	//   ....[155]....
        /*0920*/ 	.word	0xffffffff


	//   ....[156]....
        /*0924*/ 	.word	0xffffffff


	//   ....[157]....
        /*0928*/ 	.word	0xffffffff


	//   ....[158]....
        /*092c*/ 	.word	0xffffffff


	//   ....[159]....
        /*0930*/ 	.word	0xffffffff


	//   ....[160]....
        /*0934*/ 	.word	0xffffffff


	//   ....[161]....
        /*0938*/ 	.word	0xffffffff


	//   ....[162]....
        /*093c*/ 	.word	0xffffffff


	//   ....[163]....
        /*0940*/ 	.word	0xffffffff


	//   ....[164]....
        /*0944*/ 	.word	0xffffffff


	//   ....[165]....
        /*0948*/ 	.word	0xffffffff


	//   ....[166]....
        /*094c*/ 	.word	0xffffffff


	//   ....[167]....
        /*0950*/ 	.word	0xffffffff


	//   ....[168]....
        /*0954*/ 	.word	0xffffffff


	//   ....[169]....
        /*0958*/ 	.word	0xffffffff


	//   ....[170]....
        /*095c*/ 	.word	0xffffffff


	//   ....[171]....
        /*0960*/ 	.word	0xffffffff


	//   ....[172]....
        /*0964*/ 	.word	0xffffffff


	//   ....[173]....
        /*0968*/ 	.word	0xffffffff


	//   ....[174]....
        /*096c*/ 	.word	0xffffffff


	//   ....[175]....
        /*0970*/ 	.word	0xffffffff


	//   ....[176]....
        /*0974*/ 	.word	0xffffffff


	//   ....[177]....
        /*0978*/ 	.word	0xffffffff


	//   ....[178]....
        /*097c*/ 	.word	0xffffffff


	//   ....[179]....
        /*0980*/ 	.word	0xffffffff


	//   ....[180]....
        /*0984*/ 	.word	0xffffffff


	//   ....[181]....
        /*0988*/ 	.word	0xffffffff


	//   ....[182]....
        /*098c*/ 	.word	0xffffffff


	//   ....[183]....
        /*0990*/ 	.word	0xffffffff


	//   ....[184]....
        /*0994*/ 	.word	0xffffffff


	//   ....[185]....
        /*0998*/ 	.word	0xffffffff


	//   ....[186]....
        /*099c*/ 	.word	0xffffffff


	//   ....[187]....
        /*09a0*/ 	.word	0xffffffff


	//   ....[188]....
        /*09a4*/ 	.word	0xffffffff


	//   ....[189]....
        /*09a8*/ 	.word	0xffffffff


	//   ....[190]....
        /*09ac*/ 	.word	0xffffffff


	//   ....[191]....
        /*09b0*/ 	.word	0xffffffff


	//   ....[192]....
        /*09b4*/ 	.word	0xffffffff


	//   ....[193]....
        /*09b8*/ 	.word	0xffffffff


	//   ....[194]....
        /*09bc*/ 	.word	0xffffffff


	//----- nvinfo : EIATTR_COOP_GROUP_INSTR_OFFSETS
	.align		4
.L_308:
        /*09c0*/ 	.byte	0x04, 0x28
        /*09c2*/ 	.short	(.L_310 - .L_309)


	//   ....[0]....
.L_309:
        /*09c4*/ 	.word	0x00000050


	//   ....[1]....
        /*09c8*/ 	.word	0x00000200


	//   ....[2]....
        /*09cc*/ 	.word	0x00000230


	//   ....[3]....
        /*09d0*/ 	.word	0x00000260


	//   ....[4]....
        /*09d4*/ 	.word	0x00000290


	//   ....[5]....
        /*09d8*/ 	.word	0x000002c0


	//   ....[6]....
        /*09dc*/ 	.word	0x000002f0


	//   ....[7]....
        /*09e0*/ 	.word	0x00000450


	//   ....[8]....
        /*09e4*/ 	.word	0x00000490


	//   ....[9]....
        /*09e8*/ 	.word	0x000004c0


	//   ....[10]....
        /*09ec*/ 	.word	0x000004f0


	//   ....[11]....
        /*09f0*/ 	.word	0x00000520


	//   ....[12]....
        /*09f4*/ 	.word	0x00000550


	//   ....[13]....
        /*09f8*/ 	.word	0x000005e0


	//   ....[14]....
        /*09fc*/ 	.word	0x00000630


	//   ....[15]....
        /*0a00*/ 	.word	0x00000650


	//   ....[16]....
        /*0a04*/ 	.word	0x000006b0


	//   ....[17]....
        /*0a08*/ 	.word	0x00002f40


	//   ....[18]....
        /*0a0c*/ 	.word	0x00002f60


	//   ....[19]....
        /*0a10*/ 	.word	0x00003100


	//   ....[20]....
        /*0a14*/ 	.word	0x00003110


	//   ....[21]....
        /*0a18*/ 	.word	0x000032b0


	//   ....[22]....
        /*0a1c*/ 	.word	0x000032d0


	//   ....[23]....
        /*0a20*/ 	.word	0x00003470


	//   ....[24]....
        /*0a24*/ 	.word	0x00003480


	//   ....[25]....
        /*0a28*/ 	.word	0x00004b50


	//   ....[26]....
        /*0a2c*/ 	.word	0x00005060


	//   ....[27]....
        /*0a30*/ 	.word	0x00005220


	//   ....[28]....
        /*0a34*/ 	.word	0x00005660


	//   ....[29]....
        /*0a38*/ 	.word	0x00005e20


	//   ....[30]....
        /*0a3c*/ 	.word	0x00005e50


	//   ....[31]....
        /*0a40*/ 	.word	0x00005fd0


	//   ....[32]....
        /*0a44*/ 	.word	0x00006020


	//   ....[33]....
        /*0a48*/ 	.word	0x00006290


	//   ....[34]....
        /*0a4c*/ 	.word	0x000062c0


	//   ....[35]....
        /*0a50*/ 	.word	0x000062f0


	//   ....[36]....
        /*0a54*/ 	.word	0x00006380


	//   ....[37]....
        /*0a58*/ 	.word	0x000086e0


	//   ....[38]....
        /*0a5c*/ 	.word	0x000088f0


	//   ....[39]....
        /*0a60*/ 	.word	0x00008ea0


	//   ....[40]....
        /*0a64*/ 	.word	0x00009320


	//   ....[41]....
        /*0a68*/ 	.word	0x000099a0


	//   ....[42]....
        /*0a6c*/ 	.word	0x00009ae0


	//   ....[43]....
        /*0a70*/ 	.word	0x00009b80


	//   ....[44]....
        /*0a74*/ 	.word	0x00009d30


	//   ....[45]....
        /*0a78*/ 	.word	0x00009d70


	//   ....[46]....
        /*0a7c*/ 	.word	0x00009e60


	//   ....[47]....
        /*0a80*/ 	.word	0x00009f90


	//   ....[48]....
        /*0a84*/ 	.word	0x0000a080


	//   ....[49]....
        /*0a88*/ 	.word	0x0000d070


	//   ....[50]....
        /*0a8c*/ 	.word	0x0000d0c0


	//   ....[51]....
        /*0a90*/ 	.word	0x0000d160


	//   ....[52]....
        /*0a94*/ 	.word	0x0000d1b0


	//   ....[53]....
        /*0a98*/ 	.word	0x0000d1e0


	//   ....[54]....
        /*0a9c*/ 	.word	0x0000d220


	//   ....[55]....
        /*0aa0*/ 	.word	0x0000d340


	//   ....[56]....
        /*0aa4*/ 	.word	0x0000d780


	//   ....[57]....
        /*0aa8*/ 	.word	0x0000fd60


	//   ....[58]....
        /*0aac*/ 	.word	0x0000ff70


	//   ....[59]....
        /*0ab0*/ 	.word	0x00010520


	//   ....[60]....
        /*0ab4*/ 	.word	0x000109a0


	//   ....[61]....
        /*0ab8*/ 	.word	0x00011020


	//   ....[62]....
        /*0abc*/ 	.word	0x00011160


	//   ....[63]....
        /*0ac0*/ 	.word	0x00011200


	//   ....[64]....
        /*0ac4*/ 	.word	0x000113b0


	//   ....[65]....
        /*0ac8*/ 	.word	0x000113f0


	//   ....[66]....
        /*0acc*/ 	.word	0x000114e0


	//   ....[67]....
        /*0ad0*/ 	.word	0x00011610


	//   ....[68]....
        /*0ad4*/ 	.word	0x00011700


	//   ....[69]....
        /*0ad8*/ 	.word	0x00012e10


	//   ....[70]....
        /*0adc*/ 	.word	0x00012e80


	//   ....[71]....
        /*0ae0*/ 	.word	0x00012e90


	//   ....[72]....
        /*0ae4*/ 	.word	0x00012ea0


	//   ....[73]....
        /*0ae8*/ 	.word	0x00012ed0


	//   ....[74]....
        /*0aec*/ 	.word	0x00012ef0


	//   ....[75]....
        /*0af0*/ 	.word	0x00012f00


	//   ....[76]....
        /*0af4*/ 	.word	0x00012f10


	//   ....[77]....
        /*0af8*/ 	.word	0x000144c0


	//   ....[78]....
        /*0afc*/ 	.word	0x000144d0


	//   ....[79]....
        /*0b00*/ 	.word	0x000144e0


	//   ....[80]....
        /*0b04*/ 	.word	0x000144f0


	//   ....[81]....
        /*0b08*/ 	.word	0x00014500


	//   ....[82]....
        /*0b0c*/ 	.word	0x00014510


	//   ....[83]....
        /*0b10*/ 	.word	0x00014530


	//   ....[84]....
        /*0b14*/ 	.word	0x00014540


	//   ....[85]....
        /*0b18*/ 	.word	0x000149f0


	//   ....[86]....
        /*0b1c*/ 	.word	0x00014a10


	//   ....[87]....
        /*0b20*/ 	.word	0x00014b80


	//   ....[88]....
        /*0b24*/ 	.word	0x00014b90


	//   ....[89]....
        /*0b28*/ 	.word	0x00014d10


	//   ....[90]....
        /*0b2c*/ 	.word	0x00014d30


	//   ....[91]....
        /*0b30*/ 	.word	0x00014eb0


	//   ....[92]....
        /*0b34*/ 	.word	0x00014ec0


	//   ....[93]....
        /*0b38*/ 	.word	0x00015250


	//   ....[94]....
        /*0b3c*/ 	.word	0x00015270


	//   ....[95]....
        /*0b40*/ 	.word	0x000157e0


	//   ....[96]....
        /*0b44*/ 	.word	0x000157f0


	//   ....[97]....
        /*0b48*/ 	.word	0x00015d60


	//   ....[98]....
        /*0b4c*/ 	.word	0x00015d80


	//   ....[99]....
        /*0b50*/ 	.word	0x00016300


	//   ....[100]....
        /*0b54*/ 	.word	0x00016310


	//   ....[101]....
        /*0b58*/ 	.word	0x00017090


	//   ....[102]....
        /*0b5c*/ 	.word	0x000170b0


	//   ....[103]....
        /*0b60*/ 	.word	0x00017230


	//   ....[104]....
        /*0b64*/ 	.word	0x00017240


	//   ....[105]....
        /*0b68*/ 	.word	0x000173c0


	//   ....[106]....
        /*0b6c*/ 	.word	0x000173e0


	//   ....[107]....
        /*0b70*/ 	.word	0x00017560


	//   ....[108]....
        /*0b74*/ 	.word	0x00017570


	//   ....[109]....
        /*0b78*/ 	.word	0x000177b0


	//   ....[110]....
        /*0b7c*/ 	.word	0x000177d0


	//   ....[111]....
        /*0b80*/ 	.word	0x00017900


	//   ....[112]....
        /*0b84*/ 	.word	0x00017940


	//   ....[113]....
        /*0b88*/ 	.word	0x00017970


	//   ....[114]....
        /*0b8c*/ 	.word	0x000179a0


	//   ....[115]....
        /*0b90*/ 	.word	0x000179d0


	//   ....[116]....
        /*0b94*/ 	.word	0x00017a00


	//   ....[117]....
        /*0b98*/ 	.word	0x00017b60


	//   ....[118]....
        /*0b9c*/ 	.word	0x00017ba0


	//   ....[119]....
        /*0ba0*/ 	.word	0x00017bd0


	//   ....[120]....
        /*0ba4*/ 	.word	0x00017c00


	//   ....[121]....
        /*0ba8*/ 	.word	0x00017c30


	//   ....[122]....
        /*0bac*/ 	.word	0x00017c60


	//   ....[123]....
        /*0bb0*/ 	.word	0x00017cf0


	//   ....[124]....
        /*0bb4*/ 	.word	0x00017d50


	//   ....[125]....
        /*0bb8*/ 	.word	0x00017d60


	//   ....[126]....
        /*0bbc*/ 	.word	0x00017dc0


	//   ....[127]....
        /*0bc0*/ 	.word	0x00018820


	//   ....[128]....
        /*0bc4*/ 	.word	0x00018880


	//   ....[129]....
        /*0bc8*/ 	.word	0x000188d0


	//   ....[130]....
        /*0bcc*/ 	.word	0x00018920


	//   ....[131]....
        /*0bd0*/ 	.word	0x00018970


	//   ....[132]....
        /*0bd4*/ 	.word	0x000189e0


	//   ....[133]....
        /*0bd8*/ 	.word	0x00018a20


	//   ....[134]....
        /*0bdc*/ 	.word	0x00018a90


	//   ....[135]....
        /*0be0*/ 	.word	0x00018b00


	//   ....[136]....
        /*0be4*/ 	.word	0x00018b60


	//   ....[137]....
        /*0be8*/ 	.word	0x00018bd0


	//   ....[138]....
        /*0bec*/ 	.word	0x00018c40


	//   ....[139]....
        /*0bf0*/ 	.word	0x00018ca0


	//   ....[140]....
        /*0bf4*/ 	.word	0x00018d00


	//   ....[141]....
        /*0bf8*/ 	.word	0x00018d60


	//   ....[142]....
        /*0bfc*/ 	.word	0x00018dd0


	//   ....[143]....
        /*0c00*/ 	.word	0x00018e30


	//   ....[144]....
        /*0c04*/ 	.word	0x00018e90


	//   ....[145]....
        /*0c08*/ 	.word	0x00018ee0


	//   ....[146]....
        /*0c0c*/ 	.word	0x00018f30


	//   ....[147]....
        /*0c10*/ 	.word	0x00018f80


	//   ....[148]....
        /*0c14*/ 	.word	0x00018fe0


	//   ....[149]....
        /*0c18*/ 	.word	0x00019030


	//   ....[150]....
        /*0c1c*/ 	.word	0x00019090


	//   ....[151]....
        /*0c20*/ 	.word	0x000190e0


	//   ....[152]....
        /*0c24*/ 	.word	0x00019140


	//   ....[153]....
        /*0c28*/ 	.word	0x000191b0


	//   ....[154]....
        /*0c2c*/ 	.word	0x00019220


	//   ....[155]....
        /*0c30*/ 	.word	0x00019280


	//   ....[156]....
        /*0c34*/ 	.word	0x000192e0


	//   ....[157]....
        /*0c38*/ 	.word	0x00019340


	//   ....[158]....
        /*0c3c*/ 	.word	0x000193b0


	//   ....[159]....
        /*0c40*/ 	.word	0x00019410


	//   ....[160]....
        /*0c44*/ 	.word	0x00019470


	//   ....[161]....
        /*0c48*/ 	.word	0x000194d0


	//   ....[162]....
        /*0c4c*/ 	.word	0x00019540


	//   ....[163]....
        /*0c50*/ 	.word	0x000195a0


	//   ....[164]....
        /*0c54*/ 	.word	0x00019600


	//   ....[165]....
        /*0c58*/ 	.word	0x00019660


	//   ....[166]....
        /*0c5c*/ 	.word	0x000196d0


	//   ....[167]....
        /*0c60*/ 	.word	0x00019730


	//   ....[168]....
        /*0c64*/ 	.word	0x00019790


	//   ....[169]....
        /*0c68*/ 	.word	0x000197f0


	//   ....[170]....
        /*0c6c*/ 	.word	0x00019860


	//   ....[171]....
        /*0c70*/ 	.word	0x000198c0


	//   ....[172]....
        /*0c74*/ 	.word	0x00019920


	//   ....[173]....
        /*0c78*/ 	.word	0x00019980


	//   ....[174]....
        /*0c7c*/ 	.word	0x000199f0


	//   ....[175]....
        /*0c80*/ 	.word	0x00019a50


	//   ....[176]....
        /*0c84*/ 	.word	0x00019ab0


	//   ....[177]....
        /*0c88*/ 	.word	0x00019b10


	//   ....[178]....
        /*0c8c*/ 	.word	0x00019b80


	//   ....[179]....
        /*0c90*/ 	.word	0x00019bd0


	//   ....[180]....
        /*0c94*/ 	.word	0x00019c10


	//   ....[181]....
        /*0c98*/ 	.word	0x00019c60


	//   ....[182]....
        /*0c9c*/ 	.word	0x00019cb0


	//   ....[183]....
        /*0ca0*/ 	.word	0x00019d00


	//   ....[184]....
        /*0ca4*/ 	.word	0x00019d70


	//   ....[185]....
        /*0ca8*/ 	.word	0x00019db0


	//   ....[186]....
        /*0cac*/ 	.word	0x00019e00


	//   ....[187]....
        /*0cb0*/ 	.word	0x00019e50


	//   ....[188]....
        /*0cb4*/ 	.word	0x00019ea0


	//   ....[189]....
        /*0cb8*/ 	.word	0x00019ef0


	//   ....[190]....
        /*0cbc*/ 	.word	0x00019f60


	//   ....[191]....
        /*0cc0*/ 	.word	0x00019fa0


	//   ....[192]....
        /*0cc4*/ 	.word	0x0001a010


	//   ....[193]....
        /*0cc8*/ 	.word	0x0001a070


	//   ....[194]....
        /*0ccc*/ 	.word	0x0001a0d0


	//----- nvinfo : EIATTR_EXIT_INSTR_OFFSETS
	.align		4
.L_310:
        /*0cd0*/ 	.byte	0x04, 0x1c
        /*0cd2*/ 	.short	(.L_312 - .L_311)


	//   ....[0]....
.L_311:
        /*0cd4*/ 	.word	0x000010d0


	//   ....[1]....
        /*0cd8*/ 	.word	0x000187e0


	//----- nvinfo : EIATTR_MAX_THREADS
	.align		4
.L_312:
        /*0cdc*/ 	.byte	0x04, 0x05
        /*0cde*/ 	.short	(.L_314 - .L_313)
.L_313:
        /*0ce0*/ 	.word	0x00000080
        /*0ce4*/ 	.word	0x00000001
        /*0ce8*/ 	.word	0x00000001


	//----- nvinfo : EIATTR_CRS_STACK_SIZE
	.align		4
.L_314:
        /*0cec*/ 	.byte	0x04, 0x1e
        /*0cee*/ 	.short	(.L_316 - .L_315)
.L_315:
        /*0cf0*/ 	.word	0x00000000
.L_316:


//--------------------- .nv.info._ZN7cutlass13device_kernelIN5flash19enable_sm80_to_sm89INS1_16FlashAttnFwdSm80INS1_25CollectiveMainloopFwdSm80ILi4ELi1ELb0EN4cute5tupleIJNS5_1CILi128EEENS7_ILi48EEENS7_ILi96EEEEEELi96ENS_6half_tEfNS_4arch4Sm80ELb0ELb1ELb1ELb1ELb0ELb1ELb1ELb1EEENS1_21CollectiveEpilogueFwdINS6_IJS8_SA_S9_EEENS6_IJNS7_ILi1EEESI_SI_EEESC_SE_Li128ELb1ELb1ELb1ELb0EEENS1_36VarlenDynamicPersistentTileSchedulerILi128ELi48ELi128ELi128ELb1ELb1ELb0ELb1ELb0ELb1EEEEEEEEEvNT_6ParamsE --------------------------
	.section	.nv.info._ZN7cutlass13device_kernelIN5flash19enable_sm80_to_sm89INS1_16FlashAttnFwdSm80INS1_25CollectiveMainloopFwdSm80ILi4ELi1ELb0EN4cute5tupleIJNS5_1CILi128EEENS7_ILi48EEENS7_ILi96EEEEEELi96ENS_6half_tEfNS_4arch4Sm80ELb0ELb1ELb1ELb1ELb0ELb1ELb1ELb1EEENS1_21CollectiveEpilogueFwdINS6_IJS8_SA_S9_EEENS6_IJNS7_ILi1EEESI_SI_EEESC_SE_Li128ELb1ELb1ELb1ELb0EEENS1_36VarlenDynamicPersistentTileSchedulerILi128ELi48ELi128ELi128ELb1ELb1ELb0ELb1ELb0ELb1EEEEEEEEEvNT_6ParamsE,"",@"SHT_CUDA_INFO"
	.sectionflags	@""
	.align	4


	//----- nvinfo : EIATTR_CUDA_API_VERSION
	.align		4
        /*0000*/ 	.byte	0x04, 0x37
        /*0002*/ 	.short	(.L_318 - .L_317)
.L_317:
        /*0004*/ 	.word	0x00000082


	//----- nvinfo : EIATTR_SW2861232_WAR
	.align		4
.L_318:
        /*0008*/ 	.byte	0x01, 0x35
	.zero		2


	//----- nvinfo : EIATTR_PARAM_CBANK
	.align		4
        /*000c*/ 	.byte	0x04, 0x0a
        /*000e*/ 	.short	(.L_320 - .L_319)
	.align		4
.L_319:
        /*0010*/ 	.word	index@(.nv.constant0._ZN7cutlass13device_kernelIN5flash19enable_sm80_to_sm89INS1_16FlashAttnFwdSm80INS1_25CollectiveMainloopFwdSm80ILi4ELi1ELb0EN4cute5tupleIJNS5_1CILi128EEENS7_ILi48EEENS7_ILi96EEEEEELi96ENS_6half_tEfNS_4arch4Sm80ELb0ELb1ELb1ELb1ELb0ELb1ELb1ELb1EEENS1_21CollectiveEpilogueFwdINS6_IJS8_SA_S9_EEENS6_IJNS7_ILi1EEESI_SI_EEESC_SE_Li128ELb1ELb1ELb1ELb0EEENS1_36VarlenDynamicPersistentTileSchedulerILi128ELi48ELi128ELi128ELb1ELb1ELb0ELb1ELb0ELb1EEEEEEEEEvNT_6ParamsE)
        /*0014*/ 	.short	0x0160
        /*0016*/ 	.short	0x0438


	//----- nvinfo : EIATTR_CBANK_PARAM_SIZE
	.align		4
.L_320:
        /*0018*/ 	.byte	0x03, 0x19
        /*001a*/ 	.short	0x0438


	//----- nvinfo : EIATTR_KPARAM_INFO
	.align		4
        /*001c*/ 	.byte	0x04, 0x17
        /*001e*/ 	.short	(.L_322 - .L_321)
.L_321:
        /*0020*/ 	.word	0x00000000
        /*0024*/ 	.short	0x0000
        /*0026*/ 	.short	0x0000
        /*0028*/ 	.byte	0x00, 0xf0, 0xe1, 0x10


	//----- nvinfo : EIATTR_MAXREG_COUNT
	.align		4
.L_322:
        /*002c*/ 	.byte	0x03, 0x1b
        /*002e*/ 	.short	0x00ff


	//----- nvinfo : EIATTR_NUM_BARRIERS
	.align		4
        /*0030*/ 	.byte	0x02, 0x4c
        /*0032*/ 	.byte	0x06
	.zero		1


	//----- nvinfo : EIATTR_ANNOTATIONS
	.align		4
        /*0034*/ 	.byte	0x04, 0x55
        /*0036*/ 	.short	(.L_324 - .L_323)


	//   ....[0]....
.L_323:
        /* <DEDUP_REMOVED lines=131> */


	//----- nvinfo : EIATTR_MERCURY_ISA_VERSION
	.align		4
.L_324:
        /*0850*/ 	.byte	0x03, 0x5f
        /*0852*/ 	.short	0x0000


	//----- nvinfo : EIATTR_INT_WARP_WIDE_INSTR_OFFSETS
	.align		4
        /*0854*/ 	.byte	0x04, 0x31
        /*0856*/ 	.short	(.L_326 - .L_325)


	//   ....[0]....
.L_325:
        /*0858*/ 	.word	0x00020000


	//   ....[1]....
        /*085c*/ 	.word	0x00020080


	//----- nvinfo : EIATTR_COOP_GROUP_MASK_REGIDS
	.align		4
.L_326:
        /*0860*/ 	.byte	0x04, 0x29
        /*0862*/ 	.short	(.L_328 - .L_327)


	//   ....[0]....
.L_327:
        /*0864*/ 	.word	0xffffffff


	//   ....[1]....
        /*0868*/ 	.word	0xffffffff


	//   ....[2]....
        /*086c*/ 	.word	0xffffffff


	//   ....[3]....
        /*0870*/ 	.word	0xffffffff


	//   ....[4]....
        /*0874*/ 	.word	0xffffffff


	//   ....[5]....
        /*0878*/ 	.word	0xffffffff


	//   ....[6]....
        /*087c*/ 	.word	0xffffffff


	//   ....[7]....
        /*0880*/ 	.word	0xffffffff


	//   ....[8]....
        /*0884*/ 	.word	0xffffffff


	//   ....[9]....
        /*0888*/ 	.word	0xffffffff


	//   ....[10]....
        /*088c*/ 	.word	0xffffffff


	//   ....[11]....
        /*0890*/ 	.word	0xffffffff


	//   ....[12]....
        /*0894*/ 	.word	0xffffffff


	//   ....[13]....
        /*0898*/ 	.word	0xffffffff


	//   ....[14]....
        /*089c*/ 	.word	0xffffffff


	//   ....[15]....
        /*08a0*/ 	.word	0xffffffff


	//   ....[16]....
        /*08a4*/ 	.word	0xffffffff


	//   ....[17]....
        /*08a8*/ 	.word	0xffffffff


	//   ....[18]....
        /*08ac*/ 	.word	0xffffffff


	//   ....[19]....
        /*08b0*/ 	.word	0xffffffff


	//   ....[20]....
        /*08b4*/ 	.word	0xffffffff


	//   ....[21]....
        /*08b8*/ 	.word	0xffffffff


	//   ....[22]....
        /*08bc*/ 	.word	0xffffffff


	//   ....[23]....
        /*08c0*/ 	.word	0xffffffff


	//   ....[24]....
        /*08c4*/ 	.word	0xffffffff


	//   ....[25]....
        /*08c8*/ 	.word	0xffffffff


	//   ....[26]....
        /*08cc*/ 	.word	0xffffffff


	//   ....[27]....
        /*08d0*/ 	.word	0xffffffff


	//   ....[28]....
        /*08d4*/ 	.word	0xffffffff


	//   ....[29]....
        /*08d8*/ 	.word	0xffffffff


	//   ....[30]....
        /*08dc*/ 	.word	0xffffffff


	//   ....[31]....
        /*08e0*/ 	.word	0xffffffff


	//   ....[32]....
        /*08e4*/ 	.word	0xffffffff


	//   ....[33]....
        /*08e8*/ 	.word	0xffffffff


	//   ....[34]....
        /*08ec*/ 	.word	0xffffffff


	//   ....[35]....
        /*08f0*/ 	.word	0xffffffff


	//   ....[36]....
        /*08f4*/ 	.word	0xffffffff


	//   ....[37]....
        /*08f8*/ 	.word	0xffffffff


	//   ....[38]....
        /*08fc*/ 	.word	0xffffffff


	//   ....[39]....
        /*0900*/ 	.word	0xffffffff


	//   ....[40]....
        /*0904*/ 	.word	0xffffffff


	//   ....[41]....
        /*0908*/ 	.word	0xffffffff


	//   ....[42]....
        /*090c*/ 	.word	0xffffffff


	//   ....[43]....
        /*0910*/ 	.word	0xffffffff


	//   ....[44]....
        /*0914*/ 	.word	0xffffffff


	//   ....[45]....
        /*0918*/ 	.word	0xffffffff


	//   ....[46]....
        /*091c*/ 	.word	0xffffffff


	//   ....[47]....
        /*0920*/ 	.word	0xffffffff


	//   ....[48]....
        /*0924*/ 	.word	0xffffffff


	//   ....[49]....
        /*0928*/ 	.word	0xffffffff


	//   ....[50]....
        /*092c*/ 	.word	0xffffffff


	//   ....[51]....
        /*0930*/ 	.word	0xffffffff


	//   ....[52]....
        /*0934*/ 	.word	0xffffffff


	//   ....[53]....
        /*0938*/ 	.word	0xffffffff


	//   ....[54]....
        /*093c*/ 	.word	0xffffffff


	//   ....[55]....
        /*0940*/ 	.word	0xffffffff


	//   ....[56]....
        /*0944*/ 	.word	0xffffffff


	//   ....[57]....
        /*0948*/ 	.word	0xffffffff


	//   ....[58]....
        /*094c*/ 	.word	0xffffffff


	//   ....[59]....
        /*0950*/ 	.word	0xffffffff


	//   ....[60]....
        /*0954*/ 	.word	0xffffffff


	//   ....[61]....
        /*0958*/ 	.word	0xffffffff


	//   ....[62]....
        /*095c*/ 	.word	0xffffffff


	//   ....[63]....
        /*0960*/ 	.word	0xffffffff


	//   ....[64]....
        /*0964*/ 	.word	0xffffffff


	//   ....[65]....
        /*0968*/ 	.word	0xffffffff


	//   ....[66]....
        /*096c*/ 	.word	0xffffffff


	//   ....[67]....
        /*0970*/ 	.word	0xffffffff


	//   ....[68]....
        /*0974*/ 	.word	0xffffffff


	//   ....[69]....
        /*0978*/ 	.word	0xffffffff


	//   ....[70]....
        /*097c*/ 	.word	0xffffffff


	//   ....[71]....
        /*0980*/ 	.word	0xffffffff


	//   ....[72]....
        /*0984*/ 	.word	0xffffffff


	//   ....[73]....
        /*0988*/ 	.word	0xffffffff


	//   ....[74]....
        /*098c*/ 	.word	0xffffffff


	//   ....[75]....
        /*0990*/ 	.word	0xffffffff


	//   ....[76]....
        /*0994*/ 	.word	0xffffffff


	//   ....[77]....
        /*0998*/ 	.word	0xffffffff


	//   ....[78]....
        /*099c*/ 	.word	0xffffffff


	//   ....[79]....
        /*09a0*/ 	.word	0xffffffff


	//   ....[80]....
        /*09a4*/ 	.word	0xffffffff


	//   ....[81]....
        /*09a8*/ 	.word	0xffffffff


	//   ....[82]....
        /*09ac*/ 	.word	0xffffffff


	//   ....[83]....
        /*09b0*/ 	.word	0xffffffff


	//   ....[84]....
        /*09b4*/ 	.word	0xffffffff


	//   ....[85]....
        /*09b8*/ 	.word	0xffffffff


	//   ....[86]....
        /*09bc*/ 	.word	0xffffffff


	//   ....[87]....
        /*09c0*/ 	.word	0xffffffff


	//   ....[88]....
        /*09c4*/ 	.word	0xffffffff


	//   ....[89]....
        /*09c8*/ 	.word	0xffffffff


	//   ....[90]....
        /*09cc*/ 	.word	0xffffffff


	//   ....[91]....
        /*09d0*/ 	.word	0xffffffff


	//   ....[92]....
        /*09d4*/ 	.word	0xffffffff


	//   ....[93]....
        /*09d8*/ 	.word	0xffffffff


	//   ....[94]....
        /*09dc*/ 	.word	0xffffffff


	//   ....[95]....
        /*09e0*/ 	.word	0xffffffff


	//   ....[96]....
        /*09e4*/ 	.word	0xffffffff


	//   ....[97]....
        /*09e8*/ 	.word	0xffffffff


	//   ....[98]....
        /*09ec*/ 	.word	0xffffffff


	//   ....[99]....
        /*09f0*/ 	.word	0xffffffff


	//   ....[100]....
        /*09f4*/ 	.word	0xffffffff


	//   ....[101]....
        /*09f8*/ 	.word	0xffffffff


	//   ....[102]....
        /*09fc*/ 	.word	0xffffffff


	//   ....[103]....
        /*0a00*/ 	.word	0xffffffff


	//   ....[104]....
        /*0a04*/ 	.word	0xffffffff


	//   ....[105]....
        /*0a08*/ 	.word	0xffffffff


	//   ....[106]....
        /*0a0c*/ 	.word	0xffffffff


	//   ....[107]....
        /*0a10*/ 	.word	0xffffffff


	//   ....[108]....
        /*0a14*/ 	.word	0xffffffff


	//   ....[109]....
        /*0a18*/ 	.word	0xffffffff


	//   ....[110]....
        /*0a1c*/ 	.word	0xffffffff


	//   ....[111]....
        /*0a20*/ 	.word	0xffffffff


	//   ....[112]....
        /*0a24*/ 	.word	0xffffffff


	//   ....[113]....
        /*0a28*/ 	.word	0xffffffff


	//   ....[114]....
        /*0a2c*/ 	.word	0xffffffff


	//   ....[115]....
        /*0a30*/ 	.word	0xffffffff


	//   ....[116]....
        /*0a34*/ 	.word	0xffffffff


	//   ....[117]....
        /*0a38*/ 	.word	0xffffffff


	//   ....[118]....
        /*0a3c*/ 	.word	0xffffffff


	//   ....[119]....
        /*0a40*/ 	.word	0xffffffff


	//   ....[120]....
        /*0a44*/ 	.word	0xffffffff


	//   ....[121]....
        /*0a48*/ 	.word	0xffffffff


	//   ....[122]....
        /*0a4c*/ 	.word	0xffffffff


	//   ....[123]....
        /*0a50*/ 	.word	0xffffffff


	//   ....[124]....
        /*0a54*/ 	.word	0xffffffff


	//   ....[125]....
        /*0a58*/ 	.word	0xffffffff


	//   ....[126]....
        /*0a5c*/ 	.word	0xffffffff


	//   ....[127]....
        /*0a60*/ 	.word	0xffffffff


	//   ....[128]....
        /*0a64*/ 	.word	0xffffffff


	//   ....[129]....
        /*0a68*/ 	.word	0xffffffff


	//   ....[130]....
        /*0a6c*/ 	.word	0xffffffff


	//   ....[131]....
        /*0a70*/ 	.word	0xffffffff


	//   ....[132]....
        /*0a74*/ 	.word	0xffffffff


	//   ....[133]....
        /*0a78*/ 	.word	0xffffffff


	//   ....[134]....
        /*0a7c*/ 	.word	0xffffffff


	//   ....[135]....
        /*0a80*/ 	.word	0xffffffff


	//   ....[136]....
        /*0a84*/ 	.word	0xffffffff


	//   ....[137]....
        /*0a88*/ 	.word	0xffffffff


	//   ....[138]....
        /*0a8c*/ 	.word	0xffffffff


	//   ....[139]....
        /*0a90*/ 	.word	0xffffffff


	//   ....[140]....
        /*0a94*/ 	.word	0xffffffff


	//   ....[141]....
        /*0a98*/ 	.word	0xffffffff


	//   ....[142]....
        /*0a9c*/ 	.word	0xffffffff


	//   ....[143]....
        /*0aa0*/ 	.word	0xffffffff


	//   ....[144]....
        /*0aa4*/ 	.word	0xffffffff


	//   ....[145]....
        /*0aa8*/ 	.word	0xffffffff


	//   ....[146]....
        /*0aac*/ 	.word	0xffffffff


	//   ....[147]....
        /*0ab0*/ 	.word	0xffffffff


	//   ....[148]....
        /*0ab4*/ 	.word	0xffffffff


	//   ....[149]....
        /*0ab8*/ 	.word	0xffffffff


	//   ....[150]....
        /*0abc*/ 	.word	0xffffffff


	//   ....[151]....
        /*0ac0*/ 	.word	0xffffffff


	//   ....[152]....
        /*0ac4*/ 	.word	0xffffffff


	//   ....[153]....
        /*0ac8*/ 	.word	0xffffffff


	//   ....[154]....
        /*0acc*/ 	.word	0xffffffff


	//   ....[155]....
        /*0ad0*/ 	.word	0xffffffff


	//   ....[156]....
        /*0ad4*/ 	.word	0xffffffff


	//   ....[157]....
        /*0ad8*/ 	.word	0xffffffff


	//   ....[158]....
        /*0adc*/ 	.word	0xffffffff


	//   ....[159]....
        /*0ae0*/ 	.word	0xffffffff


	//   ....[160]....
        /*0ae4*/ 	.word	0xffffffff


	//   ....[161]....
        /*0ae8*/ 	.word	0xffffffff


	//   ....[162]....
        /*0aec*/ 	.word	0xffffffff


	//   ....[163]....
        /*0af0*/ 	.word	0xffffffff


	//   ....[164]....
        /*0af4*/ 	.word	0xffffffff


	//   ....[165]....
        /*0af8*/ 	.word	0xffffffff


	//   ....[166]....
        /*0afc*/ 	.word	0xffffffff


	//   ....[167]....
        /*0b00*/ 	.word	0xffffffff


	//   ....[168]....
        /*0b04*/ 	.word	0xffffffff


	//   ....[169]....
        /*0b08*/ 	.word	0xffffffff


	//   ....[170]....
        /*0b0c*/ 	.word	0xffffffff


	//   ....[171]....
        /*0b10*/ 	.word	0xffffffff


	//   ....[172]....
        /*0b14*/ 	.word	0xffffffff


	//   ....[173]....
        /*0b18*/ 	.word	0xffffffff


	//   ....[174]....
        /*0b1c*/ 	.word	0xffffffff


	//   ....[175]....
        /*0b20*/ 	.word	0xffffffff


	//   ....[176]....
        /*0b24*/ 	.word	0xffffffff


	//   ....[177]....
        /*0b28*/ 	.word	0xffffffff


	//   ....[178]....
        /*0b2c*/ 	.word	0xffffffff


	//   ....[179]....
        /*0b30*/ 	.word	0xffffffff


	//   ....[180]....
        /*0b34*/ 	.word	0xffffffff


	//   ....[181]....
        /*0b38*/ 	.word	0xffffffff


	//   ....[182]....
        /*0b3c*/ 	.word	0xffffffff


	//   ....[183]....
        /*0b40*/ 	.word	0xffffffff


	//   ....[184]....
        /*0b44*/ 	.word	0xffffffff


	//   ....[185]....
        /*0b48*/ 	.word	0xffffffff


	//   ....[186]....
        /*0b4c*/ 	.word	0xffffffff


	//   ....[187]....
        /*0b50*/ 	.word	0xffffffff


	//   ....[188]....
        /*0b54*/ 	.word	0xffffffff


	//   ....[189]....
        /*0b58*/ 	.word	0xffffffff


	//   ....[190]....
        /*0b5c*/ 	.word	0xffffffff


	//   ....[191]....
        /*0b60*/ 	.word	0xffffffff


	//   ....[192]....
        /*0b64*/ 	.word	0xffffffff


	//   ....[193]....
        /*0b68*/ 	.word	0xffffffff


	//   ....[194]....
        /*0b6c*/ 	.word	0xffffffff


	//   ....[195]....
        /*0b70*/ 	.word	0xffffffff


	//   ....[196]....
        /*0b74*/ 	.word	0xffffffff


	//   ....[197]....
        /*0b78*/ 	.word	0xffffffff


	//   ....[198]....
        /*0b7c*/ 	.word	0xffffffff


	//   ....[199]....
        /*0b80*/ 	.word	0xffffffff


	//   ....[200]....
        /*0b84*/ 	.word	0xffffffff


	//   ....[201]....
        /*0b88*/ 	.word	0xffffffff


	//   ....[202]....
        /*0b8c*/ 	.word	0xffffffff


	//   ....[203]....
        /*0b90*/ 	.word	0xffffffff


	//   ....[204]....
        /*0b94*/ 	.word	0xffffffff


	//   ....[205]....
        /*0b98*/ 	.word	0xffffffff


	//   ....[206]....
        /*0b9c*/ 	.word	0xffffffff


	//   ....[207]....
        /*0ba0*/ 	.word	0xffffffff


	//   ....[208]....
        /*0ba4*/ 	.word	0xffffffff


	//   ....[209]....
        /*0ba8*/ 	.word	0xffffffff


	//   ....[210]....
        /*0bac*/ 	.word	0xffffffff


	//----- nvinfo : EIATTR_COOP_GROUP_INSTR_OFFSETS
	.align		4
.L_328:
        /*0bb0*/ 	.byte	0x04, 0x28
        /*0bb2*/ 	.short	(.L_330 - .L_329)


	//   ....[0]....
.L_329:
        /*0bb4*/ 	.word	0x00000050


	//   ....[1]....
        /*0bb8*/ 	.word	0x00000200


	//   ....[2]....
        /*0bbc*/ 	.word	0x00000230


	//   ....[3]....
        /*0bc0*/ 	.word	0x00000260


	//   ....[4]....
        /*0bc4*/ 	.word	0x00000290


	//   ....[5]....
        /*0bc8*/ 	.word	0x000002c0


	//   ....[6]....
        /*0bcc*/ 	.word	0x000002f0


	//   ....[7]....
        /*0bd0*/ 	.word	0x00000450


	//   ....[8]....
        /*0bd4*/ 	.word	0x00000490


	//   ....[9]....
        /*0bd8*/ 	.word	0x000004c0


	//   ....[10]....
        /*0bdc*/ 	.word	0x000004f0


	//   ....[11]....
        /*0be0*/ 	.word	0x00000520


	//   ....[12]....
        /*0be4*/ 	.word	0x00000550


	//   ....[13]....
        /*0be8*/ 	.word	0x000005e0


	//   ....[14]....
        /*0bec*/ 	.word	0x00000630


	//   ....[15]....
        /*0bf0*/ 	.word	0x00000650


	//   ....[16]....
        /*0bf4*/ 	.word	0x000006b0


	//   ....[17]....
        /*0bf8*/ 	.word	0x00008ee0


	//   ....[18]....
        /*0bfc*/ 	.word	0x00008f00


	//   ....[19]....
        /*0c00*/ 	.word	0x000090a0


	//   ....[20]....
        /*0c04*/ 	.word	0x000090b0


	//   ....[21]....
        /*0c08*/ 	.word	0x00009250


	//   ....[22]....
        /*0c0c*/ 	.word	0x00009270


	//   ....[23]....
        /*0c10*/ 	.word	0x00009410


	//   ....[24]....
        /*0c14*/ 	.word	0x00009420


	//   ....[25]....
        /*0c18*/ 	.word	0x00009c60


	//   ....[26]....
        /*0c1c*/ 	.word	0x00009ca0


	//   ....[27]....
        /*0c20*/ 	.word	0x00009ce0


	//   ....[28]....
        /*0c24*/ 	.word	0x00009cf0


	//   ....[29]....
        /*0c28*/ 	.word	0x0000a160


	//   ....[30]....
        /*0c2c*/ 	.word	0x0000a3d0


	//   ....[31]....
        /*0c30*/ 	.word	0x0000a410


	//   ....[32]....
        /*0c34*/ 	.word	0x0000a430


	//   ....[33]....
        /*0c38*/ 	.word	0x0000d020


	//   ....[34]....
        /*0c3c*/ 	.word	0x0000d0f0


	//   ....[35]....
        /*0c40*/ 	.word	0x0000d110


	//   ....[36]....
        /*0c44*/ 	.word	0x0000d120


	//   ....[37]....
        /*0c48*/ 	.word	0x0000d480


	//   ....[38]....
        /*0c4c*/ 	.word	0x0000d5e0


	//   ....[39]....
        /*0c50*/ 	.word	0x0000d630


	//   ....[40]....
        /*0c54*/ 	.word	0x0000d670


	//   ....[41]....
        /*0c58*/ 	.word	0x00011580


	//   ....[42]....
        /*0c5c*/ 	.word	0x00011750


	//   ....[43]....
        /*0c60*/ 	.word	0x00011c50


	//   ....[44]....
        /*0c64*/ 	.word	0x00012090


	//   ....[45]....
        /*0c68*/ 	.word	0x000126b0


	//   ....[46]....
        /*0c6c*/ 	.word	0x00012780


	//   ....[47]....
        /*0c70*/ 	.word	0x000129e0


	//   ....[48]....
        /*0c74*/ 	.word	0x00012a30


	//   ....[49]....
        /*0c78*/ 	.word	0x00012c40


	//   ....[50]....
        /*0c7c*/ 	.word	0x00012d60


	//   ....[51]....
        /*0c80*/ 	.word	0x00012de0


	//   ....[52]....
        /*0c84*/ 	.word	0x00012ea0


	//   ....[53]....
        /*0c88*/ 	.word	0x000150f0


	//   ....[54]....
        /*0c8c*/ 	.word	0x00015300


	//   ....[55]....
        /*0c90*/ 	.word	0x000158b0


	//   ....[56]....
        /*0c94*/ 	.word	0x00015d30


	//   ....[57]....
        /*0c98*/ 	.word	0x000163b0


	//   ....[58]....
        /*0c9c*/ 	.word	0x000164f0


	//   ....[59]....
        /*0ca0*/ 	.word	0x00016560


	//   ....[60]....
        /*0ca4*/ 	.word	0x00016790


	//   ....[61]....
        /*0ca8*/ 	.word	0x00016800


	//   ....[62]....
        /*0cac*/ 	.word	0x00016910


	//   ....[63]....
        /*0cb0*/ 	.word	0x00016ae0


	//   ....[64]....
        /*0cb4*/ 	.word	0x00016cb0


	//   ....[65]....
        /*0cb8*/ 	.word	0x00019980


	//   ....[66]....
        /*0cbc*/ 	.word	0x000199d0


	//   ....[67]....
        /*0cc0*/ 	.word	0x00019a70


	//   ....[68]....
        /*0cc4*/ 	.word	0x00019ac0


	//   ....[69]....
        /*0cc8*/ 	.word	0x00019b00


	//   ....[70]....
        /*0ccc*/ 	.word	0x00019be0


	//   ....[71]....
        /*0cd0*/ 	.word	0x00019c10


	//   ....[72]....
        /*0cd4*/ 	.word	0x0001a150


	//   ....[73]....
        /*0cd8*/ 	.word	0x0001c640


	//   ....[74]....
        /*0cdc*/ 	.word	0x0001c850


	//   ....[75]....
        /*0ce0*/ 	.word	0x0001ce00


	//   ....[76]....
        /*0ce4*/ 	.word	0x0001d280


	//   ....[77]....
        /*0ce8*/ 	.word	0x0001d900


	//   ....[78]....
        /*0cec*/ 	.word	0x0001da40


	//   ....[79]....
        /*0cf0*/ 	.word	0x0001dab0


	//   ....[80]....
        /*0cf4*/ 	.word	0x0001dd20


	//   ....[81]....
        /*0cf8*/ 	.word	0x0001dd60


	//   ....[82]....
        /*0cfc*/ 	.word	0x0001de70


	//   ....[83]....
        /*0d00*/ 	.word	0x0001e010


	//   ....[84]....
        /*0d04*/ 	.word	0x0001e140


	//   ....[85]....
        /*0d08*/ 	.word	0x0001f640


	//   ....[86]....
        /*0d0c*/ 	.word	0x0001f670


	//   ....[87]....
        /*0d10*/ 	.word	0x0001f680


	//   ....[88]....
        /*0d14*/ 	.word	0x0001f690


	//   ....[89]....
        /*0d18*/ 	.word	0x0001f6a0


	//   ....[90]....
        /*0d1c*/ 	.word	0x0001f6d0


	//   ....[91]....
        /*0d20*/ 	.word	0x0001f6f0


	//   ....[92]....
        /*0d24*/ 	.word	0x0001f710


	//   ....[93]....
        /*0d28*/ 	.word	0x00020ca0


	//   ....[94]....
        /*0d2c*/ 	.word	0x00020cb0


	//   ....[95]....
        /*0d30*/ 	.word	0x00020cd0


	//   ....[96]....
        /*0d34*/ 	.word	0x00020ce0


	//   ....[97]....
        /*0d38*/ 	.word	0x00020cf0


	//   ....[98]....
        /*0d3c*/ 	.word	0x00020d00


	//   ....[99]....
        /*0d40*/ 	.word	0x00020d20


	//   ....[100]....
        /*0d44*/ 	.word	0x00020d30


	//   ....[101]....
        /*0d48*/ 	.word	0x000211e0


	//   ....[102]....
        /*0d4c*/ 	.word	0x00021200


	//   ....[103]....
        /*0d50*/ 	.word	0x00021370


	//   ....[104]....
        /*0d54*/ 	.word	0x00021380


	//   ....[105]....
        /*0d58*/ 	.word	0x00021500


	//   ....[106]....
        /*0d5c*/ 	.word	0x00021520


	//   ....[107]....
        /*0d60*/ 	.word	0x000216a0


	//   ....[108]....
        /*0d64*/ 	.word	0x000216b0


	//   ....[109]....
        /*0d68*/ 	.word	0x00021a30


	//   ....[110]....
        /*0d6c*/ 	.word	0x00021a50


	//   ....[111]....
        /*0d70*/ 	.word	0x00021f20


	//   ....[112]....
        /*0d74*/ 	.word	0x00021f30


	//   ....[113]....
        /*0d78*/ 	.word	0x000222b0


	//   ....[114]....
        /*0d7c*/ 	.word	0x000222d0


	//   ....[115]....
        /*0d80*/ 	.word	0x00022660


	//   ....[116]....
        /*0d84*/ 	.word	0x00022670


	//   ....[117]....
        /*0d88*/ 	.word	0x000231c0


	//   ....[118]....
        /*0d8c*/ 	.word	0x000231e0


	//   ....[119]....
        /*0d90*/ 	.word	0x00023360


	//   ....[120]....
        /*0d94*/ 	.word	0x00023370


	//   ....[121]....
        /*0d98*/ 	.word	0x000234f0


	//   ....[122]....
        /*0d9c*/ 	.word	0x00023510


	//   ....[123]....
        /*0da0*/ 	.word	0x00023690


	//   ....[124]....
        /*0da4*/ 	.word	0x000236a0


	//   ....[125]....
        /*0da8*/ 	.word	0x000238e0


	//   ....[126]....
        /*0dac*/ 	.word	0x00023900


	//   ....[127]....
        /*0db0*/ 	.word	0x00023a30


	//   ....[128]....
        /*0db4*/ 	.word	0x00023a70


	//   ....[129]....
        /*0db8*/ 	.word	0x00023aa0


	//   ....[130]....
        /*0dbc*/ 	.word	0x00023ad0


	//   ....[131]....
        /*0dc0*/ 	.word	0x00023b00


	//   ....[132]....
        /*0dc4*/ 	.word	0x00023b30


	//   ....[133]....
        /*0dc8*/ 	.word	0x00023c90


	//   ....[134]....
        /*0dcc*/ 	.word	0x00023cd0


	//   ....[135]....
        /*0dd0*/ 	.word	0x00023d00


	//   ....[136]....
        /*0dd4*/ 	.word	0x00023d30


	//   ....[137]....
        /*0dd8*/ 	.word	0x00023d60


	//   ....[138]....
        /*0ddc*/ 	.word	0x00023d90


	//   ....[139]....
        /*0de0*/ 	.word	0x00023e20


	//   ....[140]....
        /*0de4*/ 	.word	0x00023e80


	//   ....[141]....
        /*0de8*/ 	.word	0x00023e90


	//   ....[142]....
        /*0dec*/ 	.word	0x00023ef0


	//   ....[143]....
        /*0df0*/ 	.word	0x00024950


	//   ....[144]....
        /*0df4*/ 	.word	0x000249b0


	//   ....[145]....
        /*0df8*/ 	.word	0x00024a00


	//   ....[146]....
        /*0dfc*/ 	.word	0x00024a50


	//   ....[147]....
        /*0e00*/ 	.word	0x00024aa0


	//   ....[148]....
        /*0e04*/ 	.word	0x00024b10


	//   ....[149]....
        /*0e08*/ 	.word	0x00024b50


	//   ....[150]....
        /*0e0c*/ 	.word	0x00024bc0


	//   ....[151]....
        /*0e10*/ 	.word	0x00024c30


	//   ....[152]....
        /*0e14*/ 	.word	0x00024c90


	//   ....[153]....
        /*0e18*/ 	.word	0x00024d00


	//   ....[154]....
        /*0e1c*/ 	.word	0x00024d70


	//   ....[155]....
        /*0e20*/ 	.word	0x00024dd0


	//   ....[156]....
        /*0e24*/ 	.word	0x00024e30


	//   ....[157]....
        /*0e28*/ 	.word	0x00024e90


	//   ....[158]....
        /*0e2c*/ 	.word	0x00024f00


	//   ....[159]....
        /*0e30*/ 	.word	0x00024f60


	//   ....[160]....
        /*0e34*/ 	.word	0x00024fc0


	//   ....[161]....
        /*0e38*/ 	.word	0x00025010


	//   ....[162]....
        /*0e3c*/ 	.word	0x00025060


	//   ....[163]....
        /*0e40*/ 	.word	0x000250b0


	//   ....[164]....
        /*0e44*/ 	.word	0x00025100


	//   ....[165]....
        /*0e48*/ 	.word	0x00025150


	//   ....[166]....
        /*0e4c*/ 	.word	0x000251a0


	//   ....[167]....
        /*0e50*/ 	.word	0x000251f0


	//   ....[168]....
        /*0e54*/ 	.word	0x00025240


	//   ....[169]....
        /*0e58*/ 	.word	0x000252b0


	//   ....[170]....
        /*0e5c*/ 	.word	0x00025320


	//   ....[171]....
        /*0e60*/ 	.word	0x00025380


	//   ....[172]....
        /*0e64*/ 	.word	0x000253e0


	//   ....[173]....
        /*0e68*/ 	.word	0x00025440


	//   ....[174]....
        /*0e6c*/ 	.word	0x000254b0


	//   ....[175]....
        /*0e70*/ 	.word	0x00025510


	//   ....[176]....
        /*0e74*/ 	.word	0x00025570


	//   ....[177]....
        /*0e78*/ 	.word	0x000255d0


	//   ....[178]....
        /*0e7c*/ 	.word	0x00025640


	//   ....[179]....
        /*0e80*/ 	.word	0x000256a0


	//   ....[180]....
        /*0e84*/ 	.word	0x00025700


	//   ....[181]....
        /*0e88*/ 	.word	0x00025760


	//   ....[182]....
        /*0e8c*/ 	.word	0x000257d0


	//   ....[183]....
        /*0e90*/ 	.word	0x00025830


	//   ....[184]....
        /*0e94*/ 	.word	0x00025890


	//   ....[185]....
        /*0e98*/ 	.word	0x000258f0


	//   ....[186]....
        /*0e9c*/ 	.word	0x00025960


	//   ....[187]....
        /*0ea0*/ 	.word	0x000259c0


	//   ....[188]....
        /*0ea4*/ 	.word	0x00025a20


	//   ....[189]....
        /*0ea8*/ 	.word	0x00025a80


	//   ....[190]....
        /*0eac*/ 	.word	0x00025af0


	//   ....[191]....
        /*0eb0*/ 	.word	0x00025b50


	//   ....[192]....
        /*0eb4*/ 	.word	0x00025bb0


	//   ....[193]....
        /*0eb8*/ 	.word	0x00025c10


	//   ....[194]....
        /*0ebc*/ 	.word	0x00025c80


	//   ....[195]....
        /*0ec0*/ 	.word	0x00025cd0


	//   ....[196]....
        /*0ec4*/ 	.word	0x00025d10


	//   ....[197]....
        /*0ec8*/ 	.word	0x00025d60


	//   ....[198]....
        /*0ecc*/ 	.word	0x00025db0


	//   ....[199]....
        /*0ed0*/ 	.word	0x00025e00


	//   ....[200]....
        /*0ed4*/ 	.word	0x00025e70


	//   ....[201]....
        /*0ed8*/ 	.word	0x00025eb0


	//   ....[202]....
        /*0edc*/ 	.word	0x00025f00


	//   ....[203]....
        /*0ee0*/ 	.word	0x00025f50


	//   ....[204]....
        /*0ee4*/ 	.word	0x00025fa0


	//   ....[205]....
        /*0ee8*/ 	.word	0x00025ff0


	//   ....[206]....
        /*0eec*/ 	.word	0x00026060


	//   ....[207]....
        /*0ef0*/ 	.word	0x000260a0


	//   ....[208]....
        /*0ef4*/ 	.word	0x00026110


	//   ....[209]....
        /*0ef8*/ 	.word	0x00026170


	//   ....[210]....
        /*0efc*/ 	.word	0x000261d0


	//----- nvinfo : EIATTR_EXIT_INSTR_OFFSETS
	.align		4
.L_330:
        /*0f00*/ 	.byte	0x04, 0x1c
        /*0f02*/ 	.short	(.L_332 - .L_331)


	//   ....[0]....
.L_331:
        /*0f04*/ 	.word	0x000010d0


	//   ....[1]....
        /*0f08*/ 	.word	0x00024910


	//----- nvinfo : EIATTR_MAX_THREADS
	.align		4
.L_332:
        /*0f0c*/ 	.byte	0x04, 0x05
        /*0f0e*/ 	.short	(.L_334 - .L_333)
.L_333:
        /*0f10*/ 	.word	0x00000080
        /*0f14*/ 	.word	0x00000001
        /*0f18*/ 	.word	0x00000001


	//----- nvinfo : EIATTR_CRS_STACK_SIZE
	.align		4
.L_334:
        /*0f1c*/ 	.byte	0x04, 0x1e
        /*0f1e*/ 	.short	(.L_336 - .L_335)
.L_335:
        /*0f20*/ 	.word	0x00000000
.L_336:


//--------------------- .nv.info._ZN7cutlass13device_kernelIN5flash19enable_sm80_to_sm89INS1_16FlashAttnFwdSm80INS1_25CollectiveMainloopFwdSm80ILi4ELi1ELb0EN4cute5tupleIJNS5_1CILi128EEENS7_ILi64EEENS7_ILi96EEEEEELi96ENS_6half_tEfNS_4arch4Sm80ELb1ELb0ELb1ELb0ELb0ELb0ELb1ELb1EEENS1_21CollectiveEpilogueFwdINS6_IJS8_SA_S9_EEENS6_IJNS7_ILi1EEESI_SI_EEESC_SE_Li128ELb0ELb1ELb1ELb0EEENS1_30DynamicPersistentTileSchedulerILi128ELi128ELb1ELb1ELb0EEEEEEEEEvNT_6ParamsE --------------------------
	.section	.nv.info._ZN7cutlass13device_kernelIN5flash19enable_sm80_to_sm89INS1_16FlashAttnFwdSm80INS1_25CollectiveMainloopFwdSm80ILi4ELi1ELb0EN4cute5tupleIJNS5_1CILi128EEENS7_ILi64EEENS7_ILi96EEEEEELi96ENS_6half_tEfNS_4arch4Sm80ELb1ELb0ELb1ELb0ELb0ELb0ELb1ELb1EEENS1_21CollectiveEpilogueFwdINS6_IJS8_SA_S9_EEENS6_IJNS7_ILi1EEESI_SI_EEESC_SE_Li128ELb0ELb1ELb1ELb0EEENS1_30DynamicPersistentTileSchedulerILi128ELi128ELb1ELb1ELb0EEEEEEEEEvNT_6ParamsE,"",@"SHT_CUDA_INFO"
	.sectionflags	@""
	.align	4


	//----- nvinfo : EIATTR_CUDA_API_VERSION
	.align		4
        /*0000*/ 	.byte	0x04, 0x37
        /*0002*/ 	.short	(.L_338 - .L_337)
.L_337:
        /*0004*/ 	.word	0x00000082


	//----- nvinfo : EIATTR_SW2861232_WAR
	.align		4
.L_338:
        /*0008*/ 	.byte	0x01, 0x35
	.zero		2


	//----- nvinfo : EIATTR_PARAM_CBANK
	.align		4
        /*000c*/ 	.byte	0x04, 0x0a
        /*000e*/ 	.short	(.L_340 - .L_339)
	.align		4
.L_339:
        /*0010*/ 	.word	index@(.nv.constant0._ZN7cutlass13device_kernelIN5flash19enable_sm80_to_sm89INS1_16FlashAttnFwdSm80INS1_25CollectiveMainloopFwdSm80ILi4ELi1ELb0EN4cute5tupleIJNS5_1CILi128EEENS7_ILi64EEENS7_ILi96EEEEEELi96ENS_6half_tEfNS_4arch4Sm80ELb1ELb0ELb1ELb0ELb0ELb0ELb1ELb1EEENS1_21CollectiveEpilogueFwdINS6_IJS8_SA_S9_EEENS6_IJNS7_ILi1EEESI_SI_EEESC_SE_Li128ELb0ELb1ELb1ELb0EEENS1_30DynamicPersistentTileSchedulerILi128ELi128ELb1ELb1ELb0EEEEEEEEEvNT_6ParamsE)
        /*0014*/ 	.short	0x0160
        /*0016*/ 	.short	0x0428


	//----- nvinfo : EIATTR_CBANK_PARAM_SIZE
	.align		4
.L_340:
        /*0018*/ 	.byte	0x03, 0x19
        /*001a*/ 	.short	0x0428


	//----- nvinfo : EIATTR_KPARAM_INFO
	.align		4
        /*001c*/ 	.byte	0x04, 0x17
        /*001e*/ 	.short	(.L_342 - .L_341)
.L_341:
        /*0020*/ 	.word	0x00000000
        /*0024*/ 	.short	0x0000
        /*0026*/ 	.short	0x0000
        /*0028*/ 	.byte	0x00, 0xf0, 0xa1, 0x10


	//----- nvinfo : EIATTR_MAXREG_COUNT
	.align		4
.L_342:
        /*002c*/ 	.byte	0x03, 0x1b
        /*002e*/ 	.short	0x00ff


	//----- nvinfo : EIATTR_NUM_BARRIERS
	.align		4
        /*0030*/ 	.byte	0x02, 0x4c
        /*0032*/ 	.byte	0x06
	.zero		1


	//----- nvinfo : EIATTR_ANNOTATIONS
	.align		4
        /*0034*/ 	.byte	0x04, 0x55
        /*0036*/ 	.short	(.L_344 - .L_343)


	//   ....[0]....
.L_343:
        /* <DEDUP_REMOVED lines=60> */


	//----- nvinfo : EIATTR_MERCURY_ISA_VERSION
	.align		4
.L_344:
        /*03e0*/ 	.byte	0x03, 0x5f
        /*03e2*/ 	.short	0x0000


	//----- nvinfo : EIATTR_INT_WARP_WIDE_INSTR_OFFSETS
	.align		4
        /*03e4*/ 	.byte	0x04, 0x31
        /*03e6*/ 	.short	(.L_346 - .L_345)


	//   ....[0]....
.L_345:
        /*03e8*/ 	.word	0x0000ebd0


	//   ....[1]....
        /*03ec*/ 	.word	0x0000ec50


	//----- nvinfo : EIATTR_COOP_GROUP_MASK_REGIDS
	.align		4
.L_346:
        /*03f0*/ 	.byte	0x04, 0x29
        /*03f2*/ 	.short	(.L_348 - .L_347)


	//   ....[0]....
.L_347:
        /*03f4*/ 	.word	0xffffffff


	//   ....[1]....
        /*03f8*/ 	.word	0xffffffff


	//   ....[2]....
        /*03fc*/ 	.word	0xffffffff


	//   ....[3]....
        /*0400*/ 	.word	0xffffffff


	//   ....[4]....
        /*0404*/ 	.word	0xffffffff


	//   ....[5]....
        /*0408*/ 	.word	0xffffffff


	//   ....[6]....
        /*040c*/ 	.word	0xffffffff


	//   ....[7]....
        /*0410*/ 	.word	0xffffffff


	//   ....[8]....
        /*0414*/ 	.word	0xffffffff


	//   ....[9]....
        /*0418*/ 	.word	0xffffffff


	//   ....[10]....
        /*041c*/ 	.word	0xffffffff


	//   ....[11]....
        /*0420*/ 	.word	0xffffffff


	//   ....[12]....
        /*0424*/ 	.word	0xffffffff


	//   ....[13]....
        /*0428*/ 	.word	0xffffffff


	//   ....[14]....
        /*042c*/ 	.word	0xffffffff


	//   ....[15]....
        /*0430*/ 	.word	0xffffffff


	//   ....[16]....
        /*0434*/ 	.word	0xffffffff


	//   ....[17]....
        /*0438*/ 	.word	0xffffffff


	//   ....[18]....
        /*043c*/ 	.word	0xffffffff


	//   ....[19]....
        /*0440*/ 	.word	0xffffffff


	//   ....[20]....
        /*0444*/ 	.word	0xffffffff


	//   ....[21]....
        /*0448*/ 	.word	0xffffffff


	//   ....[22]....
        /*044c*/ 	.word	0xffffffff


	//   ....[23]....
        /*0450*/ 	.word	0xffffffff


	//   ....[24]....
        /*0454*/ 	.word	0xffffffff


	//   ....[25]....
        /*0458*/ 	.word	0xffffffff


	//   ....[26]....
        /*045c*/ 	.word	0xffffffff


	//   ....[27]....
        /*0460*/ 	.word	0xffffffff


	//   ....[28]....
        /*0464*/ 	.word	0xffffffff


	//   ....[29]....
        /*0468*/ 	.word	0xffffffff


	//   ....[30]....
        /*046c*/ 	.word	0xffffffff


	//   ....[31]....
        /*0470*/ 	.word	0xffffffff


	//   ....[32]....
        /*0474*/ 	.word	0xffffffff


	//   ....[33]....
        /*0478*/ 	.word	0xffffffff


	//   ....[34]....
        /*047c*/ 	.word	0xffffffff


	//   ....[35]....
        /*0480*/ 	.word	0xffffffff


	//   ....[36]....
        /*0484*/ 	.word	0xffffffff


	//   ....[37]....
        /*0488*/ 	.word	0xffffffff


	//   ....[38]....
        /*048c*/ 	.word	0xffffffff


	//   ....[39]....
        /*0490*/ 	.word	0xffffffff


	//   ....[40]....
        /*0494*/ 	.word	0xffffffff


	//   ....[41]....
        /*0498*/ 	.word	0xffffffff


	//   ....[42]....
        /*049c*/ 	.word	0xffffffff


	//   ....[43]....
        /*04a0*/ 	.word	0xffffffff


	//   ....[44]....
        /*04a4*/ 	.word	0xffffffff


	//   ....[45]....
        /*04a8*/ 	.word	0xffffffff


	//   ....[46]....
        /*04ac*/ 	.word	0xffffffff


	//   ....[47]....
        /*04b0*/ 	.word	0xffffffff


	//   ....[48]....
        /*04b4*/ 	.word	0xffffffff


	//   ....[49]....
        /*04b8*/ 	.word	0xffffffff


	//   ....[50]....
        /*04bc*/ 	.word	0xffffffff


	//   ....[51]....
        /*04c0*/ 	.word	0xffffffff


	//   ....[52]....
        /*04c4*/ 	.word	0xffffffff


	//   ....[53]....
        /*04c8*/ 	.word	0xffffffff


	//   ....[54]....
        /*04cc*/ 	.word	0xffffffff


	//   ....[55]....
        /*04d0*/ 	.word	0xffffffff


	//   ....[56]....
        /*04d4*/ 	.word	0xffffffff


	//   ....[57]....
        /*04d8*/ 	.word	0xffffffff


	//   ....[58]....
        /*04dc*/ 	.word	0xffffffff


	//   ....[59]....
        /*04e0*/ 	.word	0xffffffff


	//   ....[60]....
        /*04e4*/ 	.word	0xffffffff


	//   ....[61]....
        /*04e8*/ 	.word	0xffffffff


	//   ....[62]....
        /*04ec*/ 	.word	0xffffffff


	//   ....[63]....
        /*04f0*/ 	.word	0xffffffff


	//   ....[64]....
        /*04f4*/ 	.word	0xffffffff


	//   ....[65]....
        /*04f8*/ 	.word	0xffffffff


	//   ....[66]....
        /*04fc*/ 	.word	0xffffffff


	//   ....[67]....
        /*0500*/ 	.word	0xffffffff


	//   ....[68]....
        /*0504*/ 	.word	0xffffffff


	//   ....[69]....
        /*0508*/ 	.word	0xffffffff


	//   ....[70]....
        /*050c*/ 	.word	0xffffffff


	//   ....[71]....
        /*0510*/ 	.word	0xffffffff


	//   ....[72]....
        /*0514*/ 	.word	0xffffffff


	//   ....[73]....
        /*0518*/ 	.word	0xffffffff


	//   ....[74]....
        /*051c*/ 	.word	0xffffffff


	//   ....[75]....
        /*0520*/ 	.word	0xffffffff


	//   ....[76]....
        /*0524*/ 	.word	0xffffffff


	//   ....[77]....
        /*0528*/ 	.word	0xffffffff


	//   ....[78]....
        /*052c*/ 	.word	0xffffffff


	//   ....[79]....
        /*0530*/ 	.word	0xffffffff


	//   ....[80]....
        /*0534*/ 	.word	0xffffffff


	//   ....[81]....
        /*0538*/ 	.word	0xffffffff


	//   ....[82]....
        /*053c*/ 	.word	0xffffffff


	//   ....[83]....
        /*0540*/ 	.word	0xffffffff


	//----- nvinfo : EIATTR_COOP_GROUP_INSTR_OFFSETS
	.align		4
.L_348:
        /*0544*/ 	.byte	0x04, 0x28
        /*0546*/ 	.short	(.L_350 - .L_349)


	//   ....[0]....
.L_349:
        /*0548*/ 	.word	0x00000050


	//   ....[1]....
        /*054c*/ 	.word	0x00001830


	//   ....[2]....
        /*0550*/ 	.word	0x00001850


	//   ....[3]....
        /*0554*/ 	.word	0x00001a10


	//   ....[4]....
        /*0558*/ 	.word	0x00001a20


	//   ....[5]....
        /*055c*/ 	.word	0x00001bd0


	//   ....[6]....
        /*0560*/ 	.word	0x00001bf0


	//   ....[7]....
        /*0564*/ 	.word	0x00001da0


	//   ....[8]....
        /*0568*/ 	.word	0x00001db0


	//   ....[9]....
        /*056c*/ 	.word	0x000037b0


	//   ....[10]....
        /*0570*/ 	.word	0x00003830


	//   ....[11]....
        /*0574*/ 	.word	0x00003af0


	//   ....[12]....
        /*0578*/ 	.word	0x00003dd0


	//   ....[13]....
        /*057c*/ 	.word	0x00003e80


	//   ....[14]....
        /*0580*/ 	.word	0x00003ea0


	//   ....[15]....
        /*0584*/ 	.word	0x00003eb0


	//   ....[16]....
        /*0588*/ 	.word	0x00003ee0


	//   ....[17]....
        /*058c*/ 	.word	0x000046a0


	//   ....[18]....
        /*0590*/ 	.word	0x00004730


	//   ....[19]....
        /*0594*/ 	.word	0x00004780


	//   ....[20]....
        /*0598*/ 	.word	0x000047a0


	//   ....[21]....
        /*059c*/ 	.word	0x00006bd0


	//   ....[22]....
        /*05a0*/ 	.word	0x00006c20


	//   ....[23]....
        /*05a4*/ 	.word	0x00006c80


	//   ....[24]....
        /*05a8*/ 	.word	0x00006cf0


	//   ....[25]....
        /*05ac*/ 	.word	0x00007bc0


	//   ....[26]....
        /*05b0*/ 	.word	0x00007db0


	//   ....[27]....
        /*05b4*/ 	.word	0x00008070


	//   ....[28]....
        /*05b8*/ 	.word	0x00008180


	//   ....[29]....
        /*05bc*/ 	.word	0x000081d0


	//   ....[30]....
        /*05c0*/ 	.word	0x00008260


	//   ....[31]....
        /*05c4*/ 	.word	0x00008290


	//   ....[32]....
        /*05c8*/ 	.word	0x000083a0


	//   ....[33]....
        /*05cc*/ 	.word	0x0000bb30


	//   ....[34]....
        /*05d0*/ 	.word	0x0000bbb0


	//   ....[35]....
        /*05d4*/ 	.word	0x0000bc30


	//   ....[36]....
        /*05d8*/ 	.word	0x0000bc80


	//   ....[37]....
        /*05dc*/ 	.word	0x0000bcd0


	//   ....[38]....
        /*05e0*/ 	.word	0x0000bd10


	//   ....[39]....
        /*05e4*/ 	.word	0x0000c210


	//   ....[40]....
        /*05e8*/ 	.word	0x0000c360


	//   ....[41]....
        /*05ec*/ 	.word	0x0000e1d0


	//   ....[42]....
        /*05f0*/ 	.word	0x0000e240


	//   ....[43]....
        /*05f4*/ 	.word	0x0000e250


	//   ....[44]....
        /*05f8*/ 	.word	0x0000e260


	//   ....[45]....
        /*05fc*/ 	.word	0x0000e290


	//   ....[46]....
        /*0600*/ 	.word	0x0000e2b0


	//   ....[47]....
        /*0604*/ 	.word	0x0000e2c0


	//   ....[48]....
        /*0608*/ 	.word	0x0000e2d0


	//   ....[49]....
        /*060c*/ 	.word	0x0000ed90


	//   ....[50]....
        /*0610*/ 	.word	0x0000f1f0


	//   ....[51]....
        /*0614*/ 	.word	0x0000f200


	//   ....[52]....
        /*0618*/ 	.word	0x0000f220


	//   ....[53]....
        /*061c*/ 	.word	0x0000f230


	//   ....[54]....
        /*0620*/ 	.word	0x0000f270


	//   ....[55]....
        /*0624*/ 	.word	0x0000f290


	//   ....[56]....
        /*0628*/ 	.word	0x0000f2b0


	//   ....[57]....
        /*062c*/ 	.word	0x0000f2d0


	//   ....[58]....
        /*0630*/ 	.word	0x0000f420


	//   ....[59]....
        /*0634*/ 	.word	0x0000f450


	//   ....[60]....
        /*0638*/ 	.word	0x0000f8e0


	//   ....[61]....
        /*063c*/ 	.word	0x0000f900


	//   ....[62]....
        /*0640*/ 	.word	0x0000fc30


	//   ....[63]....
        /*0644*/ 	.word	0x0000fc50


	//   ....[64]....
        /*0648*/ 	.word	0x0000ff80


	//   ....[65]....
        /*064c*/ 	.word	0x0000ff90


	//   ....[66]....
        /*0650*/ 	.word	0x00010630


	//   ....[67]....
        /*0654*/ 	.word	0x00010740


	//   ....[68]....
        /*0658*/ 	.word	0x000107b0


	//   ....[69]....
        /*065c*/ 	.word	0x00010820


	//   ....[70]....
        /*0660*/ 	.word	0x00010880


	//   ....[71]....
        /*0664*/ 	.word	0x000108f0


	//   ....[72]....
        /*0668*/ 	.word	0x00010960


	//   ....[73]....
        /*066c*/ 	.word	0x000109d0


	//   ....[74]....
        /*0670*/ 	.word	0x00010a30


	//   ....[75]....
        /*0674*/ 	.word	0x00010a90


	//   ....[76]....
        /*0678*/ 	.word	0x00010af0


	//   ....[77]....
        /*067c*/ 	.word	0x00010b40


	//   ....[78]....
        /*0680*/ 	.word	0x00010ba0


	//   ....[79]....
        /*0684*/ 	.word	0x00010bf0


	//   ....[80]....
        /*0688*/ 	.word	0x00010c50


	//   ....[81]....
        /*068c*/ 	.word	0x00010ca0


	//   ....[82]....
        /*0690*/ 	.word	0x00010d00


	//   ....[83]....
        /*0694*/ 	.word	0x00010d60


	//----- nvinfo : EIATTR_EXIT_INSTR_OFFSETS
	.align		4
.L_350:
        /*0698*/ 	.byte	0x04, 0x1c
        /*069a*/ 	.short	(.L_352 - .L_351)


	//   ....[0]....
.L_351:
        /*069c*/ 	.word	0x000000a0


	//   ....[1]....
        /*06a0*/ 	.word	0x000106f0


	//----- nvinfo : EIATTR_MAX_THREADS
	.align		4
.L_352:
        /*06a4*/ 	.byte	0x04, 0x05
        /*06a6*/ 	.short	(.L_354 - .L_353)
.L_353:
        /*06a8*/ 	.word	0x00000080
        /*06ac*/ 	.word	0x00000001
        /*06b0*/ 	.word	0x00000001


	//----- nvinfo : EIATTR_CRS_STACK_SIZE
	.align		4
.L_354:
        /*06b4*/ 	.byte	0x04, 0x1e
        /*06b6*/ 	.short	(.L_356 - .L_355)
.L_355:
        /*06b8*/ 	.word	0x00000000
.L_356:


//--------------------- .nv.info._ZN7cutlass13device_kernelIN5flash19enable_sm80_to_sm89INS1_16FlashAttnFwdSm80INS1_25CollectiveMainloopFwdSm80ILi4ELi1ELb0EN4cute5tupleIJNS5_1CILi128EEENS7_ILi48EEENS7_ILi96EEEEEELi96ENS_6half_tEfNS_4arch4Sm80ELb1ELb0ELb1ELb1ELb0ELb0ELb1ELb1EEENS1_21CollectiveEpilogueFwdINS6_IJS8_SA_S9_EEENS6_IJNS7_ILi1EEESI_SI_EEESC_SE_Li128ELb1ELb1ELb1ELb0EEENS1_36VarlenDynamicPersistentTileSchedulerILi128ELi48ELi128ELi128ELb1ELb1ELb0ELb1ELb1ELb1EEEEEEEEEvNT_6ParamsE --------------------------
	.section	.nv.info._ZN7cutlass13device_kernelIN5flash19enable_sm80_to_sm89INS1_16FlashAttnFwdSm80INS1_25CollectiveMainloopFwdSm80ILi4ELi1ELb0EN4cute5tupleIJNS5_1CILi128EEENS7_ILi48EEENS7_ILi96EEEEEELi96ENS_6half_tEfNS_4arch4Sm80ELb1ELb0ELb1ELb1ELb0ELb0ELb1ELb1EEENS1_21CollectiveEpilogueFwdINS6_IJS8_SA_S9_EEENS6_IJNS7_ILi1EEESI_SI_EEESC_SE_Li128ELb1ELb1ELb1ELb0EEENS1_36VarlenDynamicPersistentTileSchedulerILi128ELi48ELi128ELi128ELb1ELb1ELb0ELb1ELb1ELb1EEEEEEEEEvNT_6ParamsE,"",@"SHT_CUDA_INFO"
	.sectionflags	@""
	.align	4


	//----- nvinfo : EIATTR_CUDA_API_VERSION
	.align		4
        /*0000*/ 	.byte	0x04, 0x37
        /*0002*/ 	.short	(.L_358 - .L_357)
.L_357:
        /*0004*/ 	.word	0x00000082


	//----- nvinfo : EIATTR_SW2861232_WAR
	.align		4
.L_358:
        /*0008*/ 	.byte	0x01, 0x35
	.zero		2


	//----- nvinfo : EIATTR_PARAM_CBANK
	.align		4
        /*000c*/ 	.byte	0x04, 0x0a
        /*000e*/ 	.short	(.L_360 - .L_359)
	.align		4
.L_359:
        /*0010*/ 	.word	index@(.nv.constant0._ZN7cutlass13device_kernelIN5flash19enable_sm80_to_sm89INS1_16FlashAttnFwdSm80INS1_25CollectiveMainloopFwdSm80ILi4ELi1ELb0EN4cute5tupleIJNS5_1CILi128EEENS7_ILi48EEENS7_ILi96EEEEEELi96ENS_6half_tEfNS_4arch4Sm80ELb1ELb0ELb1ELb1ELb0ELb0ELb1ELb1EEENS1_21CollectiveEpilogueFwdINS6_IJS8_SA_S9_EEENS6_IJNS7_ILi1EEESI_SI_EEESC_SE_Li128ELb1ELb1ELb1ELb0EEENS1_36VarlenDynamicPersistentTileSchedulerILi128ELi48ELi128ELi128ELb1ELb1ELb0ELb1ELb1ELb1EEEEEEEEEvNT_6ParamsE)
        /*0014*/ 	.short	0x0160
        /*0016*/ 	.short	0x0438


	//----- nvinfo : EIATTR_CBANK_PARAM_SIZE
	.align		4
.L_360:
        /*0018*/ 	.byte	0x03, 0x19
        /*001a*/ 	.short	0x0438


	//----- nvinfo : EIATTR_KPARAM_INFO
	.align		4
        /*001c*/ 	.byte	0x04, 0x17
        /*001e*/ 	.short	(.L_362 - .L_361)
.L_361:
        /*0020*/ 	.word	0x00000000
        /*0024*/ 	.short	0x0000
        /*0026*/ 	.short	0x0000
        /*0028*/ 	.byte	0x00, 0xf0, 0xe1, 0x10


	//----- nvinfo : EIATTR_MAXREG_COUNT
	.align		4
.L_362:
        /*002c*/ 	.byte	0x03, 0x1b
        /*002e*/ 	.short	0x00ff


	//----- nvinfo : EIATTR_NUM_BARRIERS
	.align		4
        /*0030*/ 	.byte	0x02, 0x4c
        /*0032*/ 	.byte	0x06
	.zero		1


	//----- nvinfo : EIATTR_ANNOTATIONS
	.align		4
        /*0034*/ 	.byte	0x04, 0x55
        /*0036*/ 	.short	(.L_364 - .L_363)


	//   ....[0]....
.L_363:
        /* <DEDUP_REMOVED lines=148> */


	//----- nvinfo : EIATTR_MERCURY_ISA_VERSION
	.align		4
.L_364:
        /*0960*/ 	.byte	0x03, 0x5f
        /*0962*/ 	.short	0x0000


	//----- nvinfo : EIATTR_INT_WARP_WIDE_INSTR_OFFSETS
	.align		4
        /*0964*/ 	.byte	0x04, 0x31
        /*0966*/ 	.short	(.L_366 - .L_365)


	//   ....[0]....
.L_365:
        /*0968*/ 	.word	0x0000d560


	//   ....[1]....
        /*096c*/ 	.word	0x0000d5e0


	//----- nvinfo : EIATTR_COOP_GROUP_MASK_REGIDS
	.align		4
.L_366:
        /*0970*/ 	.byte	0x04, 0x29
        /*0972*/ 	.short	(.L_368 - .L_367)


	//   ....[0]....
.L_367:
        /*0974*/ 	.word	0xffffffff


	//   ....[1]....
        /*0978*/ 	.word	0xffffffff


	//   ....[2]....
        /*097c*/ 	.word	0xffffffff


	//   ....[3]....
        /*0980*/ 	.word	0xffffffff


	//   ....[4]....
        /*0984*/ 	.word	0xffffffff


	//   ....[5]....
        /*0988*/ 	.word	0xffffffff


	//   ....[6]....
        /*098c*/ 	.word	0xffffffff


	//   ....[7]....
        /*0990*/ 	.word	0xffffffff


	//   ....[8]....
        /*0994*/ 	.word	0xffffffff


	//   ....[9]....
        /*0998*/ 	.word	0xffffffff


	//   ....[10]....
        /*099c*/ 	.word	0xffffffff


	//   ....[11]....
        /*09a0*/ 	.word	0xffffffff


	//   ....[12]....
        /*09a4*/ 	.word	0xffffffff


	//   ....[13]....
        /*09a8*/ 	.word	0xffffffff


	//   ....[14]....
        /*09ac*/ 	.word	0xffffffff


	//   ....[15]....
        /*09b0*/ 	.word	0xffffffff


	//   ....[16]....
        /*09b4*/ 	.word	0xffffffff


	//   ....[17]....
        /*09b8*/ 	.word	0xffffffff


	//   ....[18]....
        /*09bc*/ 	.word	0xffffffff


	//   ....[19]....
        /*09c0*/ 	.word	0xffffffff


	//   ....[20]....
        /*09c4*/ 	.word	0xffffffff


	//   ....[21]....
        /*09c8*/ 	.word	0xffffffff


	//   ....[22]....
        /*09cc*/ 	.word	0xffffffff


	//   ....[23]....
        /*09d0*/ 	.word	0xffffffff


	//   ....[24]....
        /*09d4*/ 	.word	0xffffffff


	//   ....[25]....
        /*09d8*/ 	.word	0xffffffff


	//   ....[26]....
        /*09dc*/ 	.word	0xffffffff


	//   ....[27]....
        /*09e0*/ 	.word	0xffffffff


	//   ....[28]....
        /*09e4*/ 	.word	0xffffffff


	//   ....[29]....
        /*09e8*/ 	.word	0xffffffff


	//   ....[30]....
        /*09ec*/ 	.word	0xffffffff


	//   ....[31]....
        /*09f0*/ 	.word	0xffffffff


	//   ....[32]....
        /*09f4*/ 	.word	0xffffffff


	//   ....[33]....
        /*09f8*/ 	.word	0xffffffff


	//   ....[34]....
        /*09fc*/ 	.word	0xffffffff


	//   ....[35]....
        /*0a00*/ 	.word	0xffffffff


	//   ....[36]....
        /*0a04*/ 	.word	0xffffffff


	//   ....[37]....
        /*0a08*/ 	.word	0xffffffff


	//   ....[38]....
        /*0a0c*/ 	.word	0xffffffff


	//   ....[39]....
        /*0a10*/ 	.word	0xffffffff


	//   ....[40]....
        /*0a14*/ 	.word	0xffffffff


	//   ....[41]....
        /*0a18*/ 	.word	0xffffffff


	//   ....[42]....
        /*0a1c*/ 	.word	0xffffffff


	//   ....[43]....
        /*0a20*/ 	.word	0xffffffff


	//   ....[44]....
        /*0a24*/ 	.word	0xffffffff


	//   ....[45]....
        /*0a28*/ 	.word	0xffffffff


	//   ....[46]....
        /*0a2c*/ 	.word	0xffffffff


	//   ....[47]....
        /*0a30*/ 	.word	0xffffffff


	//   ....[48]....
        /*0a34*/ 	.word	0xffffffff


	//   ....[49]....
        /*0a38*/ 	.word	0xffffffff


	//   ....[50]....
        /*0a3c*/ 	.word	0xffffffff


	//   ....[51]....
        /*0a40*/ 	.word	0xffffffff


	//   ....[52]....
        /*0a44*/ 	.word	0xffffffff


	//   ....[53]....
        /*0a48*/ 	.word	0xffffffff


	//   ....[54]....
        /*0a4c*/ 	.word	0xffffffff


	//   ....[55]....
        /*0a50*/ 	.word	0xffffffff


	//   ....[56]....
        /*0a54*/ 	.word	0xffffffff


	//   ....[57]....
        /*0a58*/ 	.word	0xffffffff


	//   ....[58]....
        /*0a5c*/ 	.word	0xffffffff


	//   ....[59]....
        /*0a60*/ 	.word	0xffffffff


	//   ....[60]....
        /*0a64*/ 	.word	0xffffffff


	//   ....[61]....
        /*0a68*/ 	.word	0xffffffff


	//   ....[62]....
        /*0a6c*/ 	.word	0xffffffff


	//   ....[63]....
        /*0a70*/ 	.word	0xffffffff


	//   ....[64]....
        /*0a74*/ 	.word	0xffffffff


	//   ....[65]....
        /*0a78*/ 	.word	0xffffffff


	//   ....[66]....
        /*0a7c*/ 	.word	0xffffffff


	//   ....[67]....
        /*0a80*/ 	.word	0xffffffff


	//   ....[68]....
        /*0a84*/ 	.word	0xffffffff


	//   ....[69]....
        /*0a88*/ 	.word	0xffffffff


	//   ....[70]....
        /*0a8c*/ 	.word	0xffffffff


	//   ....[71]....
        /*0a90*/ 	.word	0xffffffff


	//   ....[72]....
        /*0a94*/ 	.word	0xffffffff


	//   ....[73]....
        /*0a98*/ 	.word	0xffffffff


	//   ....[74]....
        /*0a9c*/ 	.word	0xffffffff


	//   ....[75]....
        /*0aa0*/ 	.word	0xffffffff


	//   ....[76]....
        /*0aa4*/ 	.word	0xffffffff


	//   ....[77]....
        /*0aa8*/ 	.word	0xffffffff


	//   ....[78]....
        /*0aac*/ 	.word	0xffffffff


	//   ....[79]....
        /*0ab0*/ 	.word	0xffffffff


	//   ....[80]....
        /*0ab4*/ 	.word	0xffffffff


	//   ....[81]....
        /*0ab8*/ 	.word	0xffffffff


	//   ....[82]....
        /*0abc*/ 	.word	0xffffffff


	//   ....[83]....
        /*0ac0*/ 	.word	0xffffffff


	//   ....[84]....
        /*0ac4*/ 	.word	0xffffffff


	//   ....[85]....
        /*0ac8*/ 	.word	0xffffffff


	//   ....[86]....
        /*0acc*/ 	.word	0xffffffff


	//   ....[87]....
        /*0ad0*/ 	.word	0xffffffff


	//   ....[88]....
        /*0ad4*/ 	.word	0xffffffff


	//   ....[89]....
        /*0ad8*/ 	.word	0xffffffff


	//   ....[90]....
        /*0adc*/ 	.word	0xffffffff


	//   ....[91]....
        /*0ae0*/ 	.word	0xffffffff


	//   ....[92]....
        /*0ae4*/ 	.word	0xffffffff


	//   ....[93]....
        /*0ae8*/ 	.word	0xffffffff


	//   ....[94]....
        /*0aec*/ 	.word	0xffffffff


	//   ....[95]....
        /*0af0*/ 	.word	0xffffffff


	//   ....[96]....
        /*0af4*/ 	.word	0xffffffff


	//   ....[97]....
        /*0af8*/ 	.word	0xffffffff


	//   ....[98]....
        /*0afc*/ 	.word	0xffffffff


	//   ....[99]....
        /*0b00*/ 	.word	0xffffffff


	//   ....[100]....
        /*0b04*/ 	.word	0xffffffff


	//   ....[101]....
        /*0b08*/ 	.word	0xffffffff


	//   ....[102]....
        /*0b0c*/ 	.word	0xffffffff


	//   ....[103]....
        /*0b10*/ 	.word	0xffffffff


	//   ....[104]....
        /*0b14*/ 	.word	0xffffffff


	//   ....[105]....
        /*0b18*/ 	.word	0xffffffff


	//   ....[106]....
        /*0b1c*/ 	.word	0xffffffff


	//   ....[107]....
        /*0b20*/ 	.word	0xffffffff


	//   ....[108]....
        /*0b24*/ 	.word	0xffffffff


	//   ....[109]....
        /*0b28*/ 	.word	0xffffffff


	//   ....[110]....
        /*0b2c*/ 	.word	0xffffffff


	//   ....[111]....
        /*0b30*/ 	.word	0xffffffff


	//   ....[112]....
        /*0b34*/ 	.word	0xffffffff


	//   ....[113]....
        /*0b38*/ 	.word	0xffffffff


	//   ....[114]....
        /*0b3c*/ 	.word	0xffffffff


	//   ....[115]....
        /*0b40*/ 	.word	0xffffffff


	//   ....[116]....
        /*0b44*/ 	.word	0xffffffff


	//   ....[117]....
        /*0b48*/ 	.word	0xffffffff


	//   ....[118]....
        /*0b4c*/ 	.word	0xffffffff


	//   ....[119]....
        /*0b50*/ 	.word	0xffffffff


	//   ....[120]....
        /*0b54*/ 	.word	0xffffffff


	//   ....[121]....
        /*0b58*/ 	.word	0xffffffff


	//   ....[122]....
        /*0b5c*/ 	.word	0xffffffff


	//   ....[123]....
        /*0b60*/ 	.word	0xffffffff


	//   ....[124]....
        /*0b64*/ 	.word	0xffffffff


	//   ....[125]....
        /*0b68*/ 	.word	0xffffffff


	//   ....[126]....
        /*0b6c*/ 	.word	0xffffffff


	//   ....[127]....
        /*0b70*/ 	.word	0xffffffff


	//   ....[128]....
        /*0b74*/ 	.word	0xffffffff


	//   ....[129]....
        /*0b78*/ 	.word	0xffffffff


	//   ....[130]....
        /*0b7c*/ 	.word	0xffffffff


	//   ....[131]....
        /*0b80*/ 	.word	0xffffffff


	//   ....[132]....
        /*0b84*/ 	.word	0xffffffff


	//   ....[133]....
        /*0b88*/ 	.word	0xffffffff


	//   ....[134]....
        /*0b8c*/ 	.word	0xffffffff


	//   ....[135]....
        /*0b90*/ 	.word	0xffffffff


	//   ....[136]....
        /*0b94*/ 	.word	0xffffffff


	//   ....[137]....
        /*0b98*/ 	.word	0xffffffff


	//   ....[138]....
        /*0b9c*/ 	.word	0xffffffff


	//   ....[139]....
        /*0ba0*/ 	.word	0xffffffff


	//   ....[140]....
        /*0ba4*/ 	.word	0xffffffff


	//   ....[141]....
        /*0ba8*/ 	.word	0xffffffff


	//   ....[142]....
        /*0bac*/ 	.word	0xffffffff


	//   ....[143]....
        /*0bb0*/ 	.word	0xffffffff


	//   ....[144]....
        /*0bb4*/ 	.word	0xffffffff


	//   ....[145]....
        /*0bb8*/ 	.word	0xffffffff


	//   ....[146]....
        /*0bbc*/ 	.word	0xffffffff


	//   ....[147]....
        /*0bc0*/ 	.word	0xffffffff


	//   ....[148]....
        /*0bc4*/ 	.word	0xffffffff


	//   ....[149]....
        /*0bc8*/ 	.word	0xffffffff


	//   ....[150]....
        /*0bcc*/ 	.word	0xffffffff


	//   ....[151]....
        /*0bd0*/ 	.word	0xffffffff


	//   ....[152]....
        /*0bd4*/ 	.word	0xffffffff


	//   ....[153]....
        /*0bd8*/ 	.word	0xffffffff


	//   ....[154]....
        /*0bdc*/ 	.word	0xffffffff


	//   ....[155]....
        /*0be0*/ 	.word	0xffffffff


	//   ....[156]....
        /*0be4*/ 	.word	0xffffffff


	//   ....[157]....
        /*0be8*/ 	.word	0xffffffff


	//   ....[158]....
        /*0bec*/ 	.word	0xffffffff


	//   ....[159]....
        /*0bf0*/ 	.word	0xffffffff


	//   ....[160]....
        /*0bf4*/ 	.word	0xffffffff


	//   ....[161]....
        /*0bf8*/ 	.word	0xffffffff


	//   ....[162]....
        /*0bfc*/ 	.word	0xffffffff


	//   ....[163]....
        /*0c00*/ 	.word	0xffffffff


	//   ....[164]....
        /*0c04*/ 	.word	0xffffffff


	//   ....[165]....
        /*0c08*/ 	.word	0xffffffff


	//   ....[166]....
        /*0c0c*/ 	.word	0xffffffff


	//   ....[167]....
        /*0c10*/ 	.word	0xffffffff


	//   ....[168]....
        /*0c14*/ 	.word	0xffffffff


	//   ....[169]....
        /*0c18*/ 	.word	0xffffffff


	//   ....[170]....
        /*0c1c*/ 	.word	0xffffffff


	//   ....[171]....
        /*0c20*/ 	.word	0xffffffff


	//   ....[172]....
        /*0c24*/ 	.word	0xffffffff


	//   ....[173]....
        /*0c28*/ 	.word	0xffffffff


	//   ....[174]....
        /*0c2c*/ 	.word	0xffffffff


	//   ....[175]....
        /*0c30*/ 	.word	0xffffffff


	//   ....[176]....
        /*0c34*/ 	.word	0xffffffff


	//   ....[177]....
        /*0c38*/ 	.word	0xffffffff


	//   ....[178]....
        /*0c3c*/ 	.word	0xffffffff


	//   ....[179]....
        /*0c40*/ 	.word	0xffffffff


	//   ....[180]....
        /*0c44*/ 	.word	0xffffffff


	//   ....[181]....
        /*0c48*/ 	.word	0xffffffff


	//   ....[182]....
        /*0c4c*/ 	.word	0xffffffff


	//----- nvinfo : EIATTR_COOP_GROUP_INSTR_OFFSETS
	.align		4
.L_368:
        /*0c50*/ 	.byte	0x04, 0x28
        /*0c52*/ 	.short	(.L_370 - .L_369)


	//   ....[0]....
.L_369:
        /*0c54*/ 	.word	0x00000050


	//   ....[1]....
        /*0c58*/ 	.word	0x00000200


	//   ....[2]....
        /*0c5c*/ 	.word	0x00000230


	//   ....[3]....
        /*0c60*/ 	.word	0x00000260


	//   ....[4]....
        /*0c64*/ 	.word	0x00000290


	//   ....[5]....
        /*0c68*/ 	.word	0x000002c0


	//   ....[6]....
        /*0c6c*/ 	.word	0x000002f0


	//   ....[7]....
        /*0c70*/ 	.word	0x00000450


	//   ....[8]....
        /*0c74*/ 	.word	0x00000490


	//   ....[9]....
        /*0c78*/ 	.word	0x000004c0


	//   ....[10]....
        /*0c7c*/ 	.word	0x000004f0


	//   ....[11]....
        /*0c80*/ 	.word	0x00000520


	//   ....[12]....
        /*0c84*/ 	.word	0x00000550


	//   ....[13]....
        /*0c88*/ 	.word	0x000005e0


	//   ....[14]....
        /*0c8c*/ 	.word	0x00000630


	//   ....[15]....
        /*0c90*/ 	.word	0x00000650


	//   ....[16]....
        /*0c94*/ 	.word	0x000006b0


	//   ....[17]....
        /*0c98*/ 	.word	0x00002df0


	//   ....[18]....
        /*0c9c*/ 	.word	0x00002e10


	//   ....[19]....
        /*0ca0*/ 	.word	0x00002ff0


	//   ....[20]....
        /*0ca4*/ 	.word	0x00003000


	//   ....[21]....
        /*0ca8*/ 	.word	0x000031d0


	//   ....[22]....
        /*0cac*/ 	.word	0x000031f0


	//   ....[23]....
        /*0cb0*/ 	.word	0x000033c0


	//   ....[24]....
        /*0cb4*/ 	.word	0x000033d0


	//   ....[25]....
        /*0cb8*/ 	.word	0x00004a70


	//   ....[26]....
        /*0cbc*/ 	.word	0x00004a90


	//   ....[27]....
        /*0cc0*/ 	.word	0x00004f10


	//   ....[28]....
        /*0cc4*/ 	.word	0x00004f80


	//   ....[29]....
        /*0cc8*/ 	.word	0x00004fa0


	//   ....[30]....
        /*0ccc*/ 	.word	0x00004fc0


	//   ....[31]....
        /*0cd0*/ 	.word	0x00005050


	//   ....[32]....
        /*0cd4*/ 	.word	0x00005080


	//   ....[33]....
        /*0cd8*/ 	.word	0x000055d0


	//   ....[34]....
        /*0cdc*/ 	.word	0x000057b0


	//   ....[35]....
        /*0ce0*/ 	.word	0x00005880


	//   ....[36]....
        /*0ce4*/ 	.word	0x00005920


	//   ....[37]....
        /*0ce8*/ 	.word	0x000078b0


	//   ....[38]....
        /*0cec*/ 	.word	0x00007900


	//   ....[39]....
        /*0cf0*/ 	.word	0x00007a90


	//   ....[40]....
        /*0cf4*/ 	.word	0x00007af0


	//   ....[41]....
        /*0cf8*/ 	.word	0x00007bb0


	//   ....[42]....
        /*0cfc*/ 	.word	0x00007d90


	//   ....[43]....
        /*0d00*/ 	.word	0x00008140


	//   ....[44]....
        /*0d04*/ 	.word	0x00008260


	//   ....[45]....
        /*0d08*/ 	.word	0x00008320


	//   ....[46]....
        /*0d0c*/ 	.word	0x000083e0


	//   ....[47]....
        /*0d10*/ 	.word	0x00008410


	//   ....[48]....
        /*0d14*/ 	.word	0x000084e0


	//   ....[49]....
        /*0d18*/ 	.word	0x0000b1e0


	//   ....[50]....
        /*0d1c*/ 	.word	0x0000b260


	//   ....[51]....
        /*0d20*/ 	.word	0x0000b2b0


	//   ....[52]....
        /*0d24*/ 	.word	0x0000b2f0


	//   ....[53]....
        /*0d28*/ 	.word	0x0000b320


	//   ....[54]....
        /*0d2c*/ 	.word	0x0000b350


	//   ....[55]....
        /*0d30*/ 	.word	0x0000b4e0


	//   ....[56]....
        /*0d34*/ 	.word	0x0000b830


	//   ....[57]....
        /*0d38*/ 	.word	0x0000cba0


	//   ....[58]....
        /*0d3c*/ 	.word	0x0000cbd0


	//   ....[59]....
        /*0d40*/ 	.word	0x0000cbe0


	//   ....[60]....
        /*0d44*/ 	.word	0x0000cbf0


	//   ....[61]....
        /*0d48*/ 	.word	0x0000cc00


	//   ....[62]....
        /*0d4c*/ 	.word	0x0000cc30


	//   ....[63]....
        /*0d50*/ 	.word	0x0000cc50


	//   ....[64]....
        /*0d54*/ 	.word	0x0000cc70


	//   ....[65]....
        /*0d58*/ 	.word	0x0000e1f0


	//   ....[66]....
        /*0d5c*/ 	.word	0x0000e200


	//   ....[67]....
        /*0d60*/ 	.word	0x0000e210


	//   ....[68]....
        /*0d64*/ 	.word	0x0000e220


	//   ....[69]....
        /*0d68*/ 	.word	0x0000e230


	//   ....[70]....
        /*0d6c*/ 	.word	0x0000e240


	//   ....[71]....
        /*0d70*/ 	.word	0x0000e250


	//   ....[72]....
        /*0d74*/ 	.word	0x0000e270


	//   ....[73]....
        /*0d78*/ 	.word	0x0000e6e0


	//   ....[74]....
        /*0d7c*/ 	.word	0x0000e700


	//   ....[75]....
        /*0d80*/ 	.word	0x0000e870


	//   ....[76]....
        /*0d84*/ 	.word	0x0000e880


	//   ....[77]....
        /*0d88*/ 	.word	0x0000ea00


	//   ....[78]....
        /*0d8c*/ 	.word	0x0000ea20


	//   ....[79]....
        /*0d90*/ 	.word	0x0000eba0


	//   ....[80]....
        /*0d94*/ 	.word	0x0000ebb0


	//   ....[81]....
        /*0d98*/ 	.word	0x0000ef40


	//   ....[82]....
        /*0d9c*/ 	.word	0x0000ef60


	//   ....[83]....
        /*0da0*/ 	.word	0x0000f430


	//   ....[84]....
        /*0da4*/ 	.word	0x0000f440


	//   ....[85]....
        /*0da8*/ 	.word	0x0000f910


	//   ....[86]....
        /*0dac*/ 	.word	0x0000f930


	//   ....[87]....
        /*0db0*/ 	.word	0x0000fe00


	//   ....[88]....
        /*0db4*/ 	.word	0x0000fe10


	//   ....[89]....
        /*0db8*/ 	.word	0x00010a80


	//   ....[90]....
        /*0dbc*/ 	.word	0x00010aa0


	//   ....[91]....
        /*0dc0*/ 	.word	0x00010c20


	//   ....[92]....
        /*0dc4*/ 	.word	0x00010c30


	//   ....[93]....
        /*0dc8*/ 	.word	0x00010db0


	//   ....[94]....
        /*0dcc*/ 	.word	0x00010dd0


	//   ....[95]....
        /*0dd0*/ 	.word	0x00010f50


	//   ....[96]....
        /*0dd4*/ 	.word	0x00010f60


	//   ....[97]....
        /*0dd8*/ 	.word	0x000111a0


	//   ....[98]....
        /*0ddc*/ 	.word	0x000111c0


	//   ....[99]....
        /*0de0*/ 	.word	0x000112f0


	//   ....[100]....
        /*0de4*/ 	.word	0x00011330


	//   ....[101]....
        /*0de8*/ 	.word	0x00011360


	//   ....[102]....
        /*0dec*/ 	.word	0x00011390


	//   ....[103]....
        /*0df0*/ 	.word	0x000113c0


	//   ....[104]....
        /*0df4*/ 	.word	0x000113f0


	//   ....[105]....
        /*0df8*/ 	.word	0x00011550


	//   ....[106]....
        /*0dfc*/ 	.word	0x00011590


	//   ....[107]....
        /*0e00*/ 	.word	0x000115c0


	//   ....[108]....
        /*0e04*/ 	.word	0x000115f0


	//   ....[109]....
        /*0e08*/ 	.word	0x00011620


	//   ....[110]....
        /*0e0c*/ 	.word	0x00011650


	//   ....[111]....
        /*0e10*/ 	.word	0x000116e0


	//   ....[112]....
        /*0e14*/ 	.word	0x00011740


	//   ....[113]....
        /*0e18*/ 	.word	0x00011750


	//   ....[114]....
        /*0e1c*/ 	.word	0x000117b0


	//   ....[115]....
        /*0e20*/ 	.word	0x00012210


	//   ....[116]....
        /*0e24*/ 	.word	0x00012270


	//   ....[117]....
        /*0e28*/ 	.word	0x000122c0


	//   ....[118]....
        /*0e2c*/ 	.word	0x00012310


	//   ....[119]....
        /*0e30*/ 	.word	0x00012360


	//   ....[120]....
        /*0e34*/ 	.word	0x000123d0


	//   ....[121]....
        /*0e38*/ 	.word	0x00012410


	//   ....[122]....
        /*0e3c*/ 	.word	0x00012480


	//   ....[123]....
        /*0e40*/ 	.word	0x000124f0


	//   ....[124]....
        /*0e44*/ 	.word	0x00012550


	//   ....[125]....
        /*0e48*/ 	.word	0x000125c0


	//   ....[126]....
        /*0e4c*/ 	.word	0x00012630


	//   ....[127]....
        /*0e50*/ 	.word	0x00012690


	//   ....[128]....
        /*0e54*/ 	.word	0x000126f0


	//   ....[129]....
        /*0e58*/ 	.word	0x00012750


	//   ....[130]....
        /*0e5c*/ 	.word	0x000127c0


	//   ....[131]....
        /*0e60*/ 	.word	0x00012820


	//   ....[132]....
        /*0e64*/ 	.word	0x00012880


	//   ....[133]....
        /*0e68*/ 	.word	0x000128d0


	//   ....[134]....
        /*0e6c*/ 	.word	0x00012920


	//   ....[135]....
        /*0e70*/ 	.word	0x00012970


	//   ....[136]....
        /*0e74*/ 	.word	0x000129c0


	//   ....[137]....
        /*0e78*/ 	.word	0x00012a10


	//   ....[138]....
        /*0e7c*/ 	.word	0x00012a60


	//   ....[139]....
        /*0e80*/ 	.word	0x00012ab0


	//   ....[140]....
        /*0e84*/ 	.word	0x00012b00


	//   ....[141]....
        /*0e88*/ 	.word	0x00012b70


	//   ....[142]....
        /*0e8c*/ 	.word	0x00012be0


	//   ....[143]....
        /*0e90*/ 	.word	0x00012c40


	//   ....[144]....
        /*0e94*/ 	.word	0x00012ca0


	//   ....[145]....
        /*0e98*/ 	.word	0x00012d00


	//   ....[146]....
        /*0e9c*/ 	.word	0x00012d70


	//   ....[147]....
        /*0ea0*/ 	.word	0x00012dd0


	//   ....[148]....
        /*0ea4*/ 	.word	0x00012e30


	//   ....[149]....
        /*0ea8*/ 	.word	0x00012e90


	//   ....[150]....
        /*0eac*/ 	.word	0x00012f00


	//   ....[151]....
        /*0eb0*/ 	.word	0x00012f60


	//   ....[152]....
        /*0eb4*/ 	.word	0x00012fc0


	//   ....[153]....
        /*0eb8*/ 	.word	0x00013020


	//   ....[154]....
        /*0ebc*/ 	.word	0x00013090


	//   ....[155]....
        /*0ec0*/ 	.word	0x000130f0


	//   ....[156]....
        /*0ec4*/ 	.word	0x00013150


	//   ....[157]....
        /*0ec8*/ 	.word	0x000131b0


	//   ....[158]....
        /*0ecc*/ 	.word	0x00013220


	//   ....[159]....
        /*0ed0*/ 	.word	0x00013280


	//   ....[160]....
        /*0ed4*/ 	.word	0x000132e0


	//   ....[161]....
        /*0ed8*/ 	.word	0x00013340


	//   ....[162]....
        /*0edc*/ 	.word	0x000133b0


	//   ....[163]....
        /*0ee0*/ 	.word	0x00013410


	//   ....[164]....
        /*0ee4*/ 	.word	0x00013470


	//   ....[165]....
        /*0ee8*/ 	.word	0x000134d0


	//   ....[166]....
        /*0eec*/ 	.word	0x00013540


	//   ....[167]....
        /*0ef0*/ 	.word	0x00013590


	//   ....[168]....
        /*0ef4*/ 	.word	0x000135d0


	//   ....[169]....
        /*0ef8*/ 	.word	0x00013620


	//   ....[170]....
        /*0efc*/ 	.word	0x00013670


	//   ....[171]....
        /*0f00*/ 	.word	0x000136c0


	//   ....[172]....
        /*0f04*/ 	.word	0x00013730


	//   ....[173]....
        /*0f08*/ 	.word	0x00013770


	//   ....[174]....
        /*0f0c*/ 	.word	0x000137c0


	//   ....[175]....
        /*0f10*/ 	.word	0x00013810


	//   ....[176]....
        /*0f14*/ 	.word	0x00013860


	//   ....[177]....
        /*0f18*/ 	.word	0x000138b0


	//   ....[178]....
        /*0f1c*/ 	.word	0x00013920


	//   ....[179]....
        /*0f20*/ 	.word	0x00013960


	//   ....[180]....
        /*0f24*/ 	.word	0x000139d0


	//   ....[181]....
        /*0f28*/ 	.word	0x00013a30


	//   ....[182]....
        /*0f2c*/ 	.word	0x00013a90


	//----- nvinfo : EIATTR_EXIT_INSTR_OFFSETS
	.align		4
.L_370:
        /*0f30*/ 	.byte	0x04, 0x1c
        /*0f32*/ 	.short	(.L_372 - .L_371)


	//   ....[0]....
.L_371:
        /*0f34*/ 	.word	0x000010d0


	//   ....[1]....
        /*0f38*/ 	.word	0x000121d0


	//----- nvinfo : EIATTR_MAX_THREADS
	.align		4
.L_372:
        /*0f3c*/ 	.byte	0x04, 0x05
        /*0f3e*/ 	.short	(.L_374 - .L_373)
.L_373:
        /*0f40*/ 	.word	0x00000080
        /*0f44*/ 	.word	0x00000001
        /*0f48*/ 	.word	0x00000001


	//----- nvinfo : EIATTR_CRS_STACK_SIZE
	.align		4
.L_374:
        /*0f4c*/ 	.byte	0x04, 0x1e
        /*0f4e*/ 	.short	(.L_376 - .L_375)
.L_375:
        /*0f50*/ 	.word	0x00000000
.L_376:


//--------------------- .nv.info._ZN7cutlass13device_kernelIN5flash19enable_sm80_to_sm89INS1_16FlashAttnFwdSm80INS1_25CollectiveMainloopFwdSm80ILi4ELi1ELb0EN4cute5tupleIJNS5_1CILi128EEENS7_ILi48EEENS7_ILi96EEEEEELi96ENS_6half_tEfNS_4arch4Sm80ELb1ELb0ELb1ELb1ELb0ELb1ELb1ELb1EEENS1_21CollectiveEpilogueFwdINS6_IJS8_SA_S9_EEENS6_IJNS7_ILi1EEESI_SI_EEESC_SE_Li128ELb1ELb1ELb1ELb0EEENS1_36VarlenDynamicPersistentTileSchedulerILi128ELi48ELi128ELi128ELb1ELb1ELb0ELb1ELb1ELb1EEEEEEEEEvNT_6ParamsE --------------------------
	.section	.nv.info._ZN7cutlass13device_kernelIN5flash19enable_sm80_to_sm89INS1_16FlashAttnFwdSm80INS1_25CollectiveMainloopFwdSm80ILi4ELi1ELb0EN4cute5tupleIJNS5_1CILi128EEENS7_ILi48EEENS7_ILi96EEEEEELi96ENS_6half_tEfNS_4arch4Sm80ELb1ELb0ELb1ELb1ELb0ELb1ELb1ELb1EEENS1_21CollectiveEpilogueFwdINS6_IJS8_SA_S9_EEENS6_IJNS7_ILi1EEESI_SI_EEESC_SE_Li128ELb1ELb1ELb1ELb0EEENS1_36VarlenDynamicPersistentTileSchedulerILi128ELi48ELi128ELi128ELb1ELb1ELb0ELb1ELb1ELb1EEEEEEEEEvNT_6ParamsE,"",@"SHT_CUDA_INFO"
	.sectionflags	@""
	.align	4


	//----- nvinfo : EIATTR_CUDA_API_VERSION
	.align		4
        /*0000*/ 	.byte	0x04, 0x37
        /*0002*/ 	.short	(.L_378 - .L_377)
.L_377:
        /*0004*/ 	.word	0x00000082


	//----- nvinfo : EIATTR_SW2861232_WAR
	.align		4
.L_378:
        /*0008*/ 	.byte	0x01, 0x35
	.zero		2


	//----- nvinfo : EIATTR_PARAM_CBANK
	.align		4
        /*000c*/ 	.byte	0x04, 0x0a
        /*000e*/ 	.short	(.L_380 - .L_379)
	.align		4
.L_379:
        /*0010*/ 	.word	index@(.nv.constant0._ZN7cutlass13device_kernelIN5flash19enable_sm80_to_sm89INS1_16FlashAttnFwdSm80INS1_25CollectiveMainloopFwdSm80ILi4ELi1ELb0EN4cute5tupleIJNS5_1CILi128EEENS7_ILi48EEENS7_ILi96EEEEEELi96ENS_6half_tEfNS_4arch4Sm80ELb1ELb0ELb1ELb1ELb0ELb1ELb1ELb1EEENS1_21CollectiveEpilogueFwdINS6_IJS8_SA_S9_EEENS6_IJNS7_ILi1EEESI_SI_EEESC_SE_Li128ELb1ELb1ELb1ELb0EEENS1_36VarlenDynamicPersistentTileSchedulerILi128ELi48ELi128ELi128ELb1ELb1ELb0ELb1ELb1ELb1EEEEEEEEEvNT_6ParamsE)
        /*0014*/ 	.short	0x0160
        /*0016*/ 	.short	0x0438


	//----- nvinfo : EIATTR_CBANK_PARAM_SIZE
	.align		4
.L_380:
        /*0018*/ 	.byte	0x03, 0x19
        /*001a*/ 	.short	0x0438


	//----- nvinfo : EIATTR_KPARAM_INFO
	.align		4
        /*001c*/ 	.byte	0x04, 0x17
        /*001e*/ 	.short	(.L_382 - .L_381)
.L_381:
        /*0020*/ 	.word	0x00000000
        /*0024*/ 	.short	0x0000
        /*0026*/ 	.short	0x0000
        /*0028*/ 	.byte	0x00, 0xf0, 0xe1, 0x10


	//----- nvinfo : EIATTR_MAXREG_COUNT
	.align		4
.L_382:
        /*002c*/ 	.byte	0x03, 0x1b
        /*002e*/ 	.short	0x00ff


	//----- nvinfo : EIATTR_NUM_BARRIERS
	.align		4
        /*0030*/ 	.byte	0x02, 0x4c
        /*0032*/ 	.byte	0x06
	.zero		1


	//----- nvinfo : EIATTR_ANNOTATIONS
	.align		4
        /*0034*/ 	.byte	0x04, 0x55
        /*0036*/ 	.short	(.L_384 - .L_383)


	//   ....[0]....
.L_383:
        /* <DEDUP_REMOVED lines=130> */


	//----- nvinfo : EIATTR_MERCURY_ISA_VERSION
	.align		4
.L_384:
        /*0840*/ 	.byte	0x03, 0x5f
        /*0842*/ 	.short	0x0000


	//----- nvinfo : EIATTR_INT_WARP_WIDE_INSTR_OFFSETS
	.align		4
        /*0844*/ 	.byte	0x04, 0x31
        /*0846*/ 	.short	(.L_386 - .L_385)


	//   ....[0]....
.L_385:
        /*0848*/ 	.word	0x00019c00


	//   ....[1]....
        /*084c*/ 	.word	0x00019c80


	//----- nvinfo : EIATTR_COOP_GROUP_MASK_REGIDS
	.align		4
.L_386:
        /*0850*/ 	.byte	0x04, 0x29
        /*0852*/ 	.short	(.L_388 - .L_387)


	//   ....[0]....
.L_387:
        /*0854*/ 	.word	0xffffffff


	//   ....[1]....
        /*0858*/ 	.word	0xffffffff


	//   ....[2]....
        /*085c*/ 	.word	0xffffffff


	//   ....[3]....
        /*0860*/ 	.word	0xffffffff


	//   ....[4]....
        /*0864*/ 	.word	0xffffffff


	//   ....[5]....
        /*0868*/ 	.word	0xffffffff


	//   ....[6]....
        /*086c*/ 	.word	0xffffffff


	//   ....[7]....
        /*0870*/ 	.word	0xffffffff


	//   ....[8]....
        /*0874*/ 	.word	0xffffffff


	//   ....[9]....
        /*0878*/ 	.word	0xffffffff


	//   ....[10]....
        /*087c*/ 	.word	0xffffffff


	//   ....[11]....
        /*0880*/ 	.word	0xffffffff


	//   ....[12]....
        /*0884*/ 	.word	0xffffffff


	//   ....[13]....
        /*0888*/ 	.word	0xffffffff


	//   ....[14]....
        /*088c*/ 	.word	0xffffffff


	//   ....[15]....
        /*0890*/ 	.word	0xffffffff


	//   ....[16]....
        /*0894*/ 	.word	0xffffffff


	//   ....[17]....
        /*0898*/ 	.word	0xffffffff


	//   ....[18]....
        /*089c*/ 	.word	0xffffffff


	//   ....[19]....
        /*08a0*/ 	.word	0xffffffff


	//   ....[20]....
        /*08a4*/ 	.word	0xffffffff


	//   ....[21]....
        /*08a8*/ 	.word	0xffffffff


	//   ....[22]....
        /*08ac*/ 	.word	0xffffffff


	//   ....[23]....
        /*08b0*/ 	.word	0xffffffff


	//   ....[24]....
        /*08b4*/ 	.word	0xffffffff


	//   ....[25]....
        /*08b8*/ 	.word	0xffffffff


	//   ....[26]....
        /*08bc*/ 	.word	0xffffffff


	//   ....[27]....
        /*08c0*/ 	.word	0xffffffff


	//   ....[28]....
        /*08c4*/ 	.word	0xffffffff


	//   ....[29]....
        /*08c8*/ 	.word	0xffffffff


	//   ....[30]....
        /*08cc*/ 	.word	0xffffffff


	//   ....[31]....
        /*08d0*/ 	.word	0xffffffff


	//   ....[32]....
        /*08d4*/ 	.word	0xffffffff


	//   ....[33]....
        /*08d8*/ 	.word	0xffffffff


	//   ....[34]....
        /*08dc*/ 	.word	0xffffffff


	//   ....[35]....
        /*08e0*/ 	.word	0xffffffff


	//   ....[36]....
        /*08e4*/ 	.word	0xffffffff


	//   ....[37]....
        /*08e8*/ 	.word	0xffffffff


	//   ....[38]....
        /*08ec*/ 	.word	0xffffffff


	//   ....[39]....
        /*08f0*/ 	.word	0xffffffff


	//   ....[40]....
        /*08f4*/ 	.word	0xffffffff


	//   ....[41]....
        /*08f8*/ 	.word	0xffffffff


	//   ....[42]....
        /*08fc*/ 	.word	0xffffffff


	//   ....[43]....
        /*0900*/ 	.word	0xffffffff


	//   ....[44]....
        /*0904*/ 	.word	0xffffffff


	//   ....[45]....
        /*0908*/ 	.word	0xffffffff


	//   ....[46]....
        /*090c*/ 	.word	0xffffffff


	//   ....[47]....
        /*0910*/ 	.word	0xffffffff


	//   ....[48]....
        /*0914*/ 	.word	0xffffffff


	//   ....[49]....
        /*0918*/ 	.word	0xffffffff


	//   ....[50]....
        /*091c*/ 	.word	0xffffffff


	//   ....[51]....
        /*0920*/ 	.word	0xffffffff


	//   ....[52]....
        /*0924*/ 	.word	0xffffffff


	//   ....[53]....
        /*0928*/ 	.word	0xffffffff


	//   ....[54]....
        /*092c*/ 	.word	0xffffffff


	//   ....[55]....
        /*0930*/ 	.word	0xffffffff


	//   ....[56]....
        /*0934*/ 	.word	0xffffffff


	//   ....[57]....
        /*0938*/ 	.word	0xffffffff


	//   ....[58]....
        /*093c*/ 	.word	0xffffffff


	//   ....[59]....
        /*0940*/ 	.word	0xffffffff


	//   ....[60]....
        /*0944*/ 	.word	0xffffffff


	//   ....[61]....
        /*0948*/ 	.word	0xffffffff


	//   ....[62]....
        /*094c*/ 	.word	0xffffffff


	//   ....[63]....
        /*0950*/ 	.word	0xffffffff


	//   ....[64]....
        /*0954*/ 	.word	0xffffffff


	//   ....[65]....
        /*0958*/ 	.word	0xffffffff


	//   ....[66]....
        /*095c*/ 	.word	0xffffffff


	//   ....[67]....
        /*0960*/ 	.word	0xffffffff


	//   ....[68]....
        /*0964*/ 	.word	0xffffffff


	//   ....[69]....
        /*0968*/ 	.word	0xffffffff


	//   ....[70]....
        /*096c*/ 	.word	0xffffffff


	//   ....[71]....
        /*0970*/ 	.word	0xffffffff


	//   ....[72]....
        /*0974*/ 	.word	0xffffffff


	//   ....[73]....
        /*0978*/ 	.word	0xffffffff


	//   ....[74]....
        /*097c*/ 	.word	0xffffffff


	//   ....[75]....
        /*0980*/ 	.word	0xffffffff


	//   ....[76]....
        /*0984*/ 	.word	0xffffffff


	//   ....[77]....
        /*0988*/ 	.word	0xffffffff


	//   ....[78]....
        /*098c*/ 	.word	0xffffffff


	//   ....[79]....
        /*0990*/ 	.word	0xffffffff


	//   ....[80]....
        /*0994*/ 	.word	0xffffffff


	//   ....[81]....
        /*0998*/ 	.word	0xffffffff


	//   ....[82]....
        /*099c*/ 	.word	0xffffffff


	//   ....[83]....
        /*09a0*/ 	.word	0xffffffff


	//   ....[84]....
        /*09a4*/ 	.word	0xffffffff


	//   ....[85]....
        /*09a8*/ 	.word	0xffffffff


	//   ....[86]....
        /*09ac*/ 	.word	0xffffffff


	//   ....[87]....
        /*09b0*/ 	.word	0xffffffff


	//   ....[88]....
        /*09b4*/ 	.word	0xffffffff


	//   ....[89]....
        /*09b8*/ 	.word	0xffffffff


	//   ....[90]....
        /*09bc*/ 	.word	0xffffffff


	//   ....[91]....
        /*09c0*/ 	.word	0xffffffff


	//   ....[92]....
        /*09c4*/ 	.word	0xffffffff


	//   ....[93]....
        /*09c8*/ 	.word	0xffffffff


	//   ....[94]....
        /*09cc*/ 	.word	0xffffffff


	//   ....[95]....
        /*09d0*/ 	.word	0xffffffff


	//   ....[96]....
        /*09d4*/ 	.word	0xffffffff


	//   ....[97]....
        /*09d8*/ 	.word	0xffffffff


	//   ....[98]....
        /*09dc*/ 	.word	0xffffffff


	//   ....[99]....
        /*09e0*/ 	.word	0xffffffff


	//   ....[100]....
        /*09e4*/ 	.word	0xffffffff


	//   ....[101]....
        /*09e8*/ 	.word	0xffffffff


	//   ....[102]....
        /*09ec*/ 	.word	0xffffffff


	//   ....[103]....
        /*09f0*/ 	.word	0xffffffff


	//   ....[104]....
        /*09f4*/ 	.word	0xffffffff


	//   ....[105]....
        /*09f8*/ 	.word	0xffffffff


	//   ....[106]....
        /*09fc*/ 	.word	0xffffffff


	//   ....[107]....
        /*0a00*/ 	.word	0xffffffff


	//   ....[108]....
        /*0a04*/ 	.word	0xffffffff


	//   ....[109]....
        /*0a08*/ 	.word	0xffffffff


	//   ....[110]....
        /*0a0c*/ 	.word	0xffffffff


	//   ....[111]....
        /*0a10*/ 	.word	0xffffffff


	//   ....[112]....
        /*0a14*/ 	.word	0xffffffff


	//   ....[113]....
        /*0a18*/ 	.word	0xffffffff


	//   ....[114]....
        /*0a1c*/ 	.word	0xffffffff


	//   ....[115]....
        /*0a20*/ 	.word	0xffffffff


	//   ....[116]....
        /*0a24*/ 	.word	0xffffffff


	//   ....[117]....
        /*0a28*/ 	.word	0xffffffff


	//   ....[118]....
        /*0a2c*/ 	.word	0xffffffff


	//   ....[119]....
        /*0a30*/ 	.word	0xffffffff


	//   ....[120]....
        /*0a34*/ 	.word	0xffffffff


	//   ....[121]....
        /*0a38*/ 	.word	0xffffffff


	//   ....[122]....
        /*0a3c*/ 	.word	0xffffffff


	//   ....[123]....
        /*0a40*/ 	.word	0xffffffff


	//   ....[124]....
        /*0a44*/ 	.word	0xffffffff


	//   ....[125]....
        /*0a48*/ 	.word	0xffffffff


	//   ....[126]....
        /*0a4c*/ 	.word	0xffffffff


	//   ....[127]....
        /*0a50*/ 	.word	0xffffffff


	//   ....[128]....
        /*0a54*/ 	.word	0xffffffff


	//   ....[129]....
        /*0a58*/ 	.word	0xffffffff


	//   ....[130]....
        /*0a5c*/ 	.word	0xffffffff


	//   ....[131]....
        /*0a60*/ 	.word	0xffffffff


	//   ....[132]....
        /*0a64*/ 	.word	0xffffffff


	//   ....[133]....
        /*0a68*/ 	.word	0xffffffff


	//   ....[134]....
        /*0a6c*/ 	.word	0xffffffff


	//   ....[135]....
        /*0a70*/ 	.word	0xffffffff


	//   ....[136]....
        /*0a74*/ 	.word	0xffffffff


	//   ....[137]....
        /*0a78*/ 	.word	0xffffffff


	//   ....[138]....
        /*0a7c*/ 	.word	0xffffffff


	//   ....[139]....
        /*0a80*/ 	.word	0xffffffff


	//   ....[140]....
        /*0a84*/ 	.word	0xffffffff


	//   ....[141]....
        /*0a88*/ 	.word	0xffffffff


	//   ....[142]....
        /*0a8c*/ 	.word	0xffffffff


	//   ....[143]....
        /*0a90*/ 	.word	0xffffffff


	//   ....[144]....
        /*0a94*/ 	.word	0xffffffff


	//   ....[145]....
        /*0a98*/ 	.word	0xffffffff


	//   ....[146]....
        /*0a9c*/ 	.word	0xffffffff


	//   ....[147]....
        /*0aa0*/ 	.word	0xffffffff


	//   ....[148]....
        /*0aa4*/ 	.word	0xffffffff


	//   ....[149]....
        /*0aa8*/ 	.word	0xffffffff


	//   ....[150]....
        /*0aac*/ 	.word	0xffffffff


	//   ....[151]....
        /*0ab0*/ 	.word	0xffffffff


	//   ....[152]....
        /*0ab4*/ 	.word	0xffffffff


	//   ....[153]....
        /*0ab8*/ 	.word	0xffffffff


	//   ....[154]....
        /*0abc*/ 	.word	0xffffffff


	//   ....[155]....
        /*0ac0*/ 	.word	0xffffffff


	//   ....[156]....
        /*0ac4*/ 	.word	0xffffffff


	//   ....[157]....
        /*0ac8*/ 	.word	0xffffffff


	//   ....[158]....
        /*0acc*/ 	.word	0xffffffff


	//   ....[159]....
        /*0ad0*/ 	.word	0xffffffff


	//   ....[160]....
        /*0ad4*/ 	.word	0xffffffff


	//   ....[161]....
        /*0ad8*/ 	.word	0xffffffff


	//   ....[162]....
        /*0adc*/ 	.word	0xffffffff


	//   ....[163]....
        /*0ae0*/ 	.word	0xffffffff


	//   ....[164]....
        /*0ae4*/ 	.word	0xffffffff


	//   ....[165]....
        /*0ae8*/ 	.word	0xffffffff


	//   ....[166]....
        /*0aec*/ 	.word	0xffffffff


	//   ....[167]....
        /*0af0*/ 	.word	0xffffffff


	//   ....[168]....
        /*0af4*/ 	.word	0xffffffff


	//   ....[169]....
        /*0af8*/ 	.word	0xffffffff


	//   ....[170]....
        /*0afc*/ 	.word	0xffffffff


	//   ....[171]....
        /*0b00*/ 	.word	0xffffffff


	//   ....[172]....
        /*0b04*/ 	.word	0xffffffff


	//   ....[173]....
        /*0b08*/ 	.word	0xffffffff


	//   ....[174]....
        /*0b0c*/ 	.word	0xffffffff


	//   ....[175]....
        /*0b10*/ 	.word	0xffffffff


	//   ....[176]....
        /*0b14*/ 	.word	0xffffffff


	//   ....[177]....
        /*0b18*/ 	.word	0xffffffff


	//   ....[178]....
        /*0b1c*/ 	.word	0xffffffff


	//   ....[179]....
        /*0b20*/ 	.word	0xffffffff


	//   ....[180]....
        /*0b24*/ 	.word	0xffffffff


	//   ....[181]....
        /*0b28*/ 	.word	0xffffffff


	//   ....[182]....
        /*0b2c*/ 	.word	0xffffffff


	//   ....[183]....
        /*0b30*/ 	.word	0xffffffff


	//   ....[184]....
        /*0b34*/ 	.word	0xffffffff


	//   ....[185]....
        /*0b38*/ 	.word	0xffffffff


	//   ....[186]....
        /*0b3c*/ 	.word	0xffffffff


	//   ....[187]....
        /*0b40*/ 	.word	0xffffffff


	//   ....[188]....
        /*0b44*/ 	.word	0xffffffff


	//   ....[189]....
        /*0b48*/ 	.word	0xffffffff


	//   ....[190]....
        /*0b4c*/ 	.word	0xffffffff


	//   ....[191]....
        /*0b50*/ 	.word	0xffffffff


	//   ....[192]....
        /*0b54*/ 	.word	0xffffffff


	//   ....[193]....
        /*0b58*/ 	.word	0xffffffff


	//   ....[194]....
        /*0b5c*/ 	.word	0xffffffff


	//   ....[195]....
        /*0b60*/ 	.word	0xffffffff


	//   ....[196]....
        /*0b64*/ 	.word	0xffffffff


	//   ....[197]....
        /*0b68*/ 	.word	0xffffffff


	//   ....[198]....
        /*0b6c*/ 	.word	0xffffffff


	//----- nvinfo : EIATTR_COOP_GROUP_INSTR_OFFSETS
	.align		4
.L_388:
        /*0b70*/ 	.byte	0x04, 0x28
        /*0b72*/ 	.short	(.L_390 - .L_389)


	//   ....[0]....
.L_389:
        /*0b74*/ 	.word	0x00000050


	//   ....[1]....
        /*0b78*/ 	.word	0x00000200


	//   ....[2]....
        /*0b7c*/ 	.word	0x00000230


	//   ....[3]....
        /*0b80*/ 	.word	0x00000260


	//   ....[4]....
        /*0b84*/ 	.word	0x00000290


	//   ....[5]....
        /*0b88*/ 	.word	0x000002c0


	//   ....[6]....
        /*0b8c*/ 	.word	0x000002f0


	//   ....[7]....
        /*0b90*/ 	.word	0x00000450


	//   ....[8]....
        /*0b94*/ 	.word	0x00000490


	//   ....[9]....
        /*0b98*/ 	.word	0x000004c0


	//   ....[10]....
        /*0b9c*/ 	.word	0x000004f0


	//   ....[11]....
        /*0ba0*/ 	.word	0x00000520


	//   ....[12]....
        /*0ba4*/ 	.word	0x00000550


	//   ....[13]....
        /*0ba8*/ 	.word	0x000005e0


	//   ....[14]....
        /*0bac*/ 	.word	0x00000630


	//   ....[15]....
        /*0bb0*/ 	.word	0x00000650


	//   ....[16]....
        /*0bb4*/ 	.word	0x000006b0


	//   ....[17]....
        /*0bb8*/ 	.word	0x000088e0


	//   ....[18]....
        /*0bbc*/ 	.word	0x00008900


	//   ....[19]....
        /*0bc0*/ 	.word	0x00008ab0


	//   ....[20]....
        /*0bc4*/ 	.word	0x00008ac0


	//   ....[21]....
        /*0bc8*/ 	.word	0x00008c60


	//   ....[22]....
        /*0bcc*/ 	.word	0x00008c80


	//   ....[23]....
        /*0bd0*/ 	.word	0x00008e20


	//   ....[24]....
        /*0bd4*/ 	.word	0x00008e30


	//   ....[25]....
        /*0bd8*/ 	.word	0x000096c0


	//   ....[26]....
        /*0bdc*/ 	.word	0x000096e0


	//   ....[27]....
        /*0be0*/ 	.word	0x000096f0


	//   ....[28]....
        /*0be4*/ 	.word	0x00009700


	//   ....[29]....
        /*0be8*/ 	.word	0x00009b70


	//   ....[30]....
        /*0bec*/ 	.word	0x00009de0


	//   ....[31]....
        /*0bf0*/ 	.word	0x00009e20


	//   ....[32]....
        /*0bf4*/ 	.word	0x00009e40


	//   ....[33]....
        /*0bf8*/ 	.word	0x0000ca00


	//   ....[34]....
        /*0bfc*/ 	.word	0x0000cab0


	//   ....[35]....
        /*0c00*/ 	.word	0x0000cad0


	//   ....[36]....
        /*0c04*/ 	.word	0x0000cae0


	//   ....[37]....
        /*0c08*/ 	.word	0x0000ce40


	//   ....[38]....
        /*0c0c*/ 	.word	0x0000cfa0


	//   ....[39]....
        /*0c10*/ 	.word	0x0000cff0


	//   ....[40]....
        /*0c14*/ 	.word	0x0000d030


	//   ....[41]....
        /*0c18*/ 	.word	0x00010f20


	//   ....[42]....
        /*0c1c*/ 	.word	0x00010f40


	//   ....[43]....
        /*0c20*/ 	.word	0x00011380


	//   ....[44]....
        /*0c24*/ 	.word	0x00011430


	//   ....[45]....
        /*0c28*/ 	.word	0x00011450


	//   ....[46]....
        /*0c2c*/ 	.word	0x00011470


	//   ....[47]....
        /*0c30*/ 	.word	0x00011540


	//   ....[48]....
        /*0c34*/ 	.word	0x000115b0


	//   ....[49]....
        /*0c38*/ 	.word	0x00011b90


	//   ....[50]....
        /*0c3c*/ 	.word	0x00011d60


	//   ....[51]....
        /*0c40*/ 	.word	0x00011d80


	//   ....[52]....
        /*0c44*/ 	.word	0x00011e80


	//   ....[53]....
        /*0c48*/ 	.word	0x00013ed0


	//   ....[54]....
        /*0c4c*/ 	.word	0x00013f00


	//   ....[55]....
        /*0c50*/ 	.word	0x000140a0


	//   ....[56]....
        /*0c54*/ 	.word	0x000140f0


	//   ....[57]....
        /*0c58*/ 	.word	0x000141b0


	//   ....[58]....
        /*0c5c*/ 	.word	0x00014390


	//   ....[59]....
        /*0c60*/ 	.word	0x00014710


	//   ....[60]....
        /*0c64*/ 	.word	0x00014830


	//   ....[61]....
        /*0c68*/ 	.word	0x00014900


	//   ....[62]....
        /*0c6c*/ 	.word	0x000149e0


	//   ....[63]....
        /*0c70*/ 	.word	0x00014a00


	//   ....[64]....
        /*0c74*/ 	.word	0x00014ae0


	//   ....[65]....
        /*0c78*/ 	.word	0x00017870


	//   ....[66]....
        /*0c7c*/ 	.word	0x000178b0


	//   ....[67]....
        /*0c80*/ 	.word	0x00017950


	//   ....[68]....
        /*0c84*/ 	.word	0x000179a0


	//   ....[69]....
        /*0c88*/ 	.word	0x000179e0


	//   ....[70]....
        /*0c8c*/ 	.word	0x00017af0


	//   ....[71]....
        /*0c90*/ 	.word	0x00017b20


	//   ....[72]....
        /*0c94*/ 	.word	0x00017f80


	//   ....[73]....
        /*0c98*/ 	.word	0x00019240


	//   ....[74]....
        /*0c9c*/ 	.word	0x00019270


	//   ....[75]....
        /*0ca0*/ 	.word	0x00019280


	//   ....[76]....
        /*0ca4*/ 	.word	0x00019290


	//   ....[77]....
        /*0ca8*/ 	.word	0x000192a0


	//   ....[78]....
        /*0cac*/ 	.word	0x000192d0


	//   ....[79]....
        /*0cb0*/ 	.word	0x000192f0


	//   ....[80]....
        /*0cb4*/ 	.word	0x00019310


	//   ....[81]....
        /*0cb8*/ 	.word	0x0001a8a0


	//   ....[82]....
        /*0cbc*/ 	.word	0x0001a8b0


	//   ....[83]....
        /*0cc0*/ 	.word	0x0001a8d0


	//   ....[84]....
        /*0cc4*/ 	.word	0x0001a8e0


	//   ....[85]....
        /*0cc8*/ 	.word	0x0001a8f0


	//   ....[86]....
        /*0ccc*/ 	.word	0x0001a900


	//   ....[87]....
        /*0cd0*/ 	.word	0x0001a920


	//   ....[88]....
        /*0cd4*/ 	.word	0x0001aa20


	//   ....[89]....
        /*0cd8*/ 	.word	0x0001ae10


	//   ....[90]....
        /*0cdc*/ 	.word	0x0001ae30


	//   ....[91]....
        /*0ce0*/ 	.word	0x0001afa0


	//   ....[92]....
        /*0ce4*/ 	.word	0x0001afb0


	//   ....[93]....
        /*0ce8*/ 	.word	0x0001b130


	//   ....[94]....
        /*0cec*/ 	.word	0x0001b150


	//   ....[95]....
        /*0cf0*/ 	.word	0x0001b2d0


	//   ....[96]....
        /*0cf4*/ 	.word	0x0001b2e0


	//   ....[97]....
        /*0cf8*/ 	.word	0x0001b660


	//   ....[98]....
        /*0cfc*/ 	.word	0x0001b680


	//   ....[99]....
        /*0d00*/ 	.word	0x0001bb50


	//   ....[100]....
        /*0d04*/ 	.word	0x0001bb60


	//   ....[101]....
        /*0d08*/ 	.word	0x0001bec0


	//   ....[102]....
        /*0d0c*/ 	.word	0x0001bee0


	//   ....[103]....
        /*0d10*/ 	.word	0x0001c260


	//   ....[104]....
        /*0d14*/ 	.word	0x0001c270


	//   ....[105]....
        /*0d18*/ 	.word	0x0001cdc0


	//   ....[106]....
        /*0d1c*/ 	.word	0x0001cde0


	//   ....[107]....
        /*0d20*/ 	.word	0x0001cf60


	//   ....[108]....
        /*0d24*/ 	.word	0x0001cf70


	//   ....[109]....
        /*0d28*/ 	.word	0x0001d0f0


	//   ....[110]....
        /*0d2c*/ 	.word	0x0001d110


	//   ....[111]....
        /*0d30*/ 	.word	0x0001d290


	//   ....[112]....
        /*0d34*/ 	.word	0x0001d2a0


	//   ....[113]....
        /*0d38*/ 	.word	0x0001d4e0


	//   ....[114]....
        /*0d3c*/ 	.word	0x0001d500


	//   ....[115]....
        /*0d40*/ 	.word	0x0001d630


	//   ....[116]....
        /*0d44*/ 	.word	0x0001d670


	//   ....[117]....
        /*0d48*/ 	.word	0x0001d6a0


	//   ....[118]....
        /*0d4c*/ 	.word	0x0001d6d0


	//   ....[119]....
        /*0d50*/ 	.word	0x0001d700


	//   ....[120]....
        /*0d54*/ 	.word	0x0001d730


	//   ....[121]....
        /*0d58*/ 	.word	0x0001d890


	//   ....[122]....
        /*0d5c*/ 	.word	0x0001d8d0


	//   ....[123]....
        /*0d60*/ 	.word	0x0001d900


	//   ....[124]....
        /*0d64*/ 	.word	0x0001d930


	//   ....[125]....
        /*0d68*/ 	.word	0x0001d960


	//   ....[126]....
        /*0d6c*/ 	.word	0x0001d990


	//   ....[127]....
        /*0d70*/ 	.word	0x0001da20


	//   ....[128]....
        /*0d74*/ 	.word	0x0001da80


	//   ....[129]....
        /*0d78*/ 	.word	0x0001da90


	//   ....[130]....
        /*0d7c*/ 	.word	0x0001daf0


	//   ....[131]....
        /*0d80*/ 	.word	0x0001e550


	//   ....[132]....
        /*0d84*/ 	.word	0x0001e5b0


	//   ....[133]....
        /*0d88*/ 	.word	0x0001e600


	//   ....[134]....
        /*0d8c*/ 	.word	0x0001e650


	//   ....[135]....
        /*0d90*/ 	.word	0x0001e6a0


	//   ....[136]....
        /*0d94*/ 	.word	0x0001e710


	//   ....[137]....
        /*0d98*/ 	.word	0x0001e750


	//   ....[138]....
        /*0d9c*/ 	.word	0x0001e7c0


	//   ....[139]....
        /*0da0*/ 	.word	0x0001e830


	//   ....[140]....
        /*0da4*/ 	.word	0x0001e890


	//   ....[141]....
        /*0da8*/ 	.word	0x0001e900


	//   ....[142]....
        /*0dac*/ 	.word	0x0001e970


	//   ....[143]....
        /*0db0*/ 	.word	0x0001e9d0


	//   ....[144]....
        /*0db4*/ 	.word	0x0001ea30


	//   ....[145]....
        /*0db8*/ 	.word	0x0001ea90


	//   ....[146]....
        /*0dbc*/ 	.word	0x0001eb00


	//   ....[147]....
        /*0dc0*/ 	.word	0x0001eb60


	//   ....[148]....
        /*0dc4*/ 	.word	0x0001ebc0


	//   ....[149]....
        /*0dc8*/ 	.word	0x0001ec10


	//   ....[150]....
        /*0dcc*/ 	.word	0x0001ec60


	//   ....[151]....
        /*0dd0*/ 	.word	0x0001ecb0


	//   ....[152]....
        /*0dd4*/ 	.word	0x0001ed00


	//   ....[153]....
        /*0dd8*/ 	.word	0x0001ed50


	//   ....[154]....
        /*0ddc*/ 	.word	0x0001eda0


	//   ....[155]....
        /*0de0*/ 	.word	0x0001edf0


	//   ....[156]....
        /*0de4*/ 	.word	0x0001ee40


	//   ....[157]....
        /*0de8*/ 	.word	0x0001eeb0


	//   ....[158]....
        /*0dec*/ 	.word	0x0001ef20


	//   ....[159]....
        /*0df0*/ 	.word	0x0001ef80


	//   ....[160]....
        /*0df4*/ 	.word	0x0001efe0


	//   ....[161]....
        /*0df8*/ 	.word	0x0001f040


	//   ....[162]....
        /*0dfc*/ 	.word	0x0001f0b0


	//   ....[163]....
        /*0e00*/ 	.word	0x0001f110


	//   ....[164]....
        /*0e04*/ 	.word	0x0001f170


	//   ....[165]....
        /*0e08*/ 	.word	0x0001f1d0


	//   ....[166]....
        /*0e0c*/ 	.word	0x0001f240


	//   ....[167]....
        /*0e10*/ 	.word	0x0001f2a0


	//   ....[168]....
        /*0e14*/ 	.word	0x0001f300


	//   ....[169]....
        /*0e18*/ 	.word	0x0001f360


	//   ....[170]....
        /*0e1c*/ 	.word	0x0001f3d0


	//   ....[171]....
        /*0e20*/ 	.word	0x0001f430


	//   ....[172]....
        /*0e24*/ 	.word	0x0001f490


	//   ....[173]....
        /*0e28*/ 	.word	0x0001f4f0


	//   ....[174]....
        /*0e2c*/ 	.word	0x0001f560


	//   ....[175]....
        /*0e30*/ 	.word	0x0001f5c0


	//   ....[176]....
        /*0e34*/ 	.word	0x0001f620


	//   ....[177]....
        /*0e38*/ 	.word	0x0001f680


	//   ....[178]....
        /*0e3c*/ 	.word	0x0001f6f0


	//   ....[179]....
        /*0e40*/ 	.word	0x0001f750


	//   ....[180]....
        /*0e44*/ 	.word	0x0001f7b0


	//   ....[181]....
        /*0e48*/ 	.word	0x0001f810


	//   ....[182]....
        /*0e4c*/ 	.word	0x0001f880


	//   ....[183]....
        /*0e50*/ 	.word	0x0001f8d0


	//   ....[184]....
        /*0e54*/ 	.word	0x0001f910


	//   ....[185]....
        /*0e58*/ 	.word	0x0001f960


	//   ....[186]....
        /*0e5c*/ 	.word	0x0001f9b0


	//   ....[187]....
        /*0e60*/ 	.word	0x0001fa00


	//   ....[188]....
        /*0e64*/ 	.word	0x0001fa70


	//   ....[189]....
        /*0e68*/ 	.word	0x0001fab0


	//   ....[190]....
        /*0e6c*/ 	.word	0x0001fb00


	//   ....[191]....
        /*0e70*/ 	.word	0x0001fb50


	//   ....[192]....
        /*0e74*/ 	.word	0x0001fba0


	//   ....[193]....
        /*0e78*/ 	.word	0x0001fbf0


	//   ....[194]....
        /*0e7c*/ 	.word	0x0001fc60


	//   ....[195]....
        /*0e80*/ 	.word	0x0001fca0


	//   ....[196]....
        /*0e84*/ 	.word	0x0001fd10


	//   ....[197]....
        /*0e88*/ 	.word	0x0001fd70


	//   ....[198]....
        /*0e8c*/ 	.word	0x0001fdd0


	//----- nvinfo : EIATTR_EXIT_INSTR_OFFSETS
	.align		4
.L_390:
        /*0e90*/ 	.byte	0x04, 0x1c
        /*0e92*/ 	.short	(.L_392 - .L_391)


	//   ....[0]....
.L_391:
        /*0e94*/ 	.word	0x000010d0


	//   ....[1]....
        /*0e98*/ 	.word	0x0001e510


	//----- nvinfo : EIATTR_MAX_THREADS
	.align		4
.L_392:
        /*0e9c*/ 	.byte	0x04, 0x05
        /*0e9e*/ 	.short	(.L_394 - .L_393)
.L_393:
        /*0ea0*/ 	.word	0x00000080
        /*0ea4*/ 	.word	0x00000001
        /*0ea8*/ 	.word	0x00000001


	//----- nvinfo : EIATTR_CRS_STACK_SIZE
	.align		4
.L_394:
        /*0eac*/ 	.byte	0x04, 0x1e
        /*0eae*/ 	.short	(.L_396 - .L_395)
.L_395:
        /*0eb0*/ 	.word	0x00000000
.L_396:


//--------------------- .nv.info._ZN7cutlass13device_kernelIN5flash19enable_sm80_to_sm89INS1_16FlashAttnFwdSm80INS1_25CollectiveMainloopFwdSm80ILi4ELi1ELb0EN4cute5tupleIJNS5_1CILi128EEENS7_ILi64EEENS7_ILi96EEEEEELi96ENS_6half_tEfNS_4arch4Sm80ELb0ELb0ELb0ELb0ELb0ELb0ELb1ELb1EEENS1_21CollectiveEpilogueFwdINS6_IJS8_SA_S9_EEENS6_IJNS7_ILi1EEESI_SI_EEESC_SE_Li128ELb0ELb1ELb1ELb0EEENS1_19SingleTileSchedulerILb0ELb1ELb1ELi128EEEEEEEEEvNT_6ParamsE --------------------------
	.section	.nv.info._ZN7cutlass13device_kernelIN5flash19enable_sm80_to_sm89INS1_16FlashAttnFwdSm80INS1_25CollectiveMainloopFwdSm80ILi4ELi1ELb0EN4cute5tupleIJNS5_1CILi128EEENS7_ILi64EEENS7_ILi96EEEEEELi96ENS_6half_tEfNS_4arch4Sm80ELb0ELb0ELb0ELb0ELb0ELb0ELb1ELb1EEENS1_21CollectiveEpilogueFwdINS6_IJS8_SA_S9_EEENS6_IJNS7_ILi1EEESI_SI_EEESC_SE_Li128ELb0ELb1ELb1ELb0EEENS1_19SingleTileSchedulerILb0ELb1ELb1ELi128EEEEEEEEEvNT_6ParamsE,"",@"SHT_CUDA_INFO"
	.sectionflags	@""
	.align	4


	//----- nvinfo : EIATTR_CUDA_API_VERSION
	.align		4
        /*0000*/ 	.byte	0x04, 0x37
        /*0002*/ 	.short	(.L_398 - .L_397)
.L_397:
        /*0004*/ 	.word	0x00000082


	//----- nvinfo : EIATTR_SW2861232_WAR
	.align		4
.L_398:
        /*0008*/ 	.byte	0x01, 0x35
	.zero		2


	//----- nvinfo : EIATTR_PARAM_CBANK
	.align		4
        /*000c*/ 	.byte	0x04, 0x0a
        /*000e*/ 	.short	(.L_400 - .L_399)
	.align		4
.L_399:
        /*0010*/ 	.word	index@(.nv.constant0._ZN7cutlass13device_kernelIN5flash19enable_sm80_to_sm89INS1_16FlashAttnFwdSm80INS1_25CollectiveMainloopFwdSm80ILi4ELi1ELb0EN4cute5tupleIJNS5_1CILi128EEENS7_ILi64EEENS7_ILi96EEEEEELi96ENS_6half_tEfNS_4arch4Sm80ELb0ELb0ELb0ELb0ELb0ELb0ELb1ELb1EEENS1_21CollectiveEpilogueFwdINS6_IJS8_SA_S9_EEENS6_IJNS7_ILi1EEESI_SI_EEESC_SE_Li128ELb0ELb1ELb1ELb0EEENS1_19SingleTileSchedulerILb0ELb1ELb1ELi128EEEEEEEEEvNT_6ParamsE)
        /*0014*/ 	.short	0x0160
        /*0016*/ 	.short	0x0418


	//----- nvinfo : EIATTR_CBANK_PARAM_SIZE
	.align		4
.L_400:
        /*0018*/ 	.byte	0x03, 0x19
        /*001a*/ 	.short	0x0418


	//----- nvinfo : EIATTR_KPARAM_INFO
	.align		4
        /*001c*/ 	.byte	0x04, 0x17
        /*001e*/ 	.short	(.L_402 - .L_401)
.L_401:
        /*0020*/ 	.word	0x00000000
        /*0024*/ 	.short	0x0000
        /*0026*/ 	.short	0x0000
        /*0028*/ 	.byte	0x00, 0xf0, 0x61, 0x10


	//----- nvinfo : EIATTR_MAXREG_COUNT
	.align		4
.L_402:
        /*002c*/ 	.byte	0x03, 0x1b
        /*002e*/ 	.short	0x00ff


	//----- nvinfo : EIATTR_NUM_BARRIERS
	.align		4
        /*0030*/ 	.byte	0x02, 0x4c
        /*0032*/ 	.byte	0x02
	.zero		1


	//----- nvinfo : EIATTR_ANNOTATIONS
	.align		4
        /*0034*/ 	.byte	0x04, 0x55
        /*0036*/ 	.short	(.L_404 - .L_403)


	//   ....[0]....
.L_403:
        /* <DEDUP_REMOVED lines=17> */


	//----- nvinfo : EIATTR_MERCURY_ISA_VERSION
	.align		4
.L_404:
        /*0130*/ 	.byte	0x03, 0x5f
        /*0132*/ 	.short	0x0000


	//----- nvinfo : EIATTR_COOP_GROUP_MASK_REGIDS
	.align		4
        /*0134*/ 	.byte	0x04, 0x29
        /*0136*/ 	.short	(.L_406 - .L_405)


	//   ....[0]....
.L_405:
        /*0138*/ 	.word	0xffffffff


	//   ....[1]....
        /*013c*/ 	.word	0xffffffff


	//   ....[2]....
        /*0140*/ 	.word	0xffffffff


	//   ....[3]....
        /*0144*/ 	.word	0xffffffff


	//   ....[4]....
        /*0148*/ 	.word	0xffffffff


	//   ....[5]....
        /*014c*/ 	.word	0xffffffff


	//   ....[6]....
        /*0150*/ 	.word	0xffffffff


	//   ....[7]....
        /*0154*/ 	.word	0xffffffff


	//   ....[8]....
        /*0158*/ 	.word	0xffffffff


	//   ....[9]....
        /*015c*/ 	.word	0xffffffff


	//   ....[10]....
        /*0160*/ 	.word	0xffffffff


	//   ....[11]....
        /*0164*/ 	.word	0xffffffff


	//   ....[12]....
        /*0168*/ 	.word	0xffffffff


	//   ....[13]....
        /*016c*/ 	.word	0xffffffff


	//   ....[14]....
        /*0170*/ 	.word	0xffffffff


	//   ....[15]....
        /*0174*/ 	.word	0xffffffff


	//   ....[16]....
        /*0178*/ 	.word	0xffffffff


	//   ....[17]....
        /*017c*/ 	.word	0xffffffff


	//   ....[18]....
        /*0180*/ 	.word	0xffffffff


	//   ....[19]....
        /*0184*/ 	.word	0xffffffff


	//   ....[20]....
        /*0188*/ 	.word	0xffffffff


	//   ....[21]....
        /*018c*/ 	.word	0xffffffff


	//   ....[22]....
        /*0190*/ 	.word	0xffffffff


	//   ....[23]....
        /*0194*/ 	.word	0xffffffff


	//   ....[24]....
        /*0198*/ 	.word	0xffffffff


	//   ....[25]....
        /*019c*/ 	.word	0xffffffff


	//   ....[26]....
        /*01a0*/ 	.word	0xffffffff


	//   ....[27]....
        /*01a4*/ 	.word	0xffffffff


	//   ....[28]....
        /*01a8*/ 	.word	0xffffffff


	//   ....[29]....
        /*01ac*/ 	.word	0xffffffff


	//   ....[30]....
        /*01b0*/ 	.word	0xffffffff


	//   ....[31]....
        /*01b4*/ 	.word	0xffffffff


	//   ....[32]....
        /*01b8*/ 	.word	0xffffffff


	//   ....[33]....
        /*01bc*/ 	.word	0xffffffff


	//   ....[34]....
        /*01c0*/ 	.word	0xffffffff


	//   ....[35]....
        /*01c4*/ 	.word	0xffffffff


	//   ....[36]....
        /*01c8*/ 	.word	0xffffffff


	//   ....[37]....
        /*01cc*/ 	.word	0xffffffff


	//   ....[38]....
        /*01d0*/ 	.word	0xffffffff


	//   ....[39]....
        /*01d4*/ 	.word	0xffffffff


	//   ....[40]....
        /*01d8*/ 	.word	0xffffffff


	//   ....[41]....
        /*01dc*/ 	.word	0xffffffff


	//   ....[42]....
        /*01e0*/ 	.word	0xffffffff


	//   ....[43]....
        /*01e4*/ 	.word	0xffffffff


	//   ....[44]....
        /*01e8*/ 	.word	0xffffffff


	//   ....[45]....
        /*01ec*/ 	.word	0xffffffff


	//   ....[46]....
        /*01f0*/ 	.word	0xffffffff


	//   ....[47]....
        /*01f4*/ 	.word	0xffffffff


	//   ....[48]....
        /*01f8*/ 	.word	0xffffffff


	//----- nvinfo : EIATTR_COOP_GROUP_INSTR_OFFSETS
	.align		4
.L_406:
        /*01fc*/ 	.byte	0x04, 0x28
        /*01fe*/ 	.short	(.L_408 - .L_407)


	//   ....[0]....
.L_407:
        /*0200*/ 	.word	0x00000060


	//   ....[1]....
        /*0204*/ 	.word	0x00000da0


	//   ....[2]....
        /*0208*/ 	.word	0x00000dd0


	//   ....[3]....
        /*020c*/ 	.word	0x000010f0


	//   ....[4]....
        /*0210*/ 	.word	0x00001120


	//   ....[5]....
        /*0214*/ 	.word	0x00001260


	//   ....[6]....
        /*0218*/ 	.word	0x00001290


	//   ....[7]....
        /*021c*/ 	.word	0x000013c0


	//   ....[8]....
        /*0220*/ 	.word	0x00001400


	//   ....[9]....
        /*0224*/ 	.word	0x00002c60


	//   ....[10]....
        /*0228*/ 	.word	0x00002da0


	//   ....[11]....
        /*022c*/ 	.word	0x00002de0


	//   ....[12]....
        /*0230*/ 	.word	0x00002ef0


	//   ....[13]....
        /*0234*/ 	.word	0x00002f20


	//   ....[14]....
        /*0238*/ 	.word	0x00002ff0


	//   ....[15]....
        /*023c*/ 	.word	0x00003050


	//   ....[16]....
        /*0240*/ 	.word	0x00003250


	//   ....[17]....
        /*0244*/ 	.word	0x00005940


	//   ....[18]....
        /*0248*/ 	.word	0x00005990


	//   ....[19]....
        /*024c*/ 	.word	0x00005a50


	//   ....[20]....
        /*0250*/ 	.word	0x00005aa0


	//   ....[21]....
        /*0254*/ 	.word	0x00005ae0


	//   ....[22]....
        /*0258*/ 	.word	0x00005be0


	//   ....[23]....
        /*025c*/ 	.word	0x00005e50


	//   ....[24]....
        /*0260*/ 	.word	0x00005fb0


	//   ....[25]....
        /*0264*/ 	.word	0x00007b40


	//   ....[26]....
        /*0268*/ 	.word	0x00007b70


	//   ....[27]....
        /*026c*/ 	.word	0x00007ba0


	//   ....[28]....
        /*0270*/ 	.word	0x00007bc0


	//   ....[29]....
        /*0274*/ 	.word	0x00007bf0


	//   ....[30]....
        /*0278*/ 	.word	0x00007c10


	//   ....[31]....
        /*027c*/ 	.word	0x00007c30


	//   ....[32]....
        /*0280*/ 	.word	0x00007c40


	//   ....[33]....
        /*0284*/ 	.word	0x00008a10


	//   ....[34]....
        /*0288*/ 	.word	0x00008a60


	//   ....[35]....
        /*028c*/ 	.word	0x00008a90


	//   ....[36]....
        /*0290*/ 	.word	0x00008ac0


	//   ....[37]....
        /*0294*/ 	.word	0x00008af0


	//   ....[38]....
        /*0298*/ 	.word	0x00008b20


	//   ....[39]....
        /*029c*/ 	.word	0x00008b50


	//   ....[40]....
        /*02a0*/ 	.word	0x00008b80


	//   ....[41]....
        /*02a4*/ 	.word	0x00008ba0


	//   ....[42]....
        /*02a8*/ 	.word	0x00008bb0


	//   ....[43]....
        /*02ac*/ 	.word	0x000090f0


	//   ....[44]....
        /*02b0*/ 	.word	0x00009110


	//   ....[45]....
        /*02b4*/ 	.word	0x00009590


	//   ....[46]....
        /*02b8*/ 	.word	0x000095b0


	//   ....[47]....
        /*02bc*/ 	.word	0x00009a40


	//   ....[48]....
        /*02c0*/ 	.word	0x00009a50


	//----- nvinfo : EIATTR_EXIT_INSTR_OFFSETS
	.align		4
.L_408:
        /*02c4*/ 	.byte	0x04, 0x1c
        /*02c6*/ 	.short	(.L_410 - .L_409)


	//   ....[0]....
.L_409:
        /*02c8*/ 	.word	0x000001b0


	//   ....[1]....
        /*02cc*/ 	.word	0x00009a60


	//   ....[2]....
        /*02d0*/ 	.word	0x00009e80


	//   ....[3]....
        /*02d4*/ 	.word	0x00009ed0


	//   ....[4]....
        /*02d8*/ 	.word	0x00009f00


	//   ....[5]....
        /*02dc*/ 	.word	0x00009f60


	//   ....[6]....
        /*02e0*/ 	.word	0x0000a1c0


	//----- nvinfo : EIATTR_CTAIDZ_USED
	.align		4
.L_410:
        /*02e4*/ 	.byte	0x01, 0x04
	.zero		2


	//----- nvinfo : EIATTR_MAX_THREADS
	.align		4
        /*02e8*/ 	.byte	0x04, 0x05
        /*02ea*/ 	.short	(.L_412 - .L_411)
.L_411:
        /*02ec*/ 	.word	0x00000080
        /*02f0*/ 	.word	0x00000001
        /*02f4*/ 	.word	0x00000001


	//----- nvinfo : EIATTR_CRS_STACK_SIZE
	.align		4
.L_412:
        /*02f8*/ 	.byte	0x04, 0x1e
        /*02fa*/ 	.short	(.L_414 - .L_413)
.L_413:
        /*02fc*/ 	.word	0x00000000
.L_414:


//--------------------- .nv.info._ZN7cutlass13device_kernelIN5flash19enable_sm80_to_sm89INS1_16FlashAttnFwdSm80INS1_25CollectiveMainloopFwdSm80ILi4ELi1ELb0EN4cute5tupleIJNS5_1CILi128EEENS7_ILi48EEENS7_ILi96EEEEEELi96ENS_6half_tEfNS_4arch4Sm80ELb0ELb0ELb0ELb1ELb0ELb0ELb1ELb1EEENS1_21CollectiveEpilogueFwdINS6_IJS8_SA_S9_EEENS6_IJNS7_ILi1EEESI_SI_EEESC_SE_Li128ELb1ELb1ELb1ELb0EEENS1_36VarlenDynamicPersistentTileSchedulerILi128ELi48ELi128ELi128ELb1ELb1ELb0ELb0ELb1ELb1EEEEEEEEEvNT_6ParamsE --------------------------
	.section	.nv.info._ZN7cutlass13device_kernelIN5flash19enable_sm80_to_sm89INS1_16FlashAttnFwdSm80INS1_25CollectiveMainloopFwdSm80ILi4ELi1ELb0EN4cute5tupleIJNS5_1CILi128EEENS7_ILi48EEENS7_ILi96EEEEEELi96ENS_6half_tEfNS_4arch4Sm80ELb0ELb0ELb0ELb1ELb0ELb0ELb1ELb1EEENS1_21CollectiveEpilogueFwdINS6_IJS8_SA_S9_EEENS6_IJNS7_ILi1EEESI_SI_EEESC_SE_Li128ELb1ELb1ELb1ELb0EEENS1_36VarlenDynamicPersistentTileSchedulerILi128ELi48ELi128ELi128ELb1ELb1ELb0ELb0ELb1ELb1EEEEEEEEEvNT_6ParamsE,"",@"SHT_CUDA_INFO"
	.sectionflags	@""
	.align	4


	//----- nvinfo : EIATTR_CUDA_API_VERSION
	.align		4
        /*0000*/ 	.byte	0x04, 0x37
        /*0002*/ 	.short	(.L_416 - .L_415)
.L_415:
        /*0004*/ 	.word	0x00000082


	//----- nvinfo : EIATTR_SW2861232_WAR
	.align		4
.L_416:
        /*0008*/ 	.byte	0x01, 0x35
	.zero		2


	//----- nvinfo : EIATTR_PARAM_CBANK
	.align		4
        /*000c*/ 	.byte	0x04, 0x0a
        /*000e*/ 	.short	(.L_418 - .L_417)
	.align		4
.L_417:
        /*0010*/ 	.word	index@(.nv.constant0._ZN7cutlass13device_kernelIN5flash19enable_sm80_to_sm89INS1_16FlashAttnFwdSm80INS1_25CollectiveMainloopFwdSm80ILi4ELi1ELb0EN4cute5tupleIJNS5_1CILi128EEENS7_ILi48EEENS7_ILi96EEEEEELi96ENS_6half_tEfNS_4arch4Sm80ELb0ELb0ELb0ELb1ELb0ELb0ELb1ELb1EEENS1_21CollectiveEpilogueFwdINS6_IJS8_SA_S9_EEENS6_IJNS7_ILi1EEESI_SI_EEESC_SE_Li128ELb1ELb1ELb1ELb0EEENS1_36VarlenDynamicPersistentTileSchedulerILi128ELi48ELi128ELi128ELb1ELb1ELb0ELb0ELb1ELb1EEEEEEEEEvNT_6ParamsE)
        /*0014*/ 	.short	0x0160
        /*0016*/ 	.short	0x0438


	//----- nvinfo : EIATTR_CBANK_PARAM_SIZE
	.align		4
.L_418:
        /*0018*/ 	.byte	0x03, 0x19
        /*001a*/ 	.short	0x0438


	//----- nvinfo : EIATTR_KPARAM_INFO
	.align		4
        /*001c*/ 	.byte	0x04, 0x17
        /*001e*/ 	.short	(.L_420 - .L_419)
.L_419:
        /*0020*/ 	.word	0x00000000
        /*0024*/ 	.short	0x0000
        /*0026*/ 	.short	0x0000
        /*0028*/ 	.byte	0x00, 0xf0, 0xe1, 0x10


	//----- nvinfo : EIATTR_MAXREG_COUNT
	.align		4
.L_420:
        /*002c*/ 	.byte	0x03, 0x1b
        /*002e*/ 	.short	0x00ff


	//----- nvinfo : EIATTR_NUM_BARRIERS
	.align		4
        /*0030*/ 	.byte	0x02, 0x4c
        /*0032*/ 	.byte	0x06
	.zero		1


	//----- nvinfo : EIATTR_ANNOTATIONS
	.align		4
        /*0034*/ 	.byte	0x04, 0x55
        /*0036*/ 	.short	(.L_422 - .L_421)


	//   ....[0]....
.L_421:
        /* <DEDUP_REMOVED lines=82> */


	//----- nvinfo : EIATTR_MERCURY_ISA_VERSION
	.align		4
.L_422:
        /*0548*/ 	.byte	0x03, 0x5f
        /*054a*/ 	.short	0x0000


	//----- nvinfo : EIATTR_INT_WARP_WIDE_INSTR_OFFSETS
	.align		4
        /*054c*/ 	.byte	0x04, 0x31
        /*054e*/ 	.short	(.L_424 - .L_423)


	//   ....[0]....
.L_423:
        /*0550*/ 	.word	0x00008670


	//   ....[1]....
        /*0554*/ 	.word	0x000086f0


	//----- nvinfo : EIATTR_COOP_GROUP_MASK_REGIDS
	.align		4
.L_424:
        /*0558*/ 	.byte	0x04, 0x29
        /*055a*/ 	.short	(.L_426 - .L_425)


	//   ....[0]....
.L_425:
        /*055c*/ 	.word	0xffffffff


	//   ....[1]....
        /*0560*/ 	.word	0xffffffff


	//   ....[2]....
        /*0564*/ 	.word	0xffffffff


	//   ....[3]....
        /*0568*/ 	.word	0xffffffff


	//   ....[4]....
        /*056c*/ 	.word	0xffffffff


	//   ....[5]....
        /*0570*/ 	.word	0xffffffff


	//   ....[6]....
        /*0574*/ 	.word	0xffffffff


	//   ....[7]....
        /*0578*/ 	.word	0xffffffff


	//   ....[8]....
        /*057c*/ 	.word	0xffffffff


	//   ....[9]....
        /*0580*/ 	.word	0xffffffff


	//   ....[10]....
        /*0584*/ 	.word	0xffffffff


	//   ....[11]....
        /*0588*/ 	.word	0xffffffff


	//   ....[12]....
        /*058c*/ 	.word	0xffffffff


	//   ....[13]....
        /*0590*/ 	.word	0xffffffff


	//   ....[14]....
        /*0594*/ 	.word	0xffffffff


	//   ....[15]....
        /*0598*/ 	.word	0xffffffff


	//   ....[16]....
        /*059c*/ 	.word	0xffffffff


	//   ....[17]....
        /*05a0*/ 	.word	0xffffffff


	//   ....[18]....
        /*05a4*/ 	.word	0xffffffff


	//   ....[19]....
        /*05a8*/ 	.word	0xffffffff


	//   ....[20]....
        /*05ac*/ 	.word	0xffffffff


	//   ....[21]....
        /*05b0*/ 	.word	0xffffffff


	//   ....[22]....
        /*05b4*/ 	.word	0xffffffff


	//   ....[23]....
        /*05b8*/ 	.word	0xffffffff


	//   ....[24]....
        /*05bc*/ 	.word	0xffffffff


	//   ....[25]....
        /*05c0*/ 	.word	0xffffffff


	//   ....[26]....
        /*05c4*/ 	.word	0xffffffff


	//   ....[27]....
        /*05c8*/ 	.word	0xffffffff


	//   ....[28]....
        /*05cc*/ 	.word	0xffffffff


	//   ....[29]....
        /*05d0*/ 	.word	0xffffffff


	//   ....[30]....
        /*05d4*/ 	.word	0xffffffff


	//   ....[31]....
        /*05d8*/ 	.word	0xffffffff


	//   ....[32]....
        /*05dc*/ 	.word	0xffffffff


	//   ....[33]....
        /*05e0*/ 	.word	0xffffffff


	//   ....[34]....
        /*05e4*/ 	.word	0xffffffff


	//   ....[35]....
        /*05e8*/ 	.word	0xffffffff


	//   ....[36]....
        /*05ec*/ 	.word	0xffffffff


	//   ....[37]....
        /*05f0*/ 	.word	0xffffffff


	//   ....[38]....
        /*05f4*/ 	.word	0xffffffff


	//   ....[39]....
        /*05f8*/ 	.word	0xffffffff


	//   ....[40]....
        /*05fc*/ 	.word	0xffffffff


	//   ....[41]....
        /*0600*/ 	.word	0xffffffff


	//   ....[42]....
        /*0604*/ 	.word	0xffffffff


	//   ....[43]....
        /*0608*/ 	.word	0xffffffff


	//   ....[44]....
        /*060c*/ 	.word	0xffffffff


	//   ....[45]....
        /*0610*/ 	.word	0xffffffff


	//   ....[46]....
        /*0614*/ 	.word	0xffffffff


	//   ....[47]....
        /*0618*/ 	.word	0xffffffff


	//   ....[48]....
        /*061c*/ 	.word	0xffffffff


	//   ....[49]....
        /*0620*/ 	.word	0xffffffff


	//   ....[50]....
        /*0624*/ 	.word	0xffffffff


	//   ....[51]....
        /*0628*/ 	.word	0xffffffff


	//   ....[52]....
        /*062c*/ 	.word	0xffffffff


	//   ....[53]....
        /*0630*/ 	.word	0xffffffff


	//   ....[54]....
        /*0634*/ 	.word	0xffffffff


	//   ....[55]....
        /*0638*/ 	.word	0xffffffff


	//   ....[56]....
        /*063c*/ 	.word	0xffffffff


	//   ....[57]....
        /*0640*/ 	.word	0xffffffff


	//   ....[58]....
        /*0644*/ 	.word	0xffffffff


	//   ....[59]....
        /*0648*/ 	.word	0xffffffff


	//   ....[60]....
        /*064c*/ 	.word	0xffffffff


	//   ....[61]....
        /*0650*/ 	.word	0xffffffff


	//   ....[62]....
        /*0654*/ 	.word	0xffffffff


	//   ....[63]....
        /*0658*/ 	.word	0xffffffff


	//   ....[64]....
        /*065c*/ 	.word	0xffffffff


	//   ....[65]....
        /*0660*/ 	.word	0xffffffff


	//   ....[66]....
        /*0664*/ 	.word	0xffffffff


	//   ....[67]....
        /*0668*/ 	.word	0xffffffff


	//   ....[68]....
        /*066c*/ 	.word	0xffffffff


	//   ....[69]....
        /*0670*/ 	.word	0xffffffff


	//   ....[70]....
        /*0674*/ 	.word	0xffffffff


	//   ....[71]....
        /*0678*/ 	.word	0xffffffff


	//   ....[72]....
        /*067c*/ 	.word	0xffffffff


	//   ....[73]....
        /*0680*/ 	.word	0xffffffff


	//   ....[74]....
        /*0684*/ 	.word	0xffffffff


	//   ....[75]....
        /*0688*/ 	.word	0xffffffff


	//   ....[76]....
        /*068c*/ 	.word	0xffffffff


	//   ....[77]....
        /*0690*/ 	.word	0xffffffff


	//   ....[78]....
        /*0694*/ 	.word	0xffffffff


	//   ....[79]....
        /*0698*/ 	.word	0xffffffff


	//   ....[80]....
        /*069c*/ 	.word	0xffffffff


	//   ....[81]....
        /*06a0*/ 	.word	0xffffffff


	//   ....[82]....
        /*06a4*/ 	.word	0xffffffff


	//   ....[83]....
        /*06a8*/ 	.word	0xffffffff


	//   ....[84]....
        /*06ac*/ 	.word	0xffffffff


	//   ....[85]....
        /*06b0*/ 	.word	0xffffffff


	//   ....[86]....
        /*06b4*/ 	.word	0xffffffff


	//   ....[87]....
        /*06b8*/ 	.word	0xffffffff


	//   ....[88]....
        /*06bc*/ 	.word	0xffffffff


	//   ....[89]....
        /*06c0*/ 	.word	0xffffffff


	//   ....[90]....
        /*06c4*/ 	.word	0xffffffff


	//   ....[91]....
        /*06c8*/ 	.word	0xffffffff


	//   ....[92]....
        /*06cc*/ 	.word	0xffffffff


	//   ....[93]....
        /*06d0*/ 	.word	0xffffffff


	//   ....[94]....
        /*06d4*/ 	.word	0xffffffff


	//   ....[95]....
        /*06d8*/ 	.word	0xffffffff


	//   ....[96]....
        /*06dc*/ 	.word	0xffffffff


	//   ....[97]....
        /*06e0*/ 	.word	0xffffffff


	//   ....[98]....
        /*06e4*/ 	.word	0xffffffff


	//   ....[99]....
        /*06e8*/ 	.word	0xffffffff


	//   ....[100]....
        /*06ec*/ 	.word	0xffffffff


	//   ....[101]....
        /*06f0*/ 	.word	0xffffffff


	//   ....[102]....
        /*06f4*/ 	.word	0xffffffff


	//   ....[103]....
        /*06f8*/ 	.word	0xffffffff


	//   ....[104]....
        /*06fc*/ 	.word	0xffffffff


	//   ....[105]....
        /*0700*/ 	.word	0xffffffff


	//   ....[106]....
        /*0704*/ 	.word	0xffffffff


	//   ....[107]....
        /*0708*/ 	.word	0xffffffff


	//   ....[108]....
        /*070c*/ 	.word	0xffffffff


	//   ....[109]....
        /*0710*/ 	.word	0xffffffff


	//   ....[110]....
        /*0714*/ 	.word	0xffffffff


	//   ....[111]....
        /*0718*/ 	.word	0xffffffff


	//   ....[112]....
        /*071c*/ 	.word	0xffffffff


	//   ....[113]....
        /*0720*/ 	.word	0xffffffff


	//   ....[114]....
        /*0724*/ 	.word	0xffffffff


	//   ....[115]....
        /*0728*/ 	.word	0xffffffff


	//   ....[116]....
        /*072c*/ 	.word	0xffffffff


	//   ....[117]....
        /*0730*/ 	.word	0xffffffff


	//   ....[118]....
        /*0734*/ 	.word	0xffffffff


	//   ....[119]....
        /*0738*/ 	.word	0xffffffff


	//   ....[120]....
        /*073c*/ 	.word	0xffffffff


	//   ....[121]....
        /*0740*/ 	.word	0xffffffff


	//   ....[122]....
        /*0744*/ 	.word	0xffffffff


	//   ....[123]....
        /*0748*/ 	.word	0xffffffff


	//   ....[124]....
        /*074c*/ 	.word	0xffffffff


	//   ....[125]....
        /*0750*/ 	.word	0xffffffff


	//   ....[126]....
        /*0754*/ 	.word	0xffffffff


	//   ....[127]....
        /*0758*/ 	.word	0xffffffff


	//   ....[128]....
        /*075c*/ 	.word	0xffffffff


	//   ....[129]....
        /*0760*/ 	.word	0xffffffff


	//   ....[130]....
        /*0764*/ 	.word	0xffffffff


	//   ....[131]....
        /*0768*/ 	.word	0xffffffff


	//   ....[132]....
        /*076c*/ 	.word	0xffffffff


	//   ....[133]....
        /*0770*/ 	.word	0xffffffff


	//   ....[134]....
        /*0774*/ 	.word	0xffffffff


	//   ....[135]....
        /*0778*/ 	.word	0xffffffff


	//   ....[136]....
        /*077c*/ 	.word	0xffffffff


	//   ....[137]....
        /*0780*/ 	.word	0xffffffff


	//   ....[138]....
        /*0784*/ 	.word	0xffffffff


	//   ....[139]....
        /*0788*/ 	.word	0xffffffff


	//   ....[140]....
        /*078c*/ 	.word	0xffffffff


	//   ....[141]....
        /*0790*/ 	.word	0xffffffff


	//   ....[142]....
        /*0794*/ 	.word	0xffffffff


	//   ....[143]....
        /*0798*/ 	.word	0xffffffff


	//   ....[144]....
        /*079c*/ 	.word	0xffffffff


	//   ....[145]....
        /*07a0*/ 	.word	0xffffffff


	//   ....[146]....
        /*07a4*/ 	.word	0xffffffff


	//   ....[147]....
        /*07a8*/ 	.word	0xffffffff


	//   ....[148]....
        /*07ac*/ 	.word	0xffffffff


	//   ....[149]....
        /*07b0*/ 	.word	0xffffffff


	//   ....[150]....
        /*07b4*/ 	.word	0xffffffff


	//   ....[151]....
        /*07b8*/ 	.word	0xffffffff


	//   ....[152]....
        /*07bc*/ 	.word	0xffffffff


	//   ....[153]....
        /*07c0*/ 	.word	0xffffffff


	//   ....[154]....
        /*07c4*/ 	.word	0xffffffff


	//   ....[155]....
        /*07c8*/ 	.word	0xffffffff


	//   ....[156]....
        /*07cc*/ 	.word	0xffffffff


	//   ....[157]....
        /*07d0*/ 	.word	0xffffffff


	//   ....[158]....
        /*07d4*/ 	.word	0xffffffff


	//   ....[159]....
        /*07d8*/ 	.word	0xffffffff


	//   ....[160]....
        /*07dc*/ 	.word	0xffffffff


	//   ....[161]....
        /*07e0*/ 	.word	0xffffffff


	//   ....[162]....
        /*07e4*/ 	.word	0xffffffff


	//   ....[163]....
        /*07e8*/ 	.word	0xffffffff


	//   ....[164]....
        /*07ec*/ 	.word	0xffffffff


	//   ....[165]....
        /*07f0*/ 	.word	0xffffffff


	//   ....[166]....
        /*07f4*/ 	.word	0xffffffff


	//----- nvinfo : EIATTR_COOP_GROUP_INSTR_OFFSETS
	.align		4
.L_426:
        /*07f8*/ 	.byte	0x04, 0x28
        /*07fa*/ 	.short	(.L_428 - .L_427)


	//   ....[0]....
.L_427:
        /*07fc*/ 	.word	0x00000050


	//   ....[1]....
        /*0800*/ 	.word	0x000001e0


	//   ....[2]....
        /*0804*/ 	.word	0x00000210


	//   ....[3]....
        /*0808*/ 	.word	0x00000240


	//   ....[4]....
        /*080c*/ 	.word	0x00000270


	//   ....[5]....
        /*0810*/ 	.word	0x000002a0


	//   ....[6]....
        /*0814*/ 	.word	0x000002d0


	//   ....[7]....
        /*0818*/ 	.word	0x00000440


	//   ....[8]....
        /*081c*/ 	.word	0x00000480


	//   ....[9]....
        /*0820*/ 	.word	0x000004b0


	//   ....[10]....
        /*0824*/ 	.word	0x000004e0


	//   ....[11]....
        /*0828*/ 	.word	0x00000510


	//   ....[12]....
        /*082c*/ 	.word	0x00000540


	//   ....[13]....
        /*0830*/ 	.word	0x000005d0


	//   ....[14]....
        /*0834*/ 	.word	0x00000600


	//   ....[15]....
        /*0838*/ 	.word	0x00000620


	//   ....[16]....
        /*083c*/ 	.word	0x00000680


	//   ....[17]....
        /*0840*/ 	.word	0x00002610


	//   ....[18]....
        /*0844*/ 	.word	0x00002630


	//   ....[19]....
        /*0848*/ 	.word	0x000027a0


	//   ....[20]....
        /*084c*/ 	.word	0x000027b0


	//   ....[21]....
        /*0850*/ 	.word	0x00002920


	//   ....[22]....
        /*0854*/ 	.word	0x00002940


	//   ....[23]....
        /*0858*/ 	.word	0x00002ab0


	//   ....[24]....
        /*085c*/ 	.word	0x00002ac0


	//   ....[25]....
        /*0860*/ 	.word	0x00003db0


	//   ....[26]....
        /*0864*/ 	.word	0x00003ee0


	//   ....[27]....
        /*0868*/ 	.word	0x00004040


	//   ....[28]....
        /*086c*/ 	.word	0x00004060


	//   ....[29]....
        /*0870*/ 	.word	0x000042f0


	//   ....[30]....
        /*0874*/ 	.word	0x00004360


	//   ....[31]....
        /*0878*/ 	.word	0x00004580


	//   ....[32]....
        /*087c*/ 	.word	0x00004650


	//   ....[33]....
        /*0880*/ 	.word	0x00006370


	//   ....[34]....
        /*0884*/ 	.word	0x000063c0


	//   ....[35]....
        /*0888*/ 	.word	0x000063d0


	//   ....[36]....
        /*088c*/ 	.word	0x00006410


	//   ....[37]....
        /*0890*/ 	.word	0x00006440


	//   ....[38]....
        /*0894*/ 	.word	0x00006470


	//   ....[39]....
        /*0898*/ 	.word	0x000066c0


	//   ....[40]....
        /*089c*/ 	.word	0x00006a40


	//   ....[41]....
        /*08a0*/ 	.word	0x00007cd0


	//   ....[42]....
        /*08a4*/ 	.word	0x00007ce0


	//   ....[43]....
        /*08a8*/ 	.word	0x00007cf0


	//   ....[44]....
        /*08ac*/ 	.word	0x00007d00


	//   ....[45]....
        /*08b0*/ 	.word	0x00007d30


	//   ....[46]....
        /*08b4*/ 	.word	0x00007d50


	//   ....[47]....
        /*08b8*/ 	.word	0x00007d70


	//   ....[48]....
        /*08bc*/ 	.word	0x00007d80


	//   ....[49]....
        /*08c0*/ 	.word	0x000092a0


	//   ....[50]....
        /*08c4*/ 	.word	0x000092b0


	//   ....[51]....
        /*08c8*/ 	.word	0x000092c0


	//   ....[52]....
        /*08cc*/ 	.word	0x000092d0


	//   ....[53]....
        /*08d0*/ 	.word	0x000092e0


	//   ....[54]....
        /*08d4*/ 	.word	0x000092f0


	//   ....[55]....
        /*08d8*/ 	.word	0x00009320


	//   ....[56]....
        /*08dc*/ 	.word	0x00009330


	//   ....[57]....
        /*08e0*/ 	.word	0x000097b0


	//   ....[58]....
        /*08e4*/ 	.word	0x000097d0


	//   ....[59]....
        /*08e8*/ 	.word	0x00009910


	//   ....[60]....
        /*08ec*/ 	.word	0x00009920


	//   ....[61]....
        /*08f0*/ 	.word	0x00009a70


	//   ....[62]....
        /*08f4*/ 	.word	0x00009a90


	//   ....[63]....
        /*08f8*/ 	.word	0x00009be0


	//   ....[64]....
        /*08fc*/ 	.word	0x00009bf0


	//   ....[65]....
        /*0900*/ 	.word	0x00009f40


	//   ....[66]....
        /*0904*/ 	.word	0x00009f60


	//   ....[67]....
        /*0908*/ 	.word	0x0000a430


	//   ....[68]....
        /*090c*/ 	.word	0x0000a440


	//   ....[69]....
        /*0910*/ 	.word	0x0000a910


	//   ....[70]....
        /*0914*/ 	.word	0x0000a930


	//   ....[71]....
        /*0918*/ 	.word	0x0000ae10


	//   ....[72]....
        /*091c*/ 	.word	0x0000ae20


	//   ....[73]....
        /*0920*/ 	.word	0x0000ba60


	//   ....[74]....
        /*0924*/ 	.word	0x0000ba80


	//   ....[75]....
        /*0928*/ 	.word	0x0000bbd0


	//   ....[76]....
        /*092c*/ 	.word	0x0000bbe0


	//   ....[77]....
        /*0930*/ 	.word	0x0000bd30


	//   ....[78]....
        /*0934*/ 	.word	0x0000bd50


	//   ....[79]....
        /*0938*/ 	.word	0x0000bea0


	//   ....[80]....
        /*093c*/ 	.word	0x0000beb0


	//   ....[81]....
        /*0940*/ 	.word	0x0000c0a0


	//   ....[82]....
        /*0944*/ 	.word	0x0000c0c0


	//   ....[83]....
        /*0948*/ 	.word	0x0000c1e0


	//   ....[84]....
        /*094c*/ 	.word	0x0000c220


	//   ....[85]....
        /*0950*/ 	.word	0x0000c250


	//   ....[86]....
        /*0954*/ 	.word	0x0000c280


	//   ....[87]....
        /*0958*/ 	.word	0x0000c2b0


	//   ....[88]....
        /*095c*/ 	.word	0x0000c2e0


	//   ....[89]....
        /*0960*/ 	.word	0x0000c430


	//   ....[90]....
        /*0964*/ 	.word	0x0000c470


	//   ....[91]....
        /*0968*/ 	.word	0x0000c4a0


	//   ....[92]....
        /*096c*/ 	.word	0x0000c4d0


	//   ....[93]....
        /*0970*/ 	.word	0x0000c500


	//   ....[94]....
        /*0974*/ 	.word	0x0000c530


	//   ....[95]....
        /*0978*/ 	.word	0x0000c5c0


	//   ....[96]....
        /*097c*/ 	.word	0x0000c5f0


	//   ....[97]....
        /*0980*/ 	.word	0x0000c600


	//   ....[98]....
        /*0984*/ 	.word	0x0000c660


	//   ....[99]....
        /*0988*/ 	.word	0x0000cb90


	//   ....[100]....
        /*098c*/ 	.word	0x0000cbf0


	//   ....[101]....
        /*0990*/ 	.word	0x0000cc40


	//   ....[102]....
        /*0994*/ 	.word	0x0000cc90


	//   ....[103]....
        /*0998*/ 	.word	0x0000cce0


	//   ....[104]....
        /*099c*/ 	.word	0x0000cd50


	//   ....[105]....
        /*09a0*/ 	.word	0x0000cd90


	//   ....[106]....
        /*09a4*/ 	.word	0x0000ce00


	//   ....[107]....
        /*09a8*/ 	.word	0x0000ce70


	//   ....[108]....
        /*09ac*/ 	.word	0x0000ced0


	//   ....[109]....
        /*09b0*/ 	.word	0x0000cf40


	//   ....[110]....
        /*09b4*/ 	.word	0x0000cfb0


	//   ....[111]....
        /*09b8*/ 	.word	0x0000d010


	//   ....[112]....
        /*09bc*/ 	.word	0x0000d070


	//   ....[113]....
        /*09c0*/ 	.word	0x0000d0d0


	//   ....[114]....
        /*09c4*/ 	.word	0x0000d140


	//   ....[115]....
        /*09c8*/ 	.word	0x0000d1a0


	//   ....[116]....
        /*09cc*/ 	.word	0x0000d200


	//   ....[117]....
        /*09d0*/ 	.word	0x0000d270


	//   ....[118]....
        /*09d4*/ 	.word	0x0000d2b0


	//   ....[119]....
        /*09d8*/ 	.word	0x0000d300


	//   ....[120]....
        /*09dc*/ 	.word	0x0000d350


	//   ....[121]....
        /*09e0*/ 	.word	0x0000d3a0


	//   ....[122]....
        /*09e4*/ 	.word	0x0000d3f0


	//   ....[123]....
        /*09e8*/ 	.word	0x0000d440


	//   ....[124]....
        /*09ec*/ 	.word	0x0000d490


	//   ....[125]....
        /*09f0*/ 	.word	0x0000d4f0


	//   ....[126]....
        /*09f4*/ 	.word	0x0000d560


	//   ....[127]....
        /*09f8*/ 	.word	0x0000d5c0


	//   ....[128]....
        /*09fc*/ 	.word	0x0000d620


	//   ....[129]....
        /*0a00*/ 	.word	0x0000d680


	//   ....[130]....
        /*0a04*/ 	.word	0x0000d6f0


	//   ....[131]....
        /*0a08*/ 	.word	0x0000d750


	//   ....[132]....
        /*0a0c*/ 	.word	0x0000d7b0


	//   ....[133]....
        /*0a10*/ 	.word	0x0000d810


	//   ....[134]....
        /*0a14*/ 	.word	0x0000d880


	//   ....[135]....
        /*0a18*/ 	.word	0x0000d8e0


	//   ....[136]....
        /*0a1c*/ 	.word	0x0000d940


	//   ....[137]....
        /*0a20*/ 	.word	0x0000d9a0


	//   ....[138]....
        /*0a24*/ 	.word	0x0000da10


	//   ....[139]....
        /*0a28*/ 	.word	0x0000da70


	//   ....[140]....
        /*0a2c*/ 	.word	0x0000dad0


	//   ....[141]....
        /*0a30*/ 	.word	0x0000db30


	//   ....[142]....
        /*0a34*/ 	.word	0x0000dba0


	//   ....[143]....
        /*0a38*/ 	.word	0x0000dc00


	//   ....[144]....
        /*0a3c*/ 	.word	0x0000dc60


	//   ....[145]....
        /*0a40*/ 	.word	0x0000dcc0


	//   ....[146]....
        /*0a44*/ 	.word	0x0000dd30


	//   ....[147]....
        /*0a48*/ 	.word	0x0000dd90


	//   ....[148]....
        /*0a4c*/ 	.word	0x0000ddf0


	//   ....[149]....
        /*0a50*/ 	.word	0x0000de50


	//   ....[150]....
        /*0a54*/ 	.word	0x0000dec0


	//   ....[151]....
        /*0a58*/ 	.word	0x0000df10


	//   ....[152]....
        /*0a5c*/ 	.word	0x0000df50


	//   ....[153]....
        /*0a60*/ 	.word	0x0000dfa0


	//   ....[154]....
        /*0a64*/ 	.word	0x0000dff0


	//   ....[155]....
        /*0a68*/ 	.word	0x0000e040


	//   ....[156]....
        /*0a6c*/ 	.word	0x0000e0b0


	//   ....[157]....
        /*0a70*/ 	.word	0x0000e0f0


	//   ....[158]....
        /*0a74*/ 	.word	0x0000e140


	//   ....[159]....
        /*0a78*/ 	.word	0x0000e190


	//   ....[160]....
        /*0a7c*/ 	.word	0x0000e1e0


	//   ....[161]....
        /*0a80*/ 	.word	0x0000e230


	//   ....[162]....
        /*0a84*/ 	.word	0x0000e2a0


	//   ....[163]....
        /*0a88*/ 	.word	0x0000e2e0


	//   ....[164]....
        /*0a8c*/ 	.word	0x0000e350


	//   ....[165]....
        /*0a90*/ 	.word	0x0000e3b0


	//   ....[166]....
        /*0a94*/ 	.word	0x0000e410


	//----- nvinfo : EIATTR_EXIT_INSTR_OFFSETS
	.align		4
.L_428:
        /*0a98*/ 	.byte	0x04, 0x1c
        /*0a9a*/ 	.short	(.L_430 - .L_429)


	//   ....[0]....
.L_429:
        /*0a9c*/ 	.word	0x00000b40


	//   ....[1]....
        /*0aa0*/ 	.word	0x0000cb50


	//----- nvinfo : EIATTR_MAX_THREADS
	.align		4
.L_430:
        /*0aa4*/ 	.byte	0x04, 0x05
        /*0aa6*/ 	.short	(.L_432 - .L_431)
.L_431:
        /*0aa8*/ 	.word	0x00000080
        /*0aac*/ 	.word	0x00000001
        /*0ab0*/ 	.word	0x00000001


	//----- nvinfo : EIATTR_CRS_STACK_SIZE
	.align		4
.L_432:
        /*0ab4*/ 	.byte	0x04, 0x1e
        /*0ab6*/ 	.short	(.L_434 - .L_433)
.L_433:
        /*0ab8*/ 	.word	0x00000000
.L_434:


//--------------------- .nv.info._ZN7cutlass13device_kernelIN5flash19enable_sm80_to_sm89INS1_16FlashAttnFwdSm80INS1_25CollectiveMainloopFwdSm80ILi4ELi1ELb0EN4cute5tupleIJNS5_1CILi128EEENS7_ILi48EEENS7_ILi96EEEEEELi96ENS_6half_tEfNS_4arch4Sm80ELb0ELb0ELb0ELb1ELb0ELb1ELb1ELb1EEENS1_21CollectiveEpilogueFwdINS6_IJS8_SA_S9_EEENS6_IJNS7_ILi1EEESI_SI_EEESC_SE_Li128ELb1ELb1ELb1ELb0EEENS1_36VarlenDynamicPersistentTileSchedulerILi128ELi48ELi128ELi128ELb1ELb1ELb0ELb0ELb1ELb1EEEEEEEEEvNT_6ParamsE --------------------------
	.section	.nv.info._ZN7cutlass13device_kernelIN5flash19enable_sm80_to_sm89INS1_16FlashAttnFwdSm80INS1_25CollectiveMainloopFwdSm80ILi4ELi1ELb0EN4cute5tupleIJNS5_1CILi128EEENS7_ILi48EEENS7_ILi96EEEEEELi96ENS_6half_tEfNS_4arch4Sm80ELb0ELb0ELb0ELb1ELb0ELb1ELb1ELb1EEENS1_21CollectiveEpilogueFwdINS6_IJS8_SA_S9_EEENS6_IJNS7_ILi1EEESI_SI_EEESC_SE_Li128ELb1ELb1ELb1ELb0EEENS1_36VarlenDynamicPersistentTileSchedulerILi128ELi48ELi128ELi128ELb1ELb1ELb0ELb0ELb1ELb1EEEEEEEEEvNT_6ParamsE,"",@"SHT_CUDA_INFO"
	.sectionflags	@""
	.align	4


	//----- nvinfo : EIATTR_CUDA_API_VERSION
	.align		4
        /*0000*/ 	.byte	0x04, 0x37
        /*0002*/ 	.short	(.L_436 - .L_435)
.L_435:
        /*0004*/ 	.word	0x00000082


	//----- nvinfo : EIATTR_SW2861232_WAR
	.align		4
.L_436:
        /*0008*/ 	.byte	0x01, 0x35
	.zero		2


	//----- nvinfo : EIATTR_PARAM_CBANK
	.align		4
        /*000c*/ 	.byte	0x04, 0x0a
        /*000e*/ 	.short	(.L_438 - .L_437)
	.align		4
.L_437:
        /*0010*/ 	.word	index@(.nv.constant0._ZN7cutlass13device_kernelIN5flash19enable_sm80_to_sm89INS1_16FlashAttnFwdSm80INS1_25CollectiveMainloopFwdSm80ILi4ELi1ELb0EN4cute5tupleIJNS5_1CILi128EEENS7_ILi48EEENS7_ILi96EEEEEELi96ENS_6half_tEfNS_4arch4Sm80ELb0ELb0ELb0ELb1ELb0ELb1ELb1ELb1EEENS1_21CollectiveEpilogueFwdINS6_IJS8_SA_S9_EEENS6_IJNS7_ILi1EEESI_SI_EEESC_SE_Li128ELb1ELb1ELb1ELb0EEENS1_36VarlenDynamicPersistentTileSchedulerILi128ELi48ELi128ELi128ELb1ELb1ELb0ELb0ELb1ELb1EEEEEEEEEvNT_6ParamsE)
        /*0014*/ 	.short	0x0160
        /*0016*/ 	.short	0x0438


	//----- nvinfo : EIATTR_CBANK_PARAM_SIZE
	.align		4
.L_438:
        /*0018*/ 	.byte	0x03, 0x19
        /*001a*/ 	.short	0x0438


	//----- nvinfo : EIATTR_KPARAM_INFO
	.align		4
        /*001c*/ 	.byte	0x04, 0x17
        /*001e*/ 	.short	(.L_440 - .L_439)
.L_439:
        /*0020*/ 	.word	0x00000000
        /*0024*/ 	.short	0x0000
        /*0026*/ 	.short	0x0000
        /*0028*/ 	.byte	0x00, 0xf0, 0xe1, 0x10


	//----- nvinfo : EIATTR_MAXREG_COUNT
	.align		4
.L_440:
        /*002c*/ 	.byte	0x03, 0x1b
        /*002e*/ 	.short	0x00ff


	//----- nvinfo : EIATTR_NUM_BARRIERS
	.align		4
        /*0030*/ 	.byte	0x02, 0x4c
        /*0032*/ 	.byte	0x06
	.zero		1


	//----- nvinfo : EIATTR_ANNOTATIONS
	.align		4
        /*0034*/ 	.byte	0x04, 0x55
        /*0036*/ 	.short	(.L_442 - .L_441)


	//   ....[0]....
.L_441:
        /* <DEDUP_REMOVED lines=72> */


	//----- nvinfo : EIATTR_MERCURY_ISA_VERSION
	.align		4
.L_442:
        /*04a8*/ 	.byte	0x03, 0x5f
        /*04aa*/ 	.short	0x0000


	//----- nvinfo : EIATTR_INT_WARP_WIDE_INSTR_OFFSETS
	.align		4
        /*04ac*/ 	.byte	0x04, 0x31
        /*04ae*/ 	.short	(.L_444 - .L_443)


	//   ....[0]....
.L_443:
        /*04b0*/ 	.word	0x00013670


	//   ....[1]....
        /*04b4*/ 	.word	0x000136f0


	//----- nvinfo : EIATTR_COOP_GROUP_MASK_REGIDS
	.align		4
.L_444:
        /*04b8*/ 	.byte	0x04, 0x29
        /*04ba*/ 	.short	(.L_446 - .L_445)


	//   ....[0]....
.L_445:
        /*04bc*/ 	.word	0xffffffff


	//   ....[1]....
        /*04c0*/ 	.word	0xffffffff


	//   ....[2]....
        /*04c4*/ 	.word	0xffffffff


	//   ....[3]....
        /*04c8*/ 	.word	0xffffffff


	//   ....[4]....
        /*04cc*/ 	.word	0xffffffff


	//   ....[5]....
        /*04d0*/ 	.word	0xffffffff


	//   ....[6]....
        /*04d4*/ 	.word	0xffffffff


	//   ....[7]....
        /*04d8*/ 	.word	0xffffffff


	//   ....[8]....
        /*04dc*/ 	.word	0xffffffff


	//   ....[9]....
        /*04e0*/ 	.word	0xffffffff


	//   ....[10]....
        /*04e4*/ 	.word	0xffffffff


	//   ....[11]....
        /*04e8*/ 	.word	0xffffffff


	//   ....[12]....
        /*04ec*/ 	.word	0xffffffff


	//   ....[13]....
        /*04f0*/ 	.word	0xffffffff


	//   ....[14]....
        /*04f4*/ 	.word	0xffffffff


	//   ....[15]....
        /*04f8*/ 	.word	0xffffffff


	//   ....[16]....
        /*04fc*/ 	.word	0xffffffff


	//   ....[17]....
        /*0500*/ 	.word	0xffffffff


	//   ....[18]....
        /*0504*/ 	.word	0xffffffff


	//   ....[19]....
        /*0508*/ 	.word	0xffffffff


	//   ....[20]....
        /*050c*/ 	.word	0xffffffff


	//   ....[21]....
        /*0510*/ 	.word	0xffffffff


	//   ....[22]....
        /*0514*/ 	.word	0xffffffff


	//   ....[23]....
        /*0518*/ 	.word	0xffffffff


	//   ....[24]....
        /*051c*/ 	.word	0xffffffff


	//   ....[25]....
        /*0520*/ 	.word	0xffffffff


	//   ....[26]....
        /*0524*/ 	.word	0xffffffff


	//   ....[27]....
        /*0528*/ 	.word	0xffffffff


	//   ....[28]....
        /*052c*/ 	.word	0xffffffff


	//   ....[29]....
        /*0530*/ 	.word	0xffffffff


	//   ....[30]....
        /*0534*/ 	.word	0xffffffff


	//   ....[31]....
        /*0538*/ 	.word	0xffffffff


	//   ....[32]....
        /*053c*/ 	.word	0xffffffff


	//   ....[33]....
        /*0540*/ 	.word	0xffffffff


	//   ....[34]....
        /*0544*/ 	.word	0xffffffff


	//   ....[35]....
        /*0548*/ 	.word	0xffffffff


	//   ....[36]....
        /*054c*/ 	.word	0xffffffff


	//   ....[37]....
        /*0550*/ 	.word	0xffffffff


	//   ....[38]....
        /*0554*/ 	.word	0xffffffff


	//   ....[39]....
        /*0558*/ 	.word	0xffffffff


	//   ....[40]....
        /*055c*/ 	.word	0xffffffff


	//   ....[41]....
        /*0560*/ 	.word	0xffffffff


	//   ....[42]....
        /*0564*/ 	.word	0xffffffff


	//   ....[43]....
        /*0568*/ 	.word	0xffffffff


	//   ....[44]....
        /*056c*/ 	.word	0xffffffff


	//   ....[45]....
        /*0570*/ 	.word	0xffffffff


	//   ....[46]....
        /*0574*/ 	.word	0xffffffff


	//   ....[47]....
        /*0578*/ 	.word	0xffffffff


	//   ....[48]....
        /*057c*/ 	.word	0xffffffff


	//   ....[49]....
        /*0580*/ 	.word	0xffffffff


	//   ....[50]....
        /*0584*/ 	.word	0xffffffff


	//   ....[51]....
        /*0588*/ 	.word	0xffffffff


	//   ....[52]....
        /*058c*/ 	.word	0xffffffff


	//   ....[53]....
        /*0590*/ 	.word	0xffffffff


	//   ....[54]....
        /*0594*/ 	.word	0xffffffff


	//   ....[55]....
        /*0598*/ 	.word	0xffffffff


	//   ....[56]....
        /*059c*/ 	.word	0xffffffff


	//   ....[57]....
        /*05a0*/ 	.word	0xffffffff


	//   ....[58]....
        /*05a4*/ 	.word	0xffffffff


	//   ....[59]....
        /*05a8*/ 	.word	0xffffffff


	//   ....[60]....
        /*05ac*/ 	.word	0xffffffff


	//   ....[61]....
        /*05b0*/ 	.word	0xffffffff


	//   ....[62]....
        /*05b4*/ 	.word	0xffffffff


	//   ....[63]....
        /*05b8*/ 	.word	0xffffffff


	//   ....[64]....
        /*05bc*/ 	.word	0xffffffff


	//   ....[65]....
        /*05c0*/ 	.word	0xffffffff


	//   ....[66]....
        /*05c4*/ 	.word	0xffffffff


	//   ....[67]....
        /*05c8*/ 	.word	0xffffffff


	//   ....[68]....
        /*05cc*/ 	.word	0xffffffff


	//   ....[69]....
        /*05d0*/ 	.word	0xffffffff


	//   ....[70]....
        /*05d4*/ 	.word	0xffffffff


	//   ....[71]....
        /*05d8*/ 	.word	0xffffffff


	//   ....[72]....
        /*05dc*/ 	.word	0xffffffff


	//   ....[73]....
        /*05e0*/ 	.word	0xffffffff


	//   ....[74]....
        /*05e4*/ 	.word	0xffffffff


	//   ....[75]....
        /*05e8*/ 	.word	0xffffffff


	//   ....[76]....
        /*05ec*/ 	.word	0xffffffff


	//   ....[77]....
        /*05f0*/ 	.word	0xffffffff


	//   ....[78]....
        /*05f4*/ 	.word	0xffffffff


	//   ....[79]....
        /*05f8*/ 	.word	0xffffffff


	//   ....[80]....
        /*05fc*/ 	.word	0xffffffff


	//   ....[81]....
        /*0600*/ 	.word	0xffffffff


	//   ....[82]....
        /*0604*/ 	.word	0xffffffff


	//   ....[83]....
        /*0608*/ 	.word	0xffffffff


	//   ....[84]....
        /*060c*/ 	.word	0xffffffff


	//   ....[85]....
        /*0610*/ 	.word	0xffffffff


	//   ....[86]....
        /*0614*/ 	.word	0xffffffff


	//   ....[87]....
        /*0618*/ 	.word	0xffffffff


	//   ....[88]....
        /*061c*/ 	.word	0xffffffff


	//   ....[89]....
        /*0620*/ 	.word	0xffffffff


	//   ....[90]....
        /*0624*/ 	.word	0xffffffff


	//   ....[91]....
        /*0628*/ 	.word	0xffffffff


	//   ....[92]....
        /*062c*/ 	.word	0xffffffff


	//   ....[93]....
        /*0630*/ 	.word	0xffffffff


	//   ....[94]....
        /*0634*/ 	.word	0xffffffff


	//   ....[95]....
        /*0638*/ 	.word	0xffffffff


	//   ....[96]....
        /*063c*/ 	.word	0xffffffff


	//   ....[97]....
        /*0640*/ 	.word	0xffffffff


	//   ....[98]....
        /*0644*/ 	.word	0xffffffff


	//   ....[99]....
        /*0648*/ 	.word	0xffffffff


	//   ....[100]....
        /*064c*/ 	.word	0xffffffff


	//   ....[101]....
        /*0650*/ 	.word	0xffffffff


	//   ....[102]....
        /*0654*/ 	.word	0xffffffff


	//   ....[103]....
        /*0658*/ 	.word	0xffffffff


	//   ....[104]....
        /*065c*/ 	.word	0xffffffff


	//   ....[105]....
        /*0660*/ 	.word	0xffffffff


	//   ....[106]....
        /*0664*/ 	.word	0xffffffff


	//   ....[107]....
        /*0668*/ 	.word	0xffffffff


	//   ....[108]....
        /*066c*/ 	.word	0xffffffff


	//   ....[109]....
        /*0670*/ 	.word	0xffffffff


	//   ....[110]....
        /*0674*/ 	.word	0xffffffff


	//   ....[111]....
        /*0678*/ 	.word	0xffffffff


	//   ....[112]....
        /*067c*/ 	.word	0xffffffff


	//   ....[113]....
        /*0680*/ 	.word	0xffffffff


	//   ....[114]....
        /*0684*/ 	.word	0xffffffff


	//   ....[115]....
        /*0688*/ 	.word	0xffffffff


	//   ....[116]....
        /*068c*/ 	.word	0xffffffff


	//   ....[117]....
        /*0690*/ 	.word	0xffffffff


	//   ....[118]....
        /*0694*/ 	.word	0xffffffff


	//   ....[119]....
        /*0698*/ 	.word	0xffffffff


	//   ....[120]....
        /*069c*/ 	.word	0xffffffff


	//   ....[121]....
        /*06a0*/ 	.word	0xffffffff


	//   ....[122]....
        /*06a4*/ 	.word	0xffffffff


	//   ....[123]....
        /*06a8*/ 	.word	0xffffffff


	//   ....[124]....
        /*06ac*/ 	.word	0xffffffff


	//   ....[125]....
        /*06b0*/ 	.word	0xffffffff


	//   ....[126]....
        /*06b4*/ 	.word	0xffffffff


	//   ....[127]....
        /*06b8*/ 	.word	0xffffffff


	//   ....[128]....
        /*06bc*/ 	.word	0xffffffff


	//   ....[129]....
        /*06c0*/ 	.word	0xffffffff


	//   ....[130]....
        /*06c4*/ 	.word	0xffffffff


	//   ....[131]....
        /*06c8*/ 	.word	0xffffffff


	//   ....[132]....
        /*06cc*/ 	.word	0xffffffff


	//   ....[133]....
        /*06d0*/ 	.word	0xffffffff


	//   ....[134]....
        /*06d4*/ 	.word	0xffffffff


	//   ....[135]....
        /*06d8*/ 	.word	0xffffffff


	//   ....[136]....
        /*06dc*/ 	.word	0xffffffff


	//   ....[137]....
        /*06e0*/ 	.word	0xffffffff


	//   ....[138]....
        /*06e4*/ 	.word	0xffffffff


	//   ....[139]....
        /*06e8*/ 	.word	0xffffffff


	//   ....[140]....
        /*06ec*/ 	.word	0xffffffff


	//   ....[141]....
        /*06f0*/ 	.word	0xffffffff


	//   ....[142]....
        /*06f4*/ 	.word	0xffffffff


	//   ....[143]....
        /*06f8*/ 	.word	0xffffffff


	//   ....[144]....
        /*06fc*/ 	.word	0xffffffff


	//   ....[145]....
        /*0700*/ 	.word	0xffffffff


	//   ....[146]....
        /*0704*/ 	.word	0xffffffff


	//   ....[147]....
        /*0708*/ 	.word	0xffffffff


	//   ....[148]....
        /*070c*/ 	.word	0xffffffff


	//   ....[149]....
        /*0710*/ 	.word	0xffffffff


	//   ....[150]....
        /*0714*/ 	.word	0xffffffff


	//   ....[151]....
        /*0718*/ 	.word	0xffffffff


	//   ....[152]....
        /*071c*/ 	.word	0xffffffff


	//   ....[153]....
        /*0720*/ 	.word	0xffffffff


	//   ....[154]....
        /*0724*/ 	.word	0xffffffff


	//   ....[155]....
        /*0728*/ 	.word	0xffffffff


	//   ....[156]....
        /*072c*/ 	.word	0xffffffff


	//   ....[157]....
        /*0730*/ 	.word	0xffffffff


	//   ....[158]....
        /*0734*/ 	.word	0xffffffff


	//   ....[159]....
        /*0738*/ 	.word	0xffffffff


	//   ....[160]....
        /*073c*/ 	.word	0xffffffff


	//   ....[161]....
        /*0740*/ 	.word	0xffffffff


	//   ....[162]....
        /*0744*/ 	.word	0xffffffff


	//   ....[163]....
        /*0748*/ 	.word	0xffffffff


	//   ....[164]....
        /*074c*/ 	.word	0xffffffff


	//   ....[165]....
        /*0750*/ 	.word	0xffffffff


	//   ....[166]....
        /*0754*/ 	.word	0xffffffff


	//   ....[167]....
        /*0758*/ 	.word	0xffffffff


	//   ....[168]....
        /*075c*/ 	.word	0xffffffff


	//   ....[169]....
        /*0760*/ 	.word	0xffffffff


	//   ....[170]....
        /*0764*/ 	.word	0xffffffff


	//   ....[171]....
        /*0768*/ 	.word	0xffffffff


	//   ....[172]....
        /*076c*/ 	.word	0xffffffff


	//   ....[173]....
        /*0770*/ 	.word	0xffffffff


	//   ....[174]....
        /*0774*/ 	.word	0xffffffff


	//----- nvinfo : EIATTR_COOP_GROUP_INSTR_OFFSETS
	.align		4
.L_446:
        /*0778*/ 	.byte	0x04, 0x28
        /*077a*/ 	.short	(.L_448 - .L_447)


	//   ....[0]....
.L_447:
        /*077c*/ 	.word	0x00000050


	//   ....[1]....
        /*0780*/ 	.word	0x00000200


	//   ....[2]....
        /*0784*/ 	.word	0x00000230


	//   ....[3]....
        /*0788*/ 	.word	0x00000260


	//   ....[4]....
        /*078c*/ 	.word	0x00000290


	//   ....[5]....
        /*0790*/ 	.word	0x000002c0


	//   ....[6]....
        /*0794*/ 	.word	0x000002f0


	//   ....[7]....
        /*0798*/ 	.word	0x00000460


	//   ....[8]....
        /*079c*/ 	.word	0x000004a0


	//   ....[9]....
        /*07a0*/ 	.word	0x000004d0


	//   ....[10]....
        /*07a4*/ 	.word	0x00000500


	//   ....[11]....
        /*07a8*/ 	.word	0x00000530


	//   ....[12]....
        /*07ac*/ 	.word	0x00000560


	//   ....[13]....
        /*07b0*/ 	.word	0x000005f0


	//   ....[14]....
        /*07b4*/ 	.word	0x00000620


	//   ....[15]....
        /*07b8*/ 	.word	0x00000630


	//   ....[16]....
        /*07bc*/ 	.word	0x000006a0


	//   ....[17]....
        /*07c0*/ 	.word	0x00007f90


	//   ....[18]....
        /*07c4*/ 	.word	0x00007fb0


	//   ....[19]....
        /*07c8*/ 	.word	0x00008110


	//   ....[20]....
        /*07cc*/ 	.word	0x00008120


	//   ....[21]....
        /*07d0*/ 	.word	0x00008280


	//   ....[22]....
        /*07d4*/ 	.word	0x000082a0


	//   ....[23]....
        /*07d8*/ 	.word	0x00008400


	//   ....[24]....
        /*07dc*/ 	.word	0x00008410


	//   ....[25]....
        /*07e0*/ 	.word	0x00008950


	//   ....[26]....
        /*07e4*/ 	.word	0x00008990


	//   ....[27]....
        /*07e8*/ 	.word	0x000089d0


	//   ....[28]....
        /*07ec*/ 	.word	0x00008a10


	//   ....[29]....
        /*07f0*/ 	.word	0x0000b3c0


	//   ....[30]....
        /*07f4*/ 	.word	0x0000b400


	//   ....[31]....
        /*07f8*/ 	.word	0x0000b440


	//   ....[32]....
        /*07fc*/ 	.word	0x0000b480


	//   ....[33]....
        /*0800*/ 	.word	0x0000ef40


	//   ....[34]....
        /*0804*/ 	.word	0x0000f070


	//   ....[35]....
        /*0808*/ 	.word	0x0000f2e0


	//   ....[36]....
        /*080c*/ 	.word	0x0000f390


	//   ....[37]....
        /*0810*/ 	.word	0x0000f400


	//   ....[38]....
        /*0814*/ 	.word	0x0000f530


	//   ....[39]....
        /*0818*/ 	.word	0x0000f550


	//   ....[40]....
        /*081c*/ 	.word	0x0000f6d0


	//   ....[41]....
        /*0820*/ 	.word	0x000112e0


	//   ....[42]....
        /*0824*/ 	.word	0x00011350


	//   ....[43]....
        /*0828*/ 	.word	0x000113e0


	//   ....[44]....
        /*082c*/ 	.word	0x00011450


	//   ....[45]....
        /*0830*/ 	.word	0x00011490


	//   ....[46]....
        /*0834*/ 	.word	0x00011580


	//   ....[47]....
        /*0838*/ 	.word	0x00011610


	//   ....[48]....
        /*083c*/ 	.word	0x000116e0


	//   ....[49]....
        /*0840*/ 	.word	0x00012cc0


	//   ....[50]....
        /*0844*/ 	.word	0x00012cd0


	//   ....[51]....
        /*0848*/ 	.word	0x00012ce0


	//   ....[52]....
        /*084c*/ 	.word	0x00012cf0


	//   ....[53]....
        /*0850*/ 	.word	0x00012d20


	//   ....[54]....
        /*0854*/ 	.word	0x00012d40


	//   ....[55]....
        /*0858*/ 	.word	0x00012d60


	//   ....[56]....
        /*085c*/ 	.word	0x00012d70


	//   ....[57]....
        /*0860*/ 	.word	0x00014300


	//   ....[58]....
        /*0864*/ 	.word	0x00014310


	//   ....[59]....
        /*0868*/ 	.word	0x00014320


	//   ....[60]....
        /*086c*/ 	.word	0x00014330


	//   ....[61]....
        /*0870*/ 	.word	0x00014340


	//   ....[62]....
        /*0874*/ 	.word	0x00014350


	//   ....[63]....
        /*0878*/ 	.word	0x00014370


	//   ....[64]....
        /*087c*/ 	.word	0x00014470


	//   ....[65]....
        /*0880*/ 	.word	0x00014820


	//   ....[66]....
        /*0884*/ 	.word	0x00014840


	//   ....[67]....
        /*0888*/ 	.word	0x00014980


	//   ....[68]....
        /*088c*/ 	.word	0x00014990


	//   ....[69]....
        /*0890*/ 	.word	0x00014ae0


	//   ....[70]....
        /*0894*/ 	.word	0x00014b00


	//   ....[71]....
        /*0898*/ 	.word	0x00014c50


	//   ....[72]....
        /*089c*/ 	.word	0x00014c60


	//   ....[73]....
        /*08a0*/ 	.word	0x00014fa0


	//   ....[74]....
        /*08a4*/ 	.word	0x00014fc0


	//   ....[75]....
        /*08a8*/ 	.word	0x00015480


	//   ....[76]....
        /*08ac*/ 	.word	0x00015490


	//   ....[77]....
        /*08b0*/ 	.word	0x000157f0


	//   ....[78]....
        /*08b4*/ 	.word	0x00015810


	//   ....[79]....
        /*08b8*/ 	.word	0x00015b90


	//   ....[80]....
        /*08bc*/ 	.word	0x00015ba0


	//   ....[81]....
        /*08c0*/ 	.word	0x00016690


	//   ....[82]....
        /*08c4*/ 	.word	0x000166b0


	//   ....[83]....
        /*08c8*/ 	.word	0x00016800


	//   ....[84]....
        /*08cc*/ 	.word	0x00016810


	//   ....[85]....
        /*08d0*/ 	.word	0x00016960


	//   ....[86]....
        /*08d4*/ 	.word	0x00016980


	//   ....[87]....
        /*08d8*/ 	.word	0x00016ad0


	//   ....[88]....
        /*08dc*/ 	.word	0x00016ae0


	//   ....[89]....
        /*08e0*/ 	.word	0x00016cf0


	//   ....[90]....
        /*08e4*/ 	.word	0x00016d10


	//   ....[91]....
        /*08e8*/ 	.word	0x00016e40


	//   ....[92]....
        /*08ec*/ 	.word	0x00016e80


	//   ....[93]....
        /*08f0*/ 	.word	0x00016eb0


	//   ....[94]....
        /*08f4*/ 	.word	0x00016ee0


	//   ....[95]....
        /*08f8*/ 	.word	0x00016f10


	//   ....[96]....
        /*08fc*/ 	.word	0x00016f40


	//   ....[97]....
        /*0900*/ 	.word	0x000170a0


	//   ....[98]....
        /*0904*/ 	.word	0x000170e0


	//   ....[99]....
        /*0908*/ 	.word	0x00017110


	//   ....[100]....
        /*090c*/ 	.word	0x00017140


	//   ....[101]....
        /*0910*/ 	.word	0x00017170


	//   ....[102]....
        /*0914*/ 	.word	0x000171a0


	//   ....[103]....
        /*0918*/ 	.word	0x00017230


	//   ....[104]....
        /*091c*/ 	.word	0x00017260


	//   ....[105]....
        /*0920*/ 	.word	0x00017270


	//   ....[106]....
        /*0924*/ 	.word	0x000172d0


	//   ....[107]....
        /*0928*/ 	.word	0x000178c0


	//   ....[108]....
        /*092c*/ 	.word	0x00017920


	//   ....[109]....
        /*0930*/ 	.word	0x00017970


	//   ....[110]....
        /*0934*/ 	.word	0x000179c0


	//   ....[111]....
        /*0938*/ 	.word	0x00017a10


	//   ....[112]....
        /*093c*/ 	.word	0x00017a80


	//   ....[113]....
        /*0940*/ 	.word	0x00017ac0


	//   ....[114]....
        /*0944*/ 	.word	0x00017b30


	//   ....[115]....
        /*0948*/ 	.word	0x00017ba0


	//   ....[116]....
        /*094c*/ 	.word	0x00017c00


	//   ....[117]....
        /*0950*/ 	.word	0x00017c70


	//   ....[118]....
        /*0954*/ 	.word	0x00017ce0


	//   ....[119]....
        /*0958*/ 	.word	0x00017d40


	//   ....[120]....
        /*095c*/ 	.word	0x00017da0


	//   ....[121]....
        /*0960*/ 	.word	0x00017e00


	//   ....[122]....
        /*0964*/ 	.word	0x00017e70


	//   ....[123]....
        /*0968*/ 	.word	0x00017ed0


	//   ....[124]....
        /*096c*/ 	.word	0x00017f30


	//   ....[125]....
        /*0970*/ 	.word	0x00017fa0


	//   ....[126]....
        /*0974*/ 	.word	0x00017ff0


	//   ....[127]....
        /*0978*/ 	.word	0x00018040


	//   ....[128]....
        /*097c*/ 	.word	0x00018090


	//   ....[129]....
        /*0980*/ 	.word	0x000180e0


	//   ....[130]....
        /*0984*/ 	.word	0x00018130


	//   ....[131]....
        /*0988*/ 	.word	0x00018180


	//   ....[132]....
        /*098c*/ 	.word	0x000181d0


	//   ....[133]....
        /*0990*/ 	.word	0x00018240


	//   ....[134]....
        /*0994*/ 	.word	0x000182b0


	//   ....[135]....
        /*0998*/ 	.word	0x00018310


	//   ....[136]....
        /*099c*/ 	.word	0x00018370


	//   ....[137]....
        /*09a0*/ 	.word	0x000183d0


	//   ....[138]....
        /*09a4*/ 	.word	0x00018440


	//   ....[139]....
        /*09a8*/ 	.word	0x000184a0


	//   ....[140]....
        /*09ac*/ 	.word	0x00018500


	//   ....[141]....
        /*09b0*/ 	.word	0x00018560


	//   ....[142]....
        /*09b4*/ 	.word	0x000185d0


	//   ....[143]....
        /*09b8*/ 	.word	0x00018630


	//   ....[144]....
        /*09bc*/ 	.word	0x00018690


	//   ....[145]....
        /*09c0*/ 	.word	0x000186f0


	//   ....[146]....
        /*09c4*/ 	.word	0x00018760


	//   ....[147]....
        /*09c8*/ 	.word	0x000187c0


	//   ....[148]....
        /*09cc*/ 	.word	0x00018820


	//   ....[149]....
        /*09d0*/ 	.word	0x00018880


	//   ....[150]....
        /*09d4*/ 	.word	0x000188f0


	//   ....[151]....
        /*09d8*/ 	.word	0x00018950


	//   ....[152]....
        /*09dc*/ 	.word	0x000189b0


	//   ....[153]....
        /*09e0*/ 	.word	0x00018a10


	//   ....[154]....
        /*09e4*/ 	.word	0x00018a80


	//   ....[155]....
        /*09e8*/ 	.word	0x00018ae0


	//   ....[156]....
        /*09ec*/ 	.word	0x00018b40


	//   ....[157]....
        /*09f0*/ 	.word	0x00018ba0


	//   ....[158]....
        /*09f4*/ 	.word	0x00018c10


	//   ....[159]....
        /*09f8*/ 	.word	0x00018c60


	//   ....[160]....
        /*09fc*/ 	.word	0x00018ca0


	//   ....[161]....
        /*0a00*/ 	.word	0x00018cf0


	//   ....[162]....
        /*0a04*/ 	.word	0x00018d40


	//   ....[163]....
        /*0a08*/ 	.word	0x00018d90


	//   ....[164]....
        /*0a0c*/ 	.word	0x00018e00


	//   ....[165]....
        /*0a10*/ 	.word	0x00018e40


	//   ....[166]....
        /*0a14*/ 	.word	0x00018e90


	//   ....[167]....
        /*0a18*/ 	.word	0x00018ee0


	//   ....[168]....
        /*0a1c*/ 	.word	0x00018f30


	//   ....[169]....
        /*0a20*/ 	.word	0x00018f80


	//   ....[170]....
        /*0a24*/ 	.word	0x00018ff0


	//   ....[171]....
        /*0a28*/ 	.word	0x00019030


	//   ....[172]....
        /*0a2c*/ 	.word	0x000190a0


	//   ....[173]....
        /*0a30*/ 	.word	0x00019100


	//   ....[174]....
        /*0a34*/ 	.word	0x00019160


	//----- nvinfo : EIATTR_EXIT_INSTR_OFFSETS
	.align		4
.L_448:
        /*0a38*/ 	.byte	0x04, 0x1c
        /*0a3a*/ 	.short	(.L_450 - .L_449)


	//   ....[0]....
.L_449:
        /*0a3c*/ 	.word	0x00000c10


	//   ....[1]....
        /*0a40*/ 	.word	0x00017880


	//----- nvinfo : EIATTR_MAX_THREADS
	.align		4
.L_450:
        /*0a44*/ 	.byte	0x04, 0x05
        /*0a46*/ 	.short	(.L_452 - .L_451)
.L_451:
        /*0a48*/ 	.word	0x00000080
        /*0a4c*/ 	.word	0x00000001
        /*0a50*/ 	.word	0x00000001


	//----- nvinfo : EIATTR_CRS_STACK_SIZE
	.align		4
.L_452:
        /*0a54*/ 	.byte	0x04, 0x1e
        /*0a56*/ 	.short	(.L_454 - .L_453)
.L_453:
        /*0a58*/ 	.word	0x00000000
.L_454:


//--------------------- .nv.info._ZN7cutlass13device_kernelIN5flash19enable_sm80_to_sm89INS1_16FlashAttnFwdSm80INS1_25CollectiveMainloopFwdSm80ILi4ELi1ELb0EN4cute5tupleIJNS5_1CILi128EEENS7_ILi48EEENS7_ILi96EEEEEELi96ENS_6half_tEfNS_4arch4Sm80ELb0ELb1ELb0ELb0ELb0ELb0ELb1ELb1EEENS1_21CollectiveEpilogueFwdINS6_IJS8_SA_S9_EEENS6_IJNS7_ILi1EEESI_SI_EEESC_SE_Li128ELb0ELb1ELb1ELb0EEENS1_19SingleTileSchedulerILb0ELb1ELb1ELi128EEEEEEEEEvNT_6ParamsE --------------------------
	.section	.nv.info._ZN7cutlass13device_kernelIN5flash19enable_sm80_to_sm89INS1_16FlashAttnFwdSm80INS1_25CollectiveMainloopFwdSm80ILi4ELi1ELb0EN4cute5tupleIJNS5_1CILi128EEENS7_ILi48EEENS7_ILi96EEEEEELi96ENS_6half_tEfNS_4arch4Sm80ELb0ELb1ELb0ELb0ELb0ELb0ELb1ELb1EEENS1_21CollectiveEpilogueFwdINS6_IJS8_SA_S9_EEENS6_IJNS7_ILi1EEESI_SI_EEESC_SE_Li128ELb0ELb1ELb1ELb0EEENS1_19SingleTileSchedulerILb0ELb1ELb1ELi128EEEEEEEEEvNT_6ParamsE,"",@"SHT_CUDA_INFO"
	.sectionflags	@""
	.align	4


	//----- nvinfo : EIATTR_CUDA_API_VERSION
	.align		4
        /*0000*/ 	.byte	0x04, 0x37
        /*0002*/ 	.short	(.L_456 - .L_455)
.L_455:
        /*0004*/ 	.word	0x00000082


	//----- nvinfo : EIATTR_SW2861232_WAR
	.align		4
.L_456:
        /*0008*/ 	.byte	0x01, 0x35
	.zero		2


	//----- nvinfo : EIATTR_PARAM_CBANK
	.align		4
        /*000c*/ 	.byte	0x04, 0x0a
        /*000e*/ 	.short	(.L_458 - .L_457)
	.align		4
.L_457:
        /*0010*/ 	.word	index@(.nv.constant0._ZN7cutlass13device_kernelIN5flash19enable_sm80_to_sm89INS1_16FlashAttnFwdSm80INS1_25CollectiveMainloopFwdSm80ILi4ELi1ELb0EN4cute5tupleIJNS5_1CILi128EEENS7_ILi48EEENS7_ILi96EEEEEELi96ENS_6half_tEfNS_4arch4Sm80ELb0ELb1ELb0ELb0ELb0ELb0ELb1ELb1EEENS1_21CollectiveEpilogueFwdINS6_IJS8_SA_S9_EEENS6_IJNS7_ILi1EEESI_SI_EEESC_SE_Li128ELb0ELb1ELb1ELb0EEENS1_19SingleTileSchedulerILb0ELb1ELb1ELi128EEEEEEEEEvNT_6ParamsE)
        /*0014*/ 	.short	0x0160
        /*0016*/ 	.short	0x0418


	//----- nvinfo : EIATTR_CBANK_PARAM_SIZE
	.align		4
.L_458:
        /*0018*/ 	.byte	0x03, 0x19
        /*001a*/ 	.short	0x0418


	//----- nvinfo : EIATTR_KPARAM_INFO
	.align		4
        /*001c*/ 	.byte	0x04, 0x17
        /*001e*/ 	.short	(.L_460 - .L_459)
.L_459:
        /*0020*/ 	.word	0x00000000
        /*0024*/ 	.short	0x0000
        /*0026*/ 	.short	0x0000
        /*0028*/ 	.byte	0x00, 0xf0, 0x61, 0x10


	//----- nvinfo : EIATTR_MAXREG_COUNT
	.align		4
.L_460:
        /*002c*/ 	.byte	0x03, 0x1b
        /*002e*/ 	.short	0x00ff


	//----- nvinfo : EIATTR_NUM_BARRIERS
	.align		4
        /*0030*/ 	.byte	0x02, 0x4c
        /*0032*/ 	.byte	0x02
	.zero		1


	//----- nvinfo : EIATTR_MERCURY_ISA_VERSION
	.align		4
        /*0034*/ 	.byte	0x03, 0x5f
        /*0036*/ 	.short	0x0000


	//----- nvinfo : EIATTR_COOP_GROUP_MASK_REGIDS
	.align		4
        /*0038*/ 	.byte	0x04, 0x29
        /*003a*/ 	.short	(.L_462 - .L_461)


	//   ....[0]....
.L_461:
        /*003c*/ 	.word	0xffffffff


	//   ....[1]....
        /*0040*/ 	.word	0xffffffff


	//   ....[2]....
        /*0044*/ 	.word	0xffffffff


	//   ....[3]....
        /*0048*/ 	.word	0xffffffff


	//   ....[4]....
        /*004c*/ 	.word	0xffffffff


	//   ....[5]....
        /*0050*/ 	.word	0xffffffff


	//   ....[6]....
        /*0054*/ 	.word	0xffffffff


	//   ....[7]....
        /*0058*/ 	.word	0xffffffff


	//   ....[8]....
        /*005c*/ 	.word	0xffffffff


	//   ....[9]....
        /*0060*/ 	.word	0xffffffff


	//   ....[10]....
        /*0064*/ 	.word	0xffffffff


	//   ....[11]....
        /*0068*/ 	.word	0xffffffff


	//   ....[12]....
        /*006c*/ 	.word	0xffffffff


	//   ....[13]....
        /*0070*/ 	.word	0xffffffff


	//   ....[14]....
        /*0074*/ 	.word	0xffffffff


	//   ....[15]....
        /*0078*/ 	.word	0xffffffff


	//   ....[16]....
        /*007c*/ 	.word	0xffffffff


	//   ....[17]....
        /*0080*/ 	.word	0xffffffff


	//   ....[18]....
        /*0084*/ 	.word	0xffffffff


	//   ....[19]....
        /*0088*/ 	.word	0xffffffff


	//   ....[20]....
        /*008c*/ 	.word	0xffffffff


	//   ....[21]....
        /*0090*/ 	.word	0xffffffff


	//   ....[22]....
        /*0094*/ 	.word	0xffffffff


	//   ....[23]....
        /*0098*/ 	.word	0xffffffff


	//   ....[24]....
        /*009c*/ 	.word	0xffffffff


	//   ....[25]....
        /*00a0*/ 	.word	0xffffffff


	//   ....[26]....
        /*00a4*/ 	.word	0xffffffff


	//   ....[27]....
        /*00a8*/ 	.word	0xffffffff


	//   ....[28]....
        /*00ac*/ 	.word	0xffffffff


	//   ....[29]....
        /*00b0*/ 	.word	0xffffffff


	//   ....[30]....
        /*00b4*/ 	.word	0xffffffff


	//   ....[31]....
        /*00b8*/ 	.word	0xffffffff


	//   ....[32]....
        /*00bc*/ 	.word	0xffffffff


	//   ....[33]....
        /*00c0*/ 	.word	0xffffffff


	//   ....[34]....
        /*00c4*/ 	.word	0xffffffff


	//   ....[35]....
        /*00c8*/ 	.word	0xffffffff


	//   ....[36]....
        /*00cc*/ 	.word	0xffffffff


	//   ....[37]....
        /*00d0*/ 	.word	0xffffffff


	//   ....[38]....
        /*00d4*/ 	.word	0xffffffff


	//   ....[39]....
        /*00d8*/ 	.word	0xffffffff


	//   ....[40]....
        /*00dc*/ 	.word	0xffffffff


	//   ....[41]....
        /*00e0*/ 	.word	0xffffffff


	//   ....[42]....
        /*00e4*/ 	.word	0xffffffff


	//   ....[43]....
        /*00e8*/ 	.word	0xffffffff


	//   ....[44]....
        /*00ec*/ 	.word	0xffffffff


	//   ....[45]....
        /*00f0*/ 	.word	0xffffffff


	//   ....[46]....
        /*00f4*/ 	.word	0xffffffff


	//   ....[47]....
        /*00f8*/ 	.word	0xffffffff


	//   ....[48]....
        /*00fc*/ 	.word	0xffffffff


	//   ....[49]....
        /*0100*/ 	.word	0xffffffff


	//   ....[50]....
        /*0104*/ 	.word	0xffffffff


	//   ....[51]....
        /*0108*/ 	.word	0xffffffff


	//   ....[52]....
        /*010c*/ 	.word	0xffffffff


	//   ....[53]....
        /*0110*/ 	.word	0xffffffff


	//   ....[54]....
        /*0114*/ 	.word	0xffffffff


	//   ....[55]....
        /*0118*/ 	.word	0xffffffff


	//   ....[56]....
        /*011c*/ 	.word	0xffffffff


	//   ....[57]....
        /*0120*/ 	.word	0xffffffff


	//   ....[58]....
        /*0124*/ 	.word	0xffffffff


	//   ....[59]....
        /*0128*/ 	.word	0xffffffff


	//   ....[60]....
        /*012c*/ 	.word	0xffffffff


	//   ....[61]....
        /*0130*/ 	.word	0xffffffff


	//   ....[62]....
        /*0134*/ 	.word	0xffffffff


	//   ....[63]....
        /*0138*/ 	.word	0xffffffff


	//   ....[64]....
        /*013c*/ 	.word	0xffffffff


	//   ....[65]....
        /*0140*/ 	.word	0xffffffff


	//   ....[66]....
        /*0144*/ 	.word	0xffffffff


	//   ....[67]....
        /*0148*/ 	.word	0xffffffff


	//   ....[68]....
        /*014c*/ 	.word	0xffffffff


	//   ....[69]....
        /*0150*/ 	.word	0xffffffff


	//   ....[70]....
        /*0154*/ 	.word	0xffffffff


	//   ....[71]....
        /*0158*/ 	.word	0xffffffff


	//   ....[72]....
        /*015c*/ 	.word	0xffffffff


	//   ....[73]....
        /*0160*/ 	.word	0xffffffff


	//   ....[74]....
        /*0164*/ 	.word	0xffffffff


	//   ....[75]....
        /*0168*/ 	.word	0xffffffff


	//   ....[76]....
        /*016c*/ 	.word	0xffffffff


	//----- nvinfo : EIATTR_COOP_GROUP_INSTR_OFFSETS
	.align		4
.L_462:
        /*0170*/ 	.byte	0x04, 0x28
        /*0172*/ 	.short	(.L_464 - .L_463)


	//   ....[0]....
.L_463:
        /*0174*/ 	.word	0x00000050


	//   ....[1]....
        /*0178*/ 	.word	0x00001310


	//   ....[2]....
        /*017c*/ 	.word	0x00001360


	//   ....[3]....
        /*0180*/ 	.word	0x00001600


	//   ....[4]....
        /*0184*/ 	.word	0x00001630


	//   ....[5]....
        /*0188*/ 	.word	0x00001770


	//   ....[6]....
        /*018c*/ 	.word	0x000017a0


	//   ....[7]....
        /*0190*/ 	.word	0x000018d0


	//   ....[8]....
        /*0194*/ 	.word	0x00001910


	//   ....[9]....
        /*0198*/ 	.word	0x00002c70


	//   ....[10]....
        /*019c*/ 	.word	0x00002e90


	//   ....[11]....
        /*01a0*/ 	.word	0x000033c0


	//   ....[12]....
        /*01a4*/ 	.word	0x00003b70


	//   ....[13]....
        /*01a8*/ 	.word	0x000041e0


	//   ....[14]....
        /*01ac*/ 	.word	0x000042b0


	//   ....[15]....
        /*01b0*/ 	.word	0x000042f0


	//   ....[16]....
        /*01b4*/ 	.word	0x000043e0


	//   ....[17]....
        /*01b8*/ 	.word	0x00004710


	//   ....[18]....
        /*01bc*/ 	.word	0x000048e0


	//   ....[19]....
        /*01c0*/ 	.word	0x00004900


	//   ....[20]....
        /*01c4*/ 	.word	0x000049d0


	//   ....[21]....
        /*01c8*/ 	.word	0x00006530


	//   ....[22]....
        /*01cc*/ 	.word	0x00006730


	//   ....[23]....
        /*01d0*/ 	.word	0x00006910


	//   ....[24]....
        /*01d4*/ 	.word	0x000073c0


	//   ....[25]....
        /*01d8*/ 	.word	0x00007840


	//   ....[26]....
        /*01dc*/ 	.word	0x00007940


	//   ....[27]....
        /*01e0*/ 	.word	0x00007990


	//   ....[28]....
        /*01e4*/ 	.word	0x00007ae0


	//   ....[29]....
        /*01e8*/ 	.word	0x00007c00


	//   ....[30]....
        /*01ec*/ 	.word	0x00007e00


	//   ....[31]....
        /*01f0*/ 	.word	0x00007e60


	//   ....[32]....
        /*01f4*/ 	.word	0x00007f50


	//   ....[33]....
        /*01f8*/ 	.word	0x0000a7f0


	//   ....[34]....
        /*01fc*/ 	.word	0x0000a860


	//   ....[35]....
        /*0200*/ 	.word	0x0000a8a0


	//   ....[36]....
        /*0204*/ 	.word	0x0000a8f0


	//   ....[37]....
        /*0208*/ 	.word	0x0000a920


	//   ....[38]....
        /*020c*/ 	.word	0x0000a950


	//   ....[39]....
        /*0210*/ 	.word	0x0000ab00


	//   ....[40]....
        /*0214*/ 	.word	0x0000ac30


	//   ....[41]....
        /*0218*/ 	.word	0x0000cfb0


	//   ....[42]....
        /*021c*/ 	.word	0x0000d1a0


	//   ....[43]....
        /*0220*/ 	.word	0x0000d4e0


	//   ....[44]....
        /*0224*/ 	.word	0x0000dca0


	//   ....[45]....
        /*0228*/ 	.word	0x0000e4d0


	//   ....[46]....
        /*022c*/ 	.word	0x0000e560


	//   ....[47]....
        /*0230*/ 	.word	0x0000e600


	//   ....[48]....
        /*0234*/ 	.word	0x0000e630


	//   ....[49]....
        /*0238*/ 	.word	0x0000e690


	//   ....[50]....
        /*023c*/ 	.word	0x0000e870


	//   ....[51]....
        /*0240*/ 	.word	0x0000e9a0


	//   ....[52]....
        /*0244*/ 	.word	0x0000eac0


	//   ....[53]....
        /*0248*/ 	.word	0x00010010


	//   ....[54]....
        /*024c*/ 	.word	0x00010040


	//   ....[55]....
        /*0250*/ 	.word	0x00010050


	//   ....[56]....
        /*0254*/ 	.word	0x00010060


	//   ....[57]....
        /*0258*/ 	.word	0x00010090


	//   ....[58]....
        /*025c*/ 	.word	0x000100c0


	//   ....[59]....
        /*0260*/ 	.word	0x000100e0


	//   ....[60]....
        /*0264*/ 	.word	0x000100f0


	//   ....[61]....
        /*0268*/ 	.word	0x00010f70


	//   ....[62]....
        /*026c*/ 	.word	0x00010fb0


	//   ....[63]....
        /*0270*/ 	.word	0x00010fe0


	//   ....[64]....
        /*0274*/ 	.word	0x00011010


	//   ....[65]....
        /*0278*/ 	.word	0x00011040


	//   ....[66]....
        /*027c*/ 	.word	0x00011070


	//   ....[67]....
        /*0280*/ 	.word	0x000110a0


	//   ....[68]....
        /*0284*/ 	.word	0x000110d0


	//   ....[69]....
        /*0288*/ 	.word	0x00011120


	//   ....[70]....
        /*028c*/ 	.word	0x00011170


	//   ....[71]....
        /*0290*/ 	.word	0x00011610


	//   ....[72]....
        /*0294*/ 	.word	0x00011630


	//   ....[73]....
        /*0298*/ 	.word	0x00011ab0


	//   ....[74]....
        /*029c*/ 	.word	0x00011ad0


	//   ....[75]....
        /*02a0*/ 	.word	0x00011f50


	//   ....[76]....
        /*02a4*/ 	.word	0x00011f60


	//----- nvinfo : EIATTR_EXIT_INSTR_OFFSETS
	.align		4
.L_464:
        /*02a8*/ 	.byte	0x04, 0x1c
        /*02aa*/ 	.short	(.L_466 - .L_465)


	//   ....[0]....
.L_465:
        /*02ac*/ 	.word	0x000001b0


	//   ....[1]....
        /*02b0*/ 	.word	0x00011f70


	//   ....[2]....
        /*02b4*/ 	.word	0x00012390


	//   ....[3]....
        /*02b8*/ 	.word	0x000123e0


	//   ....[4]....
        /*02bc*/ 	.word	0x00012410


	//   ....[5]....
        /*02c0*/ 	.word	0x00012470


	//   ....[6]....
        /*02c4*/ 	.word	0x00012700


	//----- nvinfo : EIATTR_CTAIDZ_USED
	.align		4
.L_466:
        /*02c8*/ 	.byte	0x01, 0x04
	.zero		2


	//----- nvinfo : EIATTR_MAX_THREADS
	.align		4
        /*02cc*/ 	.byte	0x04, 0x05
        /*02ce*/ 	.short	(.L_468 - .L_467)
.L_467:
        /*02d0*/ 	.word	0x00000080
        /*02d4*/ 	.word	0x00000001
        /*02d8*/ 	.word	0x00000001


	//----- nvinfo : EIATTR_CRS_STACK_SIZE
	.align		4
.L_468:
        /*02dc*/ 	.byte	0x04, 0x1e
        /*02de*/ 	.short	(.L_470 - .L_469)
.L_469:
        /*02e0*/ 	.word	0x00000000
.L_470:


//--------------------- .nv.info._ZN7cutlass13device_kernelIN5flash19enable_sm80_to_sm89INS1_16FlashAttnFwdSm80INS1_25CollectiveMainloopFwdSm80ILi4ELi1ELb0EN4cute5tupleIJNS5_1CILi128EEENS7_ILi48EEENS7_ILi96EEEEEELi96ENS_6half_tEfNS_4arch4Sm80ELb0ELb1ELb0ELb1ELb0ELb0ELb1ELb1EEENS1_21CollectiveEpilogueFwdINS6_IJS8_SA_S9_EEENS6_IJNS7_ILi1EEESI_SI_EEESC_SE_Li128ELb1ELb1ELb1ELb0EEENS1_36VarlenDynamicPersistentTileSchedulerILi128ELi48ELi128ELi128ELb1ELb1ELb0ELb1ELb0ELb1EEEEEEEEEvNT_6ParamsE --------------------------
	.section	.nv.info._ZN7cutlass13device_kernelIN5flash19enable_sm80_to_sm89INS1_16FlashAttnFwdSm80INS1_25CollectiveMainloopFwdSm80ILi4ELi1ELb0EN4cute5tupleIJNS5_1CILi128EEENS7_ILi48EEENS7_ILi96EEEEEELi96ENS_6half_tEfNS_4arch4Sm80ELb0ELb1ELb0ELb1ELb0ELb0ELb1ELb1EEENS1_21CollectiveEpilogueFwdINS6_IJS8_SA_S9_EEENS6_IJNS7_ILi1EEESI_SI_EEESC_SE_Li128ELb1ELb1ELb1ELb0EEENS1_36VarlenDynamicPersistentTileSchedulerILi128ELi48ELi128ELi128ELb1ELb1ELb0ELb1ELb0ELb1EEEEEEEEEvNT_6ParamsE,"",@"SHT_CUDA_INFO"
	.sectionflags	@""
	.align	4


	//----- nvinfo : EIATTR_CUDA_API_VERSION
	.align		4
        /*0000*/ 	.byte	0x04, 0x37
        /*0002*/ 	.short	(.L_472 - .L_471)
.L_471:
        /*0004*/ 	.word	0x00000082


	//----- nvinfo : EIATTR_SW2861232_WAR
	.align		4
.L_472:
        /*0008*/ 	.byte	0x01, 0x35
	.zero		2


	//----- nvinfo : EIATTR_PARAM_CBANK
	.align		4
        /*000c*/ 	.byte	0x04, 0x0a
        /*000e*/ 	.short	(.L_474 - .L_473)
	.align		4
.L_473:
        /*0010*/ 	.word	index@(.nv.constant0._ZN7cutlass13device_kernelIN5flash19enable_sm80_to_sm89INS1_16FlashAttnFwdSm80INS1_25CollectiveMainloopFwdSm80ILi4ELi1ELb0EN4cute5tupleIJNS5_1CILi128EEENS7_ILi48EEENS7_ILi96EEEEEELi96ENS_6half_tEfNS_4arch4Sm80ELb0ELb1ELb0ELb1ELb0ELb0ELb1ELb1EEENS1_21CollectiveEpilogueFwdINS6_IJS8_SA_S9_EEENS6_IJNS7_ILi1EEESI_SI_EEESC_SE_Li128ELb1ELb1ELb1ELb0EEENS1_36VarlenDynamicPersistentTileSchedulerILi128ELi48ELi128ELi128ELb1ELb1ELb0ELb1ELb0ELb1EEEEEEEEEvNT_6ParamsE)
        /*0014*/ 	.short	0x0160
        /*0016*/ 	.short	0x0438


	//----- nvinfo : EIATTR_CBANK_PARAM_SIZE
	.align		4
.L_474:
        /*0018*/ 	.byte	0x03, 0x19
        /*001a*/ 	.short	0x0438


	//----- nvinfo : EIATTR_KPARAM_INFO
	.align		4
        /*001c*/ 	.byte	0x04, 0x17
        /*001e*/ 	.short	(.L_476 - .L_475)
.L_475:
        /*0020*/ 	.word	0x00000000
        /*0024*/ 	.short	0x0000
        /*0026*/ 	.short	0x0000
        /*0028*/ 	.byte	0x00, 0xf0, 0xe1, 0x10


	//----- nvinfo : EIATTR_MAXREG_COUNT
	.align		4
.L_476:
        /*002c*/ 	.byte	0x03, 0x1b
        /*002e*/ 	.short	0x00ff


	//----- nvinfo : EIATTR_NUM_BARRIERS
	.align		4
        /*0030*/ 	.byte	0x02, 0x4c
        /*0032*/ 	.byte	0x06
	.zero		1


	//----- nvinfo : EIATTR_ANNOTATIONS
	.align		4
        /*0034*/ 	.byte	0x04, 0x55
        /*0036*/ 	.short	(.L_478 - .L_477)


	//   ....[0]....
.L_477:
        /* <DEDUP_REMOVED lines=94> */


	//----- nvinfo : EIATTR_MERCURY_ISA_VERSION
	.align		4
.L_478:
        /*0600*/ 	.byte	0x03, 0x5f
        /*0602*/ 	.short	0x0000


	//----- nvinfo : EIATTR_INT_WARP_WIDE_INSTR_OFFSETS
	.align		4
        /*0604*/ 	.byte	0x04, 0x31
        /*0606*/ 	.short	(.L_480 - .L_479)


	//   ....[0]....
.L_479:
        /*0608*/ 	.word	0x00011d00


	//   ....[1]....
        /*060c*/ 	.word	0x00011d80


	//----- nvinfo : EIATTR_COOP_GROUP_MASK_REGIDS
	.align		4
.L_480:
        /*0610*/ 	.byte	0x04, 0x29
        /*0612*/ 	.short	(.L_482 - .L_481)


	//   ....[0]....
.L_481:
        /*0614*/ 	.word	0xffffffff


	//   ....[1]....
        /*0618*/ 	.word	0xffffffff


	//   ....[2]....
        /*061c*/ 	.word	0xffffffff


	//   ....[3]....
        /*0620*/ 	.word	0xffffffff


	//   ....[4]....
        /*0624*/ 	.word	0xffffffff


	//   ....[5]....
        /*0628*/ 	.word	0xffffffff


	//   ....[6]....
        /*062c*/ 	.word	0xffffffff


	//   ....[7]....
        /*0630*/ 	.word	0xffffffff


	//   ....[8]....
        /*0634*/ 	.word	0xffffffff


	//   ....[9]....
        /*0638*/ 	.word	0xffffffff


	//   ....[10]....
        /*063c*/ 	.word	0xffffffff


	//   ....[11]....
        /*0640*/ 	.word	0xffffffff


	//   ....[12]....
        /*0644*/ 	.word	0xffffffff


	//   ....[13]....
        /*0648*/ 	.word	0xffffffff


	//   ....[14]....
        /*064c*/ 	.word	0xffffffff


	//   ....[15]....
        /*0650*/ 	.word	0xffffffff


	//   ....[16]....
        /*0654*/ 	.word	0xffffffff


	//   ....[17]....
        /*0658*/ 	.word	0xffffffff


	//   ....[18]....
        /*065c*/ 	.word	0xffffffff


	//   ....[19]....
        /*0660*/ 	.word	0xffffffff


	//   ....[20]....
        /*0664*/ 	.word	0xffffffff


	//   ....[21]....
        /*0668*/ 	.word	0xffffffff


	//   ....[22]....
        /*066c*/ 	.word	0xffffffff


	//   ....[23]....
        /*0670*/ 	.word	0xffffffff


	//   ....[24]....
        /*0674*/ 	.word	0xffffffff


	//   ....[25]....
        /*0678*/ 	.word	0xffffffff


	//   ....[26]....
        /*067c*/ 	.word	0xffffffff


	//   ....[27]....
        /*0680*/ 	.word	0xffffffff


	//   ....[28]....
        /*0684*/ 	.word	0xffffffff


	//   ....[29]....
        /*0688*/ 	.word	0xffffffff


	//   ....[30]....
        /*068c*/ 	.word	0xffffffff


	//   ....[31]....
        /*0690*/ 	.word	0xffffffff


	//   ....[32]....
        /*0694*/ 	.word	0xffffffff


	//   ....[33]....
        /*0698*/ 	.word	0xffffffff


	//   ....[34]....
        /*069c*/ 	.word	0xffffffff


	//   ....[35]....
        /*06a0*/ 	.word	0xffffffff


	//   ....[36]....
        /*06a4*/ 	.word	0xffffffff


	//   ....[37]....
        /*06a8*/ 	.word	0xffffffff


	//   ....[38]....
        /*06ac*/ 	.word	0xffffffff


	//   ....[39]....
        /*06b0*/ 	.word	0xffffffff


	//   ....[40]....
        /*06b4*/ 	.word	0xffffffff


	//   ....[41]....
        /*06b8*/ 	.word	0xffffffff


	//   ....[42]....
        /*06bc*/ 	.word	0xffffffff


	//   ....[43]....
        /*06c0*/ 	.word	0xffffffff


	//   ....[44]....
        /*06c4*/ 	.word	0xffffffff


	//   ....[45]....
        /*06c8*/ 	.word	0xffffffff


	//   ....[46]....
        /*06cc*/ 	.word	0xffffffff


	//   ....[47]....
        /*06d0*/ 	.word	0xffffffff


	//   ....[48]....
        /*06d4*/ 	.word	0xffffffff


	//   ....[49]....
        /*06d8*/ 	.word	0xffffffff


	//   ....[50]....
        /*06dc*/ 	.word	0xffffffff


	//   ....[51]....
        /*06e0*/ 	.word	0xffffffff


	//   ....[52]....
        /*06e4*/ 	.word	0xffffffff


	//   ....[53]....
        /*06e8*/ 	.word	0xffffffff


	//   ....[54]....
        /*06ec*/ 	.word	0xffffffff


	//   ....[55]....
        /*06f0*/ 	.word	0xffffffff


	//   ....[56]....
        /*06f4*/ 	.word	0xffffffff


	//   ....[57]....
        /*06f8*/ 	.word	0xffffffff


	//   ....[58]....
        /*06fc*/ 	.word	0xffffffff


	//   ....[59]....
        /*0700*/ 	.word	0xffffffff


	//   ....[60]....
        /*0704*/ 	.word	0xffffffff


	//   ....[61]....
        /*0708*/ 	.word	0xffffffff


	//   ....[62]....
        /*070c*/ 	.word	0xffffffff


	//   ....[63]....
        /*0710*/ 	.word	0xffffffff


	//   ....[64]....
        /*0714*/ 	.word	0xffffffff


	//   ....[65]....
        /*0718*/ 	.word	0xffffffff


	//   ....[66]....
        /*071c*/ 	.word	0xffffffff


	//   ....[67]....
        /*0720*/ 	.word	0xffffffff


	//   ....[68]....
        /*0724*/ 	.word	0xffffffff


	//   ....[69]....
        /*0728*/ 	.word	0xffffffff


	//   ....[70]....
        /*072c*/ 	.word	0xffffffff


	//   ....[71]....
        /*0730*/ 	.word	0xffffffff


	//   ....[72]....
        /*0734*/ 	.word	0xffffffff


	//   ....[73]....
        /*0738*/ 	.word	0xffffffff


	//   ....[74]....
        /*073c*/ 	.word	0xffffffff


	//   ....[75]....
        /*0740*/ 	.word	0xffffffff


	//   ....[76]....
        /*0744*/ 	.word	0xffffffff


	//   ....[77]....
        /*0748*/ 	.word	0xffffffff


	//   ....[78]....
        /*074c*/ 	.word	0xffffffff


	//   ....[79]....
        /*0750*/ 	.word	0xffffffff


	//   ....[80]....
        /*0754*/ 	.word	0xffffffff


	//   ....[81]....
        /*0758*/ 	.word	0xffffffff


	//   ....[82]....
        /*075c*/ 	.word	0xffffffff


	//   ....[83]....
        /*0760*/ 	.word	0xffffffff


	//   ....[84]....
        /*0764*/ 	.word	0xffffffff


	//   ....[85]....
        /*0768*/ 	.word	0xffffffff


	//   ....[86]....
        /*076c*/ 	.word	0xffffffff


	//   ....[87]....
        /*0770*/ 	.word	0xffffffff


	//   ....[88]....
        /*0774*/ 	.word	0xffffffff


	//   ....[89]....
        /*0778*/ 	.word	0xffffffff


	//   ....[90]....
        /*077c*/ 	.word	0xffffffff


	//   ....[91]....
        /*0780*/ 	.word	0xffffffff


	//   ....[92]....
        /*0784*/ 	.word	0xffffffff


	//   ....[93]....
        /*0788*/ 	.word	0xffffffff


	//   ....[94]....
        /*078c*/ 	.word	0xffffffff


	//   ....[95]....
        /*0790*/ 	.word	0xffffffff


	//   ....[96]....
        /*0794*/ 	.word	0xffffffff


	//   ....[97]....
        /*0798*/ 	.word	0xffffffff


	//   ....[98]....
        /*079c*/ 	.word	0xffffffff


	//   ....[99]....
        /*07a0*/ 	.word	0xffffffff


	//   ....[100]....
        /*07a4*/ 	.word	0xffffffff


	//   ....[101]....
        /*07a8*/ 	.word	0xffffffff


	//   ....[102]....
        /*07ac*/ 	.word	0xffffffff


	//   ....[103]....
        /*07b0*/ 	.word	0xffffffff


	//   ....[104]....
        /*07b4*/ 	.word	0xffffffff


	//   ....[105]....
        /*07b8*/ 	.word	0xffffffff


	//   ....[106]....
        /*07bc*/ 	.word	0xffffffff


	//   ....[107]....
        /*07c0*/ 	.word	0xffffffff


	//   ....[108]....
        /*07c4*/ 	.word	0xffffffff


	//   ....[109]....
        /*07c8*/ 	.word	0xffffffff


	//   ....[110]....
        /*07cc*/ 	.word	0xffffffff


	//   ....[111]....
        /*07d0*/ 	.word	0xffffffff


	//   ....[112]....
        /*07d4*/ 	.word	0xffffffff


	//   ....[113]....
        /*07d8*/ 	.word	0xffffffff


	//   ....[114]....
        /*07dc*/ 	.word	0xffffffff


	//   ....[115]....
        /*07e0*/ 	.word	0xffffffff


	//   ....[116]....
        /*07e4*/ 	.word	0xffffffff


	//   ....[117]....
        /*07e8*/ 	.word	0xffffffff


	//   ....[118]....
        /*07ec*/ 	.word	0xffffffff


	//   ....[119]....
        /*07f0*/ 	.word	0xffffffff


	//   ....[120]....
        /*07f4*/ 	.word	0xffffffff


	//   ....[121]....
        /*07f8*/ 	.word	0xffffffff


	//   ....[122]....
        /*07fc*/ 	.word	0xffffffff


	//   ....[123]....
        /*0800*/ 	.word	0xffffffff


	//   ....[124]....
        /*0804*/ 	.word	0xffffffff


	//   ....[125]....
        /*0808*/ 	.word	0xffffffff


	//   ....[126]....
        /*080c*/ 	.word	0xffffffff


	//   ....[127]....
        /*0810*/ 	.word	0xffffffff


	//   ....[128]....
        /*0814*/ 	.word	0xffffffff


	//   ....[129]....
        /*0818*/ 	.word	0xffffffff


	//   ....[130]....
        /*081c*/ 	.word	0xffffffff


	//   ....[131]....
        /*0820*/ 	.word	0xffffffff


	//   ....[132]....
        /*0824*/ 	.word	0xffffffff


	//   ....[133]....
        /*0828*/ 	.word	0xffffffff


	//   ....[134]....
        /*082c*/ 	.word	0xffffffff


	//   ....[135]....
        /*0830*/ 	.word	0xffffffff


	//   ....[136]....
        /*0834*/ 	.word	0xffffffff


	//   ....[137]....
        /*0838*/ 	.word	0xffffffff


	//   ....[138]....
        /*083c*/ 	.word	0xffffffff


	//   ....[139]....
        /*0840*/ 	.word	0xffffffff


	//   ....[140]....
        /*0844*/ 	.word	0xffffffff


	//   ....[141]....
        /*0848*/ 	.word	0xffffffff


	//   ....[142]....
        /*084c*/ 	.word	0xffffffff


	//   ....[143]....
        /*0850*/ 	.word	0xffffffff


	//   ....[144]....
        /*0854*/ 	.word	0xffffffff


	//   ....[145]....
        /*0858*/ 	.word	0xffffffff


	//   ....[146]....
        /*085c*/ 	.word	0xffffffff


	//   ....[147]....
        /*0860*/ 	.word	0xffffffff


	//   ....[148]....
        /*0864*/ 	.word	0xffffffff


	//   ....[149]....
        /*0868*/ 	.word	0xffffffff


	//   ....[150]....
        /*086c*/ 	.word	0xffffffff


	//   ....[151]....
        /*0870*/ 	.word	0xffffffff


	//   ....[152]....
        /*0874*/ 	.word	0xffffffff


	//   ....[153]....
        /*0878*/ 	.word	0xffffffff


	//   ....[154]....
        /*087c*/ 	.word	0xffffffff


	//   ....[155]....
        /*0880*/ 	.word	0xffffffff


	//   ....[156]....
        /*0884*/ 	.word	0xffffffff


	//   ....[157]....
        /*0888*/ 	.word	0xffffffff


	//   ....[158]....
        /*088c*/ 	.word	0xffffffff


	//   ....[159]....
        /*0890*/ 	.word	0xffffffff


	//   ....[160]....
        /*0894*/ 	.word	0xffffffff


	//   ....[161]....
        /*0898*/ 	.word	0xffffffff


	//   ....[162]....
        /*089c*/ 	.word	0xffffffff


	//   ....[163]....
        /*08a0*/ 	.word	0xffffffff


	//   ....[164]....
        /*08a4*/ 	.word	0xffffffff


	//   ....[165]....
        /*08a8*/ 	.word	0xffffffff


	//   ....[166]....
        /*08ac*/ 	.word	0xffffffff


	//   ....[167]....
        /*08b0*/ 	.word	0xffffffff


	//   ....[168]....
        /*08b4*/ 	.word	0xffffffff


	//   ....[169]....
        /*08b8*/ 	.word	0xffffffff


	//   ....[170]....
        /*08bc*/ 	.word	0xffffffff


	//   ....[171]....
        /*08c0*/ 	.word	0xffffffff


	//   ....[172]....
        /*08c4*/ 	.word	0xffffffff


	//   ....[173]....
        /*08c8*/ 	.word	0xffffffff


	//   ....[174]....
        /*08cc*/ 	.word	0xffffffff


	//   ....[175]....
        /*08d0*/ 	.word	0xffffffff


	//   ....[176]....
        /*08d4*/ 	.word	0xffffffff


	//   ....[177]....
        /*08d8*/ 	.word	0xffffffff


	//   ....[178]....
        /*08dc*/ 	.word	0xffffffff


	//   ....[179]....
        /*08e0*/ 	.word	0xffffffff


	//   ....[180]....
        /*08e4*/ 	.word	0xffffffff


	//   ....[181]....
        /*08e8*/ 	.word	0xffffffff


	//   ....[182]....
        /*08ec*/ 	.word	0xffffffff


	//   ....[183]....
        /*08f0*/ 	.word	0xffffffff


	//   ....[184]....
        /*08f4*/ 	.word	0xffffffff


	//   ....[185]....
        /*08f8*/ 	.word	0xffffffff


	//   ....[186]....
        /*08fc*/ 	.word	0xffffffff


	//   ....[187]....
        /*0900*/ 	.word	0xffffffff


	//   ....[188]....
        /*0904*/ 	.word	0xffffffff


	//   ....[189]....
        /*0908*/ 	.word	0xffffffff


	//   ....[190]....
        /*090c*/ 	.word	0xffffffff


	//   ....[191]....
        /*0910*/ 	.word	0xffffffff


	//   ....[192]....
        /*0914*/ 	.word	0xffffffff


	//   ....[193]....
        /*0918*/ 	.word	0xffffffff


	//   ....[194]....
        /*091c*/ 	.word	0xffffffff


	//----- nvinfo : EIATTR_COOP_GROUP_INSTR_OFFSETS
	.align		4
.L_482:
        /*0920*/ 	.byte	0x04, 0x28
        /*0922*/ 	.short	(.L_484 - .L_483)


	//   ....[0]....
.L_483:
        /*0924*/ 	.word	0x00000050


	//   ....[1]....
        /*0928*/ 	.word	0x00000200


	//   ....[2]....
        /*092c*/ 	.word	0x00000230


	//   ....[3]....
        /*0930*/ 	.word	0x00000260


	//   ....[4]....
        /*0934*/ 	.word	0x00000290


	//   ....[5]....
        /*0938*/ 	.word	0x000002c0


	//   ....[6]....
        /*093c*/ 	.word	0x000002f0


	//   ....[7]....
        /*0940*/ 	.word	0x00000450


	//   ....[8]....
        /*0944*/ 	.word	0x00000490


	//   ....[9]....
        /*0948*/ 	.word	0x000004c0


	//   ....[10]....
        /*094c*/ 	.word	0x000004f0


	//   ....[11]....
        /*0950*/ 	.word	0x00000520


	//   ....[12]....
        /*0954*/ 	.word	0x00000550


	//   ....[13]....
        /*0958*/ 	.word	0x000005e0


	//   ....[14]....
        /*095c*/ 	.word	0x00000630


	//   ....[15]....
        /*0960*/ 	.word	0x00000650


	//   ....[16]....
        /*0964*/ 	.word	0x000006b0


	//   ....[17]....
        /*0968*/ 	.word	0x00002f40


	//   ....[18]....
        /*096c*/ 	.word	0x00002f60


	//   ....[19]....
        /*0970*/ 	.word	0x00003100


	//   ....[20]....
        /*0974*/ 	.word	0x00003110


	//   ....[21]....
        /*0978*/ 	.word	0x000032b0


	//   ....[22]....
        /*097c*/ 	.word	0x000032d0


	//   ....[23]....
        /*0980*/ 	.word	0x00003470


	//   ....[24]....
        /*0984*/ 	.word	0x00003480


	//   ....[25]....
        /*0988*/ 	.word	0x00004550


	//   ....[26]....
        /*098c*/ 	.word	0x00004710


	//   ....[27]....
        /*0990*/ 	.word	0x000048b0


	//   ....[28]....
        /*0994*/ 	.word	0x00005030


	//   ....[29]....
        /*0998*/ 	.word	0x00005680


	//   ....[30]....
        /*099c*/ 	.word	0x00005760


	//   ....[31]....
        /*09a0*/ 	.word	0x000059e0


	//   ....[32]....
        /*09a4*/ 	.word	0x00005a30


	//   ....[33]....
        /*09a8*/ 	.word	0x00005c10


	//   ....[34]....
        /*09ac*/ 	.word	0x00005ca0


	//   ....[35]....
        /*09b0*/ 	.word	0x00005cd0


	//   ....[36]....
        /*09b4*/ 	.word	0x00005d70


	//   ....[37]....
        /*09b8*/ 	.word	0x00007ac0


	//   ....[38]....
        /*09bc*/ 	.word	0x00007cb0


	//   ....[39]....
        /*09c0*/ 	.word	0x00007e70


	//   ....[40]....
        /*09c4*/ 	.word	0x000084f0


	//   ....[41]....
        /*09c8*/ 	.word	0x00008ca0


	//   ....[42]....
        /*09cc*/ 	.word	0x00008de0


	//   ....[43]....
        /*09d0*/ 	.word	0x00008f20


	//   ....[44]....
        /*09d4*/ 	.word	0x00009070


	//   ....[45]....
        /*09d8*/ 	.word	0x00009080


	//   ....[46]....
        /*09dc*/ 	.word	0x00009170


	//   ....[47]....
        /*09e0*/ 	.word	0x000092e0


	//   ....[48]....
        /*09e4*/ 	.word	0x000093b0


	//   ....[49]....
        /*09e8*/ 	.word	0x0000bd50


	//   ....[50]....
        /*09ec*/ 	.word	0x0000bdb0


	//   ....[51]....
        /*09f0*/ 	.word	0x0000bdf0


	//   ....[52]....
        /*09f4*/ 	.word	0x0000be20


	//   ....[53]....
        /*09f8*/ 	.word	0x0000be60


	//   ....[54]....
        /*09fc*/ 	.word	0x0000be90


	//   ....[55]....
        /*0a00*/ 	.word	0x0000c0f0


	//   ....[56]....
        /*0a04*/ 	.word	0x0000c680


	//   ....[57]....
        /*0a08*/ 	.word	0x0000e3c0


	//   ....[58]....
        /*0a0c*/ 	.word	0x0000e5b0


	//   ....[59]....
        /*0a10*/ 	.word	0x0000e770


	//   ....[60]....
        /*0a14*/ 	.word	0x0000edf0


	//   ....[61]....
        /*0a18*/ 	.word	0x0000f5a0


	//   ....[62]....
        /*0a1c*/ 	.word	0x0000f810


	//   ....[63]....
        /*0a20*/ 	.word	0x0000f8f0


	//   ....[64]....
        /*0a24*/ 	.word	0x0000f900


	//   ....[65]....
        /*0a28*/ 	.word	0x0000f920


	//   ....[66]....
        /*0a2c*/ 	.word	0x0000fae0


	//   ....[67]....
        /*0a30*/ 	.word	0x0000fcb0


	//   ....[68]....
        /*0a34*/ 	.word	0x0000fe10


	//   ....[69]....
        /*0a38*/ 	.word	0x00011320


	//   ....[70]....
        /*0a3c*/ 	.word	0x00011370


	//   ....[71]....
        /*0a40*/ 	.word	0x00011390


	//   ....[72]....
        /*0a44*/ 	.word	0x000113b0


	//   ....[73]....
        /*0a48*/ 	.word	0x000113c0


	//   ....[74]....
        /*0a4c*/ 	.word	0x000113e0


	//   ....[75]....
        /*0a50*/ 	.word	0x00011400


	//   ....[76]....
        /*0a54*/ 	.word	0x00011410


	//   ....[77]....
        /*0a58*/ 	.word	0x000129b0


	//   ....[78]....
        /*0a5c*/ 	.word	0x000129c0


	//   ....[79]....
        /*0a60*/ 	.word	0x000129d0


	//   ....[80]....
        /*0a64*/ 	.word	0x000129e0


	//   ....[81]....
        /*0a68*/ 	.word	0x000129f0


	//   ....[82]....
        /*0a6c*/ 	.word	0x00012a00


	//   ....[83]....
        /*0a70*/ 	.word	0x00012a20


	//   ....[84]....
        /*0a74*/ 	.word	0x00012a30


	//   ....[85]....
        /*0a78*/ 	.word	0x00012ee0


	//   ....[86]....
        /*0a7c*/ 	.word	0x00012f00


	//   ....[87]....
        /*0a80*/ 	.word	0x00013070


	//   ....[88]....
        /*0a84*/ 	.word	0x00013080


	//   ....[89]....
        /*0a88*/ 	.word	0x00013200


	//   ....[90]....
        /*0a8c*/ 	.word	0x00013220


	//   ....[91]....
        /*0a90*/ 	.word	0x000133a0


	//   ....[92]....
        /*0a94*/ 	.word	0x000133b0


	//   ....[93]....
        /*0a98*/ 	.word	0x00013740


	//   ....[94]....
        /*0a9c*/ 	.word	0x00013760


	//   ....[95]....
        /*0aa0*/ 	.word	0x00013cd0


	//   ....[96]....
        /*0aa4*/ 	.word	0x00013ce0


	//   ....[97]....
        /*0aa8*/ 	.word	0x00014250


	//   ....[98]....
        /*0aac*/ 	.word	0x00014270


	//   ....[99]....
        /*0ab0*/ 	.word	0x000147f0


	//   ....[100]....
        /*0ab4*/ 	.word	0x00014800


	//   ....[101]....
        /*0ab8*/ 	.word	0x00015580


	//   ....[102]....
        /*0abc*/ 	.word	0x000155a0


	//   ....[103]....
        /*0ac0*/ 	.word	0x00015720


	//   ....[104]....
        /*0ac4*/ 	.word	0x00015730


	//   ....[105]....
        /*0ac8*/ 	.word	0x000158b0


	//   ....[106]....
        /*0acc*/ 	.word	0x000158d0


	//   ....[107]....
        /*0ad0*/ 	.word	0x00015a50


	//   ....[108]....
        /*0ad4*/ 	.word	0x00015a60


	//   ....[109]....
        /*0ad8*/ 	.word	0x00015ca0


	//   ....[110]....
        /*0adc*/ 	.word	0x00015cc0


	//   ....[111]....
        /*0ae0*/ 	.word	0x00015df0


	//   ....[112]....
        /*0ae4*/ 	.word	0x00015e30


	//   ....[113]....
        /*0ae8*/ 	.word	0x00015e60


	//   ....[114]....
        /*0aec*/ 	.word	0x00015e90


	//   ....[115]....
        /*0af0*/ 	.word	0x00015ec0


	//   ....[116]....
        /*0af4*/ 	.word	0x00015ef0


	//   ....[117]....
        /*0af8*/ 	.word	0x00016050


	//   ....[118]....
        /*0afc*/ 	.word	0x00016090


	//   ....[119]....
        /*0b00*/ 	.word	0x000160c0


	//   ....[120]....
        /*0b04*/ 	.word	0x000160f0


	//   ....[121]....
        /*0b08*/ 	.word	0x00016120


	//   ....[122]....
        /*0b0c*/ 	.word	0x00016150


	//   ....[123]....
        /*0b10*/ 	.word	0x000161e0


	//   ....[124]....
        /*0b14*/ 	.word	0x00016240


	//   ....[125]....
        /*0b18*/ 	.word	0x00016250


	//   ....[126]....
        /*0b1c*/ 	.word	0x000162b0


	//   ....[127]....
        /*0b20*/ 	.word	0x00016d10


	//   ....[128]....
        /*0b24*/ 	.word	0x00016d70


	//   ....[129]....
        /*0b28*/ 	.word	0x00016dc0


	//   ....[130]....
        /*0b2c*/ 	.word	0x00016e10


	//   ....[131]....
        /*0b30*/ 	.word	0x00016e60


	//   ....[132]....
        /*0b34*/ 	.word	0x00016ed0


	//   ....[133]....
        /*0b38*/ 	.word	0x00016f10


	//   ....[134]....
        /*0b3c*/ 	.word	0x00016f80


	//   ....[135]....
        /*0b40*/ 	.word	0x00016ff0


	//   ....[136]....
        /*0b44*/ 	.word	0x00017050


	//   ....[137]....
        /*0b48*/ 	.word	0x000170c0


	//   ....[138]....
        /*0b4c*/ 	.word	0x00017130


	//   ....[139]....
        /*0b50*/ 	.word	0x00017190


	//   ....[140]....
        /*0b54*/ 	.word	0x000171f0


	//   ....[141]....
        /*0b58*/ 	.word	0x00017250


	//   ....[142]....
        /*0b5c*/ 	.word	0x000172c0


	//   ....[143]....
        /*0b60*/ 	.word	0x00017320


	//   ....[144]....
        /*0b64*/ 	.word	0x00017380


	//   ....[145]....
        /*0b68*/ 	.word	0x000173d0


	//   ....[146]....
        /*0b6c*/ 	.word	0x00017420


	//   ....[147]....
        /*0b70*/ 	.word	0x00017470


	//   ....[148]....
        /*0b74*/ 	.word	0x000174c0


	//   ....[149]....
        /*0b78*/ 	.word	0x00017510


	//   ....[150]....
        /*0b7c*/ 	.word	0x00017570


	//   ....[151]....
        /*0b80*/ 	.word	0x000175c0


	//   ....[152]....
        /*0b84*/ 	.word	0x00017620


	//   ....[153]....
        /*0b88*/ 	.word	0x00017690


	//   ....[154]....
        /*0b8c*/ 	.word	0x00017700


	//   ....[155]....
        /*0b90*/ 	.word	0x00017760


	//   ....[156]....
        /*0b94*/ 	.word	0x000177c0


	//   ....[157]....
        /*0b98*/ 	.word	0x00017820


	//   ....[158]....
        /*0b9c*/ 	.word	0x00017890


	//   ....[159]....
        /*0ba0*/ 	.word	0x000178f0


	//   ....[160]....
        /*0ba4*/ 	.word	0x00017950


	//   ....[161]....
        /*0ba8*/ 	.word	0x000179b0


	//   ....[162]....
        /*0bac*/ 	.word	0x00017a20


	//   ....[163]....
        /*0bb0*/ 	.word	0x00017a80


	//   ....[164]....
        /*0bb4*/ 	.word	0x00017ae0


	//   ....[165]....
        /*0bb8*/ 	.word	0x00017b40


	//   ....[166]....
        /*0bbc*/ 	.word	0x00017bb0


	//   ....[167]....
        /*0bc0*/ 	.word	0x00017c10


	//   ....[168]....
        /*0bc4*/ 	.word	0x00017c70


	//   ....[169]....
        /*0bc8*/ 	.word	0x00017cd0


	//   ....[170]....
        /*0bcc*/ 	.word	0x00017d40


	//   ....[171]....
        /*0bd0*/ 	.word	0x00017da0


	//   ....[172]....
        /*0bd4*/ 	.word	0x00017e00


	//   ....[173]....
        /*0bd8*/ 	.word	0x00017e60


	//   ....[174]....
        /*0bdc*/ 	.word	0x00017ed0


	//   ....[175]....
        /*0be0*/ 	.word	0x00017f30


	//   ....[176]....
        /*0be4*/ 	.word	0x00017f90


	//   ....[177]....
        /*0be8*/ 	.word	0x00017ff0


	//   ....[178]....
        /*0bec*/ 	.word	0x00018060


	//   ....[179]....
        /*0bf0*/ 	.word	0x000180b0


	//   ....[180]....
        /*0bf4*/ 	.word	0x000180f0


	//   ....[181]....
        /*0bf8*/ 	.word	0x00018140


	//   ....[182]....
        /*0bfc*/ 	.word	0x00018190


	//   ....[183]....
        /*0c00*/ 	.word	0x000181e0


	//   ....[184]....
        /*0c04*/ 	.word	0x00018250


	//   ....[185]....
        /*0c08*/ 	.word	0x00018290


	//   ....[186]....
        /*0c0c*/ 	.word	0x000182e0


	//   ....[187]....
        /*0c10*/ 	.word	0x00018330


	//   ....[188]....
        /*0c14*/ 	.word	0x00018380


	//   ....[189]....
        /*0c18*/ 	.word	0x000183d0


	//   ....[190]....
        /*0c1c*/ 	.word	0x00018440


	//   ....[191]....
        /*0c20*/ 	.word	0x00018480


	//   ....[192]....
        /*0c24*/ 	.word	0x000184f0


	//   ....[193]....
        /*0c28*/ 	.word	0x00018550


	//   ....[194]....
        /*0c2c*/ 	.word	0x000185b0


	//----- nvinfo : EIATTR_EXIT_INSTR_OFFSETS
	.align		4
.L_484:
        /*0c30*/ 	.byte	0x04, 0x1c
        /*0c32*/ 	.short	(.L_486 - .L_485)


	//   ....[0]....
.L_485:
        /*0c34*/ 	.word	0x000010d0


	//   ....[1]....
        /*0c38*/ 	.word	0x00016cd0


	//----- nvinfo : EIATTR_MAX_THREADS
	.align		4
.L_486:
        /*0c3c*/ 	.byte	0x04, 0x05
        /*0c3e*/ 	.short	(.L_488 - .L_487)
.L_487:
        /*0c40*/ 	.word	0x00000080
        /*0c44*/ 	.word	0x00000001
        /*0c48*/ 	.word	0x00000001


	//----- nvinfo : EIATTR_CRS_STACK_SIZE
	.align		4
.L_488:
        /*0c4c*/ 	.byte	0x04, 0x1e
        /*0c4e*/ 	.short	(.L_490 - .L_489)
.L_489:
        /*0c50*/ 	.word	0x00000000
.L_490:


//--------------------- .nv.info._ZN7cutlass13device_kernelIN5flash19enable_sm80_to_sm89INS1_16FlashAttnFwdSm80INS1_25CollectiveMainloopFwdSm80ILi4ELi1ELb0EN4cute5tupleIJNS5_1CILi128EEENS7_ILi48EEENS7_ILi96EEEEEELi96ENS_6half_tEfNS_4arch4Sm80ELb0ELb1ELb0ELb1ELb0ELb1ELb1ELb1EEENS1_21CollectiveEpilogueFwdINS6_IJS8_SA_S9_EEENS6_IJNS7_ILi1EEESI_SI_EEESC_SE_Li128ELb1ELb1ELb1ELb0EEENS1_36VarlenDynamicPersistentTileSchedulerILi128ELi48ELi128ELi128ELb1ELb1ELb0ELb1ELb0ELb1EEEEEEEEEvNT_6ParamsE --------------------------
	.section	.nv.info._ZN7cutlass13device_kernelIN5flash19enable_sm80_to_sm89INS1_16FlashAttnFwdSm80INS1_25CollectiveMainloopFwdSm80ILi4ELi1ELb0EN4cute5tupleIJNS5_1CILi128EEENS7_ILi48EEENS7_ILi96EEEEEELi96ENS_6half_tEfNS_4arch4Sm80ELb0ELb1ELb0ELb1ELb0ELb1ELb1ELb1EEENS1_21CollectiveEpilogueFwdINS6_IJS8_SA_S9_EEENS6_IJNS7_ILi1EEESI_SI_EEESC_SE_Li128ELb1ELb1ELb1ELb0EEENS1_36VarlenDynamicPersistentTileSchedulerILi128ELi48ELi128ELi128ELb1ELb1ELb0ELb1ELb0ELb1EEEEEEEEEvNT_6ParamsE,"",@"SHT_CUDA_INFO"
	.sectionflags	@""
	.align	4


	//----- nvinfo : EIATTR_CUDA_API_VERSION
	.align		4
        /*0000*/ 	.byte	0x04, 0x37
        /*0002*/ 	.short	(.L_492 - .L_491)
.L_491:
        /*0004*/ 	.word	0x00000082


	//----- nvinfo : EIATTR_SW2861232_WAR
	.align		4
.L_492:
        /*0008*/ 	.byte	0x01, 0x35
	.zero		2


	//----- nvinfo : EIATTR_PARAM_CBANK
	.align		4
        /*000c*/ 	.byte	0x04, 0x0a
        /*000e*/ 	.short	(.L_494 - .L_493)
	.align		4
.L_493:
        /*0010*/ 	.word	index@(.nv.constant0._ZN7cutlass13device_kernelIN5flash19enable_sm80_to_sm89INS1_16FlashAttnFwdSm80INS1_25CollectiveMainloopFwdSm80ILi4ELi1ELb0EN4cute5tupleIJNS5_1CILi128EEENS7_ILi48EEENS7_ILi96EEEEEELi96ENS_6half_tEfNS_4arch4Sm80ELb0ELb1ELb0ELb1ELb0ELb1ELb1ELb1EEENS1_21CollectiveEpilogueFwdINS6_IJS8_SA_S9_EEENS6_IJNS7_ILi1EEESI_SI_EEESC_SE_Li128ELb1ELb1ELb1ELb0EEENS1_36VarlenDynamicPersistentTileSchedulerILi128ELi48ELi128ELi128ELb1ELb1ELb0ELb1ELb0ELb1EEEEEEEEEvNT_6ParamsE)
        /*0014*/ 	.short	0x0160
        /*0016*/ 	.short	0x0438


	//----- nvinfo : EIATTR_CBANK_PARAM_SIZE
	.align		4
.L_494:
        /*0018*/ 	.byte	0x03, 0x19
        /*001a*/ 	.short	0x0438


	//----- nvinfo : EIATTR_KPARAM_INFO
	.align		4
        /*001c*/ 	.byte	0x04, 0x17
        /*001e*/ 	.short	(.L_496 - .L_495)
.L_495:
        /*0020*/ 	.word	0x00000000
        /*0024*/ 	.short	0x0000
        /*0026*/ 	.short	0x0000
        /*0028*/ 	.byte	0x00, 0xf0, 0xe1, 0x10


	//----- nvinfo : EIATTR_MAXREG_COUNT
	.align		4
.L_496:
        /*002c*/ 	.byte	0x03, 0x1b
        /*002e*/ 	.short	0x00ff


	//----- nvinfo : EIATTR_NUM_BARRIERS
	.align		4
        /*0030*/ 	.byte	0x02, 0x4c
        /*0032*/ 	.byte	0x06
	.zero		1


	//----- nvinfo : EIATTR_ANNOTATIONS
	.align		4
        /*0034*/ 	.byte	0x04, 0x55
        /*0036*/ 	.short	(.L_498 - .L_497)


	//   ....[0]....
.L_497:
        /* <DEDUP_REMOVED lines=139> */


	//----- nvinfo : EIATTR_MERCURY_ISA_VERSION
	.align		4
.L_498:
        /*08d0*/ 	.byte	0x03, 0x5f
        /*08d2*/ 	.short	0x0000


	//----- nvinfo : EIATTR_INT_WARP_WIDE_INSTR_OFFSETS
	.align		4
        /*08d4*/ 	.byte	0x04, 0x31
        /*08d6*/ 	.short	(.L_500 - .L_499)


	//   ....[0]....
.L_499:
        /*08d8*/ 	.word	0x0001e760


	//   ....[1]....
        /*08dc*/ 	.word	0x0001e7e0


	//----- nvinfo : EIATTR_COOP_GROUP_MASK_REGIDS
	.align		4
.L_500:
        /*08e0*/ 	.byte	0x04, 0x29
        /*08e2*/ 	.short	(.L_502 - .L_501)


	//   ....[0]....
.L_501:
        /*08e4*/ 	.word	0xffffffff


	//   ....[1]....
        /*08e8*/ 	.word	0xffffffff


	//   ....[2]....
        /*08ec*/ 	.word	0xffffffff


	//   ....[3]....
        /*08f0*/ 	.word	0xffffffff


	//   ....[4]....
        /*08f4*/ 	.word	0xffffffff


	//   ....[5]....
        /*08f8*/ 	.word	0xffffffff


	//   ....[6]....
        /*08fc*/ 	.word	0xffffffff


	//   ....[7]....
        /*0900*/ 	.word	0xffffffff


	//   ....[8]....
        /*0904*/ 	.word	0xffffffff


	//   ....[9]....
        /*0908*/ 	.word	0xffffffff


	//   ....[10]....
        /*090c*/ 	.word	0xffffffff


	//   ....[11]....
        /*0910*/ 	.word	0xffffffff


	//   ....[12]....
        /*0914*/ 	.word	0xffffffff


	//   ....[13]....
        /*0918*/ 	.word	0xffffffff


	//   ....[14]....
        /*091c*/ 	.word	0xffffffff


	//   ....[15]....
        /*0920*/ 	.word	0xffffffff


	//   ....[16]....
        /*0924*/ 	.word	0xffffffff


	//   ....[17]....
        /*0928*/ 	.word	0xffffffff


	//   ....[18]....
        /*092c*/ 	.word	0xffffffff


	//   ....[19]....
        /*0930*/ 	.word	0xffffffff


	//   ....[20]....
        /*0934*/ 	.word	0xffffffff


	//   ....[21]....
        /*0938*/ 	.word	0xffffffff


	//   ....[22]....
        /*093c*/ 	.word	0xffffffff


	//   ....[23]....
        /*0940*/ 	.word	0xffffffff


	//   ....[24]....
        /*0944*/ 	.word	0xffffffff


	//   ....[25]....
        /*0948*/ 	.word	0xffffffff


	//   ....[26]....
        /*094c*/ 	.word	0xffffffff


	//   ....[27]....
        /*0950*/ 	.word	0xffffffff


	//   ....[28]....
        /*0954*/ 	.word	0xffffffff


	//   ....[29]....
        /*0958*/ 	.word	0xffffffff


	//   ....[30]....
        /*095c*/ 	.word	0xffffffff


	//   ....[31]....
        /*0960*/ 	.word	0xffffffff


	//   ....[32]....
        /*0964*/ 	.word	0xffffffff


	//   ....[33]....
        /*0968*/ 	.word	0xffffffff


	//   ....[34]....
        /*096c*/ 	.word	0xffffffff


	//   ....[35]....
        /*0970*/ 	.word	0xffffffff


	//   ....[36]....
        /*0974*/ 	.word	0xffffffff


	//   ....[37]....
        /*0978*/ 	.word	0xffffffff


	//   ....[38]....
        /*097c*/ 	.word	0xffffffff


	//   ....[39]....
        /*0980*/ 	.word	0xffffffff


	//   ....[40]....
        /*0984*/ 	.word	0xffffffff


	//   ....[41]....
        /*0988*/ 	.word	0xffffffff


	//   ....[42]....
        /*098c*/ 	.word	0xffffffff


	//   ....[43]....
        /*0990*/ 	.word	0xffffffff


	//   ....[44]....
        /*0994*/ 	.word	0xffffffff


	//   ....[45]....
        /*0998*/ 	.word	0xffffffff


	//   ....[46]....
        /*099c*/ 	.word	0xffffffff


	//   ....[47]....
        /*09a0*/ 	.word	0xffffffff


	//   ....[48]....
        /*09a4*/ 	.word	0xffffffff


	//   ....[49]....
        /*09a8*/ 	.word	0xffffffff


	//   ....[50]....
        /*09ac*/ 	.word	0xffffffff


	//   ....[51]....
        /*09b0*/ 	.word	0xffffffff


	//   ....[52]....
        /*09b4*/ 	.word	0xffffffff


	//   ....[53]....
        /*09b8*/ 	.word	0xffffffff


	//   ....[54]....
        /*09bc*/ 	.word	0xffffffff


	//   ....[55]....
        /*09c0*/ 	.word	0xffffffff


	//   ....[56]....
        /*09c4*/ 	.word	0xffffffff


	//   ....[57]....
        /*09c8*/ 	.word	0xffffffff


	//   ....[58]....
        /*09cc*/ 	.word	0xffffffff


	//   ....[59]....
        /*09d0*/ 	.word	0xffffffff


	//   ....[60]....
        /*09d4*/ 	.word	0xffffffff


	//   ....[61]....
        /*09d8*/ 	.word	0xffffffff


	//   ....[62]....
        /*09dc*/ 	.word	0xffffffff


	//   ....[63]....
        /*09e0*/ 	.word	0xffffffff


	//   ....[64]....
        /*09e4*/ 	.word	0xffffffff


	//   ....[65]....
        /*09e8*/ 	.word	0xffffffff


	//   ....[66]....
        /*09ec*/ 	.word	0xffffffff


	//   ....[67]....
        /*09f0*/ 	.word	0xffffffff


	//   ....[68]....
        /*09f4*/ 	.word	0xffffffff


	//   ....[69]....
        /*09f8*/ 	.word	0xffffffff


	//   ....[70]....
        /*09fc*/ 	.word	0xffffffff


	//   ....[71]....
        /*0a00*/ 	.word	0xffffffff


	//   ....[72]....
        /*0a04*/ 	.word	0xffffffff


	//   ....[73]....
        /*0a08*/ 	.word	0xffffffff


	//   ....[74]....
        /*0a0c*/ 	.word	0xffffffff


	//   ....[75]....
        /*0a10*/ 	.word	0xffffffff


	//   ....[76]....
        /*0a14*/ 	.word	0xffffffff


	//   ....[77]....
        /*0a18*/ 	.word	0xffffffff


	//   ....[78]....
        /*0a1c*/ 	.word	0xffffffff


	//   ....[79]....
        /*0a20*/ 	.word	0xffffffff


	//   ....[80]....
        /*0a24*/ 	.word	0xffffffff


	//   ....[81]....
        /*0a28*/ 	.word	0xffffffff


	//   ....[82]....
        /*0a2c*/ 	.word	0xffffffff


	//   ....[83]....
        /*0a30*/ 	.word	0xffffffff


	//   ....[84]....
        /*0a34*/ 	.word	0xffffffff


	//   ....[85]....
        /*0a38*/ 	.word	0xffffffff


	//   ....[86]....
        /*0a3c*/ 	.word	0xffffffff


	//   ....[87]....
        /*0a40*/ 	.word	0xffffffff


	//   ....[88]....
        /*0a44*/ 	.word	0xffffffff


	//   ....[89]....
        /*0a48*/ 	.word	0xffffffff


	//   ....[90]....
        /*0a4c*/ 	.word	0xffffffff


	//   ....[91]....
        /*0a50*/ 	.word	0xffffffff


	//   ....[92]....
        /*0a54*/ 	.word	0xffffffff


	//   ....[93]....
        /*0a58*/ 	.word	0xffffffff


	//   ....[94]....
        /*0a5c*/ 	.word	0xffffffff


	//   ....[95]....
        /*0a60*/ 	.word	0xffffffff


	//   ....[96]....
        /*0a64*/ 	.word	0xffffffff


	//   ....[97]....
        /*0a68*/ 	.word	0xffffffff


	//   ....[98]....
        /*0a6c*/ 	.word	0xffffffff


	//   ....[99]....
        /*0a70*/ 	.word	0xffffffff


	//   ....[100]....
        /*0a74*/ 	.word	0xffffffff


	//   ....[101]....
        /*0a78*/ 	.word	0xffffffff


	//   ....[102]....
        /*0a7c*/ 	.word	0xffffffff


	//   ....[103]....
        /*0a80*/ 	.word	0xffffffff


	//   ....[104]....
        /*0a84*/ 	.word	0xffffffff


	//   ....[105]....
        /*0a88*/ 	.word	0xffffffff


	//   ....[106]....
        /*0a8c*/ 	.word	0xffffffff


	//   ....[107]....
        /*0a90*/ 	.word	0xffffffff


	//   ....[108]....
        /*0a94*/ 	.word	0xffffffff


	//   ....[109]....
        /*0a98*/ 	.word	0xffffffff


	//   ....[110]....
        /*0a9c*/ 	.word	0xffffffff


	//   ....[111]....
        /*0aa0*/ 	.word	0xffffffff


	//   ....[112]....
        /*0aa4*/ 	.word	0xffffffff


	//   ....[113]....
        /*0aa8*/ 	.word	0xffffffff


	//   ....[114]....
        /*0aac*/ 	.word	0xffffffff


	//   ....[115]....
        /*0ab0*/ 	.word	0xffffffff


	//   ....[116]....
        /*0ab4*/ 	.word	0xffffffff


	//   ....[117]....
        /*0ab8*/ 	.word	0xffffffff


	//   ....[118]....
        /*0abc*/ 	.word	0xffffffff


	//   ....[119]....
        /*0ac0*/ 	.word	0xffffffff


	//   ....[120]....
        /*0ac4*/ 	.word	0xffffffff


	//   ....[121]....
        /*0ac8*/ 	.word	0xffffffff


	//   ....[122]....
        /*0acc*/ 	.word	0xffffffff


	//   ....[123]....
        /*0ad0*/ 	.word	0xffffffff


	//   ....[124]....
        /*0ad4*/ 	.word	0xffffffff


	//   ....[125]....
        /*0ad8*/ 	.word	0xffffffff


	//   ....[126]....
        /*0adc*/ 	.word	0xffffffff


	//   ....[127]....
        /*0ae0*/ 	.word	0xffffffff


	//   ....[128]....
        /*0ae4*/ 	.word	0xffffffff


	//   ....[129]....
        /*0ae8*/ 	.word	0xffffffff


	//   ....[130]....
        /*0aec*/ 	.word	0xffffffff


	//   ....[131]....
        /*0af0*/ 	.word	0xffffffff


	//   ....[132]....
        /*0af4*/ 	.word	0xffffffff


	//   ....[133]....
        /*0af8*/ 	.word	0xffffffff


	//   ....[134]....
        /*0afc*/ 	.word	0xffffffff


	//   ....[135]....
        /*0b00*/ 	.word	0xffffffff


	//   ....[136]....
        /*0b04*/ 	.word	0xffffffff


	//   ....[137]....
        /*0b08*/ 	.word	0xffffffff


	//   ....[138]....
        /*0b0c*/ 	.word	0xffffffff


	//   ....[139]....
        /*0b10*/ 	.word	0xffffffff


	//   ....[140]....
        /*0b14*/ 	.word	0xffffffff


	//   ....[141]....
        /*0b18*/ 	.word	0xffffffff


	//   ....[142]....
        /*0b1c*/ 	.word	0xffffffff


	//   ....[143]....
        /*0b20*/ 	.word	0xffffffff


	//   ....[144]....
        /*0b24*/ 	.word	0xffffffff


	//   ....[145]....
        /*0b28*/ 	.word	0xffffffff


	//   ....[146]....
        /*0b2c*/ 	.word	0xffffffff


	//   ....[147]....
        /*0b30*/ 	.word	0xffffffff


	//   ....[148]....
        /*0b34*/ 	.word	0xffffffff


	//   ....[149]....
        /*0b38*/ 	.word	0xffffffff


	//   ....[150]....
        /*0b3c*/ 	.word	0xffffffff


	//   ....[151]....
        /*0b40*/ 	.word	0xffffffff


	//   ....[152]....
        /*0b44*/ 	.word	0xffffffff


	//   ....[153]....
        /*0b48*/ 	.word	0xffffffff


	//   ....[154]....
        /*0b4c*/ 	.word	0xffffffff


	//   ....[155]....
        /*0b50*/ 	.word	0xffffffff


	//   ....[156]....
        /*0b54*/ 	.word	0xffffffff


	//   ....[157]....
        /*0b58*/ 	.word	0xffffffff


	//   ....[158]....
        /*0b5c*/ 	.word	0xffffffff


	//   ....[159]....
        /*0b60*/ 	.word	0xffffffff


	//   ....[160]....
        /*0b64*/ 	.word	0xffffffff


	//   ....[161]....
        /*0b68*/ 	.word	0xffffffff


	//   ....[162]....
        /*0b6c*/ 	.word	0xffffffff


	//   ....[163]....
        /*0b70*/ 	.word	0xffffffff


	//   ....[164]....
        /*0b74*/ 	.word	0xffffffff


	//   ....[165]....
        /*0b78*/ 	.word	0xffffffff


	//   ....[166]....
        /*0b7c*/ 	.word	0xffffffff


	//   ....[167]....
        /*0b80*/ 	.word	0xffffffff


	//   ....[168]....
        /*0b84*/ 	.word	0xffffffff


	//   ....[169]....
        /*0b88*/ 	.word	0xffffffff


	//   ....[170]....
        /*0b8c*/ 	.word	0xffffffff


	//   ....[171]....
        /*0b90*/ 	.word	0xffffffff


	//   ....[172]....
        /*0b94*/ 	.word	0xffffffff


	//   ....[173]....
        /*0b98*/ 	.word	0xffffffff


	//   ....[174]....
        /*0b9c*/ 	.word	0xffffffff


	//   ....[175]....
        /*0ba0*/ 	.word	0xffffffff


	//   ....[176]....
        /*0ba4*/ 	.word	0xffffffff


	//   ....[177]....
        /*0ba8*/ 	.word	0xffffffff


	//   ....[178]....
        /*0bac*/ 	.word	0xffffffff


	//   ....[179]....
        /*0bb0*/ 	.word	0xffffffff


	//   ....[180]....
        /*0bb4*/ 	.word	0xffffffff


	//   ....[181]....
        /*0bb8*/ 	.word	0xffffffff


	//   ....[182]....
        /*0bbc*/ 	.word	0xffffffff


	//   ....[183]....
        /*0bc0*/ 	.word	0xffffffff


	//   ....[184]....
        /*0bc4*/ 	.word	0xffffffff


	//   ....[185]....
        /*0bc8*/ 	.word	0xffffffff


	//   ....[186]....
        /*0bcc*/ 	.word	0xffffffff


	//   ....[187]....
        /*0bd0*/ 	.word	0xffffffff


	//   ....[188]....
        /*0bd4*/ 	.word	0xffffffff


	//   ....[189]....
        /*0bd8*/ 	.word	0xffffffff


	//   ....[190]....
        /*0bdc*/ 	.word	0xffffffff


	//   ....[191]....
        /*0be0*/ 	.word	0xffffffff


	//   ....[192]....
        /*0be4*/ 	.word	0xffffffff


	//   ....[193]....
        /*0be8*/ 	.word	0xffffffff


	//   ....[194]....
        /*0bec*/ 	.word	0xffffffff


	//   ....[195]....
        /*0bf0*/ 	.word	0xffffffff


	//   ....[196]....
        /*0bf4*/ 	.word	0xffffffff


	//   ....[197]....
        /*0bf8*/ 	.word	0xffffffff


	//   ....[198]....
        /*0bfc*/ 	.word	0xffffffff


	//   ....[199]....
        /*0c00*/ 	.word	0xffffffff


	//   ....[200]....
        /*0c04*/ 	.word	0xffffffff


	//   ....[201]....
        /*0c08*/ 	.word	0xffffffff


	//   ....[202]....
        /*0c0c*/ 	.word	0xffffffff


	//   ....[203]....
        /*0c10*/ 	.word	0xffffffff


	//   ....[204]....
        /*0c14*/ 	.word	0xffffffff


	//   ....[205]....
        /*0c18*/ 	.word	0xffffffff


	//   ....[206]....
        /*0c1c*/ 	.word	0xffffffff


	//   ....[207]....
        /*0c20*/ 	.word	0xffffffff


	//   ....[208]....
        /*0c24*/ 	.word	0xffffffff


	//   ....[209]....
        /*0c28*/ 	.word	0xffffffff


	//   ....[210]....
        /*0c2c*/ 	.word	0xffffffff


	//----- nvinfo : EIATTR_COOP_GROUP_INSTR_OFFSETS
	.align		4
.L_502:
        /*0c30*/ 	.byte	0x04, 0x28
        /*0c32*/ 	.short	(.L_504 - .L_503)


	//   ....[0]....
.L_503:
        /*0c34*/ 	.word	0x00000050


	//   ....[1]....
        /*0c38*/ 	.word	0x00000200


	//   ....[2]....
        /*0c3c*/ 	.word	0x00000230


	//   ....[3]....
        /*0c40*/ 	.word	0x00000260


	//   ....[4]....
        /*0c44*/ 	.word	0x00000290


	//   ....[5]....
        /*0c48*/ 	.word	0x000002c0


	//   ....[6]....
        /*0c4c*/ 	.word	0x000002f0


	//   ....[7]....
        /*0c50*/ 	.word	0x00000450


	//   ....[8]....
        /*0c54*/ 	.word	0x00000490


	//   ....[9]....
        /*0c58*/ 	.word	0x000004c0


	//   ....[10]....
        /*0c5c*/ 	.word	0x000004f0


	//   ....[11]....
        /*0c60*/ 	.word	0x00000520


	//   ....[12]....
        /*0c64*/ 	.word	0x00000550


	//   ....[13]....
        /*0c68*/ 	.word	0x000005e0


	//   ....[14]....
        /*0c6c*/ 	.word	0x00000630


	//   ....[15]....
        /*0c70*/ 	.word	0x00000650


	//   ....[16]....
        /*0c74*/ 	.word	0x000006b0


	//   ....[17]....
        /*0c78*/ 	.word	0x00008f40


	//   ....[18]....
        /*0c7c*/ 	.word	0x00008f60


	//   ....[19]....
        /*0c80*/ 	.word	0x00009110


	//   ....[20]....
        /*0c84*/ 	.word	0x00009120


	//   ....[21]....
        /*0c88*/ 	.word	0x000092c0


	//   ....[22]....
        /*0c8c*/ 	.word	0x000092e0


	//   ....[23]....
        /*0c90*/ 	.word	0x00009480


	//   ....[24]....
        /*0c94*/ 	.word	0x00009490


	//   ....[25]....
        /*0c98*/ 	.word	0x00009ce0


	//   ....[26]....
        /*0c9c*/ 	.word	0x00009d20


	//   ....[27]....
        /*0ca0*/ 	.word	0x00009d60


	//   ....[28]....
        /*0ca4*/ 	.word	0x00009d70


	//   ....[29]....
        /*0ca8*/ 	.word	0x0000a1e0


	//   ....[30]....
        /*0cac*/ 	.word	0x0000a450


	//   ....[31]....
        /*0cb0*/ 	.word	0x0000a490


	//   ....[32]....
        /*0cb4*/ 	.word	0x0000a4b0


	//   ....[33]....
        /*0cb8*/ 	.word	0x0000d0a0


	//   ....[34]....
        /*0cbc*/ 	.word	0x0000d170


	//   ....[35]....
        /*0cc0*/ 	.word	0x0000d190


	//   ....[36]....
        /*0cc4*/ 	.word	0x0000d1a0


	//   ....[37]....
        /*0cc8*/ 	.word	0x0000d500


	//   ....[38]....
        /*0ccc*/ 	.word	0x0000d660


	//   ....[39]....
        /*0cd0*/ 	.word	0x0000d6b0


	//   ....[40]....
        /*0cd4*/ 	.word	0x0000d6f0


	//   ....[41]....
        /*0cd8*/ 	.word	0x00011010


	//   ....[42]....
        /*0cdc*/ 	.word	0x000111d0


	//   ....[43]....
        /*0ce0*/ 	.word	0x00011370


	//   ....[44]....
        /*0ce4*/ 	.word	0x00011af0


	//   ....[45]....
        /*0ce8*/ 	.word	0x00012160


	//   ....[46]....
        /*0cec*/ 	.word	0x00012230


	//   ....[47]....
        /*0cf0*/ 	.word	0x000124d0


	//   ....[48]....
        /*0cf4*/ 	.word	0x00012520


	//   ....[49]....
        /*0cf8*/ 	.word	0x00012720


	//   ....[50]....
        /*0cfc*/ 	.word	0x000127d0


	//   ....[51]....
        /*0d00*/ 	.word	0x00012850


	//   ....[52]....
        /*0d04*/ 	.word	0x00012910


	//   ....[53]....
        /*0d08*/ 	.word	0x000145b0


	//   ....[54]....
        /*0d0c*/ 	.word	0x000147a0


	//   ....[55]....
        /*0d10*/ 	.word	0x00014960


	//   ....[56]....
        /*0d14*/ 	.word	0x00014fe0


	//   ....[57]....
        /*0d18*/ 	.word	0x000157a0


	//   ....[58]....
        /*0d1c*/ 	.word	0x00015910


	//   ....[59]....
        /*0d20*/ 	.word	0x000159a0


	//   ....[60]....
        /*0d24*/ 	.word	0x00015b10


	//   ....[61]....
        /*0d28*/ 	.word	0x00015b60


	//   ....[62]....
        /*0d2c*/ 	.word	0x00015d00


	//   ....[63]....
        /*0d30*/ 	.word	0x00015f20


	//   ....[64]....
        /*0d34*/ 	.word	0x000160a0


	//   ....[65]....
        /*0d38*/ 	.word	0x000187d0


	//   ....[66]....
        /*0d3c*/ 	.word	0x00018830


	//   ....[67]....
        /*0d40*/ 	.word	0x00018870


	//   ....[68]....
        /*0d44*/ 	.word	0x000188a0


	//   ....[69]....
        /*0d48*/ 	.word	0x000188e0


	//   ....[70]....
        /*0d4c*/ 	.word	0x00018910


	//   ....[71]....
        /*0d50*/ 	.word	0x00018b60


	//   ....[72]....
        /*0d54*/ 	.word	0x000190d0


	//   ....[73]....
        /*0d58*/ 	.word	0x0001ae80


	//   ....[74]....
        /*0d5c*/ 	.word	0x0001b070


	//   ....[75]....
        /*0d60*/ 	.word	0x0001b230


	//   ....[76]....
        /*0d64*/ 	.word	0x0001b8b0


	//   ....[77]....
        /*0d68*/ 	.word	0x0001c080


	//   ....[78]....
        /*0d6c*/ 	.word	0x0001c1f0


	//   ....[79]....
        /*0d70*/ 	.word	0x0001c280


	//   ....[80]....
        /*0d74*/ 	.word	0x0001c3f0


	//   ....[81]....
        /*0d78*/ 	.word	0x0001c430


	//   ....[82]....
        /*0d7c*/ 	.word	0x0001c570


	//   ....[83]....
        /*0d80*/ 	.word	0x0001c770


	//   ....[84]....
        /*0d84*/ 	.word	0x0001c8c0


	//   ....[85]....
        /*0d88*/ 	.word	0x0001dda0


	//   ....[86]....
        /*0d8c*/ 	.word	0x0001ddd0


	//   ....[87]....
        /*0d90*/ 	.word	0x0001dde0


	//   ....[88]....
        /*0d94*/ 	.word	0x0001ddf0


	//   ....[89]....
        /*0d98*/ 	.word	0x0001de00


	//   ....[90]....
        /*0d9c*/ 	.word	0x0001de30


	//   ....[91]....
        /*0da0*/ 	.word	0x0001de50


	//   ....[92]....
        /*0da4*/ 	.word	0x0001de70


	//   ....[93]....
        /*0da8*/ 	.word	0x0001f400


	//   ....[94]....
        /*0dac*/ 	.word	0x0001f410


	//   ....[95]....
        /*0db0*/ 	.word	0x0001f430


	//   ....[96]....
        /*0db4*/ 	.word	0x0001f440


	//   ....[97]....
        /*0db8*/ 	.word	0x0001f450


	//   ....[98]....
        /*0dbc*/ 	.word	0x0001f460


	//   ....[99]....
        /*0dc0*/ 	.word	0x0001f480


	//   ....[100]....
        /*0dc4*/ 	.word	0x0001f490


	//   ....[101]....
        /*0dc8*/ 	.word	0x0001f940


	//   ....[102]....
        /*0dcc*/ 	.word	0x0001f960


	//   ....[103]....
        /*0dd0*/ 	.word	0x0001fad0


	//   ....[104]....
        /*0dd4*/ 	.word	0x0001fae0


	//   ....[105]....
        /*0dd8*/ 	.word	0x0001fc60


	//   ....[106]....
        /*0ddc*/ 	.word	0x0001fc80


	//   ....[107]....
        /*0de0*/ 	.word	0x0001fe00


	//   ....[108]....
        /*0de4*/ 	.word	0x0001fe10


	//   ....[109]....
        /*0de8*/ 	.word	0x00020190


	//   ....[110]....
        /*0dec*/ 	.word	0x000201b0


	//   ....[111]....
        /*0df0*/ 	.word	0x00020680


	//   ....[112]....
        /*0df4*/ 	.word	0x00020690


	//   ....[113]....
        /*0df8*/ 	.word	0x00020a10


	//   ....[114]....
        /*0dfc*/ 	.word	0x00020a30


	//   ....[115]....
        /*0e00*/ 	.word	0x00020dc0


	//   ....[116]....
        /*0e04*/ 	.word	0x00020dd0


	//   ....[117]....
        /*0e08*/ 	.word	0x00021920


	//   ....[118]....
        /*0e0c*/ 	.word	0x00021940


	//   ....[119]....
        /*0e10*/ 	.word	0x00021ac0


	//   ....[120]....
        /*0e14*/ 	.word	0x00021ad0


	//   ....[121]....
        /*0e18*/ 	.word	0x00021c50


	//   ....[122]....
        /*0e1c*/ 	.word	0x00021c70


	//   ....[123]....
        /*0e20*/ 	.word	0x00021df0


	//   ....[124]....
        /*0e24*/ 	.word	0x00021e00


	//   ....[125]....
        /*0e28*/ 	.word	0x00022040


	//   ....[126]....
        /*0e2c*/ 	.word	0x00022060


	//   ....[127]....
        /*0e30*/ 	.word	0x00022190


	//   ....[128]....
        /*0e34*/ 	.word	0x000221d0


	//   ....[129]....
        /*0e38*/ 	.word	0x00022200


	//   ....[130]....
        /*0e3c*/ 	.word	0x00022230


	//   ....[131]....
        /*0e40*/ 	.word	0x00022260


	//   ....[132]....
        /*0e44*/ 	.word	0x00022290


	//   ....[133]....
        /*0e48*/ 	.word	0x000223f0


	//   ....[134]....
        /*0e4c*/ 	.word	0x00022430


	//   ....[135]....
        /*0e50*/ 	.word	0x00022460


	//   ....[136]....
        /*0e54*/ 	.word	0x00022490


	//   ....[137]....
        /*0e58*/ 	.word	0x000224c0


	//   ....[138]....
        /*0e5c*/ 	.word	0x000224f0


	//   ....[139]....
        /*0e60*/ 	.word	0x00022580


	//   ....[140]....
        /*0e64*/ 	.word	0x000225e0


	//   ....[141]....
        /*0e68*/ 	.word	0x000225f0


	//   ....[142]....
        /*0e6c*/ 	.word	0x00022650


	//   ....[143]....
        /*0e70*/ 	.word	0x000230b0


	//   ....[144]....
        /*0e74*/ 	.word	0x00023110


	//   ....[145]....
        /*0e78*/ 	.word	0x00023160


	//   ....[146]....
        /*0e7c*/ 	.word	0x000231b0


	//   ....[147]....
        /*0e80*/ 	.word	0x00023200


	//   ....[148]....
        /*0e84*/ 	.word	0x00023270


	//   ....[149]....
        /*0e88*/ 	.word	0x000232b0


	//   ....[150]....
        /*0e8c*/ 	.word	0x00023320


	//   ....[151]....
        /*0e90*/ 	.word	0x00023390


	//   ....[152]....
        /*0e94*/ 	.word	0x000233f0


	//   ....[153]....
        /*0e98*/ 	.word	0x00023460


	//   ....[154]....
        /*0e9c*/ 	.word	0x000234d0


	//   ....[155]....
        /*0ea0*/ 	.word	0x00023530


	//   ....[156]....
        /*0ea4*/ 	.word	0x00023590


	//   ....[157]....
        /*0ea8*/ 	.word	0x000235f0


	//   ....[158]....
        /*0eac*/ 	.word	0x00023660


	//   ....[159]....
        /*0eb0*/ 	.word	0x000236c0


	//   ....[160]....
        /*0eb4*/ 	.word	0x00023720


	//   ....[161]....
        /*0eb8*/ 	.word	0x00023770


	//   ....[162]....
        /*0ebc*/ 	.word	0x000237c0


	//   ....[163]....
        /*0ec0*/ 	.word	0x00023810


	//   ....[164]....
        /*0ec4*/ 	.word	0x00023860


	//   ....[165]....
        /*0ec8*/ 	.word	0x000238b0


	//   ....[166]....
        /*0ecc*/ 	.word	0x00023900


	//   ....[167]....
        /*0ed0*/ 	.word	0x00023950


	//   ....[168]....
        /*0ed4*/ 	.word	0x000239a0


	//   ....[169]....
        /*0ed8*/ 	.word	0x00023a10


	//   ....[170]....
        /*0edc*/ 	.word	0x00023a80


	//   ....[171]....
        /*0ee0*/ 	.word	0x00023ae0


	//   ....[172]....
        /*0ee4*/ 	.word	0x00023b40


	//   ....[173]....
        /*0ee8*/ 	.word	0x00023ba0


	//   ....[174]....
        /*0eec*/ 	.word	0x00023c10


	//   ....[175]....
        /*0ef0*/ 	.word	0x00023c70


	//   ....[176]....
        /*0ef4*/ 	.word	0x00023cd0


	//   ....[177]....
        /*0ef8*/ 	.word	0x00023d30


	//   ....[178]....
        /*0efc*/ 	.word	0x00023da0


	//   ....[179]....
        /*0f00*/ 	.word	0x00023e00


	//   ....[180]....
        /*0f04*/ 	.word	0x00023e60


	//   ....[181]....
        /*0f08*/ 	.word	0x00023ec0


	//   ....[182]....
        /*0f0c*/ 	.word	0x00023f30


	//   ....[183]....
        /*0f10*/ 	.word	0x00023f90


	//   ....[184]....
        /*0f14*/ 	.word	0x00023ff0


	//   ....[185]....
        /*0f18*/ 	.word	0x00024050


	//   ....[186]....
        /*0f1c*/ 	.word	0x000240c0


	//   ....[187]....
        /*0f20*/ 	.word	0x00024120


	//   ....[188]....
        /*0f24*/ 	.word	0x00024180


	//   ....[189]....
        /*0f28*/ 	.word	0x000241e0


	//   ....[190]....
        /*0f2c*/ 	.word	0x00024250


	//   ....[191]....
        /*0f30*/ 	.word	0x000242b0


	//   ....[192]....
        /*0f34*/ 	.word	0x00024310


	//   ....[193]....
        /*0f38*/ 	.word	0x00024370


	//   ....[194]....
        /*0f3c*/ 	.word	0x000243e0


	//   ....[195]....
        /*0f40*/ 	.word	0x00024430


	//   ....[196]....
        /*0f44*/ 	.word	0x00024470


	//   ....[197]....
        /*0f48*/ 	.word	0x000244c0


	//   ....[198]....
        /*0f4c*/ 	.word	0x00024510


	//   ....[199]....
        /*0f50*/ 	.word	0x00024560


	//   ....[200]....
        /*0f54*/ 	.word	0x000245d0


	//   ....[201]....
        /*0f58*/ 	.word	0x00024610


	//   ....[202]....
        /*0f5c*/ 	.word	0x00024660


	//   ....[203]....
        /*0f60*/ 	.word	0x000246b0


	//   ....[204]....
        /*0f64*/ 	.word	0x00024700


	//   ....[205]....
        /*0f68*/ 	.word	0x00024750


	//   ....[206]....
        /*0f6c*/ 	.word	0x000247c0


	//   ....[207]....
        /*0f70*/ 	.word	0x00024800


	//   ....[208]....
        /*0f74*/ 	.word	0x00024870


	//   ....[209]....
        /*0f78*/ 	.word	0x000248d0


	//   ....[210]....
        /*0f7c*/ 	.word	0x00024930


	//----- nvinfo : EIATTR_EXIT_INSTR_OFFSETS
	.align		4
.L_504:
        /*0f80*/ 	.byte	0x04, 0x1c
        /*0f82*/ 	.short	(.L_506 - .L_505)


	//   ....[0]....
.L_505:
        /*0f84*/ 	.word	0x000010d0


	//   ....[1]....
        /*0f88*/ 	.word	0x00023070


	//----- nvinfo : EIATTR_MAX_THREADS
	.align		4
.L_506:
        /*0f8c*/ 	.byte	0x04, 0x05
        /*0f8e*/ 	.short	(.L_508 - .L_507)
.L_507:
        /*0f90*/ 	.word	0x00000080
        /*0f94*/ 	.word	0x00000001
        /*0f98*/ 	.word	0x00000001


	//----- nvinfo : EIATTR_CRS_STACK_SIZE
	.align		4
.L_508:
        /*0f9c*/ 	.byte	0x04, 0x1e
        /*0f9e*/ 	.short	(.L_510 - .L_509)
.L_509:
        /*0fa0*/ 	.word	0x00000000
.L_510:


//--------------------- .nv.info._ZN7cutlass13device_kernelIN5flash19enable_sm80_to_sm89INS1_16FlashAttnFwdSm80INS1_25CollectiveMainloopFwdSm80ILi4ELi1ELb0EN4cute5tupleIJNS5_1CILi128EEENS7_ILi64EEENS7_ILi96EEEEEELi96ENS_6half_tEfNS_4arch4Sm80ELb1ELb0ELb0ELb0ELb0ELb0ELb1ELb1EEENS1_21CollectiveEpilogueFwdINS6_IJS8_SA_S9_EEENS6_IJNS7_ILi1EEESI_SI_EEESC_SE_Li128ELb0ELb1ELb1ELb0EEENS1_30DynamicPersistentTileSchedulerILi128ELi128ELb1ELb1ELb0EEEEEEEEEvNT_6ParamsE --------------------------
	.section	.nv.info._ZN7cutlass13device_kernelIN5flash19enable_sm80_to_sm89INS1_16FlashAttnFwdSm80INS1_25CollectiveMainloopFwdSm80ILi4ELi1ELb0EN4cute5tupleIJNS5_1CILi128EEENS7_ILi64EEENS7_ILi96EEEEEELi96ENS_6half_tEfNS_4arch4Sm80ELb1ELb0ELb0ELb0ELb0ELb0ELb1ELb1EEENS1_21CollectiveEpilogueFwdINS6_IJS8_SA_S9_EEENS6_IJNS7_ILi1EEESI_SI_EEESC_SE_Li128ELb0ELb1ELb1ELb0EEENS1_30DynamicPersistentTileSchedulerILi128ELi128ELb1ELb1ELb0EEEEEEEEEvNT_6ParamsE,"",@"SHT_CUDA_INFO"
	.sectionflags	@""
	.align	4


	//----- nvinfo : EIATTR_CUDA_API_VERSION
	.align		4
        /*0000*/ 	.byte	0x04, 0x37
        /*0002*/ 	.short	(.L_512 - .L_511)
.L_511:
        /*0004*/ 	.word	0x00000082


	//----- nvinfo : EIATTR_SW2861232_WAR
	.align		4
.L_512:
        /*0008*/ 	.byte	0x01, 0x35
	.zero		2


	//----- nvinfo : EIATTR_PARAM_CBANK
	.align		4
        /*000c*/ 	.byte	0x04, 0x0a
        /*000e*/ 	.short	(.L_514 - .L_513)
	.align		4
.L_513:
        /*0010*/ 	.word	index@(.nv.constant0._ZN7cutlass13device_kernelIN5flash19enable_sm80_to_sm89INS1_16FlashAttnFwdSm80INS1_25CollectiveMainloopFwdSm80ILi4ELi1ELb0EN4cute5tupleIJNS5_1CILi128EEENS7_ILi64EEENS7_ILi96EEEEEELi96ENS_6half_tEfNS_4arch4Sm80ELb1ELb0ELb0ELb0ELb0ELb0ELb1ELb1EEENS1_21CollectiveEpilogueFwdINS6_IJS8_SA_S9_EEENS6_IJNS7_ILi1EEESI_SI_EEESC_SE_Li128ELb0ELb1ELb1ELb0EEENS1_30DynamicPersistentTileSchedulerILi128ELi128ELb1ELb1ELb0EEEEEEEEEvNT_6ParamsE)
        /*0014*/ 	.short	0x0160
        /*0016*/ 	.short	0x0428


	//----- nvinfo : EIATTR_CBANK_PARAM_SIZE
	.align		4
.L_514:
        /*0018*/ 	.byte	0x03, 0x19
        /*001a*/ 	.short	0x0428


	//----- nvinfo : EIATTR_KPARAM_INFO
	.align		4
        /*001c*/ 	.byte	0x04, 0x17
        /*001e*/ 	.short	(.L_516 - .L_515)
.L_515:
        /*0020*/ 	.word	0x00000000
        /*0024*/ 	.short	0x0000
        /*0026*/ 	.short	0x0000
        /*0028*/ 	.byte	0x00, 0xf0, 0xa1, 0x10


	//----- nvinfo : EIATTR_MAXREG_COUNT
	.align		4
.L_516:
        /*002c*/ 	.byte	0x03, 0x1b
        /*002e*/ 	.short	0x00ff


	//----- nvinfo : EIATTR_NUM_BARRIERS
	.align		4
        /*0030*/ 	.byte	0x02, 0x4c
        /*0032*/ 	.byte	0x06
	.zero		1


	//----- nvinfo : EIATTR_ANNOTATIONS
	.align		4
        /*0034*/ 	.byte	0x04, 0x55
        /*0036*/ 	.short	(.L_518 - .L_517)


	//   ....[0]....
.L_517:
        /* <DEDUP_REMOVED lines=60> */


	//----- nvinfo : EIATTR_MERCURY_ISA_VERSION
	.align		4
.L_518:
        /*03e0*/ 	.byte	0x03, 0x5f
        /*03e2*/ 	.short	0x0000


	//----- nvinfo : EIATTR_INT_WARP_WIDE_INSTR_OFFSETS
	.align		4
        /*03e4*/ 	.byte	0x04, 0x31
        /*03e6*/ 	.short	(.L_520 - .L_519)


	//   ....[0]....
.L_519:
        /*03e8*/ 	.word	0x0000d2f0


	//   ....[1]....
        /*03ec*/ 	.word	0x0000d370


	//----- nvinfo : EIATTR_COOP_GROUP_MASK_REGIDS
	.align		4
.L_520:
        /*03f0*/ 	.byte	0x04, 0x29
        /*03f2*/ 	.short	(.L_522 - .L_521)


	//   ....[0]....
.L_521:
        /*03f4*/ 	.word	0xffffffff


	//   ....[1]....
        /*03f8*/ 	.word	0xffffffff


	//   ....[2]....
        /*03fc*/ 	.word	0xffffffff


	//   ....[3]....
        /*0400*/ 	.word	0xffffffff


	//   ....[4]....
        /*0404*/ 	.word	0xffffffff


	//   ....[5]....
        /*0408*/ 	.word	0xffffffff


	//   ....[6]....
        /*040c*/ 	.word	0xffffffff


	//   ....[7]....
        /*0410*/ 	.word	0xffffffff


	//   ....[8]....
        /*0414*/ 	.word	0xffffffff


	//   ....[9]....
        /*0418*/ 	.word	0xffffffff


	//   ....[10]....
        /*041c*/ 	.word	0xffffffff


	//   ....[11]....
        /*0420*/ 	.word	0xffffffff


	//   ....[12]....
        /*0424*/ 	.word	0xffffffff


	//   ....[13]....
        /*0428*/ 	.word	0xffffffff


	//   ....[14]....
        /*042c*/ 	.word	0xffffffff


	//   ....[15]....
        /*0430*/ 	.word	0xffffffff


	//   ....[16]....
        /*0434*/ 	.word	0xffffffff


	//   ....[17]....
        /*0438*/ 	.word	0xffffffff


	//   ....[18]....
        /*043c*/ 	.word	0xffffffff


	//   ....[19]....
        /*0440*/ 	.word	0xffffffff


	//   ....[20]....
        /*0444*/ 	.word	0xffffffff


	//   ....[21]....
        /*0448*/ 	.word	0xffffffff


	//   ....[22]....
        /*044c*/ 	.word	0xffffffff


	//   ....[23]....
        /*0450*/ 	.word	0xffffffff


	//   ....[24]....
        /*0454*/ 	.word	0xffffffff


	//   ....[25]....
        /*0458*/ 	.word	0xffffffff


	//   ....[26]....
        /*045c*/ 	.word	0xffffffff


	//   ....[27]....
        /*0460*/ 	.word	0xffffffff


	//   ....[28]....
        /*0464*/ 	.word	0xffffffff


	//   ....[29]....
        /*0468*/ 	.word	0xffffffff


	//   ....[30]....
        /*046c*/ 	.word	0xffffffff


	//   ....[31]....
        /*0470*/ 	.word	0xffffffff


	//   ....[32]....
        /*0474*/ 	.word	0xffffffff


	//   ....[33]....
        /*0478*/ 	.word	0xffffffff


	//   ....[34]....
        /*047c*/ 	.word	0xffffffff


	//   ....[35]....
        /*0480*/ 	.word	0xffffffff


	//   ....[36]....
        /*0484*/ 	.word	0xffffffff


	//   ....[37]....
        /*0488*/ 	.word	0xffffffff


	//   ....[38]....
        /*048c*/ 	.word	0xffffffff


	//   ....[39]....
        /*0490*/ 	.word	0xffffffff


	//   ....[40]....
        /*0494*/ 	.word	0xffffffff


	//   ....[41]....
        /*0498*/ 	.word	0xffffffff


	//   ....[42]....
        /*049c*/ 	.word	0xffffffff


	//   ....[43]....
        /*04a0*/ 	.word	0xffffffff


	//   ....[44]....
        /*04a4*/ 	.word	0xffffffff


	//   ....[45]....
        /*04a8*/ 	.word	0xffffffff


	//   ....[46]....
        /*04ac*/ 	.word	0xffffffff


	//   ....[47]....
        /*04b0*/ 	.word	0xffffffff


	//   ....[48]....
        /*04b4*/ 	.word	0xffffffff


	//   ....[49]....
        /*04b8*/ 	.word	0xffffffff


	//   ....[50]....
        /*04bc*/ 	.word	0xffffffff


	//   ....[51]....
        /*04c0*/ 	.word	0xffffffff


	//   ....[52]....
        /*04c4*/ 	.word	0xffffffff


	//   ....[53]....
        /*04c8*/ 	.word	0xffffffff


	//   ....[54]....
        /*04cc*/ 	.word	0xffffffff


	//   ....[55]....
        /*04d0*/ 	.word	0xffffffff


	//   ....[56]....
        /*04d4*/ 	.word	0xffffffff


	//   ....[57]....
        /*04d8*/ 	.word	0xffffffff


	//   ....[58]....
        /*04dc*/ 	.word	0xffffffff


	//   ....[59]....
        /*04e0*/ 	.word	0xffffffff


	//   ....[60]....
        /*04e4*/ 	.word	0xffffffff


	//   ....[61]....
        /*04e8*/ 	.word	0xffffffff


	//   ....[62]....
        /*04ec*/ 	.word	0xffffffff


	//   ....[63]....
        /*04f0*/ 	.word	0xffffffff


	//   ....[64]....
        /*04f4*/ 	.word	0xffffffff


	//   ....[65]....
        /*04f8*/ 	.word	0xffffffff


	//   ....[66]....
        /*04fc*/ 	.word	0xffffffff


	//   ....[67]....
        /*0500*/ 	.word	0xffffffff


	//   ....[68]....
        /*0504*/ 	.word	0xffffffff


	//   ....[69]....
        /*0508*/ 	.word	0xffffffff


	//   ....[70]....
        /*050c*/ 	.word	0xffffffff


	//   ....[71]....
        /*0510*/ 	.word	0xffffffff


	//   ....[72]....
        /*0514*/ 	.word	0xffffffff


	//   ....[73]....
        /*0518*/ 	.word	0xffffffff


	//   ....[74]....
        /*051c*/ 	.word	0xffffffff


	//   ....[75]....
        /*0520*/ 	.word	0xffffffff


	//   ....[76]....
        /*0524*/ 	.word	0xffffffff


	//   ....[77]....
        /*0528*/ 	.word	0xffffffff


	//   ....[78]....
        /*052c*/ 	.word	0xffffffff


	//   ....[79]....
        /*0530*/ 	.word	0xffffffff


	//   ....[80]....
        /*0534*/ 	.word	0xffffffff


	//   ....[81]....
        /*0538*/ 	.word	0xffffffff


	//   ....[82]....
        /*053c*/ 	.word	0xffffffff


	//   ....[83]....
        /*0540*/ 	.word	0xffffffff


	//----- nvinfo : EIATTR_COOP_GROUP_INSTR_OFFSETS
	.align		4
.L_522:
        /*0544*/ 	.byte	0x04, 0x28
        /*0546*/ 	.short	(.L_524 - .L_523)


	//   ....[0]....
.L_523:
        /*0548*/ 	.word	0x00000050


	//   ....[1]....
        /*054c*/ 	.word	0x00001830


	//   ....[2]....
        /*0550*/ 	.word	0x00001850


	//   ....[3]....
        /*0554*/ 	.word	0x00001a10


	//   ....[4]....
        /*0558*/ 	.word	0x00001a20


	//   ....[5]....
        /*055c*/ 	.word	0x00001bd0


	//   ....[6]....
        /*0560*/ 	.word	0x00001bf0


	//   ....[7]....
        /*0564*/ 	.word	0x00001da0


	//   ....[8]....
        /*0568*/ 	.word	0x00001db0


	//   ....[9]....
        /*056c*/ 	.word	0x00002f80


	//   ....[10]....
        /*0570*/ 	.word	0x00002f90


	//   ....[11]....
        /*0574*/ 	.word	0x000034f0


	//   ....[12]....
        /*0578*/ 	.word	0x00003590


	//   ....[13]....
        /*057c*/ 	.word	0x00003620


	//   ....[14]....
        /*0580*/ 	.word	0x000036a0


	//   ....[15]....
        /*0584*/ 	.word	0x000036c0


	//   ....[16]....
        /*0588*/ 	.word	0x00003700


	//   ....[17]....
        /*058c*/ 	.word	0x00003ec0


	//   ....[18]....
        /*0590*/ 	.word	0x00003f50


	//   ....[19]....
        /*0594*/ 	.word	0x00003fa0


	//   ....[20]....
        /*0598*/ 	.word	0x00003fc0


	//   ....[21]....
        /*059c*/ 	.word	0x00006290


	//   ....[22]....
        /*05a0*/ 	.word	0x00006360


	//   ....[23]....
        /*05a4*/ 	.word	0x00006380


	//   ....[24]....
        /*05a8*/ 	.word	0x000063a0


	//   ....[25]....
        /*05ac*/ 	.word	0x00006c70


	//   ....[26]....
        /*05b0*/ 	.word	0x00006d70


	//   ....[27]....
        /*05b4*/ 	.word	0x000070f0


	//   ....[28]....
        /*05b8*/ 	.word	0x00007230


	//   ....[29]....
        /*05bc*/ 	.word	0x00007280


	//   ....[30]....
        /*05c0*/ 	.word	0x00007390


	//   ....[31]....
        /*05c4*/ 	.word	0x00007400


	//   ....[32]....
        /*05c8*/ 	.word	0x000074d0


	//   ....[33]....
        /*05cc*/ 	.word	0x0000a640


	//   ....[34]....
        /*05d0*/ 	.word	0x0000a690


	//   ....[35]....
        /*05d4*/ 	.word	0x0000a750


	//   ....[36]....
        /*05d8*/ 	.word	0x0000a7a0


	//   ....[37]....
        /*05dc*/ 	.word	0x0000a7e0


	//   ....[38]....
        /*05e0*/ 	.word	0x0000a8f0


	//   ....[39]....
        /*05e4*/ 	.word	0x0000adc0


	//   ....[40]....
        /*05e8*/ 	.word	0x0000aef0


	//   ....[41]....
        /*05ec*/ 	.word	0x0000c8f0


	//   ....[42]....
        /*05f0*/ 	.word	0x0000c960


	//   ....[43]....
        /*05f4*/ 	.word	0x0000c970


	//   ....[44]....
        /*05f8*/ 	.word	0x0000c980


	//   ....[45]....
        /*05fc*/ 	.word	0x0000c9b0


	//   ....[46]....
        /*0600*/ 	.word	0x0000c9d0


	//   ....[47]....
        /*0604*/ 	.word	0x0000c9e0


	//   ....[48]....
        /*0608*/ 	.word	0x0000c9f0


	//   ....[49]....
        /*060c*/ 	.word	0x0000d4b0


	//   ....[50]....
        /*0610*/ 	.word	0x0000d910


	//   ....[51]....
        /*0614*/ 	.word	0x0000d920


	//   ....[52]....
        /*0618*/ 	.word	0x0000d940


	//   ....[53]....
        /*061c*/ 	.word	0x0000d950


	//   ....[54]....
        /*0620*/ 	.word	0x0000d990


	//   ....[55]....
        /*0624*/ 	.word	0x0000d9b0


	//   ....[56]....
        /*0628*/ 	.word	0x0000d9d0


	//   ....[57]....
        /*062c*/ 	.word	0x0000d9f0


	//   ....[58]....
        /*0630*/ 	.word	0x0000db40


	//   ....[59]....
        /*0634*/ 	.word	0x0000db70


	//   ....[60]....
        /*0638*/ 	.word	0x0000e000


	//   ....[61]....
        /*063c*/ 	.word	0x0000e020


	//   ....[62]....
        /*0640*/ 	.word	0x0000e350


	//   ....[63]....
        /*0644*/ 	.word	0x0000e370


	//   ....[64]....
        /*0648*/ 	.word	0x0000e6a0


	//   ....[65]....
        /*064c*/ 	.word	0x0000e6b0


	//   ....[66]....
        /*0650*/ 	.word	0x0000ed50


	//   ....[67]....
        /*0654*/ 	.word	0x0000ee60


	//   ....[68]....
        /*0658*/ 	.word	0x0000eed0


	//   ....[69]....
        /*065c*/ 	.word	0x0000ef40


	//   ....[70]....
        /*0660*/ 	.word	0x0000efa0


	//   ....[71]....
        /*0664*/ 	.word	0x0000f010


	//   ....[72]....
        /*0668*/ 	.word	0x0000f080


	//   ....[73]....
        /*066c*/ 	.word	0x0000f0f0


	//   ....[74]....
        /*0670*/ 	.word	0x0000f150


	//   ....[75]....
        /*0674*/ 	.word	0x0000f1b0


	//   ....[76]....
        /*0678*/ 	.word	0x0000f210


	//   ....[77]....
        /*067c*/ 	.word	0x0000f260


	//   ....[78]....
        /*0680*/ 	.word	0x0000f2c0


	//   ....[79]....
        /*0684*/ 	.word	0x0000f310


	//   ....[80]....
        /*0688*/ 	.word	0x0000f370


	//   ....[81]....
        /*068c*/ 	.word	0x0000f3c0


	//   ....[82]....
        /*0690*/ 	.word	0x0000f420


	//   ....[83]....
        /*0694*/ 	.word	0x0000f480


	//----- nvinfo : EIATTR_EXIT_INSTR_OFFSETS
	.align		4
.L_524:
        /*0698*/ 	.byte	0x04, 0x1c
        /*069a*/ 	.short	(.L_526 - .L_525)


	//   ....[0]....
.L_525:
        /*069c*/ 	.word	0x000000a0


	//   ....[1]....
        /*06a0*/ 	.word	0x0000ee10


	//----- nvinfo : EIATTR_MAX_THREADS
	.align		4
.L_526:
        /*06a4*/ 	.byte	0x04, 0x05
        /*06a6*/ 	.short	(.L_528 - .L_527)
.L_527:
        /*06a8*/ 	.word	0x00000080
        /*06ac*/ 	.word	0x00000001
        /*06b0*/ 	.word	0x00000001


	//----- nvinfo : EIATTR_CRS_STACK_SIZE
	.align		4
.L_528:
        /*06b4*/ 	.byte	0x04, 0x1e
        /*06b6*/ 	.short	(.L_530 - .L_529)
.L_529:
        /*06b8*/ 	.word	0x00000000
.L_530:


//--------------------- .nv.info._ZN7cutlass13device_kernelIN5flash19enable_sm80_to_sm89INS1_16FlashAttnFwdSm80INS1_25CollectiveMainloopFwdSm80ILi4ELi1ELb0EN4cute5tupleIJNS5_1CILi128EEENS7_ILi48EEENS7_ILi96EEEEEELi96ENS_6half_tEfNS_4arch4Sm80ELb1ELb0ELb0ELb1ELb0ELb0ELb1ELb1EEENS1_21CollectiveEpilogueFwdINS6_IJS8_SA_S9_EEENS6_IJNS7_ILi1EEESI_SI_EEESC_SE_Li128ELb1ELb1ELb1ELb0EEENS1_36VarlenDynamicPersistentTileSchedulerILi128ELi48ELi128ELi128ELb1ELb1ELb0ELb1ELb1ELb1EEEEEEEEEvNT_6ParamsE --------------------------
	.section	.nv.info._ZN7cutlass13device_kernelIN5flash19enable_sm80_to_sm89INS1_16FlashAttnFwdSm80INS1_25CollectiveMainloopFwdSm80ILi4ELi1ELb0EN4cute5tupleIJNS5_1CILi128EEENS7_ILi48EEENS7_ILi96EEEEEELi96ENS_6half_tEfNS_4arch4Sm80ELb1ELb0ELb0ELb1ELb0ELb0ELb1ELb1EEENS1_21CollectiveEpilogueFwdINS6_IJS8_SA_S9_EEENS6_IJNS7_ILi1EEESI_SI_EEESC_SE_Li128ELb1ELb1ELb1ELb0EEENS1_36VarlenDynamicPersistentTileSchedulerILi128ELi48ELi128ELi128ELb1ELb1ELb0ELb1ELb1ELb1EEEEEEEEEvNT_6ParamsE,"",@"SHT_CUDA_INFO"
	.sectionflags	@""
	.align	4


	//----- nvinfo : EIATTR_CUDA_API_VERSION
	.align		4
        /*0000*/ 	.byte	0x04, 0x37
        /*0002*/ 	.short	(.L_532 - .L_531)
.L_531:
        /*0004*/ 	.word	0x00000082


	//----- nvinfo : EIATTR_SW2861232_WAR
	.align		4
.L_532:
        /*0008*/ 	.byte	0x01, 0x35
	.zero		2


	//----- nvinfo : EIATTR_PARAM_CBANK
	.align		4
        /*000c*/ 	.byte	0x04, 0x0a
        /*000e*/ 	.short	(.L_534 - .L_533)
	.align		4
.L_533:
        /*0010*/ 	.word	index@(.nv.constant0._ZN7cutlass13device_kernelIN5flash19enable_sm80_to_sm89INS1_16FlashAttnFwdSm80INS1_25CollectiveMainloopFwdSm80ILi4ELi1ELb0EN4cute5tupleIJNS5_1CILi128EEENS7_ILi48EEENS7_ILi96EEEEEELi96ENS_6half_tEfNS_4arch4Sm80ELb1ELb0ELb0ELb1ELb0ELb0ELb1ELb1EEENS1_21CollectiveEpilogueFwdINS6_IJS8_SA_S9_EEENS6_IJNS7_ILi1EEESI_SI_EEESC_SE_Li128ELb1ELb1ELb1ELb0EEENS1_36VarlenDynamicPersistentTileSchedulerILi128ELi48ELi128ELi128ELb1ELb1ELb0ELb1ELb1ELb1EEEEEEEEEvNT_6ParamsE)
        /*0014*/ 	.short	0x0160
        /*0016*/ 	.short	0x0438


	//----- nvinfo : EIATTR_CBANK_PARAM_SIZE
	.align		4
.L_534:
        /*0018*/ 	.byte	0x03, 0x19
        /*001a*/ 	.short	0x0438


	//----- nvinfo : EIATTR_KPARAM_INFO
	.align		4
        /*001c*/ 	.byte	0x04, 0x17
        /*001e*/ 	.short	(.L_536 - .L_535)
.L_535:
        /*0020*/ 	.word	0x00000000
        /*0024*/ 	.short	0x0000
        /*0026*/ 	.short	0x0000
        /*0028*/ 	.byte	0x00, 0xf0, 0xe1, 0x10


	//----- nvinfo : EIATTR_MAXREG_COUNT
	.align		4
.L_536:
        /*002c*/ 	.byte	0x03, 0x1b
        /*002e*/ 	.short	0x00ff


	//----- nvinfo : EIATTR_NUM_BARRIERS
	.align		4
        /*0030*/ 	.byte	0x02, 0x4c
        /*0032*/ 	.byte	0x06
	.zero		1


	//----- nvinfo : EIATTR_ANNOTATIONS
	.align		4
        /*0034*/ 	.byte	0x04, 0x55
        /*0036*/ 	.short	(.L_538 - .L_537)


	//   ....[0]....
.L_537:
        /* <DEDUP_REMOVED lines=136> */


	//----- nvinfo : EIATTR_MERCURY_ISA_VERSION
	.align		4
.L_538:
        /*08a0*/ 	.byte	0x03, 0x5f
        /*08a2*/ 	.short	0x0000


	//----- nvinfo : EIATTR_INT_WARP_WIDE_INSTR_OFFSETS
	.align		4
        /*08a4*/ 	.byte	0x04, 0x31
        /*08a6*/ 	.short	(.L_540 - .L_539)


	//   ....[0]....
.L_539:
        /*08a8*/ 	.word	0x0000c420


	//   ....[1]....
        /*08ac*/ 	.word	0x0000c4a0


	//----- nvinfo : EIATTR_COOP_GROUP_MASK_REGIDS
	.align		4
.L_540:
        /*08b0*/ 	.byte	0x04, 0x29
        /*08b2*/ 	.short	(.L_542 - .L_541)


	//   ....[0]....
.L_541:
        /*08b4*/ 	.word	0xffffffff


	//   ....[1]....
        /*08b8*/ 	.word	0xffffffff


	//   ....[2]....
        /*08bc*/ 	.word	0xffffffff


	//   ....[3]....
        /*08c0*/ 	.word	0xffffffff


	//   ....[4]....
        /*08c4*/ 	.word	0xffffffff


	//   ....[5]....
        /*08c8*/ 	.word	0xffffffff


	//   ....[6]....
        /*08cc*/ 	.word	0xffffffff


	//   ....[7]....
        /*08d0*/ 	.word	0xffffffff


	//   ....[8]....
        /*08d4*/ 	.word	0xffffffff


	//   ....[9]....
        /*08d8*/ 	.word	0xffffffff


	//   ....[10]....
        /*08dc*/ 	.word	0xffffffff


	//   ....[11]....
        /*08e0*/ 	.word	0xffffffff


	//   ....[12]....
        /*08e4*/ 	.word	0xffffffff


	//   ....[13]....
        /*08e8*/ 	.word	0xffffffff


	//   ....[14]....
        /*08ec*/ 	.word	0xffffffff


	//   ....[15]....
        /*08f0*/ 	.word	0xffffffff


	//   ....[16]....
        /*08f4*/ 	.word	0xffffffff


	//   ....[17]....
        /*08f8*/ 	.word	0xffffffff


	//   ....[18]....
        /*08fc*/ 	.word	0xffffffff


	//   ....[19]....
        /*0900*/ 	.word	0xffffffff


	//   ....[20]....
        /*0904*/ 	.word	0xffffffff


	//   ....[21]....
        /*0908*/ 	.word	0xffffffff


	//   ....[22]....
        /*090c*/ 	.word	0xffffffff


	//   ....[23]....
        /*0910*/ 	.word	0xffffffff


	//   ....[24]....
        /*0914*/ 	.word	0xffffffff


	//   ....[25]....
        /*0918*/ 	.word	0xffffffff


	//   ....[26]....
        /*091c*/ 	.word	0xffffffff


	//   ....[27]....
        /*0920*/ 	.word	0xffffffff


	//   ....[28]....
        /*0924*/ 	.word	0xffffffff


	//   ....[29]....
        /*0928*/ 	.word	0xffffffff


	//   ....[30]....
        /*092c*/ 	.word	0xffffffff


	//   ....[31]....
        /*0930*/ 	.word	0xffffffff


	//   ....[32]....
        /*0934*/ 	.word	0xffffffff


	//   ....[33]....
        /*0938*/ 	.word	0xffffffff


	//   ....[34]....
        /*093c*/ 	.word	0xffffffff


	//   ....[35]....
        /*0940*/ 	.word	0xffffffff


	//   ....[36]....
        /*0944*/ 	.word	0xffffffff


	//   ....[37]....
        /*0948*/ 	.word	0xffffffff


	//   ....[38]....
        /*094c*/ 	.word	0xffffffff


	//   ....[39]....
        /*0950*/ 	.word	0xffffffff


	//   ....[40]....
        /*0954*/ 	.word	0xffffffff


	//   ....[41]....
        /*0958*/ 	.word	0xffffffff


	//   ....[42]....
        /*095c*/ 	.word	0xffffffff


	//   ....[43]....
        /*0960*/ 	.word	0xffffffff


	//   ....[44]....
        /*0964*/ 	.word	0xffffffff


	//   ....[45]....
        /*0968*/ 	.word	0xffffffff


	//   ....[46]....
        /*096c*/ 	.word	0xffffffff


	//   ....[47]....
        /*0970*/ 	.word	0xffffffff


	//   ....[48]....
        /*0974*/ 	.word	0xffffffff


	//   ....[49]....
        /*0978*/ 	.word	0xffffffff


	//   ....[50]....
        /*097c*/ 	.word	0xffffffff


	//   ....[51]....
        /*0980*/ 	.word	0xffffffff


	//   ....[52]....
        /*0984*/ 	.word	0xffffffff


	//   ....[53]....
        /*0988*/ 	.word	0xffffffff


	//   ....[54]....
        /*098c*/ 	.word	0xffffffff


	//   ....[55]....
        /*0990*/ 	.word	0xffffffff


	//   ....[56]....
        /*0994*/ 	.word	0xffffffff


	//   ....[57]....
        /*0998*/ 	.word	0xffffffff


	//   ....[58]....
        /*099c*/ 	.word	0xffffffff


	//   ....[59]....
        /*09a0*/ 	.word	0xffffffff


	//   ....[60]....
        /*09a4*/ 	.word	0xffffffff


	//   ....[61]....
        /*09a8*/ 	.word	0xffffffff


	//   ....[62]....
        /*09ac*/ 	.word	0xffffffff


	//   ....[63]....
        /*09b0*/ 	.word	0xffffffff


	//   ....[64]....
        /*09b4*/ 	.word	0xffffffff


	//   ....[65]....
        /*09b8*/ 	.word	0xffffffff


	//   ....[66]....
        /*09bc*/ 	.word	0xffffffff


	//   ....[67]....
        /*09c0*/ 	.word	0xffffffff


	//   ....[68]....
        /*09c4*/ 	.word	0xffffffff


	//   ....[69]....
        /*09c8*/ 	.word	0xffffffff


	//   ....[70]....
        /*09cc*/ 	.word	0xffffffff


	//   ....[71]....
        /*09d0*/ 	.word	0xffffffff


	//   ....[72]....
        /*09d4*/ 	.word	0xffffffff


	//   ....[73]....
        /*09d8*/ 	.word	0xffffffff


	//   ....[74]....
        /*09dc*/ 	.word	0xffffffff


	//   ....[75]....
        /*09e0*/ 	.word	0xffffffff


	//   ....[76]....
        /*09e4*/ 	.word	0xffffffff


	//   ....[77]....
        /*09e8*/ 	.word	0xffffffff


	//   ....[78]....
        /*09ec*/ 	.word	0xffffffff


	//   ....[79]....
        /*09f0*/ 	.word	0xffffffff


	//   ....[80]....
        /*09f4*/ 	.word	0xffffffff


	//   ....[81]....
        /*09f8*/ 	.word	0xffffffff


	//   ....[82]....
        /*09fc*/ 	.word	0xffffffff


	//   ....[83]....
        /*0a00*/ 	.word	0xffffffff


	//   ....[84]....
        /*0a04*/ 	.word	0xffffffff


	//   ....[85]....
        /*0a08*/ 	.word	0xffffffff


	//   ....[86]....
        /*0a0c*/ 	.word	0xffffffff


	//   ....[87]....
        /*0a10*/ 	.word	0xffffffff


	//   ....[88]....
        /*0a14*/ 	.word	0xffffffff


	//   ....[89]....
        /*0a18*/ 	.word	0xffffffff


	//   ....[90]....
        /*0a1c*/ 	.word	0xffffffff


	//   ....[91]....
        /*0a20*/ 	.word	0xffffffff


	//   ....[92]....
        /*0a24*/ 	.word	0xffffffff


	//   ....[93]....
        /*0a28*/ 	.word	0xffffffff


	//   ....[94]....
        /*0a2c*/ 	.word	0xffffffff


	//   ....[95]....
        /*0a30*/ 	.word	0xffffffff


	//   ....[96]....
        /*0a34*/ 	.word	0xffffffff


	//   ....[97]....
        /*0a38*/ 	.word	0xffffffff


	//   ....[98]....
        /*0a3c*/ 	.word	0xffffffff


	//   ....[99]....
        /*0a40*/ 	.word	0xffffffff


	//   ....[100]....
        /*0a44*/ 	.word	0xffffffff


	//   ....[101]....
        /*0a48*/ 	.word	0xffffffff


	//   ....[102]....
        /*0a4c*/ 	.word	0xffffffff


	//   ....[103]....
        /*0a50*/ 	.word	0xffffffff


	//   ....[104]....
        /*0a54*/ 	.word	0xffffffff


	//   ....[105]....
        /*0a58*/ 	.word	0xffffffff


	//   ....[106]....
        /*0a5c*/ 	.word	0xffffffff


	//   ....[107]....
        /*0a60*/ 	.word	0xffffffff


	//   ....[108]....
        /*0a64*/ 	.word	0xffffffff


	//   ....[109]....
        /*0a68*/ 	.word	0xffffffff


	//   ....[110]....
        /*0a6c*/ 	.word	0xffffffff


	//   ....[111]....
        /*0a70*/ 	.word	0xffffffff


	//   ....[112]....
        /*0a74*/ 	.word	0xffffffff


	//   ....[113]....
        /*0a78*/ 	.word	0xffffffff


	//   ....[114]....
        /*0a7c*/ 	.word	0xffffffff


	//   ....[115]....
        /*0a80*/ 	.word	0xffffffff


	//   ....[116]....
        /*0a84*/ 	.word	0xffffffff


	//   ....[117]....
        /*0a88*/ 	.word	0xffffffff


	//   ....[118]....
        /*0a8c*/ 	.word	0xffffffff


	//   ....[119]....
        /*0a90*/ 	.word	0xffffffff


	//   ....[120]....
        /*0a94*/ 	.word	0xffffffff


	//   ....[121]....
        /*0a98*/ 	.word	0xffffffff


	//   ....[122]....
        /*0a9c*/ 	.word	0xffffffff


	//   ....[123]....
        /*0aa0*/ 	.word	0xffffffff


	//   ....[124]....
        /*0aa4*/ 	.word	0xffffffff


	//   ....[125]....
        /*0aa8*/ 	.word	0xffffffff


	//   ....[126]....
        /*0aac*/ 	.word	0xffffffff


	//   ....[127]....
        /*0ab0*/ 	.word	0xffffffff


	//   ....[128]....
        /*0ab4*/ 	.word	0xffffffff


	//   ....[129]....
        /*0ab8*/ 	.word	0xffffffff


	//   ....[130]....
        /*0abc*/ 	.word	0xffffffff


	//   ....[131]....
        /*0ac0*/ 	.word	0xffffffff


	//   ....[132]....
        /*0ac4*/ 	.word	0xffffffff


	//   ....[133]....
        /*0ac8*/ 	.word	0xffffffff


	//   ....[134]....
        /*0acc*/ 	.word	0xffffffff


	//   ....[135]....
        /*0ad0*/ 	.word	0xffffffff


	//   ....[136]....
        /*0ad4*/ 	.word	0xffffffff


	//   ....[137]....
        /*0ad8*/ 	.word	0xffffffff


	//   ....[138]....
        /*0adc*/ 	.word	0xffffffff


	//   ....[139]....
        /*0ae0*/ 	.word	0xffffffff


	//   ....[140]....
        /*0ae4*/ 	.word	0xffffffff


	//   ....[141]....
        /*0ae8*/ 	.word	0xffffffff


	//   ....[142]....
        /*0aec*/ 	.word	0xffffffff


	//   ....[143]....
        /*0af0*/ 	.word	0xffffffff


	//   ....[144]....
        /*0af4*/ 	.word	0xffffffff


	//   ....[145]....
        /*0af8*/ 	.word	0xffffffff


	//   ....[146]....
        /*0afc*/ 	.word	0xffffffff


	//   ....[147]....
        /*0b00*/ 	.word	0xffffffff


	//   ....[148]....
        /*0b04*/ 	.word	0xffffffff


	//   ....[149]....
        /*0b08*/ 	.word	0xffffffff


	//   ....[150]....
        /*0b0c*/ 	.word	0xffffffff


	//   ....[151]....
        /*0b10*/ 	.word	0xffffffff


	//   ....[152]....
        /*0b14*/ 	.word	0xffffffff


	//   ....[153]....
        /*0b18*/ 	.word	0xffffffff


	//   ....[154]....
        /*0b1c*/ 	.word	0xffffffff


	//   ....[155]....
        /*0b20*/ 	.word	0xffffffff


	//   ....[156]....
        /*0b24*/ 	.word	0xffffffff


	//   ....[157]....
        /*0b28*/ 	.word	0xffffffff


	//   ....[158]....
        /*0b2c*/ 	.word	0xffffffff


	//   ....[159]....
        /*0b30*/ 	.word	0xffffffff


	//   ....[160]....
        /*0b34*/ 	.word	0xffffffff


	//   ....[161]....
        /*0b38*/ 	.word	0xffffffff


	//   ....[162]....
        /*0b3c*/ 	.word	0xffffffff


	//   ....[163]....
        /*0b40*/ 	.word	0xffffffff


	//   ....[164]....
        /*0b44*/ 	.word	0xffffffff


	//   ....[165]....
        /*0b48*/ 	.word	0xffffffff


	//   ....[166]....
        /*0b4c*/ 	.word	0xffffffff


	//   ....[167]....
        /*0b50*/ 	.word	0xffffffff


	//   ....[168]....
        /*0b54*/ 	.word	0xffffffff


	//   ....[169]....
        /*0b58*/ 	.word	0xffffffff


	//   ....[170]....
        /*0b5c*/ 	.word	0xffffffff


	//   ....[171]....
        /*0b60*/ 	.word	0xffffffff


	//   ....[172]....
        /*0b64*/ 	.word	0xffffffff


	//   ....[173]....
        /*0b68*/ 	.word	0xffffffff


	//   ....[174]....
        /*0b6c*/ 	.word	0xffffffff


	//   ....[175]....
        /*0b70*/ 	.word	0xffffffff


	//   ....[176]....
        /*0b74*/ 	.word	0xffffffff


	//   ....[177]....
        /*0b78*/ 	.word	0xffffffff


	//   ....[178]....
        /*0b7c*/ 	.word	0xffffffff


	//   ....[179]....
        /*0b80*/ 	.word	0xffffffff


	//   ....[180]....
        /*0b84*/ 	.word	0xffffffff


	//   ....[181]....
        /*0b88*/ 	.word	0xffffffff


	//   ....[182]....
        /*0b8c*/ 	.word	0xffffffff


	//----- nvinfo : EIATTR_COOP_GROUP_INSTR_OFFSETS
	.align		4
.L_542:
        /*0b90*/ 	.byte	0x04, 0x28
        /*0b92*/ 	.short	(.L_544 - .L_543)


	//   ....[0]....
.L_543:
        /*0b94*/ 	.word	0x00000050


	//   ....[1]....
        /*0b98*/ 	.word	0x00000200


	//   ....[2]....
        /*0b9c*/ 	.word	0x00000230


	//   ....[3]....
        /*0ba0*/ 	.word	0x00000260


	//   ....[4]....
        /*0ba4*/ 	.word	0x00000290


	//   ....[5]....
        /*0ba8*/ 	.word	0x000002c0


	//   ....[6]....
        /*0bac*/ 	.word	0x000002f0


	//   ....[7]....
        /*0bb0*/ 	.word	0x00000450


	//   ....[8]....
        /*0bb4*/ 	.word	0x00000490


	//   ....[9]....
        /*0bb8*/ 	.word	0x000004c0


	//   ....[10]....
        /*0bbc*/ 	.word	0x000004f0


	//   ....[11]....
        /*0bc0*/ 	.word	0x00000520


	//   ....[12]....
        /*0bc4*/ 	.word	0x00000550


	//   ....[13]....
        /*0bc8*/ 	.word	0x000005e0


	//   ....[14]....
        /*0bcc*/ 	.word	0x00000630


	//   ....[15]....
        /*0bd0*/ 	.word	0x00000650


	//   ....[16]....
        /*0bd4*/ 	.word	0x000006b0


	//   ....[17]....
        /*0bd8*/ 	.word	0x00002d70


	//   ....[18]....
        /*0bdc*/ 	.word	0x00002d90


	//   ....[19]....
        /*0be0*/ 	.word	0x00002f50


	//   ....[20]....
        /*0be4*/ 	.word	0x00002f60


	//   ....[21]....
        /*0be8*/ 	.word	0x00003120


	//   ....[22]....
        /*0bec*/ 	.word	0x00003140


	//   ....[23]....
        /*0bf0*/ 	.word	0x00003300


	//   ....[24]....
        /*0bf4*/ 	.word	0x00003310


	//   ....[25]....
        /*0bf8*/ 	.word	0x00004360


	//   ....[26]....
        /*0bfc*/ 	.word	0x00004370


	//   ....[27]....
        /*0c00*/ 	.word	0x00004820


	//   ....[28]....
        /*0c04*/ 	.word	0x000048c0


	//   ....[29]....
        /*0c08*/ 	.word	0x000048e0


	//   ....[30]....
        /*0c0c*/ 	.word	0x00004900


	//   ....[31]....
        /*0c10*/ 	.word	0x000049d0


	//   ....[32]....
        /*0c14*/ 	.word	0x000049e0


	//   ....[33]....
        /*0c18*/ 	.word	0x00004e90


	//   ....[34]....
        /*0c1c*/ 	.word	0x00005070


	//   ....[35]....
        /*0c20*/ 	.word	0x00005190


	//   ....[36]....
        /*0c24*/ 	.word	0x00005240


	//   ....[37]....
        /*0c28*/ 	.word	0x00006d90


	//   ....[38]....
        /*0c2c*/ 	.word	0x00006da0


	//   ....[39]....
        /*0c30*/ 	.word	0x00006db0


	//   ....[40]....
        /*0c34*/ 	.word	0x00006dc0


	//   ....[41]....
        /*0c38*/ 	.word	0x00007150


	//   ....[42]....
        /*0c3c*/ 	.word	0x00007360


	//   ....[43]....
        /*0c40*/ 	.word	0x000075f0


	//   ....[44]....
        /*0c44*/ 	.word	0x000077b0


	//   ....[45]....
        /*0c48*/ 	.word	0x00007800


	//   ....[46]....
        /*0c4c*/ 	.word	0x00007880


	//   ....[47]....
        /*0c50*/ 	.word	0x000078b0


	//   ....[48]....
        /*0c54*/ 	.word	0x000079f0


	//   ....[49]....
        /*0c58*/ 	.word	0x0000a0c0


	//   ....[50]....
        /*0c5c*/ 	.word	0x0000a120


	//   ....[51]....
        /*0c60*/ 	.word	0x0000a150


	//   ....[52]....
        /*0c64*/ 	.word	0x0000a180


	//   ....[53]....
        /*0c68*/ 	.word	0x0000a1c0


	//   ....[54]....
        /*0c6c*/ 	.word	0x0000a1f0


	//   ....[55]....
        /*0c70*/ 	.word	0x0000a440


	//   ....[56]....
        /*0c74*/ 	.word	0x0000a890


	//   ....[57]....
        /*0c78*/ 	.word	0x0000ba60


	//   ....[58]....
        /*0c7c*/ 	.word	0x0000ba90


	//   ....[59]....
        /*0c80*/ 	.word	0x0000baa0


	//   ....[60]....
        /*0c84*/ 	.word	0x0000bab0


	//   ....[61]....
        /*0c88*/ 	.word	0x0000bac0


	//   ....[62]....
        /*0c8c*/ 	.word	0x0000baf0


	//   ....[63]....
        /*0c90*/ 	.word	0x0000bb10


	//   ....[64]....
        /*0c94*/ 	.word	0x0000bb30


	//   ....[65]....
        /*0c98*/ 	.word	0x0000d0b0


	//   ....[66]....
        /*0c9c*/ 	.word	0x0000d0c0


	//   ....[67]....
        /*0ca0*/ 	.word	0x0000d0d0


	//   ....[68]....
        /*0ca4*/ 	.word	0x0000d0e0


	//   ....[69]....
        /*0ca8*/ 	.word	0x0000d0f0


	//   ....[70]....
        /*0cac*/ 	.word	0x0000d100


	//   ....[71]....
        /*0cb0*/ 	.word	0x0000d110


	//   ....[72]....
        /*0cb4*/ 	.word	0x0000d130


	//   ....[73]....
        /*0cb8*/ 	.word	0x0000d5a0


	//   ....[74]....
        /*0cbc*/ 	.word	0x0000d5c0


	//   ....[75]....
        /*0cc0*/ 	.word	0x0000d720


	//   ....[76]....
        /*0cc4*/ 	.word	0x0000d730


	//   ....[77]....
        /*0cc8*/ 	.word	0x0000d8a0


	//   ....[78]....
        /*0ccc*/ 	.word	0x0000d8c0


	//   ....[79]....
        /*0cd0*/ 	.word	0x0000da30


	//   ....[80]....
        /*0cd4*/ 	.word	0x0000da40


	//   ....[81]....
        /*0cd8*/ 	.word	0x0000ddc0


	//   ....[82]....
        /*0cdc*/ 	.word	0x0000dde0


	//   ....[83]....
        /*0ce0*/ 	.word	0x0000e2b0


	//   ....[84]....
        /*0ce4*/ 	.word	0x0000e2c0


	//   ....[85]....
        /*0ce8*/ 	.word	0x0000e790


	//   ....[86]....
        /*0cec*/ 	.word	0x0000e7b0


	//   ....[87]....
        /*0cf0*/ 	.word	0x0000ec80


	//   ....[88]....
        /*0cf4*/ 	.word	0x0000ec90


	//   ....[89]....
        /*0cf8*/ 	.word	0x0000f900


	//   ....[90]....
        /*0cfc*/ 	.word	0x0000f920


	//   ....[91]....
        /*0d00*/ 	.word	0x0000fa90


	//   ....[92]....
        /*0d04*/ 	.word	0x0000faa0


	//   ....[93]....
        /*0d08*/ 	.word	0x0000fc10


	//   ....[94]....
        /*0d0c*/ 	.word	0x0000fc30


	//   ....[95]....
        /*0d10*/ 	.word	0x0000fda0


	//   ....[96]....
        /*0d14*/ 	.word	0x0000fdb0


	//   ....[97]....
        /*0d18*/ 	.word	0x0000ffe0


	//   ....[98]....
        /*0d1c*/ 	.word	0x00010000


	//   ....[99]....
        /*0d20*/ 	.word	0x00010130


	//   ....[100]....
        /*0d24*/ 	.word	0x00010170


	//   ....[101]....
        /*0d28*/ 	.word	0x000101a0


	//   ....[102]....
        /*0d2c*/ 	.word	0x000101d0


	//   ....[103]....
        /*0d30*/ 	.word	0x00010200


	//   ....[104]....
        /*0d34*/ 	.word	0x00010230


	//   ....[105]....
        /*0d38*/ 	.word	0x00010390


	//   ....[106]....
        /*0d3c*/ 	.word	0x000103d0


	//   ....[107]....
        /*0d40*/ 	.word	0x00010400


	//   ....[108]....
        /*0d44*/ 	.word	0x00010430


	//   ....[109]....
        /*0d48*/ 	.word	0x00010460


	//   ....[110]....
        /*0d4c*/ 	.word	0x00010490


	//   ....[111]....
        /*0d50*/ 	.word	0x00010520


	//   ....[112]....
        /*0d54*/ 	.word	0x00010580


	//   ....[113]....
        /*0d58*/ 	.word	0x00010590


	//   ....[114]....
        /*0d5c*/ 	.word	0x000105f0


	//   ....[115]....
        /*0d60*/ 	.word	0x00011050


	//   ....[116]....
        /*0d64*/ 	.word	0x000110b0


	//   ....[117]....
        /*0d68*/ 	.word	0x00011100


	//   ....[118]....
        /*0d6c*/ 	.word	0x00011150


	//   ....[119]....
        /*0d70*/ 	.word	0x000111a0


	//   ....[120]....
        /*0d74*/ 	.word	0x00011210


	//   ....[121]....
        /*0d78*/ 	.word	0x00011250


	//   ....[122]....
        /*0d7c*/ 	.word	0x000112c0


	//   ....[123]....
        /*0d80*/ 	.word	0x00011330


	//   ....[124]....
        /*0d84*/ 	.word	0x00011390


	//   ....[125]....
        /*0d88*/ 	.word	0x00011400


	//   ....[126]....
        /*0d8c*/ 	.word	0x00011470


	//   ....[127]....
        /*0d90*/ 	.word	0x000114d0


	//   ....[128]....
        /*0d94*/ 	.word	0x00011530


	//   ....[129]....
        /*0d98*/ 	.word	0x00011590


	//   ....[130]....
        /*0d9c*/ 	.word	0x00011600


	//   ....[131]....
        /*0da0*/ 	.word	0x00011660


	//   ....[132]....
        /*0da4*/ 	.word	0x000116c0


	//   ....[133]....
        /*0da8*/ 	.word	0x00011710


	//   ....[134]....
        /*0dac*/ 	.word	0x00011760


	//   ....[135]....
        /*0db0*/ 	.word	0x000117b0


	//   ....[136]....
        /*0db4*/ 	.word	0x00011800


	//   ....[137]....
        /*0db8*/ 	.word	0x00011850


	//   ....[138]....
        /*0dbc*/ 	.word	0x000118a0


	//   ....[139]....
        /*0dc0*/ 	.word	0x000118f0


	//   ....[140]....
        /*0dc4*/ 	.word	0x00011940


	//   ....[141]....
        /*0dc8*/ 	.word	0x000119b0


	//   ....[142]....
        /*0dcc*/ 	.word	0x00011a20


	//   ....[143]....
        /*0dd0*/ 	.word	0x00011a80


	//   ....[144]....
        /*0dd4*/ 	.word	0x00011ae0


	//   ....[145]....
        /*0dd8*/ 	.word	0x00011b40


	//   ....[146]....
        /*0ddc*/ 	.word	0x00011bb0


	//   ....[147]....
        /*0de0*/ 	.word	0x00011c10


	//   ....[148]....
        /*0de4*/ 	.word	0x00011c70


	//   ....[149]....
        /*0de8*/ 	.word	0x00011cd0


	//   ....[150]....
        /*0dec*/ 	.word	0x00011d40


	//   ....[151]....
        /*0df0*/ 	.word	0x00011da0


	//   ....[152]....
        /*0df4*/ 	.word	0x00011e00


	//   ....[153]....
        /*0df8*/ 	.word	0x00011e60


	//   ....[154]....
        /*0dfc*/ 	.word	0x00011ed0


	//   ....[155]....
        /*0e00*/ 	.word	0x00011f30


	//   ....[156]....
        /*0e04*/ 	.word	0x00011f90


	//   ....[157]....
        /*0e08*/ 	.word	0x00011ff0


	//   ....[158]....
        /*0e0c*/ 	.word	0x00012060


	//   ....[159]....
        /*0e10*/ 	.word	0x000120c0


	//   ....[160]....
        /*0e14*/ 	.word	0x00012120


	//   ....[161]....
        /*0e18*/ 	.word	0x00012180


	//   ....[162]....
        /*0e1c*/ 	.word	0x000121f0


	//   ....[163]....
        /*0e20*/ 	.word	0x00012250


	//   ....[164]....
        /*0e24*/ 	.word	0x000122b0


	//   ....[165]....
        /*0e28*/ 	.word	0x00012310


	//   ....[166]....
        /*0e2c*/ 	.word	0x00012380


	//   ....[167]....
        /*0e30*/ 	.word	0x000123d0


	//   ....[168]....
        /*0e34*/ 	.word	0x00012410


	//   ....[169]....
        /*0e38*/ 	.word	0x00012460


	//   ....[170]....
        /*0e3c*/ 	.word	0x000124b0


	//   ....[171]....
        /*0e40*/ 	.word	0x00012500


	//   ....[172]....
        /*0e44*/ 	.word	0x00012570


	//   ....[173]....
        /*0e48*/ 	.word	0x000125b0


	//   ....[174]....
        /*0e4c*/ 	.word	0x00012600


	//   ....[175]....
        /*0e50*/ 	.word	0x00012650


	//   ....[176]....
        /*0e54*/ 	.word	0x000126a0


	//   ....[177]....
        /*0e58*/ 	.word	0x000126f0


	//   ....[178]....
        /*0e5c*/ 	.word	0x00012760


	//   ....[179]....
        /*0e60*/ 	.word	0x000127a0


	//   ....[180]....
        /*0e64*/ 	.word	0x00012810


	//   ....[181]....
        /*0e68*/ 	.word	0x00012870


	//   ....[182]....
        /*0e6c*/ 	.word	0x000128d0


	//----- nvinfo : EIATTR_EXIT_INSTR_OFFSETS
	.align		4
.L_544:
        /*0e70*/ 	.byte	0x04, 0x1c
        /*0e72*/ 	.short	(.L_546 - .L_545)


	//   ....[0]....
.L_545:
        /*0e74*/ 	.word	0x000010d0


	//   ....[1]....
        /*0e78*/ 	.word	0x00011010


	//----- nvinfo : EIATTR_MAX_THREADS
	.align		4
.L_546:
        /*0e7c*/ 	.byte	0x04, 0x05
        /*0e7e*/ 	.short	(.L_548 - .L_547)
.L_547:
        /*0e80*/ 	.word	0x00000080
        /*0e84*/ 	.word	0x00000001
        /*0e88*/ 	.word	0x00000001


	//----- nvinfo : EIATTR_CRS_STACK_SIZE
	.align		4
.L_548:
        /*0e8c*/ 	.byte	0x04, 0x1e
        /*0e8e*/ 	.short	(.L_550 - .L_549)
.L_549:
        /*0e90*/ 	.word	0x00000000
.L_550:


//--------------------- .nv.info._ZN7cutlass13device_kernelIN5flash19enable_sm80_to_sm89INS1_16FlashAttnFwdSm80INS1_25CollectiveMainloopFwdSm80ILi4ELi1ELb0EN4cute5tupleIJNS5_1CILi128EEENS7_ILi48EEENS7_ILi96EEEEEELi96ENS_6half_tEfNS_4arch4Sm80ELb1ELb0ELb0ELb1ELb0ELb1ELb1ELb1EEENS1_21CollectiveEpilogueFwdINS6_IJS8_SA_S9_EEENS6_IJNS7_ILi1EEESI_SI_EEESC_SE_Li128ELb1ELb1ELb1ELb0EEENS1_36VarlenDynamicPersistentTileSchedulerILi128ELi48ELi128ELi128ELb1ELb1ELb0ELb1ELb1ELb1EEEEEEEEEvNT_6ParamsE --------------------------
	.section	.nv.info._ZN7cutlass13device_kernelIN5flash19enable_sm80_to_sm89INS1_16FlashAttnFwdSm80INS1_25CollectiveMainloopFwdSm80ILi4ELi1ELb0EN4cute5tupleIJNS5_1CILi128EEENS7_ILi48EEENS7_ILi96EEEEEELi96ENS_6half_tEfNS_4arch4Sm80ELb1ELb0ELb0ELb1ELb0ELb1ELb1ELb1EEENS1_21CollectiveEpilogueFwdINS6_IJS8_SA_S9_EEENS6_IJNS7_ILi1EEESI_SI_EEESC_SE_Li128ELb1ELb1ELb1ELb0EEENS1_36VarlenDynamicPersistentTileSchedulerILi128ELi48ELi128ELi128ELb1ELb1ELb0ELb1ELb1ELb1EEEEEEEEEvNT_6ParamsE,"",@"SHT_CUDA_INFO"
	.sectionflags	@""
	.align	4


	//----- nvinfo : EIATTR_CUDA_API_VERSION
	.align		4
        /*0000*/ 	.byte	0x04, 0x37
        /*0002*/ 	.short	(.L_552 - .L_551)
.L_551:
        /*0004*/ 	.word	0x00000082


	//----- nvinfo : EIATTR_SW2861232_WAR
	.align		4
.L_552:
        /*0008*/ 	.byte	0x01, 0x35
	.zero		2


	//----- nvinfo : EIATTR_PARAM_CBANK
	.align		4
        /*000c*/ 	.byte	0x04, 0x0a
        /*000e*/ 	.short	(.L_554 - .L_553)
	.align		4
.L_553:
        /*0010*/ 	.word	index@(.nv.constant0._ZN7cutlass13device_kernelIN5flash19enable_sm80_to_sm89INS1_16FlashAttnFwdSm80INS1_25CollectiveMainloopFwdSm80ILi4ELi1ELb0EN4cute5tupleIJNS5_1CILi128EEENS7_ILi48EEENS7_ILi96EEEEEELi96ENS_6half_tEfNS_4arch4Sm80ELb1ELb0ELb0ELb1ELb0ELb1ELb1ELb1EEENS1_21CollectiveEpilogueFwdINS6_IJS8_SA_S9_EEENS6_IJNS7_ILi1EEESI_SI_EEESC_SE_Li128ELb1ELb1ELb1ELb0EEENS1_36VarlenDynamicPersistentTileSchedulerILi128ELi48ELi128ELi128ELb1ELb1ELb0ELb1ELb1ELb1EEEEEEEEEvNT_6ParamsE)
        /*0014*/ 	.short	0x0160
        /*0016*/ 	.short	0x0438


	//----- nvinfo : EIATTR_CBANK_PARAM_SIZE
	.align		4
.L_554:
        /*0018*/ 	.byte	0x03, 0x19
        /*001a*/ 	.short	0x0438


	//----- nvinfo : EIATTR_KPARAM_INFO
	.align		4
        /*001c*/ 	.byte	0x04, 0x17
        /*001e*/ 	.short	(.L_556 - .L_555)
.L_555:
        /*0020*/ 	.word	0x00000000
        /*0024*/ 	.short	0x0000
        /*0026*/ 	.short	0x0000
        /*0028*/ 	.byte	0x00, 0xf0, 0xe1, 0x10


	//----- nvinfo : EIATTR_MAXREG_COUNT
	.align		4
.L_556:
        /*002c*/ 	.byte	0x03, 0x1b
        /*002e*/ 	.short	0x00ff


	//----- nvinfo : EIATTR_NUM_BARRIERS
	.align		4
        /*0030*/ 	.byte	0x02, 0x4c
        /*0032*/ 	.byte	0x06
	.zero		1


	//----- nvinfo : EIATTR_ANNOTATIONS
	.align		4
        /*0034*/ 	.byte	0x04, 0x55
        /*0036*/ 	.short	(.L_558 - .L_557)


	//   ....[0]....
.L_557:
        /* <DEDUP_REMOVED lines=122> */


	//----- nvinfo : EIATTR_MERCURY_ISA_VERSION
	.align		4
.L_558:
        /*07c0*/ 	.byte	0x03, 0x5f
        /*07c2*/ 	.short	0x0000


	//----- nvinfo : EIATTR_INT_WARP_WIDE_INSTR_OFFSETS
	.align		4
        /*07c4*/ 	.byte	0x04, 0x31
        /*07c6*/ 	.short	(.L_560 - .L_559)


	//   ....[0]....
.L_559:
        /*07c8*/ 	.word	0x000189f0


	//   ....[1]....
        /*07cc*/ 	.word	0x00018a70


	//----- nvinfo : EIATTR_COOP_GROUP_MASK_REGIDS
	.align		4
.L_560:
        /*07d0*/ 	.byte	0x04, 0x29
        /*07d2*/ 	.short	(.L_562 - .L_561)


	//   ....[0]....
.L_561:
        /*07d4*/ 	.word	0xffffffff


	//   ....[1]....
        /*07d8*/ 	.word	0xffffffff


	//   ....[2]....
        /*07dc*/ 	.word	0xffffffff


	//   ....[3]....
        /*07e0*/ 	.word	0xffffffff


	//   ....[4]....
        /*07e4*/ 	.word	0xffffffff


	//   ....[5]....
        /*07e8*/ 	.word	0xffffffff


	//   ....[6]....
        /*07ec*/ 	.word	0xffffffff


	//   ....[7]....
        /*07f0*/ 	.word	0xffffffff


	//   ....[8]....
        /*07f4*/ 	.word	0xffffffff


	//   ....[9]....
        /*07f8*/ 	.word	0xffffffff


	//   ....[10]....
        /*07fc*/ 	.word	0xffffffff


	//   ....[11]....
        /*0800*/ 	.word	0xffffffff


	//   ....[12]....
        /*0804*/ 	.word	0xffffffff


	//   ....[13]....
        /*0808*/ 	.word	0xffffffff


	//   ....[14]....
        /*080c*/ 	.word	0xffffffff


	//   ....[15]....
        /*0810*/ 	.word	0xffffffff


	//   ....[16]....
        /*0814*/ 	.word	0xffffffff


	//   ....[17]....
        /*0818*/ 	.word	0xffffffff


	//   ....[18]....
        /*081c*/ 	.word	0xffffffff


	//   ....[19]....
        /*0820*/ 	.word	0xffffffff


	//   ....[20]....
        /*0824*/ 	.word	0xffffffff


	//   ....[21]....
        /*0828*/ 	.word	0xffffffff


	//   ....[22]....
        /*082c*/ 	.word	0xffffffff


	//   ....[23]....
        /*0830*/ 	.word	0xffffffff


	//   ....[24]....
        /*0834*/ 	.word	0xffffffff


	//   ....[25]....
        /*0838*/ 	.word	0xffffffff


	//   ....[26]....
        /*083c*/ 	.word	0xffffffff


	//   ....[27]....
        /*0840*/ 	.word	0xffffffff


	//   ....[28]....
        /*0844*/ 	.word	0xffffffff


	//   ....[29]....
        /*0848*/ 	.word	0xffffffff


	//   ....[30]....
        /*084c*/ 	.word	0xffffffff


	//   ....[31]....
        /*0850*/ 	.word	0xffffffff


	//   ....[32]....
        /*0854*/ 	.word	0xffffffff


	//   ....[33]....
        /*0858*/ 	.word	0xffffffff


	//   ....[34]....
        /*085c*/ 	.word	0xffffffff


	//   ....[35]....
        /*0860*/ 	.word	0xffffffff


	//   ....[36]....
        /*0864*/ 	.word	0xffffffff


	//   ....[37]....
        /*0868*/ 	.word	0xffffffff


	//   ....[38]....
        /*086c*/ 	.word	0xffffffff


	//   ....[39]....
        /*0870*/ 	.word	0xffffffff


	//   ....[40]....
        /*0874*/ 	.word	0xffffffff


	//   ....[41]....
        /*0878*/ 	.word	0xffffffff


	//   ....[42]....
        /*087c*/ 	.word	0xffffffff


	//   ....[43]....
        /*0880*/ 	.word	0xffffffff


	//   ....[44]....
        /*0884*/ 	.word	0xffffffff


	//   ....[45]....
        /*0888*/ 	.word	0xffffffff


	//   ....[46]....
        /*088c*/ 	.word	0xffffffff


	//   ....[47]....
        /*0890*/ 	.word	0xffffffff


	//   ....[48]....
        /*0894*/ 	.word	0xffffffff


	//   ....[49]....
        /*0898*/ 	.word	0xffffffff


	//   ....[50]....
        /*089c*/ 	.word	0xffffffff


	//   ....[51]....
        /*08a0*/ 	.word	0xffffffff


	//   ....[52]....
        /*08a4*/ 	.word	0xffffffff


	//   ....[53]....
        /*08a8*/ 	.word	0xffffffff


	//   ....[54]....
        /*08ac*/ 	.word	0xffffffff


	//   ....[55]....
        /*08b0*/ 	.word	0xffffffff


	//   ....[56]....
        /*08b4*/ 	.word	0xffffffff


	//   ....[57]....
        /*08b8*/ 	.word	0xffffffff


	//   ....[58]....
        /*08bc*/ 	.word	0xffffffff


	//   ....[59]....
        /*08c0*/ 	.word	0xffffffff


	//   ....[60]....
        /*08c4*/ 	.word	0xffffffff


	//   ....[61]....
        /*08c8*/ 	.word	0xffffffff


	//   ....[62]....
        /*08cc*/ 	.word	0xffffffff


	//   ....[63]....
        /*08d0*/ 	.word	0xffffffff


	//   ....[64]....
        /*08d4*/ 	.word	0xffffffff


	//   ....[65]....
        /*08d8*/ 	.word	0xffffffff


	//   ....[66]....
        /*08dc*/ 	.word	0xffffffff


	//   ....[67]....
        /*08e0*/ 	.word	0xffffffff


	//   ....[68]....
        /*08e4*/ 	.word	0xffffffff


	//   ....[69]....
        /*08e8*/ 	.word	0xffffffff


	//   ....[70]....
        /*08ec*/ 	.word	0xffffffff


	//   ....[71]....
        /*08f0*/ 	.word	0xffffffff


	//   ....[72]....
        /*08f4*/ 	.word	0xffffffff


	//   ....[73]....
        /*08f8*/ 	.word	0xffffffff


	//   ....[74]....
        /*08fc*/ 	.word	0xffffffff


	//   ....[75]....
        /*0900*/ 	.word	0xffffffff


	//   ....[76]....
        /*0904*/ 	.word	0xffffffff


	//   ....[77]....
        /*0908*/ 	.word	0xffffffff


	//   ....[78]....
        /*090c*/ 	.word	0xffffffff


	//   ....[79]....
        /*0910*/ 	.word	0xffffffff


	//   ....[80]....
        /*0914*/ 	.word	0xffffffff


	//   ....[81]....
        /*0918*/ 	.word	0xffffffff


	//   ....[82]....
        /*091c*/ 	.word	0xffffffff


	//   ....[83]....
        /*0920*/ 	.word	0xffffffff


	//   ....[84]....
        /*0924*/ 	.word	0xffffffff


	//   ....[85]....
        /*0928*/ 	.word	0xffffffff


	//   ....[86]....
        /*092c*/ 	.word	0xffffffff


	//   ....[87]....
        /*0930*/ 	.word	0xffffffff


	//   ....[88]....
        /*0934*/ 	.word	0xffffffff


	//   ....[89]....
        /*0938*/ 	.word	0xffffffff


	//   ....[90]....
        /*093c*/ 	.word	0xffffffff


	//   ....[91]....
        /*0940*/ 	.word	0xffffffff


	//   ....[92]....
        /*0944*/ 	.word	0xffffffff


	//   ....[93]....
        /*0948*/ 	.word	0xffffffff


	//   ....[94]....
        /*094c*/ 	.word	0xffffffff


	//   ....[95]....
        /*0950*/ 	.word	0xffffffff


	//   ....[96]....
        /*0954*/ 	.word	0xffffffff


	//   ....[97]....
        /*0958*/ 	.word	0xffffffff


	//   ....[98]....
        /*095c*/ 	.word	0xffffffff


	//   ....[99]....
        /*0960*/ 	.word	0xffffffff


	//   ....[100]....
        /*0964*/ 	.word	0xffffffff


	//   ....[101]....
        /*0968*/ 	.word	0xffffffff


	//   ....[102]....
        /*096c*/ 	.word	0xffffffff


	//   ....[103]....
        /*0970*/ 	.word	0xffffffff


	//   ....[104]....
        /*0974*/ 	.word	0xffffffff


	//   ....[105]....
        /*0978*/ 	.word	0xffffffff


	//   ....[106]....
        /*097c*/ 	.word	0xffffffff


	//   ....[107]....
        /*0980*/ 	.word	0xffffffff


	//   ....[108]....
        /*0984*/ 	.word	0xffffffff


	//   ....[109]....
        /*0988*/ 	.word	0xffffffff


	//   ....[110]....
        /*098c*/ 	.word	0xffffffff


	//   ....[111]....
        /*0990*/ 	.word	0xffffffff


	//   ....[112]....
        /*0994*/ 	.word	0xffffffff


	//   ....[113]....
        /*0998*/ 	.word	0xffffffff


	//   ....[114]....
        /*099c*/ 	.word	0xffffffff


	//   ....[115]....
        /*09a0*/ 	.word	0xffffffff


	//   ....[116]....
        /*09a4*/ 	.word	0xffffffff


	//   ....[117]....
        /*09a8*/ 	.word	0xffffffff


	//   ....[118]....
        /*09ac*/ 	.word	0xffffffff


	//   ....[119]....
        /*09b0*/ 	.word	0xffffffff


	//   ....[120]....
        /*09b4*/ 	.word	0xffffffff


	//   ....[121]....
        /*09b8*/ 	.word	0xffffffff


	//   ....[122]....
        /*09bc*/ 	.word	0xffffffff


	//   ....[123]....
        /*09c0*/ 	.word	0xffffffff


	//   ....[124]....
        /*09c4*/ 	.word	0xffffffff


	//   ....[125]....
        /*09c8*/ 	.word	0xffffffff


	//   ....[126]....
        /*09cc*/ 	.word	0xffffffff


	//   ....[127]....
        /*09d0*/ 	.word	0xffffffff


	//   ....[128]....
        /*09d4*/ 	.word	0xffffffff


	//   ....[129]....
        /*09d8*/ 	.word	0xffffffff


	//   ....[130]....
        /*09dc*/ 	.word	0xffffffff


	//   ....[131]....
        /*09e0*/ 	.word	0xffffffff


	//   ....[132]....
        /*09e4*/ 	.word	0xffffffff


	//   ....[133]....
        /*09e8*/ 	.word	0xffffffff


	//   ....[134]....
        /*09ec*/ 	.word	0xffffffff


	//   ....[135]....
        /*09f0*/ 	.word	0xffffffff


	//   ....[136]....
        /*09f4*/ 	.word	0xffffffff


	//   ....[137]....
        /*09f8*/ 	.word	0xffffffff


	//   ....[138]....
        /*09fc*/ 	.word	0xffffffff


	//   ....[139]....
        /*0a00*/ 	.word	0xffffffff


	//   ....[140]....
        /*0a04*/ 	.word	0xffffffff


	//   ....[141]....
        /*0a08*/ 	.word	0xffffffff


	//   ....[142]....
        /*0a0c*/ 	.word	0xffffffff


	//   ....[143]....
        /*0a10*/ 	.word	0xffffffff


	//   ....[144]....
        /*0a14*/ 	.word	0xffffffff


	//   ....[145]....
        /*0a18*/ 	.word	0xffffffff


	//   ....[146]....
        /*0a1c*/ 	.word	0xffffffff


	//   ....[147]....
        /*0a20*/ 	.word	0xffffffff


	//   ....[148]....
        /*0a24*/ 	.word	0xffffffff


	//   ....[149]....
        /*0a28*/ 	.word	0xffffffff


	//   ....[150]....
        /*0a2c*/ 	.word	0xffffffff


	//   ....[151]....
        /*0a30*/ 	.word	0xffffffff


	//   ....[152]....
        /*0a34*/ 	.word	0xffffffff


	//   ....[153]....
        /*0a38*/ 	.word	0xffffffff


	//   ....[154]....
        /*0a3c*/ 	.word	0xffffffff


	//   ....[155]....
        /*0a40*/ 	.word	0xffffffff


	//   ....[156]....
        /*0a44*/ 	.word	0xffffffff


	//   ....[157]....
        /*0a48*/ 	.word	0xffffffff


	//   ....[158]....
        /*0a4c*/ 	.word	0xffffffff


	//   ....[159]....
        /*0a50*/ 	.word	0xffffffff


	//   ....[160]....
        /*0a54*/ 	.word	0xffffffff


	//   ....[161]....
        /*0a58*/ 	.word	0xffffffff


	//   ....[162]....
        /*0a5c*/ 	.word	0xffffffff


	//   ....[163]....
        /*0a60*/ 	.word	0xffffffff


	//   ....[164]....
        /*0a64*/ 	.word	0xffffffff


	//   ....[165]....
        /*0a68*/ 	.word	0xffffffff


	//   ....[166]....
        /*0a6c*/ 	.word	0xffffffff


	//   ....[167]....
        /*0a70*/ 	.word	0xffffffff


	//   ....[168]....
        /*0a74*/ 	.word	0xffffffff


	//   ....[169]....
        /*0a78*/ 	.word	0xffffffff


	//   ....[170]....
        /*0a7c*/ 	.word	0xffffffff


	//   ....[171]....
        /*0a80*/ 	.word	0xffffffff


	//   ....[172]....
        /*0a84*/ 	.word	0xffffffff


	//   ....[173]....
        /*0a88*/ 	.word	0xffffffff


	//   ....[174]....
        /*0a8c*/ 	.word	0xffffffff


	//   ....[175]....
        /*0a90*/ 	.word	0xffffffff


	//   ....[176]....
        /*0a94*/ 	.word	0xffffffff


	//   ....[177]....
        /*0a98*/ 	.word	0xffffffff


	//   ....[178]....
        /*0a9c*/ 	.word	0xffffffff


	//   ....[179]....
        /*0aa0*/ 	.word	0xffffffff


	//   ....[180]....
        /*0aa4*/ 	.word	0xffffffff


	//   ....[181]....
        /*0aa8*/ 	.word	0xffffffff


	//   ....[182]....
        /*0aac*/ 	.word	0xffffffff


	//   ....[183]....
        /*0ab0*/ 	.word	0xffffffff


	//   ....[184]....
        /*0ab4*/ 	.word	0xffffffff


	//   ....[185]....
        /*0ab8*/ 	.word	0xffffffff


	//   ....[186]....
        /*0abc*/ 	.word	0xffffffff


	//   ....[187]....
        /*0ac0*/ 	.word	0xffffffff


	//   ....[188]....
        /*0ac4*/ 	.word	0xffffffff


	//   ....[189]....
        /*0ac8*/ 	.word	0xffffffff


	//   ....[190]....
        /*0acc*/ 	.word	0xffffffff


	//   ....[191]....
        /*0ad0*/ 	.word	0xffffffff


	//   ....[192]....
        /*0ad4*/ 	.word	0xffffffff


	//   ....[193]....
        /*0ad8*/ 	.word	0xffffffff


	//   ....[194]....
        /*0adc*/ 	.word	0xffffffff


	//   ....[195]....
        /*0ae0*/ 	.word	0xffffffff


	//   ....[196]....
        /*0ae4*/ 	.word	0xffffffff


	//   ....[197]....
        /*0ae8*/ 	.word	0xffffffff


	//   ....[198]....
        /*0aec*/ 	.word	0xffffffff


	//----- nvinfo : EIATTR_COOP_GROUP_INSTR_OFFSETS
	.align		4
.L_562:
        /*0af0*/ 	.byte	0x04, 0x28
        /*0af2*/ 	.short	(.L_564 - .L_563)


	//   ....[0]....
.L_563:
        /*0af4*/ 	.word	0x00000050


	//   ....[1]....
        /*0af8*/ 	.word	0x00000200


	//   ....[2]....
        /*0afc*/ 	.word	0x00000230


	//   ....[3]....
        /*0b00*/ 	.word	0x00000260


	//   ....[4]....
        /*0b04*/ 	.word	0x00000290


	//   ....[5]....
        /*0b08*/ 	.word	0x000002c0


	//   ....[6]....
        /*0b0c*/ 	.word	0x000002f0


	//   ....[7]....
        /*0b10*/ 	.word	0x00000450


	//   ....[8]....
        /*0b14*/ 	.word	0x00000490


	//   ....[9]....
        /*0b18*/ 	.word	0x000004c0


	//   ....[10]....
        /*0b1c*/ 	.word	0x000004f0


	//   ....[11]....
        /*0b20*/ 	.word	0x00000520


	//   ....[12]....
        /*0b24*/ 	.word	0x00000550


	//   ....[13]....
        /*0b28*/ 	.word	0x000005e0


	//   ....[14]....
        /*0b2c*/ 	.word	0x00000630


	//   ....[15]....
        /*0b30*/ 	.word	0x00000650


	//   ....[16]....
        /*0b34*/ 	.word	0x000006b0


	//   ....[17]....
        /*0b38*/ 	.word	0x00008860


	//   ....[18]....
        /*0b3c*/ 	.word	0x00008880


	//   ....[19]....
        /*0b40*/ 	.word	0x00008a30


	//   ....[20]....
        /*0b44*/ 	.word	0x00008a40


	//   ....[21]....
        /*0b48*/ 	.word	0x00008be0


	//   ....[22]....
        /*0b4c*/ 	.word	0x00008c00


	//   ....[23]....
        /*0b50*/ 	.word	0x00008da0


	//   ....[24]....
        /*0b54*/ 	.word	0x00008db0


	//   ....[25]....
        /*0b58*/ 	.word	0x00009620


	//   ....[26]....
        /*0b5c*/ 	.word	0x00009640


	//   ....[27]....
        /*0b60*/ 	.word	0x00009650


	//   ....[28]....
        /*0b64*/ 	.word	0x00009660


	//   ....[29]....
        /*0b68*/ 	.word	0x00009ad0


	//   ....[30]....
        /*0b6c*/ 	.word	0x00009d40


	//   ....[31]....
        /*0b70*/ 	.word	0x00009d80


	//   ....[32]....
        /*0b74*/ 	.word	0x00009da0


	//   ....[33]....
        /*0b78*/ 	.word	0x0000c900


	//   ....[34]....
        /*0b7c*/ 	.word	0x0000c9b0


	//   ....[35]....
        /*0b80*/ 	.word	0x0000c9d0


	//   ....[36]....
        /*0b84*/ 	.word	0x0000c9e0


	//   ....[37]....
        /*0b88*/ 	.word	0x0000cd40


	//   ....[38]....
        /*0b8c*/ 	.word	0x0000cea0


	//   ....[39]....
        /*0b90*/ 	.word	0x0000cef0


	//   ....[40]....
        /*0b94*/ 	.word	0x0000cf30


	//   ....[41]....
        /*0b98*/ 	.word	0x00010820


	//   ....[42]....
        /*0b9c*/ 	.word	0x00010840


	//   ....[43]....
        /*0ba0*/ 	.word	0x00010c90


	//   ....[44]....
        /*0ba4*/ 	.word	0x00010d60


	//   ....[45]....
        /*0ba8*/ 	.word	0x00010d70


	//   ....[46]....
        /*0bac*/ 	.word	0x00010da0


	//   ....[47]....
        /*0bb0*/ 	.word	0x00010e10


	//   ....[48]....
        /*0bb4*/ 	.word	0x00010e40


	//   ....[49]....
        /*0bb8*/ 	.word	0x00011500


	//   ....[50]....
        /*0bbc*/ 	.word	0x00011730


	//   ....[51]....
        /*0bc0*/ 	.word	0x00011770


	//   ....[52]....
        /*0bc4*/ 	.word	0x00011860


	//   ....[53]....
        /*0bc8*/ 	.word	0x000132d0


	//   ....[54]....
        /*0bcc*/ 	.word	0x000132e0


	//   ....[55]....
        /*0bd0*/ 	.word	0x000132f0


	//   ....[56]....
        /*0bd4*/ 	.word	0x00013300


	//   ....[57]....
        /*0bd8*/ 	.word	0x00013670


	//   ....[58]....
        /*0bdc*/ 	.word	0x00013890


	//   ....[59]....
        /*0be0*/ 	.word	0x00013b60


	//   ....[60]....
        /*0be4*/ 	.word	0x00013ce0


	//   ....[61]....
        /*0be8*/ 	.word	0x00013d30


	//   ....[62]....
        /*0bec*/ 	.word	0x00013dc0


	//   ....[63]....
        /*0bf0*/ 	.word	0x00013e00


	//   ....[64]....
        /*0bf4*/ 	.word	0x00013f20


	//   ....[65]....
        /*0bf8*/ 	.word	0x00016680


	//   ....[66]....
        /*0bfc*/ 	.word	0x000166e0


	//   ....[67]....
        /*0c00*/ 	.word	0x00016710


	//   ....[68]....
        /*0c04*/ 	.word	0x00016740


	//   ....[69]....
        /*0c08*/ 	.word	0x00016780


	//   ....[70]....
        /*0c0c*/ 	.word	0x000167b0


	//   ....[71]....
        /*0c10*/ 	.word	0x00016a10


	//   ....[72]....
        /*0c14*/ 	.word	0x00016e50


	//   ....[73]....
        /*0c18*/ 	.word	0x00018030


	//   ....[74]....
        /*0c1c*/ 	.word	0x00018060


	//   ....[75]....
        /*0c20*/ 	.word	0x00018070


	//   ....[76]....
        /*0c24*/ 	.word	0x00018080


	//   ....[77]....
        /*0c28*/ 	.word	0x00018090


	//   ....[78]....
        /*0c2c*/ 	.word	0x000180c0


	//   ....[79]....
        /*0c30*/ 	.word	0x000180e0


	//   ....[80]....
        /*0c34*/ 	.word	0x00018100


	//   ....[81]....
        /*0c38*/ 	.word	0x00019690


	//   ....[82]....
        /*0c3c*/ 	.word	0x000196a0


	//   ....[83]....
        /*0c40*/ 	.word	0x000196c0


	//   ....[84]....
        /*0c44*/ 	.word	0x000196d0


	//   ....[85]....
        /*0c48*/ 	.word	0x000196e0


	//   ....[86]....
        /*0c4c*/ 	.word	0x000196f0


	//   ....[87]....
        /*0c50*/ 	.word	0x00019710


	//   ....[88]....
        /*0c54*/ 	.word	0x00019810


	//   ....[89]....
        /*0c58*/ 	.word	0x00019c00


	//   ....[90]....
        /*0c5c*/ 	.word	0x00019c20


	//   ....[91]....
        /*0c60*/ 	.word	0x00019d90


	//   ....[92]....
        /*0c64*/ 	.word	0x00019da0


	//   ....[93]....
        /*0c68*/ 	.word	0x00019f20


	//   ....[94]....
        /*0c6c*/ 	.word	0x00019f40


	//   ....[95]....
        /*0c70*/ 	.word	0x0001a0c0


	//   ....[96]....
        /*0c74*/ 	.word	0x0001a0d0


	//   ....[97]....
        /*0c78*/ 	.word	0x0001a450


	//   ....[98]....
        /*0c7c*/ 	.word	0x0001a470


	//   ....[99]....
        /*0c80*/ 	.word	0x0001a940


	//   ....[100]....
        /*0c84*/ 	.word	0x0001a950


	//   ....[101]....
        /*0c88*/ 	.word	0x0001acb0


	//   ....[102]....
        /*0c8c*/ 	.word	0x0001acd0


	//   ....[103]....
        /*0c90*/ 	.word	0x0001b050


	//   ....[104]....
        /*0c94*/ 	.word	0x0001b060


	//   ....[105]....
        /*0c98*/ 	.word	0x0001bbb0


	//   ....[106]....
        /*0c9c*/ 	.word	0x0001bbd0


	//   ....[107]....
        /*0ca0*/ 	.word	0x0001bd50


	//   ....[108]....
        /*0ca4*/ 	.word	0x0001bd60


	//   ....[109]....
        /*0ca8*/ 	.word	0x0001bee0


	//   ....[110]....
        /*0cac*/ 	.word	0x0001bf00


	//   ....[111]....
        /*0cb0*/ 	.word	0x0001c080


	//   ....[112]....
        /*0cb4*/ 	.word	0x0001c090


	//   ....[113]....
        /*0cb8*/ 	.word	0x0001c2d0


	//   ....[114]....
        /*0cbc*/ 	.word	0x0001c2f0


	//   ....[115]....
        /*0cc0*/ 	.word	0x0001c420


	//   ....[116]....
        /*0cc4*/ 	.word	0x0001c460


	//   ....[117]....
        /*0cc8*/ 	.word	0x0001c490


	//   ....[118]....
        /*0ccc*/ 	.word	0x0001c4c0


	//   ....[119]....
        /*0cd0*/ 	.word	0x0001c4f0


	//   ....[120]....
        /*0cd4*/ 	.word	0x0001c520


	//   ....[121]....
        /*0cd8*/ 	.word	0x0001c680


	//   ....[122]....
        /*0cdc*/ 	.word	0x0001c6c0


	//   ....[123]....
        /*0ce0*/ 	.word	0x0001c6f0


	//   ....[124]....
        /*0ce4*/ 	.word	0x0001c720


	//   ....[125]....
        /*0ce8*/ 	.word	0x0001c750


	//   ....[126]....
        /*0cec*/ 	.word	0x0001c780


	//   ....[127]....
        /*0cf0*/ 	.word	0x0001c810


	//   ....[128]....
        /*0cf4*/ 	.word	0x0001c870


	//   ....[129]....
        /*0cf8*/ 	.word	0x0001c880


	//   ....[130]....
        /*0cfc*/ 	.word	0x0001c8e0


	//   ....[131]....
        /*0d00*/ 	.word	0x0001d340


	//   ....[132]....
        /*0d04*/ 	.word	0x0001d3a0


	//   ....[133]....
        /*0d08*/ 	.word	0x0001d3f0


	//   ....[134]....
        /*0d0c*/ 	.word	0x0001d440


	//   ....[135]....
        /*0d10*/ 	.word	0x0001d490


	//   ....[136]....
        /*0d14*/ 	.word	0x0001d500


	//   ....[137]....
        /*0d18*/ 	.word	0x0001d540


	//   ....[138]....
        /*0d1c*/ 	.word	0x0001d5b0


	//   ....[139]....
        /*0d20*/ 	.word	0x0001d620


	//   ....[140]....
        /*0d24*/ 	.word	0x0001d680


	//   ....[141]....
        /*0d28*/ 	.word	0x0001d6f0


	//   ....[142]....
        /*0d2c*/ 	.word	0x0001d760


	//   ....[143]....
        /*0d30*/ 	.word	0x0001d7c0


	//   ....[144]....
        /*0d34*/ 	.word	0x0001d820


	//   ....[145]....
        /*0d38*/ 	.word	0x0001d880


	//   ....[146]....
        /*0d3c*/ 	.word	0x0001d8f0


	//   ....[147]....
        /*0d40*/ 	.word	0x0001d950


	//   ....[148]....
        /*0d44*/ 	.word	0x0001d9b0


	//   ....[149]....
        /*0d48*/ 	.word	0x0001da00


	//   ....[150]....
        /*0d4c*/ 	.word	0x0001da50


	//   ....[151]....
        /*0d50*/ 	.word	0x0001daa0


	//   ....[152]....
        /*0d54*/ 	.word	0x0001daf0


	//   ....[153]....
        /*0d58*/ 	.word	0x0001db40


	//   ....[154]....
        /*0d5c*/ 	.word	0x0001db90


	//   ....[155]....
        /*0d60*/ 	.word	0x0001dbe0


	//   ....[156]....
        /*0d64*/ 	.word	0x0001dc30


	//   ....[157]....
        /*0d68*/ 	.word	0x0001dca0


	//   ....[158]....
        /*0d6c*/ 	.word	0x0001dd10


	//   ....[159]....
        /*0d70*/ 	.word	0x0001dd70


	//   ....[160]....
        /*0d74*/ 	.word	0x0001ddd0


	//   ....[161]....
        /*0d78*/ 	.word	0x0001de30


	//   ....[162]....
        /*0d7c*/ 	.word	0x0001dea0


	//   ....[163]....
        /*0d80*/ 	.word	0x0001df00


	//   ....[164]....
        /*0d84*/ 	.word	0x0001df60


	//   ....[165]....
        /*0d88*/ 	.word	0x0001dfc0


	//   ....[166]....
        /*0d8c*/ 	.word	0x0001e030


	//   ....[167]....
        /*0d90*/ 	.word	0x0001e090


	//   ....[168]....
        /*0d94*/ 	.word	0x0001e0f0


	//   ....[169]....
        /*0d98*/ 	.word	0x0001e150


	//   ....[170]....
        /*0d9c*/ 	.word	0x0001e1c0


	//   ....[171]....
        /*0da0*/ 	.word	0x0001e220


	//   ....[172]....
        /*0da4*/ 	.word	0x0001e280


	//   ....[173]....
        /*0da8*/ 	.word	0x0001e2e0


	//   ....[174]....
        /*0dac*/ 	.word	0x0001e350


	//   ....[175]....
        /*0db0*/ 	.word	0x0001e3b0


	//   ....[176]....
        /*0db4*/ 	.word	0x0001e410


	//   ....[177]....
        /*0db8*/ 	.word	0x0001e470


	//   ....[178]....
        /*0dbc*/ 	.word	0x0001e4e0


	//   ....[179]....
        /*0dc0*/ 	.word	0x0001e540


	//   ....[180]....
        /*0dc4*/ 	.word	0x0001e5a0


	//   ....[181]....
        /*0dc8*/ 	.word	0x0001e600


	//   ....[182]....
        /*0dcc*/ 	.word	0x0001e670


	//   ....[183]....
        /*0dd0*/ 	.word	0x0001e6c0


	//   ....[184]....
        /*0dd4*/ 	.word	0x0001e700


	//   ....[185]....
        /*0dd8*/ 	.word	0x0001e750


	//   ....[186]....
        /*0ddc*/ 	.word	0x0001e7a0


	//   ....[187]....
        /*0de0*/ 	.word	0x0001e7f0


	//   ....[188]....
        /*0de4*/ 	.word	0x0001e860


	//   ....[189]....
        /*0de8*/ 	.word	0x0001e8a0


	//   ....[190]....
        /*0dec*/ 	.word	0x0001e8f0


	//   ....[191]....
        /*0df0*/ 	.word	0x0001e940


	//   ....[192]....
        /*0df4*/ 	.word	0x0001e990


	//   ....[193]....
        /*0df8*/ 	.word	0x0001e9e0


	//   ....[194]....
        /*0dfc*/ 	.word	0x0001ea50


	//   ....[195]....
        /*0e00*/ 	.word	0x0001ea90


	//   ....[196]....
        /*0e04*/ 	.word	0x0001eb00


	//   ....[197]....
        /*0e08*/ 	.word	0x0001eb60


	//   ....[198]....
        /*0e0c*/ 	.word	0x0001ebc0


	//----- nvinfo : EIATTR_EXIT_INSTR_OFFSETS
	.align		4
.L_564:
        /*0e10*/ 	.byte	0x04, 0x1c
        /*0e12*/ 	.short	(.L_566 - .L_565)


	//   ....[0]....
.L_565:
        /*0e14*/ 	.word	0x000010d0


	//   ....[1]....
        /*0e18*/ 	.word	0x0001d300


	//----- nvinfo : EIATTR_MAX_THREADS
	.align		4
.L_566:
        /*0e1c*/ 	.byte	0x04, 0x05
        /*0e1e*/ 	.short	(.L_568 - .L_567)
.L_567:
        /*0e20*/ 	.word	0x00000080
        /*0e24*/ 	.word	0x00000001
        /*0e28*/ 	.word	0x00000001


	//----- nvinfo : EIATTR_CRS_STACK_SIZE
	.align		4
.L_568:
        /*0e2c*/ 	.byte	0x04, 0x1e
        /*0e2e*/ 	.short	(.L_570 - .L_569)
.L_569:
        /*0e30*/ 	.word	0x00000000
.L_570:


//--------------------- .nv.callgraph             --------------------------
	.section	.nv.callgraph,"",@"SHT_CUDA_CALLGRAPH"
	.align	4
	.sectionentsize	8
	.align		4
        /*0000*/ 	.word	0x00000000
	.align		4
        /*0004*/ 	.word	0xffffffff
	.align		4
        /*0008*/ 	.word	0x00000000
	.align		4
        /*000c*/ 	.word	0xfffffffe
	.align		4
        /*0010*/ 	.word	0x00000000
	.align		4
        /*0014*/ 	.word	0xfffffffd
	.align		4
        /*0018*/ 	.word	0x00000000
	.align		4
        /*001c*/ 	.word	0xfffffffc


//--------------------- .nv.rel.action            --------------------------
	.section	.nv.rel.action,"",@"SHT_CUDA_RELOCINFO"
	.align	8
	.sectionentsize	8
        /*0000*/ 	.byte	0x73, 0x00, 0x00, 0x00, 0x00, 0x00, 0x00, 0x00, 0x00, 0x00, 0x00, 0x11, 0x25, 0x00, 0x05, 0x36


//--------------------- .nv.constant4             --------------------------
	.section	.nv.constant4,"a",@progbits
	.align	8
	.align		8
.nv.constant4:
        /*0000*/ 	.dword	_ZN82_INTERNAL_2e67bb2b_46_flash_fwd_hdim96_fp16_split_softcapall_sm80_cu_744032ad_35854cuda3std3__45__cpo5beginE
	.align		8
        /*0008*/ 	.dword	_ZN82_INTERNAL_2e67bb2b_46_flash_fwd_hdim96_fp16_split_softcapall_sm80_cu_744032ad_35854cuda3std3__45__cpo3endE
	.align		8
        /*0010*/ 	.dword	_ZN82_INTERNAL_2e67bb2b_46_flash_fwd_hdim96_fp16_split_softcapall_sm80_cu_744032ad_35854cuda3std3__45__cpo6cbeginE
	.align		8
        /*0018*/ 	.dword	_ZN82_INTERNAL_2e67bb2b_46_flash_fwd_hdim96_fp16_split_softcapall_sm80_cu_744032ad_35854cuda3std3__45__cpo4cendE
	.align		8
        /*0020*/ 	.dword	_ZN82_INTERNAL_2e67bb2b_46_flash_fwd_hdim96_fp16_split_softcapall_sm80_cu_744032ad_35854cuda3std3__484_GLOBAL__N__2e67bb2b_46_flash_fwd_hdim96_fp16_split_softcapall_sm80_cu_744032ad_35856ignoreE
	.align		8
        /*0028*/ 	.dword	_ZN82_INTERNAL_2e67bb2b_46_flash_fwd_hdim96_fp16_split_softcapall_sm80_cu_744032ad_35854cuda3std3__419piecewise_constructE
	.align		8
        /*0030*/ 	.dword	_ZN82_INTERNAL_2e67bb2b_46_flash_fwd_hdim96_fp16_split_softcapall_sm80_cu_744032ad_35854cuda3std3__48in_placeE
	.align		8
        /*0038*/ 	.dword	_ZN82_INTERNAL_2e67bb2b_46_flash_fwd_hdim96_fp16_split_softcapall_sm80_cu_744032ad_35854cuda3std6ranges3__45__cpo4swapE
	.align		8
        /*0040*/ 	.dword	_ZN82_INTERNAL_2e67bb2b_46_flash_fwd_hdim96_fp16_split_softcapall_sm80_cu_744032ad_35854cuda3std6ranges3__45__cpo9iter_moveE
	.align		8
        /*0048*/ 	.dword	_ZN82_INTERNAL_2e67bb2b_46_flash_fwd_hdim96_fp16_split_softcapall_sm80_cu_744032ad_35854cute7productE
	.align		8
        /*0050*/ 	.dword	_ZN82_INTERNAL_2e67bb2b_46_flash_fwd_hdim96_fp16_split_softcapall_sm80_cu_744032ad_35854cute1_E


//--------------------- .nv.constant0._ZN7cutlass13device_kernelIN5flash19enable_sm80_to_sm89INS1_16FlashAttnFwdSm80INS1_25CollectiveMainloopFwdSm80ILi4ELi1ELb0EN4cute5tupleIJNS5_1CILi128EEENS7_ILi64EEENS7_ILi96EEEEEELi96ENS_6half_tEfNS_4arch4Sm80ELb0ELb0ELb1ELb0ELb0ELb0ELb1ELb1EEENS1_21CollectiveEpilogueFwdINS6_IJS8_SA_S9_EEENS6_IJNS7_ILi1EEESI_SI_EEESC_SE_Li128ELb0ELb1ELb1ELb0EEENS1_19SingleTileSchedulerILb0ELb1ELb1ELi128EEEEEEEEEvNT_6ParamsE --------------------------
	.section	.nv.constant0._ZN7cutlass13device_kernelIN5flash19enable_sm80_to_sm89INS1_16FlashAttnFwdSm80INS1_25CollectiveMainloopFwdSm80ILi4ELi1ELb0EN4cute5tupleIJNS5_1CILi128EEENS7_ILi64EEENS7_ILi96EEEEEELi96ENS_6half_tEfNS_4arch4Sm80ELb0ELb0ELb1ELb0ELb0ELb0ELb1ELb1EEENS1_21CollectiveEpilogueFwdINS6_IJS8_SA_S9_EEENS6_IJNS7_ILi1EEESI_SI_EEESC_SE_Li128ELb0ELb1ELb1ELb0EEENS1_19SingleTileSchedulerILb0ELb1ELb1ELi128EEEEEEEEEvNT_6ParamsE,"a",@progbits
	.sectionflags	@""
	.align	4
.nv.constant0._ZN7cutlass13device_kernelIN5flash19enable_sm80_to_sm89INS1_16FlashAttnFwdSm80INS1_25CollectiveMainloopFwdSm80ILi4ELi1ELb0EN4cute5tupleIJNS5_1CILi128EEENS7_ILi64EEENS7_ILi96EEEEEELi96ENS_6half_tEfNS_4arch4Sm80ELb0ELb0ELb1ELb0ELb0ELb0ELb1ELb1EEENS1_21CollectiveEpilogueFwdINS6_IJS8_SA_S9_EEENS6_IJNS7_ILi1EEESI_SI_EEESC_SE_Li128ELb0ELb1ELb1ELb0EEENS1_19SingleTileSchedulerILb0ELb1ELb1ELi128EEEEEEEEEvNT_6ParamsE:
	.zero		1400


//--------------------- .nv.constant0._ZN7cutlass13device_kernelIN5flash19enable_sm80_to_sm89INS1_16FlashAttnFwdSm80INS1_25CollectiveMainloopFwdSm80ILi4ELi1ELb0EN4cute5tupleIJNS5_1CILi128EEENS7_ILi48EEENS7_ILi96EEEEEELi96ENS_6half_tEfNS_4arch4Sm80ELb0ELb0ELb1ELb1ELb0ELb0ELb1ELb1EEENS1_21CollectiveEpilogueFwdINS6_IJS8_SA_S9_EEENS6_IJNS7_ILi1EEESI_SI_EEESC_SE_Li128ELb1ELb1ELb1ELb0EEENS1_36VarlenDynamicPersistentTileSchedulerILi128ELi48ELi128ELi128ELb1ELb1ELb0ELb0ELb1ELb1EEEEEEEEEvNT_6ParamsE --------------------------
	.section	.nv.constant0._ZN7cutlass13device_kernelIN5flash19enable_sm80_to_sm89INS1_16FlashAttnFwdSm80INS1_25CollectiveMainloopFwdSm80ILi4ELi1ELb0EN4cute5tupleIJNS5_1CILi128EEENS7_ILi48EEENS7_ILi96EEEEEELi96ENS_6half_tEfNS_4arch4Sm80ELb0ELb0ELb1ELb1ELb0ELb0ELb1ELb1EEENS1_21CollectiveEpilogueFwdINS6_IJS8_SA_S9_EEENS6_IJNS7_ILi1EEESI_SI_EEESC_SE_Li128ELb1ELb1ELb1ELb0EEENS1_36VarlenDynamicPersistentTileSchedulerILi128ELi48ELi128ELi128ELb1ELb1ELb0ELb0ELb1ELb1EEEEEEEEEvNT_6ParamsE,"a",@progbits
	.sectionflags	@""
	.align	4
.nv.constant0._ZN7cutlass13device_kernelIN5flash19enable_sm80_to_sm89INS1_16FlashAttnFwdSm80INS1_25CollectiveMainloopFwdSm80ILi4ELi1ELb0EN4cute5tupleIJNS5_1CILi128EEENS7_ILi48EEENS7_ILi96EEEEEELi96ENS_6half_tEfNS_4arch4Sm80ELb0ELb0ELb1ELb1ELb0ELb0ELb1ELb1EEENS1_21CollectiveEpilogueFwdINS6_IJS8_SA_S9_EEENS6_IJNS7_ILi1EEESI_SI_EEESC_SE_Li128ELb1ELb1ELb1ELb0EEENS1_36VarlenDynamicPersistentTileSchedulerILi128ELi48ELi128ELi128ELb1ELb1ELb0ELb0ELb1ELb1EEEEEEEEEvNT_6ParamsE:
	.zero		1432


//--------------------- .nv.constant0._ZN7cutlass13device_kernelIN5flash19enable_sm80_to_sm89INS1_16FlashAttnFwdSm80INS1_25CollectiveMainloopFwdSm80ILi4ELi1ELb0EN4cute5tupleIJNS5_1CILi128EEENS7_ILi48EEENS7_ILi96EEEEEELi96ENS_6half_tEfNS_4arch4Sm80ELb0ELb0ELb1ELb1ELb0ELb1ELb1ELb1EEENS1_21CollectiveEpilogueFwdINS6_IJS8_SA_S9_EEENS6_IJNS7_ILi1EEESI_SI_EEESC_SE_Li128ELb1ELb1ELb1ELb0EEENS1_36VarlenDynamicPersistentTileSchedulerILi128ELi48ELi128ELi128ELb1ELb1ELb0ELb0ELb1ELb1EEEEEEEEEvNT_6ParamsE --------------------------
	.section	.nv.constant0._ZN7cutlass13device_kernelIN5flash19enable_sm80_to_sm89INS1_16FlashAttnFwdSm80INS1_25CollectiveMainloopFwdSm80ILi4ELi1ELb0EN4cute5tupleIJNS5_1CILi128EEENS7_ILi48EEENS7_ILi96EEEEEELi96ENS_6half_tEfNS_4arch4Sm80ELb0ELb0ELb1ELb1ELb0ELb1ELb1ELb1EEENS1_21CollectiveEpilogueFwdINS6_IJS8_SA_S9_EEENS6_IJNS7_ILi1EEESI_SI_EEESC_SE_Li128ELb1ELb1ELb1ELb0EEENS1_36VarlenDynamicPersistentTileSchedulerILi128ELi48ELi128ELi128ELb1ELb1ELb0ELb0ELb1ELb1EEEEEEEEEvNT_6ParamsE,"a",@progbits
	.sectionflags	@""
	.align	4
.nv.constant0._ZN7cutlass13device_kernelIN5flash19enable_sm80_to_sm89INS1_16FlashAttnFwdSm80INS1_25CollectiveMainloopFwdSm80ILi4ELi1ELb0EN4cute5tupleIJNS5_1CILi128EEENS7_ILi48EEENS7_ILi96EEEEEELi96ENS_6half_tEfNS_4arch4Sm80ELb0ELb0ELb1ELb1ELb0ELb1ELb1ELb1EEENS1_21CollectiveEpilogueFwdINS6_IJS8_SA_S9_EEENS6_IJNS7_ILi1EEESI_SI_EEESC_SE_Li128ELb1ELb1ELb1ELb0EEENS1_36VarlenDynamicPersistentTileSchedulerILi128ELi48ELi128ELi128ELb1ELb1ELb0ELb0ELb1ELb1EEEEEEEEEvNT_6ParamsE:
	.zero		1432


//--------------------- .nv.constant0._ZN7cutlass13device_kernelIN5flash19enable_sm80_to_sm89INS1_16FlashAttnFwdSm80INS1_25CollectiveMainloopFwdSm80ILi4ELi1ELb0EN4cute5tupleIJNS5_1CILi128EEENS7_ILi48EEENS7_ILi96EEEEEELi96ENS_6half_tEfNS_4arch4Sm80ELb0ELb1ELb1ELb0ELb0ELb0ELb1ELb1EEENS1_21CollectiveEpilogueFwdINS6_IJS8_SA_S9_EEENS6_IJNS7_ILi1EEESI_SI_EEESC_SE_Li128ELb0ELb1ELb1ELb0EEENS1_19SingleTileSchedulerILb0ELb1ELb1ELi128EEEEEEEEEvNT_6ParamsE --------------------------
	.section	.nv.constant0._ZN7cutlass13device_kernelIN5flash19enable_sm80_to_sm89INS1_16FlashAttnFwdSm80INS1_25CollectiveMainloopFwdSm80ILi4ELi1ELb0EN4cute5tupleIJNS5_1CILi128EEENS7_ILi48EEENS7_ILi96EEEEEELi96ENS_6half_tEfNS_4arch4Sm80ELb0ELb1ELb1ELb0ELb0ELb0ELb1ELb1EEENS1_21CollectiveEpilogueFwdINS6_IJS8_SA_S9_EEENS6_IJNS7_ILi1EEESI_SI_EEESC_SE_Li128ELb0ELb1ELb1ELb0EEENS1_19SingleTileSchedulerILb0ELb1ELb1ELi128EEEEEEEEEvNT_6ParamsE,"a",@progbits
	.sectionflags	@""
	.align	4
.nv.constant0._ZN7cutlass13device_kernelIN5flash19enable_sm80_to_sm89INS1_16FlashAttnFwdSm80INS1_25CollectiveMainloopFwdSm80ILi4ELi1ELb0EN4cute5tupleIJNS5_1CILi128EEENS7_ILi48EEENS7_ILi96EEEEEELi96ENS_6half_tEfNS_4arch4Sm80ELb0ELb1ELb1ELb0ELb0ELb0ELb1ELb1EEENS1_21CollectiveEpilogueFwdINS6_IJS8_SA_S9_EEENS6_IJNS7_ILi1EEESI_SI_EEESC_SE_Li128ELb0ELb1ELb1ELb0EEENS1_19SingleTileSchedulerILb0ELb1ELb1ELi128EEEEEEEEEvNT_6ParamsE:
	.zero		1400


//--------------------- .nv.constant0._ZN7cutlass13device_kernelIN5flash19enable_sm80_to_sm89INS1_16FlashAttnFwdSm80INS1_25CollectiveMainloopFwdSm80ILi4ELi1ELb0EN4cute5tupleIJNS5_1CILi128EEENS7_ILi48EEENS7_ILi96EEEEEELi96ENS_6half_tEfNS_4arch4Sm80ELb0ELb1ELb1ELb1ELb0ELb0ELb1ELb1EEENS1_21CollectiveEpilogueFwdINS6_IJS8_SA_S9_EEENS6_IJNS7_ILi1EEESI_SI_EEESC_SE_Li128ELb1ELb1ELb1ELb0EEENS1_36VarlenDynamicPersistentTileSchedulerILi128ELi48ELi128ELi128ELb1ELb1ELb0ELb1ELb0ELb1EEEEEEEEEvNT_6ParamsE --------------------------
	.section	.nv.constant0._ZN7cutlass13device_kernelIN5flash19enable_sm80_to_sm89INS1_16FlashAttnFwdSm80INS1_25CollectiveMainloopFwdSm80ILi4ELi1ELb0EN4cute5tupleIJNS5_1CILi128EEENS7_ILi48EEENS7_ILi96EEEEEELi96ENS_6half_tEfNS_4arch4Sm80ELb0ELb1ELb1ELb1ELb0ELb0ELb1ELb1EEENS1_21CollectiveEpilogueFwdINS6_IJS8_SA_S9_EEENS6_IJNS7_ILi1EEESI_SI_EEESC_SE_Li128ELb1ELb1ELb1ELb0EEENS1_36VarlenDynamicPersistentTileSchedulerILi128ELi48ELi128ELi128ELb1ELb1ELb0ELb1ELb0ELb1EEEEEEEEEvNT_6ParamsE,"a",@progbits
	.sectionflags	@""
	.align	4
.nv.constant0._ZN7cutlass13device_kernelIN5flash19enable_sm80_to_sm89INS1_16FlashAttnFwdSm80INS1_25CollectiveMainloopFwdSm80ILi4ELi1ELb0EN4cute5tupleIJNS5_1CILi128EEENS7_ILi48EEENS7_ILi96EEEEEELi96ENS_6half_tEfNS_4arch4Sm80ELb0ELb1ELb1ELb1ELb0ELb0ELb1ELb1EEENS1_21CollectiveEpilogueFwdINS6_IJS8_SA_S9_EEENS6_IJNS7_ILi1EEESI_SI_EEESC_SE_Li128ELb1ELb1ELb1ELb0EEENS1_36VarlenDynamicPersistentTileSchedulerILi128ELi48ELi128ELi128ELb1ELb1ELb0ELb1ELb0ELb1EEEEEEEEEvNT_6ParamsE:
	.zero		1432


//--------------------- .nv.constant0._ZN7cutlass13device_kernelIN5flash19enable_sm80_to_sm89INS1_16FlashAttnFwdSm80INS1_25CollectiveMainloopFwdSm80ILi4ELi1ELb0EN4cute5tupleIJNS5_1CILi128EEENS7_ILi48EEENS7_ILi96EEEEEELi96ENS_6half_tEfNS_4arch4Sm80ELb0ELb1ELb1ELb1ELb0ELb1ELb1ELb1EEENS1_21CollectiveEpilogueFwdINS6_IJS8_SA_S9_EEENS6_IJNS7_ILi1EEESI_SI_EEESC_SE_Li128ELb1ELb1ELb1ELb0EEENS1_36VarlenDynamicPersistentTileSchedulerILi128ELi48ELi128ELi128ELb1ELb1ELb0ELb1ELb0ELb1EEEEEEEEEvNT_6ParamsE --------------------------
	.section	.nv.constant0._ZN7cutlass13device_kernelIN5flash19enable_sm80_to_sm89INS1_16FlashAttnFwdSm80INS1_25CollectiveMainloopFwdSm80ILi4ELi1ELb0EN4cute5tupleIJNS5_1CILi128EEENS7_ILi48EEENS7_ILi96EEEEEELi96ENS_6half_tEfNS_4arch4Sm80ELb0ELb1ELb1ELb1ELb0ELb1ELb1ELb1EEENS1_21CollectiveEpilogueFwdINS6_IJS8_SA_S9_EEENS6_IJNS7_ILi1EEESI_SI_EEESC_SE_Li128ELb1ELb1ELb1ELb0EEENS1_36VarlenDynamicPersistentTileSchedulerILi128ELi48ELi128ELi128ELb1ELb1ELb0ELb1ELb0ELb1EEEEEEEEEvNT_6ParamsE,"a",@progbits
	.sectionflags	@""
	.align	4
.nv.constant0._ZN7cutlass13device_kernelIN5flash19enable_sm80_to_sm89INS1_16FlashAttnFwdSm80INS1_25CollectiveMainloopFwdSm80ILi4ELi1ELb0EN4cute5tupleIJNS5_1CILi128EEENS7_ILi48EEENS7_ILi96EEEEEELi96ENS_6half_tEfNS_4arch4Sm80ELb0ELb1ELb1ELb1ELb0ELb1ELb1ELb1EEENS1_21CollectiveEpilogueFwdINS6_IJS8_SA_S9_EEENS6_IJNS7_ILi1EEESI_SI_EEESC_SE_Li128ELb1ELb1ELb1ELb0EEENS1_36VarlenDynamicPersistentTileSchedulerILi128ELi48ELi128ELi128ELb1ELb1ELb0ELb1ELb0ELb1EEEEEEEEEvNT_6ParamsE:
	.zero		1432


//--------------------- .nv.constant0._ZN7cutlass13device_kernelIN5flash19enable_sm80_to_sm89INS1_16FlashAttnFwdSm80INS1_25CollectiveMainloopFwdSm80ILi4ELi1ELb0EN4cute5tupleIJNS5_1CILi128EEENS7_ILi64EEENS7_ILi96EEEEEELi96ENS_6half_tEfNS_4arch4Sm80ELb1ELb0ELb1ELb0ELb0ELb0ELb1ELb1EEENS1_21CollectiveEpilogueFwdINS6_IJS8_SA_S9_EEENS6_IJNS7_ILi1EEESI_SI_EEESC_SE_Li128ELb0ELb1ELb1ELb0EEENS1_30DynamicPersistentTileSchedulerILi128ELi128ELb1ELb1ELb0EEEEEEEEEvNT_6ParamsE --------------------------
	.section	.nv.constant0._ZN7cutlass13device_kernelIN5flash19enable_sm80_to_sm89INS1_16FlashAttnFwdSm80INS1_25CollectiveMainloopFwdSm80ILi4ELi1ELb0EN4cute5tupleIJNS5_1CILi128EEENS7_ILi64EEENS7_ILi96EEEEEELi96ENS_6half_tEfNS_4arch4Sm80ELb1ELb0ELb1ELb0ELb0ELb0ELb1ELb1EEENS1_21CollectiveEpilogueFwdINS6_IJS8_SA_S9_EEENS6_IJNS7_ILi1EEESI_SI_EEESC_SE_Li128ELb0ELb1ELb1ELb0EEENS1_30DynamicPersistentTileSchedulerILi128ELi128ELb1ELb1ELb0EEEEEEEEEvNT_6ParamsE,"a",@progbits
	.sectionflags	@""
	.align	4
.nv.constant0._ZN7cutlass13device_kernelIN5flash19enable_sm80_to_sm89INS1_16FlashAttnFwdSm80INS1_25CollectiveMainloopFwdSm80ILi4ELi1ELb0EN4cute5tupleIJNS5_1CILi128EEENS7_ILi64EEENS7_ILi96EEEEEELi96ENS_6half_tEfNS_4arch4Sm80ELb1ELb0ELb1ELb0ELb0ELb0ELb1ELb1EEENS1_21CollectiveEpilogueFwdINS6_IJS8_SA_S9_EEENS6_IJNS7_ILi1EEESI_SI_EEESC_SE_Li128ELb0ELb1ELb1ELb0EEENS1_30DynamicPersistentTileSchedulerILi128ELi128ELb1ELb1ELb0EEEEEEEEEvNT_6ParamsE:
	.zero		1416


//--------------------- .nv.constant0._ZN7cutlass13device_kernelIN5flash19enable_sm80_to_sm89INS1_16FlashAttnFwdSm80INS1_25CollectiveMainloopFwdSm80ILi4ELi1ELb0EN4cute5tupleIJNS5_1CILi128EEENS7_ILi48EEENS7_ILi96EEEEEELi96ENS_6half_tEfNS_4arch4Sm80ELb1ELb0ELb1ELb1ELb0ELb0ELb1ELb1EEENS1_21CollectiveEpilogueFwdINS6_IJS8_SA_S9_EEENS6_IJNS7_ILi1EEESI_SI_EEESC_SE_Li128ELb1ELb1ELb1ELb0EEENS1_36VarlenDynamicPersistentTileSchedulerILi128ELi48ELi128ELi128ELb1ELb1ELb0ELb1ELb1ELb1EEEEEEEEEvNT_6ParamsE --------------------------
	.section	.nv.constant0._ZN7cutlass13device_kernelIN5flash19enable_sm80_to_sm89INS1_16FlashAttnFwdSm80INS1_25CollectiveMainloopFwdSm80ILi4ELi1ELb0EN4cute5tupleIJNS5_1CILi128EEENS7_ILi48EEENS7_ILi96EEEEEELi96ENS_6half_tEfNS_4arch4Sm80ELb1ELb0ELb1ELb1ELb0ELb0ELb1ELb1EEENS1_21CollectiveEpilogueFwdINS6_IJS8_SA_S9_EEENS6_IJNS7_ILi1EEESI_SI_EEESC_SE_Li128ELb1ELb1ELb1ELb0EEENS1_36VarlenDynamicPersistentTileSchedulerILi128ELi48ELi128ELi128ELb1ELb1ELb0ELb1ELb1ELb1EEEEEEEEEvNT_6ParamsE,"a",@progbits
	.sectionflags	@""
	.align	4
.nv.constant0._ZN7cutlass13device_kernelIN5flash19enable_sm80_to_sm89INS1_16FlashAttnFwdSm80INS1_25CollectiveMainloopFwdSm80ILi4ELi1ELb0EN4cute5tupleIJNS5_1CILi128EEENS7_ILi48EEENS7_ILi96EEEEEELi96ENS_6half_tEfNS_4arch4Sm80ELb1ELb0ELb1ELb1ELb0ELb0ELb1ELb1EEENS1_21CollectiveEpilogueFwdINS6_IJS8_SA_S9_EEENS6_IJNS7_ILi1EEESI_SI_EEESC_SE_Li128ELb1ELb1ELb1ELb0EEENS1_36VarlenDynamicPersistentTileSchedulerILi128ELi48ELi128ELi128ELb1ELb1ELb0ELb1ELb1ELb1EEEEEEEEEvNT_6ParamsE:
	.zero		1432


//--------------------- .nv.constant0._ZN7cutlass13device_kernelIN5flash19enable_sm80_to_sm89INS1_16FlashAttnFwdSm80INS1_25CollectiveMainloopFwdSm80ILi4ELi1ELb0EN4cute5tupleIJNS5_1CILi128EEENS7_ILi48EEENS7_ILi96EEEEEELi96ENS_6half_tEfNS_4arch4Sm80ELb1ELb0ELb1ELb1ELb0ELb1ELb1ELb1EEENS1_21CollectiveEpilogueFwdINS6_IJS8_SA_S9_EEENS6_IJNS7_ILi1EEESI_SI_EEESC_SE_Li128ELb1ELb1ELb1ELb0EEENS1_36VarlenDynamicPersistentTileSchedulerILi128ELi48ELi128ELi128ELb1ELb1ELb0ELb1ELb1ELb1EEEEEEEEEvNT_6ParamsE --------------------------
	.section	.nv.constant0._ZN7cutlass13device_kernelIN5flash19enable_sm80_to_sm89INS1_16FlashAttnFwdSm80INS1_25CollectiveMainloopFwdSm80ILi4ELi1ELb0EN4cute5tupleIJNS5_1CILi128EEENS7_ILi48EEENS7_ILi96EEEEEELi96ENS_6half_tEfNS_4arch4Sm80ELb1ELb0ELb1ELb1ELb0ELb1ELb1ELb1EEENS1_21CollectiveEpilogueFwdINS6_IJS8_SA_S9_EEENS6_IJNS7_ILi1EEESI_SI_EEESC_SE_Li128ELb1ELb1ELb1ELb0EEENS1_36VarlenDynamicPersistentTileSchedulerILi128ELi48ELi128ELi128ELb1ELb1ELb0ELb1ELb1ELb1EEEEEEEEEvNT_6ParamsE,"a",@progbits
	.sectionflags	@""
	.align	4
.nv.constant0._ZN7cutlass13device_kernelIN5flash19enable_sm80_to_sm89INS1_16FlashAttnFwdSm80INS1_25CollectiveMainloopFwdSm80ILi4ELi1ELb0EN4cute5tupleIJNS5_1CILi128EEENS7_ILi48EEENS7_ILi96EEEEEELi96ENS_6half_tEfNS_4arch4Sm80ELb1ELb0ELb1ELb1ELb0ELb1ELb1ELb1EEENS1_21CollectiveEpilogueFwdINS6_IJS8_SA_S9_EEENS6_IJNS7_ILi1EEESI_SI_EEESC_SE_Li128ELb1ELb1ELb1ELb0EEENS1_36VarlenDynamicPersistentTileSchedulerILi128ELi48ELi128ELi128ELb1ELb1ELb0ELb1ELb1ELb1EEEEEEEEEvNT_6ParamsE:
	.zero		1432


//--------------------- .nv.constant0._ZN7cutlass13device_kernelIN5flash19enable_sm80_to_sm89INS1_16FlashAttnFwdSm80INS1_25CollectiveMainloopFwdSm80ILi4ELi1ELb0EN4cute5tupleIJNS5_1CILi128EEENS7_ILi64EEENS7_ILi96EEEEEELi96ENS_6half_tEfNS_4arch4Sm80ELb0ELb0ELb0ELb0ELb0ELb0ELb1ELb1EEENS1_21CollectiveEpilogueFwdINS6_IJS8_SA_S9_EEENS6_IJNS7_ILi1EEESI_SI_EEESC_SE_Li128ELb0ELb1ELb1ELb0EEENS1_19SingleTileSchedulerILb0ELb1ELb1ELi128EEEEEEEEEvNT_6ParamsE --------------------------
	.section	.nv.constant0._ZN7cutlass13device_kernelIN5flash19enable_sm80_to_sm89INS1_16FlashAttnFwdSm80INS1_25CollectiveMainloopFwdSm80ILi4ELi1ELb0EN4cute5tupleIJNS5_1CILi128EEENS7_ILi64EEENS7_ILi96EEEEEELi96ENS_6half_tEfNS_4arch4Sm80ELb0ELb0ELb0ELb0ELb0ELb0ELb1ELb1EEENS1_21CollectiveEpilogueFwdINS6_IJS8_SA_S9_EEENS6_IJNS7_ILi1EEESI_SI_EEESC_SE_Li128ELb0ELb1ELb1ELb0EEENS1_19SingleTileSchedulerILb0ELb1ELb1ELi128EEEEEEEEEvNT_6ParamsE,"a",@progbits
	.sectionflags	@""
	.align	4
.nv.constant0._ZN7cutlass13device_kernelIN5flash19enable_sm80_to_sm89INS1_16FlashAttnFwdSm80INS1_25CollectiveMainloopFwdSm80ILi4ELi1ELb0EN4cute5tupleIJNS5_1CILi128EEENS7_ILi64EEENS7_ILi96EEEEEELi96ENS_6half_tEfNS_4arch4Sm80ELb0ELb0ELb0ELb0ELb0ELb0ELb1ELb1EEENS1_21CollectiveEpilogueFwdINS6_IJS8_SA_S9_EEENS6_IJNS7_ILi1EEESI_SI_EEESC_SE_Li128ELb0ELb1ELb1ELb0EEENS1_19SingleTileSchedulerILb0ELb1ELb1ELi128EEEEEEEEEvNT_6ParamsE:
	.zero		1400


//--------------------- .nv.constant0._ZN7cutlass13device_kernelIN5flash19enable_sm80_to_sm89INS1_16FlashAttnFwdSm80INS1_25CollectiveMainloopFwdSm80ILi4ELi1ELb0EN4cute5tupleIJNS5_1CILi128EEENS7_ILi48EEENS7_ILi96EEEEEELi96ENS_6half_tEfNS_4arch4Sm80ELb0ELb0ELb0ELb1ELb0ELb0ELb1ELb1EEENS1_21CollectiveEpilogueFwdINS6_IJS8_SA_S9_EEENS6_IJNS7_ILi1EEESI_SI_EEESC_SE_Li128ELb1ELb1ELb1ELb0EEENS1_36VarlenDynamicPersistentTileSchedulerILi128ELi48ELi128ELi128ELb1ELb1ELb0ELb0ELb1ELb1EEEEEEEEEvNT_6ParamsE --------------------------
	.section	.nv.constant0._ZN7cutlass13device_kernelIN5flash19enable_sm80_to_sm89INS1_16FlashAttnFwdSm80INS1_25CollectiveMainloopFwdSm80ILi4ELi1ELb0EN4cute5tupleIJNS5_1CILi128EEENS7_ILi48EEENS7_ILi96EEEEEELi96ENS_6half_tEfNS_4arch4Sm80ELb0ELb0ELb0ELb1ELb0ELb0ELb1ELb1EEENS1_21CollectiveEpilogueFwdINS6_IJS8_SA_S9_EEENS6_IJNS7_ILi1EEESI_SI_EEESC_SE_Li128ELb1ELb1ELb1ELb0EEENS1_36VarlenDynamicPersistentTileSchedulerILi128ELi48ELi128ELi128ELb1ELb1ELb0ELb0ELb1ELb1EEEEEEEEEvNT_6ParamsE,"a",@progbits
	.sectionflags	@""
	.align	4
.nv.constant0._ZN7cutlass13device_kernelIN5flash19enable_sm80_to_sm89INS1_16FlashAttnFwdSm80INS1_25CollectiveMainloopFwdSm80ILi4ELi1ELb0EN4cute5tupleIJNS5_1CILi128EEENS7_ILi48EEENS7_ILi96EEEEEELi96ENS_6half_tEfNS_4arch4Sm80ELb0ELb0ELb0ELb1ELb0ELb0ELb1ELb1EEENS1_21CollectiveEpilogueFwdINS6_IJS8_SA_S9_EEENS6_IJNS7_ILi1EEESI_SI_EEESC_SE_Li128ELb1ELb1ELb1ELb0EEENS1_36VarlenDynamicPersistentTileSchedulerILi128ELi48ELi128ELi128ELb1ELb1ELb0ELb0ELb1ELb1EEEEEEEEEvNT_6ParamsE:
	.zero		1432


//--------------------- .nv.constant0._ZN7cutlass13device_kernelIN5flash19enable_sm80_to_sm89INS1_16FlashAttnFwdSm80INS1_25CollectiveMainloopFwdSm80ILi4ELi1ELb0EN4cute5tupleIJNS5_1CILi128EEENS7_ILi48EEENS7_ILi96EEEEEELi96ENS_6half_tEfNS_4arch4Sm80ELb0ELb0ELb0ELb1ELb0ELb1ELb1ELb1EEENS1_21CollectiveEpilogueFwdINS6_IJS8_SA_S9_EEENS6_IJNS7_ILi1EEESI_SI_EEESC_SE_Li128ELb1ELb1ELb1ELb0EEENS1_36VarlenDynamicPersistentTileSchedulerILi128ELi48ELi128ELi128ELb1ELb1ELb0ELb0ELb1ELb1EEEEEEEEEvNT_6ParamsE --------------------------
	.section	.nv.constant0._ZN7cutlass13device_kernelIN5flash19enable_sm80_to_sm89INS1_16FlashAttnFwdSm80INS1_25CollectiveMainloopFwdSm80ILi4ELi1ELb0EN4cute5tupleIJNS5_1CILi128EEENS7_ILi48EEENS7_ILi96EEEEEELi96ENS_6half_tEfNS_4arch4Sm80ELb0ELb0ELb0ELb1ELb0ELb1ELb1ELb1EEENS1_21CollectiveEpilogueFwdINS6_IJS8_SA_S9_EEENS6_IJNS7_ILi1EEESI_SI_EEESC_SE_Li128ELb1ELb1ELb1ELb0EEENS1_36VarlenDynamicPersistentTileSchedulerILi128ELi48ELi128ELi128ELb1ELb1ELb0ELb0ELb1ELb1EEEEEEEEEvNT_6ParamsE,"a",@progbits
	.sectionflags	@""
	.align	4
.nv.constant0._ZN7cutlass13device_kernelIN5flash19enable_sm80_to_sm89INS1_16FlashAttnFwdSm80INS1_25CollectiveMainloopFwdSm80ILi4ELi1ELb0EN4cute5tupleIJNS5_1CILi128EEENS7_ILi48EEENS7_ILi96EEEEEELi96ENS_6half_tEfNS_4arch4Sm80ELb0ELb0ELb0ELb1ELb0ELb1ELb1ELb1EEENS1_21CollectiveEpilogueFwdINS6_IJS8_SA_S9_EEENS6_IJNS7_ILi1EEESI_SI_EEESC_SE_Li128ELb1ELb1ELb1ELb0EEENS1_36VarlenDynamicPersistentTileSchedulerILi128ELi48ELi128ELi128ELb1ELb1ELb0ELb0ELb1ELb1EEEEEEEEEvNT_6ParamsE:
	.zero		1432


//--------------------- .nv.constant0._ZN7cutlass13device_kernelIN5flash19enable_sm80_to_sm89INS1_16FlashAttnFwdSm80INS1_25CollectiveMainloopFwdSm80ILi4ELi1ELb0EN4cute5tupleIJNS5_1CILi128EEENS7_ILi48EEENS7_ILi96EEEEEELi96ENS_6half_tEfNS_4arch4Sm80ELb0ELb1ELb0ELb0ELb0ELb0ELb1ELb1EEENS1_21CollectiveEpilogueFwdINS6_IJS8_SA_S9_EEENS6_IJNS7_ILi1EEESI_SI_EEESC_SE_Li128ELb0ELb1ELb1ELb0EEENS1_19SingleTileSchedulerILb0ELb1ELb1ELi128EEEEEEEEEvNT_6ParamsE --------------------------
	.section	.nv.constant0._ZN7cutlass13device_kernelIN5flash19enable_sm80_to_sm89INS1_16FlashAttnFwdSm80INS1_25CollectiveMainloopFwdSm80ILi4ELi1ELb0EN4cute5tupleIJNS5_1CILi128EEENS7_ILi48EEENS7_ILi96EEEEEELi96ENS_6half_tEfNS_4arch4Sm80ELb0ELb1ELb0ELb0ELb0ELb0ELb1ELb1EEENS1_21CollectiveEpilogueFwdINS6_IJS8_SA_S9_EEENS6_IJNS7_ILi1EEESI_SI_EEESC_SE_Li128ELb0ELb1ELb1ELb0EEENS1_19SingleTileSchedulerILb0ELb1ELb1ELi128EEEEEEEEEvNT_6ParamsE,"a",@progbits
	.sectionflags	@""
	.align	4
.nv.constant0._ZN7cutlass13device_kernelIN5flash19enable_sm80_to_sm89INS1_16FlashAttnFwdSm80INS1_25CollectiveMainloopFwdSm80ILi4ELi1ELb0EN4cute5tupleIJNS5_1CILi128EEENS7_ILi48EEENS7_ILi96EEEEEELi96ENS_6half_tEfNS_4arch4Sm80ELb0ELb1ELb0ELb0ELb0ELb0ELb1ELb1EEENS1_21CollectiveEpilogueFwdINS6_IJS8_SA_S9_EEENS6_IJNS7_ILi1EEESI_SI_EEESC_SE_Li128ELb0ELb1ELb1ELb0EEENS1_19SingleTileSchedulerILb0ELb1ELb1ELi128EEEEEEEEEvNT_6ParamsE:
	.zero		1400


//--------------------- .nv.constant0._ZN7cutlass13device_kernelIN5flash19enable_sm80_to_sm89INS1_16FlashAttnFwdSm80INS1_25CollectiveMainloopFwdSm80ILi4ELi1ELb0EN4cute5tupleIJNS5_1CILi128EEENS7_ILi48EEENS7_ILi96EEEEEELi96ENS_6half_tEfNS_4arch4Sm80ELb0ELb1ELb0ELb1ELb0ELb0ELb1ELb1EEENS1_21CollectiveEpilogueFwdINS6_IJS8_SA_S9_EEENS6_IJNS7_ILi1EEESI_SI_EEESC_SE_Li128ELb1ELb1ELb1ELb0EEENS1_36VarlenDynamicPersistentTileSchedulerILi128ELi48ELi128ELi128ELb1ELb1ELb0ELb1ELb0ELb1EEEEEEEEEvNT_6ParamsE --------------------------
	.section	.nv.constant0._ZN7cutlass13device_kernelIN5flash19enable_sm80_to_sm89INS1_16FlashAttnFwdSm80INS1_25CollectiveMainloopFwdSm80ILi4ELi1ELb0EN4cute5tupleIJNS5_1CILi128EEENS7_ILi48EEENS7_ILi96EEEEEELi96ENS_6half_tEfNS_4arch4Sm80ELb0ELb1ELb0ELb1ELb0ELb0ELb1ELb1EEENS1_21CollectiveEpilogueFwdINS6_IJS8_SA_S9_EEENS6_IJNS7_ILi1EEESI_SI_EEESC_SE_Li128ELb1ELb1ELb1ELb0EEENS1_36VarlenDynamicPersistentTileSchedulerILi128ELi48ELi128ELi128ELb1ELb1ELb0ELb1ELb0ELb1EEEEEEEEEvNT_6ParamsE,"a",@progbits
	.sectionflags	@""
	.align	4
.nv.constant0._ZN7cutlass13device_kernelIN5flash19enable_sm80_to_sm89INS1_16FlashAttnFwdSm80INS1_25CollectiveMainloopFwdSm80ILi4ELi1ELb0EN4cute5tupleIJNS5_1CILi128EEENS7_ILi48EEENS7_ILi96EEEEEELi96ENS_6half_tEfNS_4arch4Sm80ELb0ELb1ELb0ELb1ELb0ELb0ELb1ELb1EEENS1_21CollectiveEpilogueFwdINS6_IJS8_SA_S9_EEENS6_IJNS7_ILi1EEESI_SI_EEESC_SE_Li128ELb1ELb1ELb1ELb0EEENS1_36VarlenDynamicPersistentTileSchedulerILi128ELi48ELi128ELi128ELb1ELb1ELb0ELb1ELb0ELb1EEEEEEEEEvNT_6ParamsE:
	.zero		1432


//--------------------- .nv.constant0._ZN7cutlass13device_kernelIN5flash19enable_sm80_to_sm89INS1_16FlashAttnFwdSm80INS1_25CollectiveMainloopFwdSm80ILi4ELi1ELb0EN4cute5tupleIJNS5_1CILi128EEENS7_ILi48EEENS7_ILi96EEEEEELi96ENS_6half_tEfNS_4arch4Sm80ELb0ELb1ELb0ELb1ELb0ELb1ELb1ELb1EEENS1_21CollectiveEpilogueFwdINS6_IJS8_SA_S9_EEENS6_IJNS7_ILi1EEESI_SI_EEESC_SE_Li128ELb1ELb1ELb1ELb0EEENS1_36VarlenDynamicPersistentTileSchedulerILi128ELi48ELi128ELi128ELb1ELb1ELb0ELb1ELb0ELb1EEEEEEEEEvNT_6ParamsE --------------------------
	.section	.nv.constant0._ZN7cutlass13device_kernelIN5flash19enable_sm80_to_sm89INS1_16FlashAttnFwdSm80INS1_25CollectiveMainloopFwdSm80ILi4ELi1ELb0EN4cute5tupleIJNS5_1CILi128EEENS7_ILi48EEENS7_ILi96EEEEEELi96ENS_6half_tEfNS_4arch4Sm80ELb0ELb1ELb0ELb1ELb0ELb1ELb1ELb1EEENS1_21CollectiveEpilogueFwdINS6_IJS8_SA_S9_EEENS6_IJNS7_ILi1EEESI_SI_EEESC_SE_Li128ELb1ELb1ELb1ELb0EEENS1_36VarlenDynamicPersistentTileSchedulerILi128ELi48ELi128ELi128ELb1ELb1ELb0ELb1ELb0ELb1EEEEEEEEEvNT_6ParamsE,"a",@progbits
	.sectionflags	@""
	.align	4
.nv.constant0._ZN7cutlass13device_kernelIN5flash19enable_sm80_to_sm89INS1_16FlashAttnFwdSm80INS1_25CollectiveMainloopFwdSm80ILi4ELi1ELb0EN4cute5tupleIJNS5_1CILi128EEENS7_ILi48EEENS7_ILi96EEEEEELi96ENS_6half_tEfNS_4arch4Sm80ELb0ELb1ELb0ELb1ELb0ELb1ELb1ELb1EEENS1_21CollectiveEpilogueFwdINS6_IJS8_SA_S9_EEENS6_IJNS7_ILi1EEESI_SI_EEESC_SE_Li128ELb1ELb1ELb1ELb0EEENS1_36VarlenDynamicPersistentTileSchedulerILi128ELi48ELi128ELi128ELb1ELb1ELb0ELb1ELb0ELb1EEEEEEEEEvNT_6ParamsE:
	.zero		1432


//--------------------- .nv.constant0._ZN7cutlass13device_kernelIN5flash19enable_sm80_to_sm89INS1_16FlashAttnFwdSm80INS1_25CollectiveMainloopFwdSm80ILi4ELi1ELb0EN4cute5tupleIJNS5_1CILi128EEENS7_ILi64EEENS7_ILi96EEEEEELi96ENS_6half_tEfNS_4arch4Sm80ELb1ELb0ELb0ELb0ELb0ELb0ELb1ELb1EEENS1_21CollectiveEpilogueFwdINS6_IJS8_SA_S9_EEENS6_IJNS7_ILi1EEESI_SI_EEESC_SE_Li128ELb0ELb1ELb1ELb0EEENS1_30DynamicPersistentTileSchedulerILi128ELi128ELb1ELb1ELb0EEEEEEEEEvNT_6ParamsE --------------------------
	.section	.nv.constant0._ZN7cutlass13device_kernelIN5flash19enable_sm80_to_sm89INS1_16FlashAttnFwdSm80INS1_25CollectiveMainloopFwdSm80ILi4ELi1ELb0EN4cute5tupleIJNS5_1CILi128EEENS7_ILi64EEENS7_ILi96EEEEEELi96ENS_6half_tEfNS_4arch4Sm80ELb1ELb0ELb0ELb0ELb0ELb0ELb1ELb1EEENS1_21CollectiveEpilogueFwdINS6_IJS8_SA_S9_EEENS6_IJNS7_ILi1EEESI_SI_EEESC_SE_Li128ELb0ELb1ELb1ELb0EEENS1_30DynamicPersistentTileSchedulerILi128ELi128ELb1ELb1ELb0EEEEEEEEEvNT_6ParamsE,"a",@progbits
	.sectionflags	@""
	.align	4
.nv.constant0._ZN7cutlass13device_kernelIN5flash19enable_sm80_to_sm89INS1_16FlashAttnFwdSm80INS1_25CollectiveMainloopFwdSm80ILi4ELi1ELb0EN4cute5tupleIJNS5_1CILi128EEENS7_ILi64EEENS7_ILi96EEEEEELi96ENS_6half_tEfNS_4arch4Sm80ELb1ELb0ELb0ELb0ELb0ELb0ELb1ELb1EEENS1_21CollectiveEpilogueFwdINS6_IJS8_SA_S9_EEENS6_IJNS7_ILi1EEESI_SI_EEESC_SE_Li128ELb0ELb1ELb1ELb0EEENS1_30DynamicPersistentTileSchedulerILi128ELi128ELb1ELb1ELb0EEEEEEEEEvNT_6ParamsE:
	.zero		1416


//--------------------- .nv.constant0._ZN7cutlass13device_kernelIN5flash19enable_sm80_to_sm89INS1_16FlashAttnFwdSm80INS1_25CollectiveMainloopFwdSm80ILi4ELi1ELb0EN4cute5tupleIJNS5_1CILi128EEENS7_ILi48EEENS7_ILi96EEEEEELi96ENS_6half_tEfNS_4arch4Sm80ELb1ELb0ELb0ELb1ELb0ELb0ELb1ELb1EEENS1_21CollectiveEpilogueFwdINS6_IJS8_SA_S9_EEENS6_IJNS7_ILi1EEESI_SI_EEESC_SE_Li128ELb1ELb1ELb1ELb0EEENS1_36VarlenDynamicPersistentTileSchedulerILi128ELi48ELi128ELi128ELb1ELb1ELb0ELb1ELb1ELb1EEEEEEEEEvNT_6ParamsE --------------------------
	.section	.nv.constant0._ZN7cutlass13device_kernelIN5flash19enable_sm80_to_sm89INS1_16FlashAttnFwdSm80INS1_25CollectiveMainloopFwdSm80ILi4ELi1ELb0EN4cute5tupleIJNS5_1CILi128EEENS7_ILi48EEENS7_ILi96EEEEEELi96ENS_6half_tEfNS_4arch4Sm80ELb1ELb0ELb0ELb1ELb0ELb0ELb1ELb1EEENS1_21CollectiveEpilogueFwdINS6_IJS8_SA_S9_EEENS6_IJNS7_ILi1EEESI_SI_EEESC_SE_Li128ELb1ELb1ELb1ELb0EEENS1_36VarlenDynamicPersistentTileSchedulerILi128ELi48ELi128ELi128ELb1ELb1ELb0ELb1ELb1ELb1EEEEEEEEEvNT_6ParamsE,"a",@progbits
	.sectionflags	@""
	.align	4
.nv.constant0._ZN7cutlass13device_kernelIN5flash19enable_sm80_to_sm89INS1_16FlashAttnFwdSm80INS1_25CollectiveMainloopFwdSm80ILi4ELi1ELb0EN4cute5tupleIJNS5_1CILi128EEENS7_ILi48EEENS7_ILi96EEEEEELi96ENS_6half_tEfNS_4arch4Sm80ELb1ELb0ELb0ELb1ELb0ELb0ELb1ELb1EEENS1_21CollectiveEpilogueFwdINS6_IJS8_SA_S9_EEENS6_IJNS7_ILi1EEESI_SI_EEESC_SE_Li128ELb1ELb1ELb1ELb0EEENS1_36VarlenDynamicPersistentTileSchedulerILi128ELi48ELi128ELi128ELb1ELb1ELb0ELb1ELb1ELb1EEEEEEEEEvNT_6ParamsE:
	.zero		1432


//--------------------- .nv.constant0._ZN7cutlass13device_kernelIN5flash19enable_sm80_to_sm89INS1_16FlashAttnFwdSm80INS1_25CollectiveMainloopFwdSm80ILi4ELi1ELb0EN4cute5tupleIJNS5_1CILi128EEENS7_ILi48EEENS7_ILi96EEEEEELi96ENS_6half_tEfNS_4arch4Sm80ELb1ELb0ELb0ELb1ELb0ELb1ELb1ELb1EEENS1_21CollectiveEpilogueFwdINS6_IJS8_SA_S9_EEENS6_IJNS7_ILi1EEESI_SI_EEESC_SE_Li128ELb1ELb1ELb1ELb0EEENS1_36VarlenDynamicPersistentTileSchedulerILi128ELi48ELi128ELi128ELb1ELb1ELb0ELb1ELb1ELb1EEEEEEEEEvNT_6ParamsE --------------------------
	.section	.nv.constant0._ZN7cutlass13device_kernelIN5flash19enable_sm80_to_sm89INS1_16FlashAttnFwdSm80INS1_25CollectiveMainloopFwdSm80ILi4ELi1ELb0EN4cute5tupleIJNS5_1CILi128EEENS7_ILi48EEENS7_ILi96EEEEEELi96ENS_6half_tEfNS_4arch4Sm80ELb1ELb0ELb0ELb1ELb0ELb1ELb1ELb1EEENS1_21CollectiveEpilogueFwdINS6_IJS8_SA_S9_EEENS6_IJNS7_ILi1EEESI_SI_EEESC_SE_Li128ELb1ELb1ELb1ELb0EEENS1_36VarlenDynamicPersistentTileSchedulerILi128ELi48ELi128ELi128ELb1ELb1ELb0ELb1ELb1ELb1EEEEEEEEEvNT_6ParamsE,"a",@progbits
	.sectionflags	@""
	.align	4
.nv.constant0._ZN7cutlass13device_kernelIN5flash19enable_sm80_to_sm89INS1_16FlashAttnFwdSm80INS1_25CollectiveMainloopFwdSm80ILi4ELi1ELb0EN4cute5tupleIJNS5_1CILi128EEENS7_ILi48EEENS7_ILi96EEEEEELi96ENS_6half_tEfNS_4arch4Sm80ELb1ELb0ELb0ELb1ELb0ELb1ELb1ELb1EEENS1_21CollectiveEpilogueFwdINS6_IJS8_SA_S9_EEENS6_IJNS7_ILi1EEESI_SI_EEESC_SE_Li128ELb1ELb1ELb1ELb0EEENS1_36VarlenDynamicPersistentTileSchedulerILi128ELi48ELi128ELi128ELb1ELb1ELb0ELb1ELb1ELb1EEEEEEEEEvNT_6ParamsE:
	.zero		1432


//--------------------- .text._ZN7cutlass13device_kernelIN5flash19enable_sm80_to_sm89INS1_16FlashAttnFwdSm80INS1_25CollectiveMainloopFwdSm80ILi4ELi1ELb0EN4cute5tupleIJNS5_1CILi128EEENS7_ILi64EEENS7_ILi96EEEEEELi96ENS_6half_tEfNS_4arch4Sm80ELb0ELb0ELb1ELb0ELb0ELb0ELb1ELb1EEENS1_21CollectiveEpilogueFwdINS6_IJS8_SA_S9_EEENS6_IJNS7_ILi1EEESI_SI_EEESC_SE_Li128ELb0ELb1ELb1ELb0EEENS1_19SingleTileSchedulerILb0ELb1ELb1ELi128EEEEEEEEEvNT_6ParamsE --------------------------
	.section	.text._ZN7cutlass13device_kernelIN5flash19enable_sm80_to_sm89INS1_16FlashAttnFwdSm80INS1_25CollectiveMainloopFwdSm80ILi4ELi1ELb0EN4cute5tupleIJNS5_1CILi128EEENS7_ILi64EEENS7_ILi96EEEEEELi96ENS_6half_tEfNS_4arch4Sm80ELb0ELb0ELb1ELb0ELb0ELb0ELb1ELb1EEENS1_21CollectiveEpilogueFwdINS6_IJS8_SA_S9_EEENS6_IJNS7_ILi1EEESI_SI_EEESC_SE_Li128ELb0ELb1ELb1ELb0EEENS1_19SingleTileSchedulerILb0ELb1ELb1ELi128EEEEEEEEEvNT_6ParamsE,"ax",@progbits
	.sectioninfo	@"SHI_REGISTERS=255"
	.align	128
.text._ZN7cutlass13device_kernelIN5flash19enable_sm80_to_sm89INS1_16FlashAttnFwdSm80INS1_25CollectiveMainloopFwdSm80ILi4ELi1ELb0EN4cute5tupleIJNS5_1CILi128EEENS7_ILi64EEENS7_ILi96EEEEEELi96ENS_6half_tEfNS_4arch4Sm80ELb0ELb0ELb1ELb0ELb0ELb0ELb1ELb1EEENS1_21CollectiveEpilogueFwdINS6_IJS8_SA_S9_EEENS6_IJNS7_ILi1EEESI_SI_EEESC_SE_Li128ELb0ELb1ELb1ELb0EEENS1_19SingleTileSchedulerILb0ELb1ELb1ELi128EEEEEEEEEvNT_6ParamsE:
        .type           _ZN7cutlass13device_kernelIN5flash19enable_sm80_to_sm89INS1_16FlashAttnFwdSm80INS1_25CollectiveMainloopFwdSm80ILi4ELi1ELb0EN4cute5tupleIJNS5_1CILi128EEENS7_ILi64EEENS7_ILi96EEEEEELi96ENS_6half_tEfNS_4arch4Sm80ELb0ELb0ELb1ELb0ELb0ELb0ELb1ELb1EEENS1_21CollectiveEpilogueFwdINS6_IJS8_SA_S9_EEENS6_IJNS7_ILi1EEESI_SI_EEESC_SE_Li128ELb0ELb1ELb1ELb0EEENS1_19SingleTileSchedulerILb0ELb1ELb1ELi128EEEEEEEEEvNT_6ParamsE,@function
        .size           _ZN7cutlass13device_kernelIN5flash19enable_sm80_to_sm89INS1_16FlashAttnFwdSm80INS1_25CollectiveMainloopFwdSm80ILi4ELi1ELb0EN4cute5tupleIJNS5_1CILi128EEENS7_ILi64EEENS7_ILi96EEEEEELi96ENS_6half_tEfNS_4arch4Sm80ELb0ELb0ELb1ELb0ELb0ELb0ELb1ELb1EEENS1_21CollectiveEpilogueFwdINS6_IJS8_SA_S9_EEENS6_IJNS7_ILi1EEESI_SI_EEESC_SE_Li128ELb0ELb1ELb1ELb0EEENS1_19SingleTileSchedulerILb0ELb1ELb1ELi128EEEEEEEEEvNT_6ParamsE,(.L_x_2848 - _ZN7cutlass13device_kernelIN5flash19enable_sm80_to_sm89INS1_16FlashAttnFwdSm80INS1_25CollectiveMainloopFwdSm80ILi4ELi1ELb0EN4cute5tupleIJNS5_1CILi128EEENS7_ILi64EEENS7_ILi96EEEEEELi96ENS_6half_tEfNS_4arch4Sm80ELb0ELb0ELb1ELb0ELb0ELb0ELb1ELb1EEENS1_21CollectiveEpilogueFwdINS6_IJS8_SA_S9_EEENS6_IJNS7_ILi1EEESI_SI_EEESC_SE_Li128ELb0ELb1ELb1ELb0EEENS1_19SingleTileSchedulerILb0ELb1ELb1ELi128EEEEEEEEEvNT_6ParamsE)
        .other          _ZN7cutlass13device_kernelIN5flash19enable_sm80_to_sm89INS1_16FlashAttnFwdSm80INS1_25CollectiveMainloopFwdSm80ILi4ELi1ELb0EN4cute5tupleIJNS5_1CILi128EEENS7_ILi64EEENS7_ILi96EEEEEELi96ENS_6half_tEfNS_4arch4Sm80ELb0ELb0ELb1ELb0ELb0ELb0ELb1ELb1EEENS1_21CollectiveEpilogueFwdINS6_IJS8_SA_S9_EEENS6_IJNS7_ILi1EEESI_SI_EEESC_SE_Li128ELb0ELb1ELb1ELb0EEENS1_19SingleTileSchedulerILb0ELb1ELb1ELi128EEEEEEEEEvNT_6ParamsE,@"STO_CUDA_ENTRY STV_DEFAULT"
_ZN7cutlass13device_kernelIN5flash19enable_sm80_to_sm89INS1_16FlashAttnFwdSm80INS1_25CollectiveMainloopFwdSm80ILi4ELi1ELb0EN4cute5tupleIJNS5_1CILi128EEENS7_ILi64EEENS7_ILi96EEEEEELi96ENS_6half_tEfNS_4arch4Sm80ELb0ELb0ELb1ELb0ELb0ELb0ELb1ELb1EEENS1_21CollectiveEpilogueFwdINS6_IJS8_SA_S9_EEENS6_IJNS7_ILi1EEESI_SI_EEESC_SE_Li128ELb0ELb1ELb1ELb0EEENS1_19SingleTileSchedulerILb0ELb1ELb1ELi128EEEEEEEEEvNT_6ParamsE:
[----:B------:R-:W-:-:S03]  /*0000*/  MOV R1, c[0x0][0x28] ;  /* 0x00000a0000017a02 */ /* 0x000fc60000000f00 */
[----:B------:R-:W1:Y:S01]  /*0010*/  S2R R174, SR_TID.X ;  /* 0x0000000000ae7919 */ /* 0x000e620000002100 */
[----:B------:R-:W-:-:S03]  /*0020*/  IADD3 R1, R1, -0x60, RZ ;  /* 0xffffffa001017810 */ /* 0x000fc60007ffe0ff */
[----:B------:R-:W2:Y:S04]  /*0030*/  S2R R2, SR_CTAID.Y ;  /* 0x0000000000027919 */ /* 0x000ea80000002600 */
[----:B------:R-:W3:Y:S01]  /*0040*/  S2R R28, SR_CTAID.Z ;  /* 0x00000000001c7919 */ /* 0x000ee20000002700 */
[----:B-1----:R-:W-:-:S06]  /*0050*/  SHF.R.U32.HI R0, RZ, 0x5, R174 ;  /* 0x00000005ff007819 */ /* 0x002fcc00000116ae */
[----:B------:R-:W1:Y:S02]  /*0060*/  SHFL.IDX PT, R0, R0, RZ, 0x1f ;  /* 0x00001fff00007589 */ /* 0x000e6400000e0000 */
[----:B-1----:R-:W-:-:S13]  /*0070*/  ISETP.NE.AND P0, PT, R0, RZ, PT ;  /* 0x000000ff0000720c */ /* 0x002fda0003f05270 */
[----:B------:R-:W-:Y:S05]  /*0080*/  @!P0 BRA `(.L_x_0) ;  /* 0x0000008000008947 */ /* 0x000fea0003800000 */
[----:B--23--:R1:W-:Y:S01]  /*0090*/  STL [R1+0x50], R2 ;  /* 0x0000500201007387 */ /* 0x00c3e20000100800 */
[----:B------:R-:W-:-:S04]  /*00a0*/  MOV R0, c[0x0][0x550] ;  /* 0x0001540000007a02 */ /* 0x000fc80000000f00 */
[----:B------:R-:W-:-:S13]  /*00b0*/  ISETP.NE.AND P0, PT, R0, 0x1, PT ;  /* 0x000000010000780c */ /* 0x000fda0003f05270 */
[----:B------:R-:W-:Y:S05]  /*00c0*/  @!P0 BRA `(.L_x_1) ;  /* 0x000000a000008947 */ /* 0x000fea0003800000 */
[----:B------:R-:W-:-:S05]  /*00d0*/  IMAD.HI.U32 R0, R2, c[0x0][0x554], RZ ;  /* 0x0001550002007a27 */ /* 0x000fca00078e00ff */
[----:B------:R-:W-:-:S05]  /*00e0*/  SHF.R.U32.HI R0, RZ, c[0x0][0x558], R0 ;  /* 0x00015600ff007a19 */ /* 0x000fca0000011600 */
[----:B------:R2:W-:Y:S01]  /*00f0*/  STL [R1+0x50], R0 ;  /* 0x0000500001007387 */ /* 0x0005e20000100800 */
[----:B------:R-:W-:Y:S05]  /*0100*/  BRA `(.L_x_1) ;  /* 0x0000006000007947 */ /* 0x000fea0003800000 */
.L_x_0:
[----:B--23--:R-:W-:Y:S01]  /*0110*/  IMAD.MOV.U32 R0, RZ, RZ, c[0x0][0x550] ;  /* 0x00015400ff007624 */ /* 0x00cfe200078e00ff */
[----:B------:R-:W-:-:S04]  /*0120*/  MOV R3, R2 ;  /* 0x0000000200037202 */ /* 0x000fc80000000f00 */
[----:B------:R-:W-:-:S13]  /*0130*/  ISETP.NE.AND P0, PT, R0, 0x1, PT ;  /* 0x000000010000780c */ /* 0x000fda0003f05270 */
[----:B------:R-:W-:-:S05]  /*0140*/  @P0 IMAD.HI.U32 R0, R2, c[0x0][0x554], RZ ;  /* 0x0001550002000a27 */ /* 0x000fca00078e00ff */
[----:B------:R-:W-:-:S05]  /*0150*/  @P0 SHF.R.U32.HI R3, RZ, c[0x0][0x558], R0 ;  /* 0x00015600ff030a19 */ /* 0x000fca0000011600 */
[----:B------:R1:W-:Y:S02]  /*0160*/  STL [R1+0x50], R3 ;  /* 0x0000500301007387 */ /* 0x0003e40000100800 */
.L_x_1:
[----:B------:R-:W3:Y:S01]  /*0170*/  LDL R22, [R1+0x50] ;  /* 0x0000500001167983 */ /* 0x000ee20000100800 */
[----:B------:R-:W-:Y:S02]  /*0180*/  ISETP.GE.AND P0, PT, R28, RZ, PT ;  /* 0x000000ff1c00720c */ /* 0x000fe40003f06270 */
[----:B--23--:R-:W-:-:S05]  /*0190*/  IADD3 R0, -R22, RZ, RZ ;  /* 0x000000ff16007210 */ /* 0x00cfca0007ffe1ff */
[----:B------:R-:W-:-:S06]  /*01a0*/  IMAD R10, R0, c[0x0][0x550], R2 ;  /* 0x00015400000a7a24 */ /* 0x000fcc00078e0202 */
[----:B------:R-:W-:Y:S05]  /*01b0*/  @!P0 EXIT ;  /* 0x000000000000894d */ /* 0x000fea0003800000 */
[----:B-1----:R-:W-:-:S05]  /*01c0*/  IMAD.MOV.U32 R3, RZ, RZ, c[0x0][0x1d0] ;  /* 0x00007400ff037624 */ /* 0x002fca00078e00ff */
[C---:B------:R-:W-:Y:S02]  /*01d0*/  ISETP.GE.AND P0, PT, R3.reuse, 0x1, PT ;  /* 0x000000010300780c */ /* 0x040fe40003f06270 */
[----:B------:R-:W-:-:S04]  /*01e0*/  IADD3 R2, R3, 0x3f, RZ ;  /* 0x0000003f03027810 */ /* 0x000fc80007ffe0ff */
[----:B------:R-:W-:-:S04]  /*01f0*/  SHF.R.S32.HI R0, RZ, 0x1f, R2 ;  /* 0x0000001fff007819 */ /* 0x000fc80000011402 */
[----:B------:R-:W-:Y:S01]  /*0200*/  LEA.HI R2, R0, R2, RZ, 0x6 ;  /* 0x0000000200027211 */ /* 0x000fe200078f30ff */
[----:B------:R-:W-:-:S03]  /*0210*/  IMAD.MOV.U32 R0, RZ, RZ, RZ ;  /* 0x000000ffff007224 */ /* 0x000fc600078e00ff */
[----:B------:R-:W-:Y:S01]  /*0220*/  SHF.R.S32.HI R11, RZ, 0x6, R2 ;  /* 0x00000006ff0b7819 */ /* 0x000fe20000011402 */
[----:B------:R-:W-:Y:S05]  /*0230*/  @!P0 BRA `(.L_x_2) ;  /* 0x0000020000008947 */ /* 0x000fea0003800000 */
[----:B------:R-:W-:-:S04]  /*0240*/  SHF.R.U32.HI R0, RZ, 0x10, R10 ;  /* 0x00000010ff007819 */ /* 0x000fc8000001160a */
[----:B------:R-:W-:-:S04]  /*0250*/  ISETP.NE.AND P0, PT, R0, RZ, PT ;  /* 0x000000ff0000720c */ /* 0x000fc80003f05270 */
[----:B------:R-:W-:-:S04]  /*0260*/  SEL R5, R0, c[0x0][0x338], P0 ;  /* 0x0000ce0000057a07 */ /* 0x000fc80000000000 */
[----:B------:R-:W-:Y:S02]  /*0270*/  IABS R0, R5 ;  /* 0x0000000500007213 */ /* 0x000fe40000000000 */
[----:B------:R-:W-:-:S03]  /*0280*/  IADD3 R7, R11, -0x1, R5 ;  /* 0xffffffff0b077810 */ /* 0x000fc60007ffe005 */
[----:B------:R-:W-:Y:S01]  /*0290*/  IMAD.MOV.U32 R4, RZ, RZ, R0 ;  /* 0x000000ffff047224 */ /* 0x000fe200078e0000 */
[----:B------:R-:W-:-:S03]  /*02a0*/  IABS R9, R7 ;  /* 0x0000000700097213 */ /* 0x000fc60000000000 */
[----:B------:R-:W1:Y:S08]  /*02b0*/  I2F.RP R2, R4 ;  /* 0x0000000400027306 */ /* 0x000e700000209400 */
[----:B-1----:R-:W1:Y:S02]  /*02c0*/  MUFU.RCP R2, R2 ;  /* 0x0000000200027308 */ /* 0x002e640000001000 */
[----:B-1----:R-:W-:-:S06]  /*02d0*/  IADD3 R2, R2, 0xffffffe, RZ ;  /* 0x0ffffffe02027810 */ /* 0x002fcc0007ffe0ff */
[----:B------:R-:W1:Y:S02]  /*02e0*/  F2I.FTZ.U32.TRUNC.NTZ R3, R2 ;  /* 0x0000000200037305 */ /* 0x000e64000021f000 */
[----:B-1----:R-:W-:Y:S02]  /*02f0*/  IMAD.MOV R0, RZ, RZ, -R3 ;  /* 0x000000ffff007224 */ /* 0x002fe400078e0a03 */
[----:B------:R-:W-:Y:S02]  /*0300*/  IMAD.MOV.U32 R2, RZ, RZ, RZ ;  /* 0x000000ffff027224 */ /* 0x000fe400078e00ff */
[----:B------:R-:W-:Y:S01]  /*0310*/  IMAD.MOV.U32 R6, RZ, RZ, R0 ;  /* 0x000000ffff067224 */ /* 0x000fe200078e0000 */
[----:B------:R-:W-:-:S03]  /*0320*/  IABS R0, R5 ;  /* 0x0000000500007213 */ /* 0x000fc60000000000 */
[----:B------:R-:W-:Y:S02]  /*0330*/  IMAD R6, R6, R4, RZ ;  /* 0x0000000406067224 */ /* 0x000fe400078e02ff */
[----:B------:R-:W-:Y:S02]  /*0340*/  IMAD.MOV R8, RZ, RZ, -R0 ;  /* 0x000000ffff087224 */ /* 0x000fe400078e0a00 */
[----:B------:R-:W-:-:S04]  /*0350*/  IMAD.HI.U32 R0, R3, R6, R2 ;  /* 0x0000000603007227 */ /* 0x000fc800078e0002 */
[----:B------:R-:W-:Y:S02]  /*0360*/  IMAD.MOV.U32 R2, RZ, RZ, R9 ;  /* 0x000000ffff027224 */ /* 0x000fe400078e0009 */
[----:B------:R-:W-:Y:S02]  /*0370*/  IMAD.MOV.U32 R3, RZ, RZ, R8 ;  /* 0x000000ffff037224 */ /* 0x000fe400078e0008 */
[----:B------:R-:W-:-:S04]  /*0380*/  IMAD.HI.U32 R0, R0, R2, RZ ;  /* 0x0000000200007227 */ /* 0x000fc800078e00ff */
[----:B------:R-:W-:-:S05]  /*0390*/  IMAD R2, R0, R3, R2 ;  /* 0x0000000300027224 */ /* 0x000fca00078e0202 */
[----:B------:R-:W-:-:S13]  /*03a0*/  ISETP.GT.U32.AND P1, PT, R4, R2, PT ;  /* 0x000000020400720c */ /* 0x000fda0003f24070 */
[----:B------:R-:W-:Y:S01]  /*03b0*/  @!P1 IMAD.IADD R2, R2, 0x1, -R4 ;  /* 0x0000000102029824 */ /* 0x000fe200078e0a04 */
[----:B------:R-:W-:Y:S02]  /*03c0*/  @!P1 IADD3 R0, R0, 0x1, RZ ;  /* 0x0000000100009810 */ /* 0x000fe40007ffe0ff */
[----:B------:R-:W-:Y:S02]  /*03d0*/  ISETP.NE.AND P1, PT, R5, RZ, PT ;  /* 0x000000ff0500720c */ /* 0x000fe40003f25270 */
[----:B------:R-:W-:Y:S02]  /*03e0*/  ISETP.GE.U32.AND P2, PT, R2, R4, PT ;  /* 0x000000040200720c */ /* 0x000fe40003f46070 */
[----:B------:R-:W-:-:S04]  /*03f0*/  LOP3.LUT R2, R7, R5, RZ, 0x3c, !PT ;  /* 0x0000000507027212 */ /* 0x000fc800078e3cff */
[----:B------:R-:W-:-:S07]  /*0400*/  ISETP.GE.AND P0, PT, R2, RZ, PT ;  /* 0x000000ff0200720c */ /* 0x000fce0003f06270 */
[----:B------:R-:W-:-:S06]  /*0410*/  @P2 IADD3 R0, R0, 0x1, RZ ;  /* 0x0000000100002810 */ /* 0x000fcc0007ffe0ff */
[----:B------:R-:W-:Y:S01]  /*0420*/  @!P0 IMAD.MOV R0, RZ, RZ, -R0 ;  /* 0x000000ffff008224 */ /* 0x000fe200078e0a00 */
[----:B------:R-:W-:Y:S02]  /*0430*/  @!P1 LOP3.LUT R0, RZ, R5, RZ, 0x33, !PT ;  /* 0x00000005ff009212 */ /* 0x000fe400078e33ff */
.L_x_2:
[----:B------:R-:W-:Y:S01]  /*0440*/  LOP3.LUT R2, R10, 0xffff, RZ, 0xc0, !PT ;  /* 0x0000ffff0a027812 */ /* 0x000fe200078ec0ff */
[----:B------:R-:W-:Y:S01]  /*0450*/  ULDC.64 UR6, c[0x0][0x118] ;  /* 0x0000460000067ab9 */ /* 0x000fe20000000a00 */
[----:B------:R-:W-:Y:S01]  /*0460*/  PLOP3.LUT P4, PT, PT, PT, PT, 0x80, 0x0 ;  /* 0x000000000000781c */ /* 0x000fe20003f8f070 */
[----:B------:R-:W-:Y:S01]  /*0470*/  CS2R R20, SRZ ;  /* 0x0000000000147805 */ /* 0x000fe2000001ff00 */
[----:B------:R-:W-:Y:S01]  /*0480*/  CS2R R18, SRZ ;  /* 0x0000000000127805 */ /* 0x000fe2000001ff00 */
[----:B------:R-:W-:Y:S01]  /*0490*/  IMAD R181, R2, R0, RZ ;  /* 0x0000000002b57224 */ /* 0x000fe200078e02ff */
[----:B------:R-:W-:Y:S01]  /*04a0*/  CS2R R94, SRZ ;  /* 0x00000000005e7805 */ /* 0x000fe2000001ff00 */
[----:B------:R-:W-:Y:S01]  /*04b0*/  CS2R R92, SRZ ;  /* 0x00000000005c7805 */ /* 0x000fe2000001ff00 */
[----:B------:R-:W-:Y:S01]  /*04c0*/  CS2R R98, SRZ ;  /* 0x0000000000627805 */ /* 0x000fe2000001ff00 */
[----:B------:R-:W-:Y:S01]  /*04d0*/  IMAD.IADD R0, R181, 0x1, R0 ;  /* 0x00000001b5007824 */ /* 0x000fe200078e0200 */
[----:B------:R1:W-:Y:S01]  /*04e0*/  STL [R1+0x54], R181 ;  /* 0x000054b501007387 */ /* 0x0003e20000100800 */
[----:B------:R-:W-:Y:S01]  /*04f0*/  CS2R R96, SRZ ;  /* 0x0000000000607805 */ /* 0x000fe2000001ff00 */
[----:B------:R-:W-:Y:S01]  /*0500*/  CS2R R90, SRZ ;  /* 0x00000000005a7805 */ /* 0x000fe2000001ff00 */
[----:B------:R-:W-:Y:S01]  /*0510*/  CS2R R88, SRZ ;  /* 0x0000000000587805 */ /* 0x000fe2000001ff00 */
[----:B------:R-:W-:Y:S01]  /*0520*/  IMNMX R173, R11, R0, PT ;  /* 0x000000000bad7217 */ /* 0x000fe20003800200 */
[----:B------:R-:W-:Y:S01]  /*0530*/  CS2R R86, SRZ ;  /* 0x0000000000567805 */ /* 0x000fe2000001ff00 */
[----:B------:R-:W-:Y:S01]  /*0540*/  CS2R R84, SRZ ;  /* 0x0000000000547805 */ /* 0x000fe2000001ff00 */
[----:B------:R-:W-:Y:S01]  /*0550*/  CS2R R78, SRZ ;  /* 0x00000000004e7805 */ /* 0x000fe2000001ff00 */
[----:B------:R-:W-:Y:S01]  /*0560*/  ISETP.GT.AND P0, PT, R173, R181, PT ;  /* 0x000000b5ad00720c */ /* 0x000fe20003f04270 */
[----:B------:R-:W-:Y:S01]  /*0570*/  CS2R R76, SRZ ;  /* 0x00000000004c7805 */ /* 0x000fe2000001ff00 */
        /* <DEDUP_REMOVED lines=38> */
[----:B------:R-:W-:Y:S05]  /*07e0*/  @!P0 BRA `(.L_x_3) ;  /* 0x0000917000008947 */ /* 0x000fea0003800000 */
[----:B-1----:R-:W-:-:S04]  /*07f0*/  ISETP.NE.U32.AND P1, PT, RZ, c[0x0][0x340], PT ;  /* 0x0000d000ff007a0c */ /* 0x002fc80003f25070 */
[----:B------:R-:W-:-:S13]  /*0800*/  ISETP.NE.AND.EX P1, PT, RZ, c[0x0][0x344], PT, P1 ;  /* 0x0000d100ff007a0c */ /* 0x000fda0003f25310 */
[----:B------:R-:W-:-:S04]  /*0810*/  @P1 IMAD.MOV.U32 R2, RZ, RZ, 0x4 ;  /* 0x00000004ff021424 */ /* 0x000fc800078e00ff */
[----:B------:R-:W-:-:S05]  /*0820*/  @P1 IMAD.WIDE R2, R28, R2, c[0x0][0x340] ;  /* 0x0000d0001c021625 */ /* 0x000fca00078e0202 */
[----:B------:R1:W2:Y:S01]  /*0830*/  @P1 LDG.E R17, [R2.64] ;  /* 0x0000000602111981 */ /* 0x0002a2000c1e1900 */
[----:B------:R-:W-:Y:S01]  /*0840*/  SHF.R.S32.HI R23, RZ, 0x1f, R174 ;  /* 0x0000001fff177819 */ /* 0x000fe200000114ae */
[----:B------:R-:W-:Y:S01]  /*0850*/  IMAD.MOV.U32 R4, RZ, RZ, c[0x0][0x2c4] ;  /* 0x0000b100ff047624 */ /* 0x000fe200078e00ff */
[----:B------:R-:W-:Y:S01]  /*0860*/  SHF.R.S32.HI R16, RZ, 0x1f, R22 ;  /* 0x0000001fff107819 */ /* 0x000fe20000011416 */
[----:B------:R-:W3:Y:S01]  /*0870*/  S2R R29, SR_CTAID.X ;  /* 0x00000000001d7919 */ /* 0x000ee20000002500 */
[CC--:B------:R-:W-:Y:S01]  /*0880*/  LEA.HI R20, R23.reuse, R174.reuse, RZ, 0x2 ;  /* 0x000000ae17147211 */ /* 0x0c0fe200078f10ff */
[----:B------:R-:W-:Y:S01]  /*0890*/  ULDC UR5, c[0x0][0x2c4] ;  /* 0x0000b10000057ab9 */ /* 0x000fe20000000800 */
[----:B------:R-:W-:Y:S01]  /*08a0*/  ISETP.NE.AND P0, PT, R4, 0x1, PT ;  /* 0x000000010400780c */ /* 0x000fe20003f05270 */
[----:B------:R-:W-:Y:S01]  /*08b0*/  IMAD R0, R16, c[0x0][0x1b8], RZ ;  /* 0x00006e0010007a24 */ /* 0x000fe200078e02ff */
[----:B------:R-:W-:Y:S01]  /*08c0*/  LOP3.LUT R4, R20, 0xfffffffc, RZ, 0xc0, !PT ;  /* 0xfffffffc14047812 */ /* 0x000fe200078ec0ff */
[----:B------:R-:W-:Y:S01]  /*08d0*/  ULDC UR4, c[0x0][0x168] ;  /* 0x00005a0000047ab9 */ /* 0x000fe20000000800 */
[-C--:B------:R-:W-:Y:S01]  /*08e0*/  LEA.HI R26, R23, R174.reuse, RZ, 0x3 ;  /* 0x000000ae171a7211 */ /* 0x080fe200078f18ff */
[----:B------:R-:W-:Y:S01]  /*08f0*/  IMAD R0, R22, c[0x0][0x1bc], R0 ;  /* 0x00006f0016007a24 */ /* 0x000fe200078e0200 */
[----:B------:R-:W-:Y:S01]  /*0900*/  SHF.R.S32.HI R19, RZ, 0x2, R20 ;  /* 0x00000002ff137819 */ /* 0x000fe20000011414 */
[----:B------:R-:W-:Y:S01]  /*0910*/  UIMAD UR4, UR5, UR4, URZ ;  /* 0x00000004050472a4 */ /* 0x000fe2000f8e023f */
[----:B------:R-:W-:Y:S01]  /*0920*/  IADD3 R4, -R4, R174, RZ ;  /* 0x000000ae04047210 */ /* 0x000fe20007ffe1ff */
[----:B------:R-:W-:Y:S01]  /*0930*/  BSSY B0, `(.L_x_4) ;  /* 0x000007b000007945 */ /* 0x000fe20003800000 */
[----:B------:R-:W-:-:S02]  /*0940*/  SHF.R.S32.HI R24, RZ, 0x3, R26 ;  /* 0x00000003ff187819 */ /* 0x000fc4000001141a */
[----:B------:R-:W-:Y:S01]  /*0950*/  SHF.R.S32.HI R27, RZ, 0x1f, R28 ;  /* 0x0000001fff1b7819 */ /* 0x000fe2000001141c */
[C-C-:B------:R-:W-:Y:S01]  /*0960*/  IMAD R5, R4.reuse, 0x20, R19.reuse ;  /* 0x0000002004057824 */ /* 0x140fe200078e0213 */
[-C--:B------:R-:W-:Y:S01]  /*0970*/  LEA.HI R25, R23, R174.reuse, RZ, 0x4 ;  /* 0x000000ae17197211 */ /* 0x080fe200078f20ff */
[----:B------:R-:W-:Y:S01]  /*0980*/  IMAD.SHL.U32 R4, R4, 0x8, RZ ;  /* 0x0000000804047824 */ /* 0x000fe200078e00ff */
[----:B------:R-:W-:Y:S01]  /*0990*/  SHF.R.S32.HI R9, RZ, 0x1f, R19 ;  /* 0x0000001fff097819 */ /* 0x000fe20000011413 */
[----:B------:R-:W-:Y:S01]  /*09a0*/  IMAD R8, R27, c[0x0][0x1c0], RZ ;  /* 0x000070001b087a24 */ /* 0x000fe200078e02ff */
[----:B------:R-:W-:Y:S01]  /*09b0*/  LOP3.LUT R12, R25, 0xfffffff0, RZ, 0xc0, !PT ;  /* 0xfffffff0190c7812 */ /* 0x000fe200078ec0ff */
[----:B-1----:R-:W-:Y:S01]  /*09c0*/  IMAD.WIDE.U32 R2, R22, c[0x0][0x1b8], RZ ;  /* 0x00006e0016027a25 */ /* 0x002fe200078e00ff */
[----:B------:R-:W-:Y:S02]  /*09d0*/  LEA.HI R160, R23, R174, RZ, 0x5 ;  /* 0x000000ae17a07211 */ /* 0x000fe400078f28ff */
[----:B---3--:R-:W-:Y:S01]  /*09e0*/  LEA R11, R29, R5, 0x7 ;  /* 0x000000051d0b7211 */ /* 0x008fe200078e38ff */
[----:B------:R-:W-:Y:S01]  /*09f0*/  IMAD.IADD R3, R3, 0x1, R0 ;  /* 0x0000000103037824 */ /* 0x000fe200078e0200 */
[----:B------:R-:W-:Y:S01]  /*0a00*/  ISETP.GE.AND P3, PT, R4, c[0x0][0x1d4], PT ;  /* 0x0000750004007a0c */ /* 0x000fe20003f66270 */
[----:B------:R-:W-:-:S02]  /*0a10*/  IMAD.SHL.U32 R0, R24, 0x40, RZ ;  /* 0x0000004018007824 */ /* 0x000fc400078e00ff */
[----:B------:R-:W-:Y:S01]  /*0a20*/  @P0 IMAD.HI.U32 R5, R11, c[0x0][0x2c8], RZ ;  /* 0x0000b2000b050a27 */ /* 0x000fe200078e00ff */
[----:B------:R-:W-:Y:S02]  /*0a30*/  P2R R31, PR, RZ, 0x8 ;  /* 0x00000008ff1f7803 */ /* 0x000fe40000000000 */
[----:B------:R-:W-:Y:S01]  /*0a40*/  LOP3.LUT R0, R0, 0xc0, RZ, 0xc0, !PT ;  /* 0x000000c000007812 */ /* 0x000fe200078ec0ff */
[C---:B------:R-:W-:Y:S02]  /*0a50*/  IMAD R8, R28.reuse, c[0x0][0x1c4], R8 ;  /* 0x000071001c087a24 */ /* 0x040fe400078e0208 */
[----:B------:R-:W-:Y:S01]  /*0a60*/  IMAD.WIDE.U32 R2, R28, c[0x0][0x1c0], R2 ;  /* 0x000070001c027a25 */ /* 0x000fe200078e0002 */
[----:B------:R-:W-:Y:S01]  /*0a70*/  LOP3.LUT R7, R0, 0x18, R4, 0xf8, !PT ;  /* 0x0000001800077812 */ /* 0x000fe200078ef804 */
[----:B------:R1:W-:Y:S01]  /*0a80*/  STL [R1+0x5c], R31 ;  /* 0x00005c1f01007387 */ /* 0x0003e20000100800 */
[----:B------:R-:W-:Y:S01]  /*0a90*/  SHF.R.U32.HI R6, RZ, 0x3, R0 ;  /* 0x00000003ff067819 */ /* 0x000fe20000011600 */
[----:B------:R-:W-:Y:S01]  /*0aa0*/  IMAD.MOV.U32 R0, RZ, RZ, R11 ;  /* 0x000000ffff007224 */ /* 0x000fe200078e000b */
[----:B------:R-:W-:Y:S01]  /*0ab0*/  @P0 SHF.R.U32.HI R0, RZ, c[0x0][0x2cc], R5 ;  /* 0x0000b300ff000a19 */ /* 0x000fe20000011605 */
[----:B------:R-:W-:Y:S01]  /*0ac0*/  IMAD.IADD R3, R3, 0x1, R8 ;  /* 0x0000000103037824 */ /* 0x000fe200078e0208 */
[----:B------:R-:W-:Y:S01]  /*0ad0*/  LOP3.LUT R233, R7, R6, RZ, 0x3c, !PT ;  /* 0x0000000607e97212 */ /* 0x000fe200078e3cff */
[----:B------:R-:W-:Y:S01]  /*0ae0*/  IMAD R7, R9, c[0x0][0x1e0], RZ ;  /* 0x0000780009077a24 */ /* 0x000fe200078e02ff */
[--C-:B------:R-:W-:Y:S01]  /*0af0*/  SHF.R.S32.HI R10, RZ, 0x1f, R0.reuse ;  /* 0x0000001fff0a7819 */ /* 0x100fe20000011400 */
[----:B------:R-:W-:Y:S01]  /*0b00*/  IMAD.MOV R13, RZ, RZ, -R0 ;  /* 0x000000ffff0d7224 */ /* 0x000fe200078e0a00 */
[----:B------:R-:W-:Y:S01]  /*0b10*/  SHF.R.S32.HI R5, RZ, 0x1f, R4 ;  /* 0x0000001fff057819 */ /* 0x000fe20000011404 */
[----:B------:R-:W-:-:S04]  /*0b20*/  IMAD.WIDE.U32 R2, R0, c[0x0][0x1b0], R2 ;  /* 0x00006c0000027a25 */ /* 0x000fc800078e0002 */
[----:B------:R-:W-:Y:S02]  /*0b30*/  IMAD R10, R10, c[0x0][0x1b0], RZ ;  /* 0x00006c000a0a7a24 */ /* 0x000fe400078e02ff */
[----:B------:R-:W-:Y:S02]  /*0b40*/  IMAD R6, R9, c[0x0][0x208], RZ ;  /* 0x0000820009067a24 */ /* 0x000fe400078e02ff */
[----:B------:R-:W-:Y:S02]  /*0b50*/  IMAD R0, R0, c[0x0][0x1b4], R10 ;  /* 0x00006d0000007a24 */ /* 0x000fe400078e020a */
[----:B------:R-:W-:Y:S02]  /*0b60*/  IMAD R10, R13, c[0x0][0x2c4], R11 ;  /* 0x0000b1000d0a7a24 */ /* 0x000fe400078e020b */
[----:B------:R-:W-:Y:S01]  /*0b70*/  IMAD.IADD R18, R174, 0x1, -R12 ;  /* 0x00000001ae127824 */ /* 0x000fe200078e0a0c */
[----:B------:R-:W-:Y:S01]  /*0b80*/  IADD3 R3, R3, R0, RZ ;  /* 0x0000000003037210 */ /* 0x000fe20007ffe0ff */
[C---:B------:R-:W-:Y:S01]  /*0b90*/  IMAD R14, R19.reuse, c[0x0][0x1e4], R7 ;  /* 0x00007900130e7a24 */ /* 0x040fe200078e0207 */
[----:B------:R-:W-:Y:S01]  /*0ba0*/  SHF.R.S32.HI R0, RZ, 0x1f, R10 ;  /* 0x0000001fff007819 */ /* 0x000fe2000001140a */
[C---:B------:R-:W-:Y:S01]  /*0bb0*/  IMAD R15, R19.reuse, c[0x0][0x20c], R6 ;  /* 0x00008300130f7a24 */ /* 0x040fe200078e0206 */
[----:B------:R-:W-:Y:S01]  /*0bc0*/  LEA.HI R21, R18, R18, RZ, 0x1 ;  /* 0x0000001212157211 */ /* 0x000fe200078f08ff */
[----:B------:R-:W-:-:S03]  /*0bd0*/  IMAD.WIDE.U32 R8, R19, c[0x0][0x1e0], R4 ;  /* 0x0000780013087a25 */ /* 0x000fc600078e0004 */
[----:B------:R-:W-:Y:S01]  /*0be0*/  SHF.R.S32.HI R12, RZ, 0x1, R21 ;  /* 0x00000001ff0c7819 */ /* 0x000fe20000011415 */
[----:B------:R-:W-:Y:S01]  /*0bf0*/  IMAD.WIDE.U32 R6, R19, c[0x0][0x208], R4 ;  /* 0x0000820013067a25 */ /* 0x000fe200078e0004 */
[----:B------:R-:W-:Y:S02]  /*0c00*/  IADD3 R9, R9, R14, RZ ;  /* 0x0000000e09097210 */ /* 0x000fe40007ffe0ff */
[----:B------:R-:W-:Y:S01]  /*0c10*/  SHF.R.S32.HI R13, RZ, 0x1f, R21 ;  /* 0x0000001fff0d7819 */ /* 0x000fe20000011415 */
[----:B------:R-:W-:Y:S02]  /*0c20*/  IMAD R0, R0, c[0x0][0x1a8], RZ ;  /* 0x00006a0000007a24 */ /* 0x000fe400078e02ff */
[----:B------:R-:W-:Y:S02]  /*0c30*/  IMAD.IADD R7, R7, 0x1, R15 ;  /* 0x0000000107077824 */ /* 0x000fe400078e020f */
[C---:B------:R-:W-:Y:S02]  /*0c40*/  IMAD R14, R16.reuse, c[0x0][0x1e8], RZ ;  /* 0x00007a00100e7a24 */ /* 0x040fe400078e02ff */
[----:B------:R-:W-:-:S02]  /*0c50*/  IMAD R15, R16, c[0x0][0x210], RZ ;  /* 0x00008400100f7a24 */ /* 0x000fc400078e02ff */
[----:B------:R-:W-:Y:S01]  /*0c60*/  IMAD R16, R10, c[0x0][0x1ac], R0 ;  /* 0x00006b000a107a24 */ /* 0x000fe200078e0200 */
[----:B------:R-:W-:Y:S01]  /*0c70*/  IADD3 R0, R4, 0x40, RZ ;  /* 0x0000004004007810 */ /* 0x000fe20007ffe0ff */
[----:B------:R-:W-:Y:S01]  /*0c80*/  IMAD.WIDE.U32 R10, R10, c[0x0][0x1a8], R2 ;  /* 0x00006a000a0a7a25 */ /* 0x000fe200078e0002 */
[----:B------:R-:W-:Y:S02]  /*0c90*/  LEA.HI R2, R13, R12, RZ, 0x2 ;  /* 0x0000000c0d027211 */ /* 0x000fe400078f10ff */
[----:B------:R-:W-:Y:S01]  /*0ca0*/  ISETP.GE.AND P6, PT, R0, c[0x0][0x1d4], PT ;  /* 0x0000750000007a0c */ /* 0x000fe20003fc6270 */
[----:B------:R-:W-:Y:S01]  /*0cb0*/  IMAD R14, R22, c[0x0][0x1ec], R14 ;  /* 0x00007b00160e7a24 */ /* 0x000fe200078e020e */
[----:B------:R-:W-:Y:S01]  /*0cc0*/  LOP3.LUT R13, R2, 0xfffffffc, RZ, 0xc0, !PT ;  /* 0xfffffffc020d7812 */ /* 0x000fe200078ec0ff */
[----:B------:R-:W-:Y:S01]  /*0cd0*/  IMAD R15, R22, c[0x0][0x214], R15 ;  /* 0x00008500160f7a24 */ /* 0x000fe200078e020f */
[----:B------:R-:W-:Y:S01]  /*0ce0*/  ISETP.GE.AND P5, PT, R0, c[0x0][0x198], PT ;  /* 0x0000660000007a0c */ /* 0x000fe20003fa6270 */
[----:B------:R-:W-:-:S04]  /*0cf0*/  IMAD.WIDE.U32 R8, R22, c[0x0][0x1e8], R8 ;  /* 0x00007a0016087a25 */ /* 0x000fc800078e0008 */
[----:B------:R-:W-:-:S04]  /*0d00*/  IMAD.WIDE.U32 R2, R22, c[0x0][0x210], R6 ;  /* 0x0000840016027a25 */ /* 0x000fc800078e0006 */
[----:B------:R-:W-:Y:S01]  /*0d10*/  IMAD.IADD R0, R11, 0x1, R16 ;  /* 0x000000010b007824 */ /* 0x000fe200078e0210 */
[----:B------:R-:W-:Y:S01]  /*0d20*/  LEA R16, P0, R10, c[0x0][0x160], 0x1 ;  /* 0x000058000a107a11 */ /* 0x000fe200078008ff */
[----:B------:R-:W-:Y:S02]  /*0d30*/  IMAD.IADD R22, R12, 0x1, -R13 ;  /* 0x000000010c167824 */ /* 0x000fe400078e0a0d */
[----:B------:R-:W-:Y:S01]  /*0d40*/  IMAD.IADD R13, R9, 0x1, R14 ;  /* 0x00000001090d7824 */ /* 0x000fe200078e020e */
[----:B------:R-:W-:Y:S01]  /*0d50*/  IADD3 R9, R3, R15, RZ ;  /* 0x0000000f03097210 */ /* 0x000fe20007ffe0ff */
[----:B------:R-:W-:Y:S01]  /*0d60*/  IMAD.MOV.U32 R12, RZ, RZ, R8 ;  /* 0x000000ffff0c7224 */ /* 0x000fe200078e0008 */
[----:B------:R-:W-:Y:S01]  /*0d70*/  LEA.HI.X R15, R10, c[0x0][0x164], R0, 0x1, P0 ;  /* 0x000059000a0f7a11 */ /* 0x000fe200000f0c00 */
[----:B------:R-:W-:Y:S01]  /*0d80*/  IMAD.MOV.U32 R23, RZ, RZ, 0x10 ;  /* 0x00000010ff177424 */ /* 0x000fe200078e00ff */
[----:B------:R-:W-:Y:S01]  /*0d90*/  LEA.HI R0, R20, R19, RZ, 0x1 ;  /* 0x0000001314007211 */ /* 0x000fe200078f08ff */
[----:B------:R1:W3:Y:S01]  /*0da0*/  SHFL.IDX PT, R6, R16, RZ, 0x1c1f ;  /* 0x001c1fff10067589 */ /* 0x0002e200000e0000 */
[----:B------:R-:W-:-:S02]  /*0db0*/  SHF.R.S32.HI R20, RZ, 0x5, R160 ;  /* 0x00000005ff147819 */ /* 0x000fc400000114a0 */
[----:B------:R-:W-:Y:S01]  /*0dc0*/  LOP3.LUT R0, R0, 0x7fffffe, RZ, 0xc0, !PT ;  /* 0x07fffffe00007812 */ /* 0x000fe200078ec0ff */
[----:B------:R1:W4:Y:S01]  /*0dd0*/  SHFL.IDX PT, R7, R15, RZ, 0x1c1f ;  /* 0x001c1fff0f077589 */ /* 0x00032200000e0000 */
[----:B------:R-:W-:Y:S02]  /*0de0*/  IADD3 R14, R4, 0x20, RZ ;  /* 0x00000020040e7810 */ /* 0x000fe40007ffe0ff */
[----:B------:R-:W-:Y:S02]  /*0df0*/  IADD3 R0, R19, -R0, RZ ;  /* 0x8000000013007210 */ /* 0x000fe40007ffe0ff */
[----:B------:R-:W-:Y:S02]  /*0e00*/  MOV R8, R2 ;  /* 0x0000000200087202 */ /* 0x000fe40000000f00 */
[----:B------:R-:W-:Y:S01]  /*0e10*/  ISETP.GE.AND P4, PT, R14, c[0x0][0x1d4], PT ;  /* 0x000075000e007a0c */ /* 0x000fe20003f86270 */
[----:B------:R-:W-:Y:S01]  /*0e20*/  IMAD R11, R20, 0x8, R0 ;  /* 0x00000008140b7824 */ /* 0x000fe200078e0200 */
[----:B------:R-:W-:-:S02]  /*0e30*/  LOP3.LUT P2, RZ, R22, 0x2, RZ, 0xc0, !PT ;  /* 0x0000000216ff7812 */ /* 0x000fc4000784c0ff */
[----:B------:R-:W-:Y:S01]  /*0e40*/  P2R R34, PR, RZ, 0x10 ;  /* 0x00000010ff227803 */ /* 0x000fe20000000000 */
[----:B------:R-:W-:Y:S01]  /*0e50*/  IMAD.U32 R233, R11, 0x20, R233 ;  /* 0x000000200be97824 */ /* 0x000fe200078e00e9 */
[----:B------:R-:W-:-:S03]  /*0e60*/  ISETP.GE.AND P4, PT, R14, c[0x0][0x198], PT ;  /* 0x000066000e007a0c */ /* 0x000fc60003f86270 */
[----:B------:R1:W-:Y:S01]  /*0e70*/  STL [R1+0x58], R34 ;  /* 0x0000582201007387 */ /* 0x0003e20000100800 */
[--C-:B--2---:R-:W-:Y:S01]  /*0e80*/  @P1 SHF.R.S32.HI R3, RZ, 0x1f, R17.reuse ;  /* 0x0000001fff031819 */ /* 0x104fe20000011411 */
[----:B------:R-:W-:Y:S01]  /*0e90*/  @P1 IMAD.MOV.U32 R2, RZ, RZ, R17 ;  /* 0x000000ffff021224 */ /* 0x000fe200078e0011 */
[----:B------:R-:W-:Y:S01]  /*0ea0*/  @!P1 MOV R3, R27 ;  /* 0x0000001b00039202 */ /* 0x000fe20000000f00 */
[----:B------:R-:W-:Y:S01]  /*0eb0*/  @!P1 IMAD.MOV.U32 R2, RZ, RZ, R28 ;  /* 0x000000ffff029224 */ /* 0x000fe200078e001c */
[----:B------:R-:W-:Y:S01]  /*0ec0*/  ISETP.GE.AND P1, PT, R4, c[0x0][0x198], PT ;  /* 0x0000660004007a0c */ /* 0x000fe20003f26270 */
[----:B------:R-:W-:Y:S02]  /*0ed0*/  IMAD R17, R29, 0x80, R19 ;  /* 0x000000801d117824 */ /* 0x000fe400078e0213 */
[C---:B------:R-:W-:Y:S02]  /*0ee0*/  IMAD R10, R3.reuse, c[0x0][0x1f0], RZ ;  /* 0x00007c00030a7a24 */ /* 0x040fe400078e02ff */
[----:B------:R-:W-:Y:S01]  /*0ef0*/  IMAD R0, R3, c[0x0][0x218], RZ ;  /* 0x0000860003007a24 */ /* 0x000fe200078e02ff */
[----:B------:R-:W-:Y:S01]  /*0f00*/  ISETP.GE.AND P0, PT, R17, UR4, PT ;  /* 0x0000000411007c0c */ /* 0x000fe2000bf06270 */
[C---:B------:R-:W-:Y:S01]  /*0f10*/  IMAD R10, R2.reuse, c[0x0][0x1f4], R10 ;  /* 0x00007d00020a7a24 */ /* 0x040fe200078e020a */
[----:B------:R-:W-:Y:S01]  /*0f20*/  SEL R3, R23, 0xfffffff0, !P2 ;  /* 0xfffffff017037807 */ /* 0x000fe20005000000 */
[----:B------:R-:W-:-:S02]  /*0f30*/  IMAD R0, R2, c[0x0][0x21c], R0 ;  /* 0x0000870002007a24 */ /* 0x000fc400078e0200 */
[----:B------:R-:W-:Y:S01]  /*0f40*/  IMAD.WIDE.U32 R36, R2, c[0x0][0x1f0], R12 ;  /* 0x00007c0002247a25 */ /* 0x000fe200078e000c */
[----:B------:R-:W-:-:S03]  /*0f50*/  SEL R12, RZ, 0x1, P3 ;  /* 0x00000001ff0c7807 */ /* 0x000fc60001800000 */
[----:B------:R-:W-:Y:S01]  /*0f60*/  IMAD.WIDE.U32 R32, R2, c[0x0][0x218], R8 ;  /* 0x0000860002207a25 */ /* 0x000fe200078e0008 */
[----:B------:R-:W-:Y:S01]  /*0f70*/  IADD3 R39, R37, R10, RZ ;  /* 0x0000000a25277210 */ /* 0x000fe20007ffe0ff */
[----:B------:R1:W-:Y:S02]  /*0f80*/  STL.64 [R1+0x48], R36 ;  /* 0x0000482401007387 */ /* 0x0003e40000100a00 */
[----:B------:R-:W-:Y:S02]  /*0f90*/  IMAD.IADD R30, R33, 0x1, R0 ;  /* 0x00000001211e7824 */ /* 0x000fe400078e0200 */
[----:B------:R1:W-:Y:S04]  /*0fa0*/  STL.64 [R1+0x40], R32 ;  /* 0x0000402001007387 */ /* 0x0003e80000100a00 */
[----:B------:R1:W-:Y:S04]  /*0fb0*/  STL [R1+0x30], R30 ;  /* 0x0000301e01007387 */ /* 0x0003e80000100800 */
[----:B------:R1:W-:Y:S01]  /*0fc0*/  STL [R1+0x3c], R39 ;  /* 0x00003c2701007387 */ /* 0x0003e20000100800 */
[----:B------:R-:W-:Y:S05]  /*0fd0*/  @P0 BRA `(.L_x_5) ;  /* 0x0000010000000947 */ /* 0x000fea0003800000 */
[----:B---34-:R-:W-:Y:S02]  /*0fe0*/  IADD3 R0, R4, 0x40, RZ ;  /* 0x0000004004007810 */ /* 0x018fe40007ffe0ff */
[----:B------:R-:W-:-:S02]  /*0ff0*/  SHF.R.S32.HI R8, RZ, 0x1f, R14 ;  /* 0x0000001fff087819 */ /* 0x000fc4000001140e */
[----:B------:R-:W-:Y:S02]  /*1000*/  SHF.R.S32.HI R2, RZ, 0x1f, R0 ;  /* 0x0000001fff027819 */ /* 0x000fe40000011400 */
[----:B------:R-:W-:Y:S02]  /*1010*/  LEA.HI R10, R8, R14, RZ, 0x3 ;  /* 0x0000000e080a7211 */ /* 0x000fe400078f18ff */
[----:B------:R-:W-:Y:S01]  /*1020*/  LEA.HI R2, R2, R0, RZ, 0x3 ;  /* 0x0000000002027211 */ /* 0x000fe200078f18ff */
[----:B------:R-:W-:Y:S01]  /*1030*/  IMAD.SHL.U32 R0, R233, 0x2, RZ ;  /* 0x00000002e9007824 */ /* 0x000fe200078e00ff */
[----:B------:R-:W-:Y:S02]  /*1040*/  LEA R8, P0, R4, R6, 0x1 ;  /* 0x0000000604087211 */ /* 0x000fe400078008ff */
[----:B------:R-:W-:Y:S02]  /*1050*/  LOP3.LUT R10, R10, 0xfffffff8, RZ, 0xc0, !PT ;  /* 0xfffffff80a0a7812 */ /* 0x000fe400078ec0ff */
[----:B------:R-:W-:-:S02]  /*1060*/  LOP3.LUT R2, R2, 0xfffffff8, RZ, 0xc0, !PT ;  /* 0xfffffff802027812 */ /* 0x000fc400078ec0ff */
[----:B------:R-:W-:Y:S01]  /*1070*/  LEA.HI.X R9, R4, R7, R5, 0x1, P0 ;  /* 0x0000000704097211 */ /* 0x000fe200000f0c05 */
[----:B------:R-:W-:-:S04]  /*1080*/  IMAD.WIDE R10, R10, 0x2, R6 ;  /* 0x000000020a0a7825 */ /* 0x000fc800078e0206 */
[----:B------:R-:W-:Y:S01]  /*1090*/  IMAD.WIDE R6, R2, 0x2, R6 ;  /* 0x0000000202067825 */ /* 0x000fe200078e0206 */
[----:B------:R-:W-:Y:S01]  /*10a0*/  @!PT LDS RZ, [RZ] ;  /* 0x00000000fffff984 */ /* 0x000fe20000000800 */
[----:B------:R2:W-:Y:S04]  /*10b0*/  LDGSTS.E.BYPASS.LTC128B.128 [R0+0x6100], [R8.64], !P1 ;  /* 0x0610000008007fae */ /* 0x0005e8000c901d46 */
[----:B------:R2:W-:Y:S04]  /*10c0*/  LDGSTS.E.BYPASS.LTC128B.128 [R0+0x8100], [R10.64], !P4 ;  /* 0x081000000a007fae */ /* 0x0005e8000e101d46 */
[----:B------:R2:W-:Y:S02]  /*10d0*/  LDGSTS.E.BYPASS.LTC128B.128 [R0+0xa100], [R6.64], !P5 ;  /* 0x0a10000006007fae */ /* 0x0005e4000e901d46 */
.L_x_5:
[----:B---34-:R-:W-:Y:S05]  /*10e0*/  BSYNC B0 ;  /* 0x0000000000007941 */ /* 0x018fea0003800000 */
.L_x_4:
[----:B--2---:R-:W-:Y:S01]  /*10f0*/  IADD3 R0, R17, 0x20, RZ ;  /* 0x0000002011007810 */ /* 0x004fe20007ffe0ff */
[----:B------:R2:W3:Y:S01]  /*1100*/  SHFL.IDX PT, R7, R15, 0x1, 0x1c1f ;  /* 0x003c1f000f077f89 */ /* 0x0004e200000e0000 */
[----:B------:R-:W-:Y:S02]  /*1110*/  BSSY B0, `(.L_x_6) ;  /* 0x0000014000007945 */ /* 0x000fe40003800000 */
[----:B------:R-:W-:Y:S01]  /*1120*/  ISETP.GE.AND P0, PT, R0, UR4, PT ;  /* 0x0000000400007c0c */ /* 0x000fe2000bf06270 */
[----:B------:R2:W4:-:S12]  /*1130*/  SHFL.IDX PT, R6, R16, 0x1, 0x1c1f ;  /* 0x003c1f0010067f89 */ /* 0x00051800000e0000 */
[----:B------:R-:W-:Y:S05]  /*1140*/  @P0 BRA `(.L_x_7) ;  /* 0x0000010000000947 */ /* 0x000fea0003800000 */
[----:B------:R-:W-:Y:S02]  /*1150*/  IADD3 R0, R4, 0x40, RZ ;  /* 0x0000004004007810 */ /* 0x000fe40007ffe0ff */
[----:B------:R-:W-:Y:S02]  /*1160*/  SHF.R.S32.HI R8, RZ, 0x1f, R14 ;  /* 0x0000001fff087819 */ /* 0x000fe4000001140e */
[----:B------:R-:W-:Y:S02]  /*1170*/  SHF.R.S32.HI R2, RZ, 0x1f, R0 ;  /* 0x0000001fff027819 */ /* 0x000fe40000011400 */
[----:B------:R-:W-:Y:S02]  /*1180*/  LEA.HI R10, R8, R14, RZ, 0x3 ;  /* 0x0000000e080a7211 */ /* 0x000fe400078f18ff */
[----:B------:R-:W-:Y:S01]  /*1190*/  LEA.HI R2, R2, R0, RZ, 0x3 ;  /* 0x0000000002027211 */ /* 0x000fe200078f18ff */
[----:B------:R-:W-:Y:S01]  /*11a0*/  IMAD.SHL.U32 R0, R233, 0x2, RZ ;  /* 0x00000002e9007824 */ /* 0x000fe200078e00ff */
[----:B----4-:R-:W-:-:S02]  /*11b0*/  LEA R8, P0, R4, R6, 0x1 ;  /* 0x0000000604087211 */ /* 0x010fc400078008ff */
[----:B------:R-:W-:Y:S02]  /*11c0*/  LOP3.LUT R10, R10, 0xfffffff8, RZ, 0xc0, !PT ;  /* 0xfffffff80a0a7812 */ /* 0x000fe400078ec0ff */
[----:B------:R-:W-:Y:S02]  /*11d0*/  LOP3.LUT R2, R2, 0xfffffff8, RZ, 0xc0, !PT ;  /* 0xfffffff802027812 */ /* 0x000fe400078ec0ff */
[----:B---3--:R-:W-:Y:S01]  /*11e0*/  LEA.HI.X R9, R4, R7, R5, 0x1, P0 ;  /* 0x0000000704097211 */ /* 0x008fe200000f0c05 */
[----:B------:R-:W-:-:S04]  /*11f0*/  IMAD.WIDE R10, R10, 0x2, R6 ;  /* 0x000000020a0a7825 */ /* 0x000fc800078e0206 */
[----:B------:R-:W-:Y:S01]  /*1200*/  IMAD.WIDE R6, R2, 0x2, R6 ;  /* 0x0000000202067825 */ /* 0x000fe200078e0206 */
[----:B------:R-:W-:Y:S01]  /*1210*/  @!PT LDS RZ, [RZ] ;  /* 0x00000000fffff984 */ /* 0x000fe20000000800 */
[----:B------:R3:W-:Y:S04]  /*1220*/  LDGSTS.E.BYPASS.LTC128B.128 [R0+0x6900], [R8.64], !P1 ;  /* 0x0690000008007fae */ /* 0x0007e8000c901d46 */
[----:B------:R3:W-:Y:S04]  /*1230*/  LDGSTS.E.BYPASS.LTC128B.128 [R0+0x8900], [R10.64], !P4 ;  /* 0x089000000a007fae */ /* 0x0007e8000e101d46 */
[----:B------:R3:W-:Y:S02]  /*1240*/  LDGSTS.E.BYPASS.LTC128B.128 [R0+0xa900], [R6.64], !P5 ;  /* 0x0a90000006007fae */ /* 0x0007e4000e901d46 */
.L_x_7:
[----:B------:R-:W-:Y:S05]  /*1250*/  BSYNC B0 ;  /* 0x0000000000007941 */ /* 0x000fea0003800000 */
.L_x_6:
[----:B---3--:R-:W-:Y:S01]  /*1260*/  IADD3 R0, R17, 0x40, RZ ;  /* 0x0000004011007810 */ /* 0x008fe20007ffe0ff */
[----:B------:R3:W1:Y:S01]  /*1270*/  SHFL.IDX PT, R7, R15, 0x2, 0x1c1f ;  /* 0x005c1f000f077f89 */ /* 0x00066200000e0000 */
[----:B------:R-:W-:Y:S02]  /*1280*/  BSSY B0, `(.L_x_8) ;  /* 0x0000014000007945 */ /* 0x000fe40003800000 */
[----:B------:R-:W-:Y:S01]  /*1290*/  ISETP.GE.AND P0, PT, R0, UR4, PT ;  /* 0x0000000400007c0c */ /* 0x000fe2000bf06270 */
[----:B----4-:R3:W4:-:S12]  /*12a0*/  SHFL.IDX PT, R6, R16, 0x2, 0x1c1f ;  /* 0x005c1f0010067f89 */ /* 0x01071800000e0000 */
        /* <DEDUP_REMOVED lines=10> */
[----:B-1----:R-:W-:Y:S01]  /*1350*/  LEA.HI.X R9, R4, R7, R5, 0x1, P0 ;  /* 0x0000000704097211 */ /* 0x002fe200000f0c05 */
[----:B------:R-:W-:-:S04]  /*1360*/  IMAD.WIDE R10, R10, 0x2, R6 ;  /* 0x000000020a0a7825 */ /* 0x000fc800078e0206 */
[----:B------:R-:W-:Y:S01]  /*1370*/  IMAD.WIDE R6, R2, 0x2, R6 ;  /* 0x0000000202067825 */ /* 0x000fe200078e0206 */
[----:B------:R-:W-:Y:S01]  /*1380*/  @!PT LDS RZ, [RZ] ;  /* 0x00000000fffff984 */ /* 0x000fe20000000800 */
[----:B------:R1:W-:Y:S04]  /*1390*/  LDGSTS.E.BYPASS.LTC128B.128 [R0+0x7100], [R8.64], !P1 ;  /* 0x0710000008007fae */ /* 0x0003e8000c901d46 */
[----:B------:R1:W-:Y:S04]  /*13a0*/  LDGSTS.E.BYPASS.LTC128B.128 [R0+0x9100], [R10.64], !P4 ;  /* 0x091000000a007fae */ /* 0x0003e8000e101d46 */
[----:B------:R1:W-:Y:S02]  /*13b0*/  LDGSTS.E.BYPASS.LTC128B.128 [R0+0xb100], [R6.64], !P5 ;  /* 0x0b10000006007fae */ /* 0x0003e4000e901d46 */
.L_x_9:
[----:B------:R-:W-:Y:S05]  /*13c0*/  BSYNC B0 ;  /* 0x0000000000007941 */ /* 0x000fea0003800000 */
.L_x_8:
[----:B-1--4-:R-:W1:Y:S01]  /*13d0*/  SHFL.IDX PT, R6, R16, 0x3, 0x1c1f ;  /* 0x007c1f0010067f89 */ /* 0x012e6200000e0000 */
[----:B------:R-:W-:Y:S01]  /*13e0*/  IADD3 R0, R17, 0x60, RZ ;  /* 0x0000006011007810 */ /* 0x000fe20007ffe0ff */
[----:B------:R-:W-:Y:S01]  /*13f0*/  IMAD.MOV.U32 R161, RZ, RZ, 0x6 ;  /* 0x00000006ffa17424 */ /* 0x000fe200078e00ff */
[----:B------:R-:W-:Y:S01]  /*1400*/  IADD3 R148, R173, -0x1, RZ ;  /* 0xffffffffad947810 */ /* 0x000fe20007ffe0ff */
[----:B------:R4:W5:Y:S01]  /*1410*/  SHFL.IDX PT, R7, R15, 0x3, 0x1c1f ;  /* 0x007c1f000f077f89 */ /* 0x00096200000e0000 */
[----:B------:R-:W-:Y:S01]  /*1420*/  ISETP.GE.AND P3, PT, R0, UR4, PT ;  /* 0x0000000400007c0c */ /* 0x000fe2000bf66270 */
[----:B------:R-:W-:Y:S01]  /*1430*/  IMAD.SHL.U32 R233, R233, 0x2, RZ ;  /* 0x00000002e9e97824 */ /* 0x000fe200078e00ff */
[----:B------:R-:W-:Y:S01]  /*1440*/  IADD3 R2, -R19, c[0x0][0x1d0], RZ ;  /* 0x0000740013027a10 */ /* 0x000fe20007ffe1ff */
[----:B------:R-:W-:Y:S01]  /*1450*/  IMAD.MOV.U32 R166, RZ, RZ, R38 ;  /* 0x000000ffffa67224 */ /* 0x000fe200078e0026 */
[----:B------:R-:W-:Y:S01]  /*1460*/  SHF.R.S32.HI R13, RZ, 0x1f, R18 ;  /* 0x0000001fff0d7819 */ /* 0x000fe20000011412 */
[----:B------:R-:W-:Y:S01]  /*1470*/  IMAD.MOV.U32 R167, RZ, RZ, R39 ;  /* 0x000000ffffa77224 */ /* 0x000fe200078e0027 */
[----:B------:R-:W-:Y:S01]  /*1480*/  IADD3 R163, R173, -0x2, RZ ;  /* 0xfffffffeada37810 */ /* 0x000fe20007ffe0ff */
[----:B------:R-:W-:Y:S01]  /*1490*/  IMAD R2, R148, -0x40, R2 ;  /* 0xffffffc094027824 */ /* 0x000fe200078e0202 */
[----:B------:R-:W-:Y:S01]  /*14a0*/  LEA.HI R13, R13, R18, RZ, 0x3 ;  /* 0x000000120d0d7211 */ /* 0x000fe200078f18ff */
[----:B------:R-:W-:-:S02]  /*14b0*/  IMAD.MOV.U32 R166, RZ, RZ, R36 ;  /* 0x000000ffffa67224 */ /* 0x000fc400078e0024 */
[----:B------:R-:W-:Y:S01]  /*14c0*/  IMAD.MOV.U32 R159, RZ, RZ, -0x40 ;  /* 0xffffffc0ff9f7424 */ /* 0x000fe200078e00ff */
[----:B------:R-:W-:Y:S01]  /*14d0*/  ISETP.GE.AND P2, PT, R2, 0x1, PT ;  /* 0x000000010200780c */ /* 0x000fe20003f46270 */
[----:B------:R-:W-:Y:S01]  /*14e0*/  IMAD.MOV.U32 R17, RZ, RZ, c[0x0][0x20c] ;  /* 0x00008300ff117624 */ /* 0x000fe200078e00ff */
[----:B------:R-:W-:Y:S01]  /*14f0*/  STL.64 [R1+0x38], R166 ;  /* 0x000038a601007387 */ /* 0x000fe20000100a00 */
[----:B------:R-:W-:Y:S01]  /*1500*/  IMAD R159, R148, R159, c[0x0][0x1d0] ;  /* 0x00007400949f7624 */ /* 0x000fe200078e029f */
[C---:B-1----:R-:W-:Y:S02]  /*1510*/  @!P3 LEA R8, P0, R4.reuse, R6, 0x1 ;  /* 0x000000060408b211 */ /* 0x042fe400078008ff */
[----:B--234-:R-:W-:Y:S02]  /*1520*/  SHF.R.S32.HI R15, RZ, 0x1f, R148 ;  /* 0x0000001fff0f7819 */ /* 0x01cfe40000011494 */
[C---:B-----5:R-:W-:Y:S01]  /*1530*/  @!P3 LEA.HI.X R9, R4.reuse, R7, R5, 0x1, P0 ;  /* 0x000000070409b211 */ /* 0x060fe200000f0c05 */
[----:B------:R-:W-:Y:S01]  /*1540*/  IMAD.MOV.U32 R5, RZ, RZ, c[0x0][0x1e0] ;  /* 0x00007800ff057624 */ /* 0x000fe200078e00ff */
[----:B------:R-:W-:-:S03]  /*1550*/  @!P3 IADD3 R4, R4, 0x40, RZ ;  /* 0x000000400404b810 */ /* 0x000fc60007ffe0ff */
[----:B------:R-:W-:Y:S01]  /*1560*/  @!PT LDS RZ, [RZ] ;  /* 0x00000000fffff984 */ /* 0x000fe20000000800 */
[----:B------:R1:W-:Y:S01]  /*1570*/  @!P3 LDGSTS.E.BYPASS.LTC128B.128 [R233+0x7900], [R8.64], !P1 ;  /* 0x0790000008e9bfae */ /* 0x0003e2000c901d46 */
[C---:B------:R-:W-:Y:S01]  /*1580*/  SHF.L.U64.HI R161, R5.reuse, R161, c[0x0][0x1e4] ;  /* 0x0000790005a17619 */ /* 0x040fe200000102a1 */
[C---:B------:R-:W-:Y:S01]  /*1590*/  IMAD.SHL.U32 R162, R5.reuse, 0x40, RZ ;  /* 0x0000004005a27824 */ /* 0x040fe200078e00ff */
[----:B------:R-:W-:Y:S01]  /*15a0*/  ISETP.GE.AND P1, PT, R2, 0x21, PT ;  /* 0x000000210200780c */ /* 0x000fe20003f26270 */
[----:B------:R-:W-:Y:S02]  /*15b0*/  IMAD.SHL.U32 R164, R5, 0x20, RZ ;  /* 0x0000002005a47824 */ /* 0x000fe400078e00ff */
[----:B------:R-:W-:-:S04]  /*15c0*/  IMAD R0, R161, R148, RZ ;  /* 0x00000094a1007224 */ /* 0x000fc800078e02ff */
[-C--:B------:R-:W-:Y:S02]  /*15d0*/  IMAD R0, R15, R162.reuse, R0 ;  /* 0x000000a20f007224 */ /* 0x080fe400078e0200 */
[----:B-1----:R-:W-:-:S04]  /*15e0*/  IMAD.WIDE.U32 R8, R148, R162, R166 ;  /* 0x000000a294087225 */ /* 0x002fc800078e00a6 */
[----:B------:R-:W-:Y:S01]  /*15f0*/  IMAD.IADD R0, R9, 0x1, R0 ;  /* 0x0000000109007824 */ /* 0x000fe200078e0200 */
[----:B------:R-:W-:Y:S01]  /*1600*/  @P2 LEA R10, P0, R8, c[0x0][0x1c8], 0x1 ;  /* 0x00007200080a2a11 */ /* 0x000fe200078008ff */
[----:B------:R-:W-:-:S03]  /*1610*/  IMAD.MOV.U32 R9, RZ, RZ, 0x5 ;  /* 0x00000005ff097424 */ /* 0x000fc600078e00ff */
[----:B------:R-:W-:Y:S02]  /*1620*/  @P2 LEA.HI.X R11, R8, c[0x0][0x1cc], R0, 0x1, P0 ;  /* 0x00007300080b2a11 */ /* 0x000fe400000f0c00 */
[----:B------:R-:W-:Y:S02]  /*1630*/  @P1 IADD3 R2, P0, R164, R8, RZ ;  /* 0x00000008a4021210 */ /* 0x000fe40007f1e0ff */
[----:B------:R-:W-:Y:S02]  /*1640*/  @!P3 SHF.R.S32.HI R8, RZ, 0x1f, R14 ;  /* 0x0000001fff08b819 */ /* 0x000fe4000001140e */
[----:B------:R-:W-:Y:S02]  /*1650*/  SHF.L.U64.HI R165, R5, R9, c[0x0][0x1e4] ;  /* 0x0000790005a57619 */ /* 0x000fe40000010209 */
[----:B------:R-:W-:Y:S02]  /*1660*/  @!P3 LEA.HI R8, R8, R14, RZ, 0x3 ;  /* 0x0000000e0808b211 */ /* 0x000fe400078f18ff */
[----:B------:R-:W-:Y:S01]  /*1670*/  SHF.R.S32.HI R14, RZ, 0x4, R25 ;  /* 0x00000004ff0e7819 */ /* 0x000fe20000011419 */
[----:B------:R-:W-:Y:S01]  /*1680*/  @P1 IMAD.X R0, R165, 0x1, R0, P0 ;  /* 0x00000001a5001824 */ /* 0x000fe200000e0600 */
[----:B------:R-:W-:-:S05]  /*1690*/  @!P3 LOP3.LUT R8, R8, 0xfffffff8, RZ, 0xc0, !PT ;  /* 0xfffffff80808b812 */ /* 0x000fca00078ec0ff */
[----:B------:R-:W-:-:S05]  /*16a0*/  @!P3 IMAD.WIDE R8, R8, 0x2, R6 ;  /* 0x000000020808b825 */ /* 0x000fca00078e0206 */
[----:B------:R1:W-:Y:S01]  /*16b0*/  @!P3 LDGSTS.E.BYPASS.LTC128B.128 [R233+0x9900], [R8.64], !P4 ;  /* 0x0990000008e9bfae */ /* 0x0003e2000e101d46 */
[----:B------:R-:W-:-:S04]  /*16c0*/  ISETP.NE.AND P4, PT, R34, RZ, PT ;  /* 0x000000ff2200720c */ /* 0x000fc80003f85270 */
[----:B------:R-:W-:Y:S02]  /*16d0*/  SEL R5, RZ, 0x2, P4 ;  /* 0x00000002ff057807 */ /* 0x000fe40002000000 */
[----:B-1----:R-:W-:-:S04]  /*16e0*/  @P1 LEA R8, P0, R2, c[0x0][0x1c8], 0x1 ;  /* 0x0000720002081a11 */ /* 0x002fc800078008ff */
[----:B------:R-:W-:Y:S02]  /*16f0*/  @P1 LEA.HI.X R9, R2, c[0x0][0x1cc], R0, 0x1, P0 ;  /* 0x0000730002091a11 */ /* 0x000fe400000f0c00 */
[----:B------:R-:W-:Y:S02]  /*1700*/  @!P3 SHF.R.S32.HI R0, RZ, 0x1f, R4 ;  /* 0x0000001fff00b819 */ /* 0x000fe40000011404 */
[----:B------:R-:W-:Y:S02]  /*1710*/  SEL R2, RZ, 0x4, P6 ;  /* 0x00000004ff027807 */ /* 0x000fe40003000000 */
[----:B------:R-:W-:Y:S02]  /*1720*/  @!P3 LEA.HI R4, R0, R4, RZ, 0x3 ;  /* 0x000000040004b211 */ /* 0x000fe400078f18ff */
[----:B------:R-:W-:Y:S02]  /*1730*/  LOP3.LUT R0, R26, 0xfffffff8, RZ, 0xc0, !PT ;  /* 0xfffffff81a007812 */ /* 0x000fe400078ec0ff */
[----:B------:R-:W-:-:S02]  /*1740*/  @!P3 LOP3.LUT R4, R4, 0xfffffff8, RZ, 0xc0, !PT ;  /* 0xfffffff80404b812 */ /* 0x000fc400078ec0ff */
[----:B------:R-:W-:Y:S01]  /*1750*/  IADD3 R16, R2, R5, R12 ;  /* 0x0000000502107210 */ /* 0x000fe20007ffe00c */
[----:B------:R-:W-:Y:S01]  /*1760*/  IMAD.IADD R0, R174, 0x1, -R0 ;  /* 0x00000001ae007824 */ /* 0x000fe200078e0a00 */
[----:B------:R-:W-:Y:S01]  /*1770*/  LEA.HI R5, R25, R14, RZ, 0x1 ;  /* 0x0000000e19057211 */ /* 0x000fe200078f08ff */
[----:B------:R-:W-:Y:S01]  /*1780*/  @!P3 IMAD.WIDE R6, R4, 0x2, R6 ;  /* 0x000000020406b825 */ /* 0x000fe200078e0206 */
[----:B------:R-:W-:Y:S02]  /*1790*/  LOP3.LUT R4, R21, 0x7fffffe, RZ, 0xc0, !PT ;  /* 0x07fffffe15047812 */ /* 0x000fe400078ec0ff */
[----:B------:R-:W-:Y:S02]  /*17a0*/  LEA.HI R2, R0, R0, RZ, 0x1 ;  /* 0x0000000000027211 */ /* 0x000fe400078f08ff */
[----:B------:R1:W-:Y:S01]  /*17b0*/  @!P3 LDGSTS.E.BYPASS.LTC128B.128 [R233+0xb900], [R6.64], !P5 ;  /* 0x0b90000006e9bfae */ /* 0x0003e2000e901d46 */
[----:B------:R-:W-:Y:S01]  /*17c0*/  ISETP.NE.AND P5, PT, R31, RZ, PT ;  /* 0x000000ff1f00720c */ /* 0x000fe20003fa5270 */
[----:B------:R-:W-:Y:S01]  /*17d0*/  IMAD.IADD R151, R18, 0x1, -R4 ;  /* 0x0000000112977824 */ /* 0x000fe200078e0a04 */
[----:B------:R-:W-:Y:S01]  /*17e0*/  LOP3.LUT R5, R5, 0xfffffffe, RZ, 0xc0, !PT ;  /* 0xfffffffe05057812 */ /* 0x000fe200078ec0ff */
[----:B------:R-:W0:Y:S01]  /*17f0*/  LDGDEPBAR ;  /* 0x00000000000079af */ /* 0x000e220000000000 */
[----:B------:R-:W-:-:S03]  /*1800*/  LOP3.LUT R12, R2, 0x3fffffe, RZ, 0xc0, !PT ;  /* 0x03fffffe020c7812 */ /* 0x000fc600078ec0ff */
[----:B------:R-:W-:Y:S01]  /*1810*/  BAR.SYNC.DEFER_BLOCKING 0x0 ;  /* 0x0000000000007b1d */ /* 0x000fe20000010000 */
[----:B------:R-:W-:Y:S02]  /*1820*/  IMAD.IADD R4, R14, 0x1, -R5 ;  /* 0x000000010e047824 */ /* 0x000fe400078e0a05 */
[----:B------:R-:W-:Y:S02]  /*1830*/  IMAD.IADD R5, R0, 0x1, -R12 ;  /* 0x0000000100057824 */ /* 0x000fe400078e0a0c */
[----:B------:R-:W-:Y:S02]  /*1840*/  IMAD.SHL.U32 R0, R22, 0x40, RZ ;  /* 0x0000004016007824 */ /* 0x000fe400078e00ff */
[----:B------:R-:W-:-:S03]  /*1850*/  IMAD.SHL.U32 R12, R24, 0x8, RZ ;  /* 0x00000008180c7824 */ /* 0x000fc600078e00ff */
[----:B------:R-:W-:Y:S02]  /*1860*/  LOP3.LUT R0, R0, 0xc0, RZ, 0xc0, !PT ;  /* 0x000000c000007812 */ /* 0x000fe400078ec0ff */
[----:B-1----:R-:W-:Y:S01]  /*1870*/  SHF.R.S32.HI R7, RZ, 0x1, R2 ;  /* 0x00000001ff077819 */ /* 0x002fe20000011402 */
[----:B------:R-:W-:Y:S01]  /*1880*/  IMAD.SHL.U32 R2, R4, 0x8, RZ ;  /* 0x0000000804027824 */ /* 0x000fe200078e00ff */
[----:B------:R-:W-:Y:S01]  /*1890*/  @!PT LDS RZ, [RZ] ;  /* 0x00000000fffff984 */ /* 0x000fe20000000800 */
[----:B------:R-:W-:Y:S01]  /*18a0*/  @!PT LDS RZ, [RZ] ;  /* 0x00000000fffff984 */ /* 0x000fe20000000800 */
[----:B------:R-:W-:Y:S01]  /*18b0*/  @!PT LDS RZ, [RZ] ;  /* 0x00000000fffff984 */ /* 0x000fe20000000800 */
[----:B------:R1:W-:Y:S04]  /*18c0*/  @P2 LDGSTS.E.BYPASS.LTC128B.128 [R233+0x3100], [R10.64], !P5 ;  /* 0x031000000ae92fae */ /* 0x0003e8000e901d46 */
[----:B------:R-:W-:Y:S01]  /*18d0*/  LOP3.LUT R6, R0, 0x8, R2, 0xf8, !PT ;  /* 0x0000000800067812 */ /* 0x000fe200078ef802 */
[----:B------:R-:W-:Y:S01]  /*18e0*/  IMAD.SHL.U32 R2, R13, 0x20, RZ ;  /* 0x000000200d027824 */ /* 0x000fe200078e00ff */
[----:B------:R1:W-:Y:S04]  /*18f0*/  @P2 LDGSTS.E.BYPASS.LTC128B.128 [R233+0x4100], [R10.64+0x40], !P4 ;  /* 0x041000400ae92fae */ /* 0x0003e8000e101d46 */
[----:B------:R-:W-:Y:S01]  /*1900*/  LOP3.LUT R149, R2, 0xffffff00, RZ, 0xc0, !PT ;  /* 0xffffff0002957812 */ /* 0x000fe200078ec0ff */
[----:B------:R1:W-:Y:S01]  /*1910*/  @P2 LDGSTS.E.BYPASS.LTC128B.128 [R233+0x5100], [R10.64+0x80], !P6 ;  /* 0x051000800ae92fae */ /* 0x0003e2000f101d46 */
[----:B------:R-:W-:-:S03]  /*1920*/  LOP3.LUT P2, RZ, R7, 0x2, RZ, 0xc0, !PT ;  /* 0x0000000207ff7812 */ /* 0x000fc6000784c0ff */
[----:B------:R2:W-:Y:S04]  /*1930*/  @P1 LDGSTS.E.BYPASS.LTC128B.128 [R233+0x3900], [R8.64], !P5 ;  /* 0x0390000008e91fae */ /* 0x0005e8000e901d46 */
[----:B------:R2:W-:Y:S04]  /*1940*/  @P1 LDGSTS.E.BYPASS.LTC128B.128 [R233+0x4900], [R8.64+0x40], !P4 ;  /* 0x0490004008e91fae */ /* 0x0005e8000e101d46 */
[----:B------:R2:W-:Y:S01]  /*1950*/  @P1 LDGSTS.E.BYPASS.LTC128B.128 [R233+0x5900], [R8.64+0x80], !P6 ;  /* 0x0590008008e91fae */ /* 0x0005e2000f101d46 */
[----:B------:R-:W-:-:S03]  /*1960*/  LOP3.LUT P1, RZ, R16, 0x2, RZ, 0xc0, !PT ;  /* 0x0000000210ff7812 */ /* 0x000fc6000782c0ff */
[----:B------:R-:W0:Y:S01]  /*1970*/  LDGDEPBAR ;  /* 0x00000000000079af */ /* 0x000e220000000000 */
[----:B-1----:R-:W-:-:S04]  /*1980*/  IMAD.WIDE.U32 R10, R148, c[0x0][0x208], RZ ;  /* 0x00008200940a7a25 */ /* 0x002fc800078e00ff */
[----:B--2---:R-:W-:Y:S01]  /*1990*/  IMAD R9, R4, 0x8, R5 ;  /* 0x0000000804097824 */ /* 0x004fe200078e0205 */
[----:B------:R-:W-:Y:S01]  /*19a0*/  SHF.R.U32.HI R5, RZ, 0x3, R0 ;  /* 0x00000003ff057819 */ /* 0x000fe20000011600 */
[----:B------:R-:W-:Y:S01]  /*19b0*/  IMAD.SHL.U32 R4, R7, 0x40, RZ ;  /* 0x0000004007047824 */ /* 0x000fe200078e00ff */
[----:B------:R-:W-:-:S04]  /*19c0*/  DEPBAR.LE SB0, 0x1 ;  /* 0x000080400000791a */ /* 0x000fc80000000000 */
[----:B------:R-:W-:Y:S01]  /*19d0*/  LOP3.LUT R0, R4, 0xc0, RZ, 0xc0, !PT ;  /* 0x000000c004007812 */ /* 0x000fe200078ec0ff */
[----:B------:R-:W-:-:S04]  /*19e0*/  DEPBAR.LE SB0, 0x0 ;  /* 0x000080000000791a */ /* 0x000fc80000000000 */
[----:B------:R-:W-:Y:S01]  /*19f0*/  IMAD R8, R15, c[0x0][0x208], RZ ;  /* 0x000082000f087a24 */ /* 0x000fe200078e02ff */
[----:B------:R-:W-:Y:S01]  /*1a00*/  LOP3.LUT R2, R0, 0x8, R12, 0xf8, !PT ;  /* 0x0000000800027812 */ /* 0x000fe200078ef80c */
[----:B------:R-:W-:Y:S01]  /*1a10*/  IMAD.MOV.U32 R15, RZ, RZ, c[0x0][0x208] ;  /* 0x00008200ff0f7624 */ /* 0x000fe200078e00ff */
[----:B------:R-:W-:Y:S01]  /*1a20*/  SHF.R.U32.HI R0, RZ, 0x3, R0 ;  /* 0x00000003ff007819 */ /* 0x000fe20000011600 */
[----:B------:R-:W-:Y:S01]  /*1a30*/  IMAD R8, R148, c[0x0][0x20c], R8 ;  /* 0x0000830094087a24 */ /* 0x000fe200078e0208 */
[----:B------:R-:W-:Y:S01]  /*1a40*/  LOP3.LUT R150, R6, R5, RZ, 0x3c, !PT ;  /* 0x0000000506967212 */ /* 0x000fe200078e3cff */
[----:B------:R-:W-:Y:S01]  /*1a50*/  IMAD R5, R20, 0x200, R149 ;  /* 0x0000020014057824 */ /* 0x000fe200078e0295 */
[----:B------:R-:W-:Y:S01]  /*1a60*/  LOP3.LUT R4, R2, R0, RZ, 0x3c, !PT ;  /* 0x0000000002047212 */ /* 0x000fe200078e3cff */
[----:B------:R-:W-:Y:S01]  /*1a70*/  IMAD.IADD R0, R11, 0x1, R8 ;  /* 0x000000010b007824 */ /* 0x000fe200078e0208 */
[----:B------:R-:W-:Y:S01]  /*1a80*/  BAR.SYNC.DEFER_BLOCKING 0x0 ;  /* 0x0000000000007b1d */ /* 0x000fe20000010000 */
[----:B------:R-:W-:Y:S01]  /*1a90*/  LEA R6, P0, R10, R32, 0x6 ;  /* 0x000000200a067211 */ /* 0x000fe200078030ff */
[----:B------:R-:W-:-:S03]  /*1aa0*/  IMAD R2, R151, 0x20, R5 ;  /* 0x0000002097027824 */ /* 0x000fc600078e0205 */
[----:B------:R-:W-:Y:S01]  /*1ab0*/  LEA.HI.X R5, R10, R30, R0, 0x6, P0 ;  /* 0x0000001e0a057211 */ /* 0x000fe200000f3400 */
[----:B------:R-:W-:Y:S01]  /*1ac0*/  IMAD.IADD R2, R150, 0x1, R2 ;  /* 0x0000000196027824 */ /* 0x000fe200078e0202 */
[----:B------:R-:W-:Y:S01]  /*1ad0*/  LEA R12, P0, R6, c[0x0][0x1f8], 0x1 ;  /* 0x00007e00060c7a11 */ /* 0x000fe200078008ff */
[----:B------:R-:W-:Y:S02]  /*1ae0*/  IMAD.U32 R0, R9, 0x20, R4 ;  /* 0x0000002009007824 */ /* 0x000fe400078e0004 */
[----:B------:R-:W-:Y:S01]  /*1af0*/  IMAD.SHL.U32 R219, R2, 0x2, RZ ;  /* 0x0000000202db7824 */ /* 0x000fe200078e00ff */
[----:B------:R-:W-:Y:S01]  /*1b00*/  LEA.HI.X R13, R6, c[0x0][0x1fc], R5, 0x1, P0 ;  /* 0x00007f00060d7a11 */ /* 0x000fe200000f0c05 */
[----:B------:R-:W-:Y:S01]  /*1b10*/  IMAD.SHL.U32 R216, R0, 0x2, RZ ;  /* 0x0000000200d87824 */ /* 0x000fe200078e00ff */
[----:B------:R-:W-:Y:S01]  /*1b20*/  LEA R14, P0, R15, R12, 0x6 ;  /* 0x0000000c0f0e7211 */ /* 0x000fe200078030ff */
[----:B------:R-:W-:Y:S02]  /*1b30*/  IMAD R220, R3, 0x2, R219 ;  /* 0x0000000203dc7824 */ /* 0x000fe400078e02db */
[----:B------:R-:W-:Y:S01]  /*1b40*/  IMAD.IADD R0, R159, 0x1, -R19 ;  /* 0x000000019f007824 */ /* 0x000fe200078e0a13 */
[----:B------:R-:W-:-:S02]  /*1b50*/  IADD3 R2, R216, 0x3100, RZ ;  /* 0x00003100d8027810 */ /* 0x000fc40007ffe0ff */
[----:B------:R-:W-:Y:S02]  /*1b60*/  IADD3 R221, R216, 0x3120, RZ ;  /* 0x00003120d8dd7810 */ /* 0x000fe40007ffe0ff */
[----:B------:R-:W-:Y:S02]  /*1b70*/  @P2 IADD3 R221, R2, -0x20, RZ ;  /* 0xffffffe002dd2810 */ /* 0x000fe40007ffe0ff */
[C---:B------:R-:W-:Y:S01]  /*1b80*/  ISETP.LT.OR P3, PT, R0.reuse, 0x1, P5 ;  /* 0x000000010000780c */ /* 0x040fe20002f61670 */
[----:B------:R-:W-:Y:S01]  /*1b90*/  LDSM.16.M88.4 R8, [R219+0x6100] ;  /* 0x00610000db08783b */ /* 0x000fe20000000200 */
[----:B------:R-:W-:Y:S02]  /*1ba0*/  ISETP.LT.OR P2, PT, R0, 0x1, !P1 ;  /* 0x000000010000780c */ /* 0x000fe40004f41670 */
[----:B------:R-:W-:Y:S01]  /*1bb0*/  LEA.HI.X R15, R15, R13, R17, 0x6, P0 ;  /* 0x0000000d0f0f7211 */ /* 0x000fe200000f3411 */
[----:B------:R-:W1:Y:S01]  /*1bc0*/  LDSM.16.M88.4 R20, [R216+0x3100] ;  /* 0x00310000d814783b */ /* 0x000e620000000200 */
[----:B------:R-:W-:-:S02]  /*1bd0*/  LOP3.LUT P0, RZ, R16, 0x4, RZ, 0xc0, !PT ;  /* 0x0000000410ff7812 */ /* 0x000fc4000780c0ff */
[C---:B------:R-:W-:Y:S01]  /*1be0*/  ISETP.LT.OR P1, PT, R0.reuse, 0x21, !P1 ;  /* 0x000000210000780c */ /* 0x040fe20004f21670 */
[----:B------:R-:W2:Y:S04]  /*1bf0*/  LDSM.16.M88.4 R4, [R219+0x7100] ;  /* 0x00710000db04783b */ /* 0x000ea80000000200 */
[----:B------:R-:W3:Y:S04]  /*1c00*/  LDSM.16.M88.4 R32, [R216+0x3500] ;  /* 0x00350000d820783b */ /* 0x000ee80000000200 */
[----:B------:R-:W4:Y:S04]  /*1c10*/  LDSM.16.M88.4 R44, [R216+0x3900] ;  /* 0x00390000d82c783b */ /* 0x000f280000000200 */
[----:B------:R-:W5:Y:S04]  /*1c20*/  LDSM.16.M88.4 R40, [R216+0x3d00] ;  /* 0x003d0000d828783b */ /* 0x000f680000000200 */
[----:B------:R-:W-:Y:S04]  /*1c30*/  LDSM.16.M88.4 R36, [R220+0x6100] ;  /* 0x00610000dc24783b */ /* 0x000fe80000000200 */
[----:B------:R-:W4:Y:S04]  /*1c40*/  LDSM.16.M88.4 R48, [R221] ;  /* 0x00000000dd30783b */ /* 0x000f280000000200 */
[----:B------:R-:W5:Y:S04]  /*1c50*/  LDSM.16.M88.4 R16, [R220+0x7100] ;  /* 0x00710000dc10783b */ /* 0x000f680000000200 */
[----:B------:R-:W-:Y:S04]  /*1c60*/  LDSM.16.M88.4 R60, [R221+0x400] ;  /* 0x00040000dd3c783b */ /* 0x000fe80000000200 */
[----:B------:R-:W-:Y:S04]  /*1c70*/  LDSM.16.M88.4 R72, [R221+0x800] ;  /* 0x00080000dd48783b */ /* 0x000fe80000000200 */
[----:B------:R-:W-:Y:S01]  /*1c80*/  LDSM.16.M88.4 R84, [R221+0xc00] ;  /* 0x000c0000dd54783b */ /* 0x000fe20000000200 */
[----:B-1----:R-:W-:Y:S03]  /*1c90*/  HMMA.16816.F32 R24, R8, R20, RZ ;  /* 0x000000140818723c */ /* 0x002fe600000018ff */
[----:B------:R-:W-:Y:S01]  /*1ca0*/  @!PT LDS RZ, [RZ] ;  /* 0x00000000fffff984 */ /* 0x000fe20000000800 */
[----:B------:R-:W-:Y:S01]  /*1cb0*/  @!PT LDS RZ, [RZ] ;  /* 0x00000000fffff984 */ /* 0x000fe20000000800 */
[----:B------:R-:W-:Y:S01]  /*1cc0*/  @!PT LDS RZ, [RZ] ;  /* 0x00000000fffff984 */ /* 0x000fe20000000800 */
[----:B------:R1:W-:Y:S01]  /*1cd0*/  LDGSTS.E.BYPASS.LTC128B.128 [R233+0x100], [R12.64], !P3 ;  /* 0x001000000ce97fae */ /* 0x0003e2000d901d46 */
[----:B------:R-:W-:-:S02]  /*1ce0*/  ISETP.LT.OR P3, PT, R0, 0x1, !P0 ;  /* 0x000000010000780c */ /* 0x000fc40004761670 */
[C---:B------:R-:W-:Y:S01]  /*1cf0*/  ISETP.LT.OR P0, PT, R0.reuse, 0x21, !P0 ;  /* 0x000000210000780c */ /* 0x040fe20004701670 */
[----:B------:R1:W-:Y:S01]  /*1d00*/  LDGSTS.E.BYPASS.LTC128B.128 [R233+0x1100], [R12.64+0x40], !P2 ;  /* 0x011000400ce97fae */ /* 0x0003e2000d101d46 */
[----:B------:R-:W-:Y:S01]  /*1d10*/  ISETP.LT.OR P2, PT, R0, 0x21, P5 ;  /* 0x000000210000780c */ /* 0x000fe20002f41670 */
[C---:B--2---:R-:W-:Y:S08]  /*1d20*/  HMMA.16816.F32 R52, R4.reuse, R20, RZ ;  /* 0x000000140434723c */ /* 0x044ff000000018ff */
[----:B------:R1:W-:Y:S01]  /*1d30*/  LDGSTS.E.BYPASS.LTC128B.128 [R233+0x2100], [R12.64+0x80], !P3 ;  /* 0x021000800ce97fae */ /* 0x0003e2000d901d46 */
[C---:B---3--:R-:W-:Y:S03]  /*1d40*/  HMMA.16816.F32 R68, R4.reuse, R32, RZ ;  /* 0x000000200444723c */ /* 0x048fe600000018ff */
[----:B------:R1:W-:Y:S04]  /*1d50*/  LDGSTS.E.BYPASS.LTC128B.128 [R233+0x900], [R14.64], !P2 ;  /* 0x009000000ee97fae */ /* 0x0003e8000d101d46 */
[----:B------:R1:W-:Y:S01]  /*1d60*/  LDGSTS.E.BYPASS.LTC128B.128 [R233+0x1900], [R14.64+0x40], !P1 ;  /* 0x019000400ee97fae */ /* 0x0003e2000c901d46 */
[----:B----4-:R-:W-:Y:S01]  /*1d70*/  HMMA.16816.F32 R56, R4, R44, RZ ;  /* 0x0000002c0438723c */ /* 0x010fe200000018ff */
[----:B------:R-:W-:-:S02]  /*1d80*/  ISETP.GT.AND P1, PT, R148, R181, PT ;  /* 0x000000b59400720c */ /* 0x000fc40003f24270 */
[----:B------:R1:W-:Y:S04]  /*1d90*/  LDGSTS.E.BYPASS.LTC128B.128 [R233+0x2900], [R14.64+0x80], !P0 ;  /* 0x029000800ee97fae */ /* 0x0003e8000c101d46 */
[----:B------:R-:W-:Y:S01]  /*1da0*/  LDSM.16.M88.4 R64, [R216+0x4100] ;  /* 0x00410000d840783b */ /* 0x000fe20000000200 */
[C---:B-----5:R-:W-:Y:S03]  /*1db0*/  HMMA.16816.F32 R76, R4.reuse, R40, RZ ;  /* 0x00000028044c723c */ /* 0x060fe600000018ff */
[----:B------:R-:W2:Y:S04]  /*1dc0*/  LDSM.16.M88.4 R28, [R219+0x8100] ;  /* 0x00810000db1c783b */ /* 0x000ea80000000200 */
[----:B------:R-:W-:Y:S01]  /*1dd0*/  LDSM.16.M88.4 R80, [R221+0x1000] ;  /* 0x00100000dd50783b */ /* 0x000fe20000000200 */
[C---:B------:R-:W-:Y:S03]  /*1de0*/  HMMA.16816.F32 R112, R4.reuse, R22, RZ ;  /* 0x000000160470723c */ /* 0x040fe600000018ff */
[----:B------:R-:W0:Y:S05]  /*1df0*/  LDGDEPBAR ;  /* 0x00000000000079af */ /* 0x000e2a0000000000 */
[C---:B------:R-:W-:Y:S01]  /*1e00*/  HMMA.16816.F32 R108, R4.reuse, R34, RZ ;  /* 0x00000022046c723c */ /* 0x040fe200000018ff */
[----:B-1----:R-:W-:Y:S07]  /*1e10*/  LDSM.16.M88.4 R12, [R220+0x9100] ;  /* 0x00910000dc0c783b */ /* 0x002fee0000000200 */
[C---:B------:R-:W-:Y:S08]  /*1e20*/  HMMA.16816.F32 R104, R4.reuse, R46, RZ ;  /* 0x0000002e0468723c */ /* 0x040ff000000018ff */
[----:B------:R-:W-:Y:S08]  /*1e30*/  HMMA.16816.F32 R96, R4, R42, RZ ;  /* 0x0000002a0460723c */ /* 0x000ff000000018ff */
[----:B------:R-:W-:Y:S01]  /*1e40*/  HMMA.16816.F32 R4, R36, R48, R24 ;  /* 0x000000302404723c */ /* 0x000fe20000001818 */
[----:B------:R-:W1:Y:S07]  /*1e50*/  LDSM.16.M88.4 R24, [R219+0x9100] ;  /* 0x00910000db18783b */ /* 0x000e6e0000000200 */
[C---:B------:R-:W-:Y:S01]  /*1e60*/  HMMA.16816.F32 R92, R8.reuse, R22, RZ ;  /* 0x00000016085c723c */ /* 0x040fe200000018ff */
[----:B------:R-:W3:Y:S07]  /*1e70*/  LDSM.16.M88.4 R20, [R220+0x8100] ;  /* 0x00810000dc14783b */ /* 0x000eee0000000200 */
[C---:B------:R-:W-:Y:S08]  /*1e80*/  HMMA.16816.F32 R88, R8.reuse, R32, RZ ;  /* 0x000000200858723c */ /* 0x040ff000000018ff */
[----:B------:R-:W-:Y:S08]  /*1e90*/  HMMA.16816.F32 R120, R8, R34, RZ ;  /* 0x000000220878723c */ /* 0x000ff000000018ff */
[----:B------:R-:W-:Y:S08]  /*1ea0*/  HMMA.16816.F32 R32, R16, R48, R52 ;  /* 0x000000301020723c */ /* 0x000ff00000001834 */
[----:B--2---:R-:W-:Y:S08]  /*1eb0*/  HMMA.16816.F32 R4, R28, R64, R4 ;  /* 0x000000401c04723c */ /* 0x004ff00000001804 */
[C---:B------:R-:W-:Y:S08]  /*1ec0*/  HMMA.16816.F32 R100, R8.reuse, R44, RZ ;  /* 0x0000002c0864723c */ /* 0x040ff000000018ff */
[C---:B------:R-:W-:Y:S08]  /*1ed0*/  HMMA.16816.F32 R128, R8.reuse, R46, RZ ;  /* 0x0000002e0880723c */ /* 0x040ff000000018ff */
[C---:B------:R-:W-:Y:S08]  /*1ee0*/  HMMA.16816.F32 R116, R8.reuse, R40, RZ ;  /* 0x000000280874723c */ /* 0x040ff000000018ff */
[----:B------:R-:W-:Y:S01]  /*1ef0*/  HMMA.16816.F32 R124, R8, R42, RZ ;  /* 0x0000002a087c723c */ /* 0x000fe200000018ff */
[----:B------:R-:W-:Y:S04]  /*1f00*/  LDSM.16.M88.4 R8, [R219+0xa100] ;  /* 0x00a10000db08783b */ /* 0x000fe80000000200 */
[----:B------:R-:W-:Y:S03]  /*1f10*/  LDSM.16.M88.4 R40, [R216+0x4500] ;  /* 0x00450000d828783b */ /* 0x000fe60000000200 */
[----:B------:R-:W-:Y:S01]  /*1f20*/  HMMA.16816.F32 R136, R16, R72, R56 ;  /* 0x000000481088723c */ /* 0x000fe20000001838 */
[----:B------:R-:W2:Y:S07]  /*1f30*/  LDSM.16.M88.4 R56, [R216+0x5100] ;  /* 0x00510000d838783b */ /* 0x000eae0000000200 */
[----:B-1----:R-:W-:Y:S01]  /*1f40*/  HMMA.16816.F32 R44, R24, R64, R32 ;  /* 0x00000040182c723c */ /* 0x002fe20000001820 */
[----:B------:R-:W-:Y:S07]  /*1f50*/  LDSM.16.M88.4 R32, [R220+0xa100] ;  /* 0x00a10000dc20783b */ /* 0x000fee0000000200 */
[----:B------:R-:W-:Y:S08]  /*1f60*/  HMMA.16816.F32 R52, R36, R50, R92 ;  /* 0x000000322434723c */ /* 0x000ff0000000185c */
[C---:B------:R-:W-:Y:S08]  /*1f70*/  HMMA.16816.F32 R144, R16.reuse, R84, R76 ;  /* 0x000000541090723c */ /* 0x040ff0000000184c */
[C---:B------:R-:W-:Y:S01]  /*1f80*/  HMMA.16816.F32 R76, R16.reuse, R50, R112 ;  /* 0x00000032104c723c */ /* 0x040fe20000001870 */
[----:B------:R-:W-:Y:S07]  /*1f90*/  LDSM.16.M88.4 R48, [R221+0x2000] ;  /* 0x00200000dd30783b */ /* 0x000fee0000000200 */
[C---:B------:R-:W-:Y:S08]  /*1fa0*/  HMMA.16816.F32 R132, R16.reuse, R60, R68 ;  /* 0x0000003c1084723c */ /* 0x040ff00000001844 */
[C---:B------:R-:W-:Y:S08]  /*1fb0*/  HMMA.16816.F32 R108, R16.reuse, R62, R108 ;  /* 0x0000003e106c723c */ /* 0x040ff0000000186c */
[C---:B------:R-:W-:Y:S08]  /*1fc0*/  HMMA.16816.F32 R112, R16.reuse, R74, R104 ;  /* 0x0000004a1070723c */ /* 0x040ff00000001868 */
[----:B------:R-:W-:Y:S08]  /*1fd0*/  HMMA.16816.F32 R140, R16, R86, R96 ;  /* 0x00000056108c723c */ /* 0x000ff00000001860 */
[----:B---3--:R-:W-:Y:S01]  /*1fe0*/  HMMA.16816.F32 R16, R20, R80, R4 ;  /* 0x000000501410723c */ /* 0x008fe20000001804 */
[----:B------:R-:W1:Y:S07]  /*1ff0*/  LDSM.16.M88.4 R4, [R219+0xb100] ;  /* 0x00b10000db04783b */ /* 0x000e6e0000000200 */
[C---:B------:R-:W-:Y:S08]  /*2000*/  HMMA.16816.F32 R68, R36.reuse, R60, R88 ;  /* 0x0000003c2444723c */ /* 0x040ff00000001858 */
[----:B------:R-:W-:Y:S08]  /*2010*/  HMMA.16816.F32 R88, R36, R62, R120 ;  /* 0x0000003e2458723c */ /* 0x000ff00000001878 */
[----:B------:R-:W-:Y:S08]  /*2020*/  HMMA.16816.F32 R60, R12, R80, R44 ;  /* 0x000000500c3c723c */ /* 0x000ff0000000182c */
[----:B------:R-:W-:Y:S08]  /*2030*/  HMMA.16816.F32 R44, R28, R66, R52 ;  /* 0x000000421c2c723c */ /* 0x000ff00000001834 */
[----:B--2---:R-:W-:Y:S01]  /*2040*/  HMMA.16816.F32 R52, R8, R56, R16 ;  /* 0x000000380834723c */ /* 0x004fe20000001810 */
[----:B------:R-:W2:Y:S07]  /*2050*/  LDSM.16.M88.4 R16, [R220+0xb100] ;  /* 0x00b10000dc10783b */ /* 0x000eae0000000200 */
[----:B------:R-:W-:Y:S08]  /*2060*/  HMMA.16816.F32 R76, R24, R66, R76 ;  /* 0x00000042184c723c */ /* 0x000ff0000000184c */
[C---:B------:R-:W-:Y:S08]  /*2070*/  HMMA.16816.F32 R100, R36.reuse, R72, R100 ;  /* 0x000000482464723c */ /* 0x040ff00000001864 */
[C---:B------:R-:W-:Y:S08]  /*2080*/  HMMA.16816.F32 R116, R36.reuse, R84, R116 ;  /* 0x000000542474723c */ /* 0x040ff00000001874 */
[C---:B------:R-:W-:Y:S08]  /*2090*/  HMMA.16816.F32 R128, R36.reuse, R74, R128 ;  /* 0x0000004a2480723c */ /* 0x040ff00000001880 */
[----:B------:R-:W-:Y:S01]  /*20a0*/  HMMA.16816.F32 R124, R36, R86, R124 ;  /* 0x00000056247c723c */ /* 0x000fe2000000187c */
[----:B------:R-:W3:Y:S07]  /*20b0*/  LDSM.16.M88.4 R36, [R221+0x1400] ;  /* 0x00140000dd24783b */ /* 0x000eee0000000200 */
[----:B------:R-:W-:Y:S08]  /*20c0*/  HMMA.16816.F32 R44, R20, R82, R44 ;  /* 0x00000052142c723c */ /* 0x000ff0000000182c */
[----:B-1----:R-:W-:Y:S08]  /*20d0*/  HMMA.16816.F32 R72, R4, R56, R60 ;  /* 0x000000380448723c */ /* 0x002ff0000000183c */
[----:B------:R-:W-:Y:S01]  /*20e0*/  HMMA.16816.F32 R84, R32, R48, R52 ;  /* 0x000000302054723c */ /* 0x000fe20000001834 */
[----:B------:R-:W-:Y:S07]  /*20f0*/  LDSM.16.M88.4 R52, [R216+0x4900] ;  /* 0x00490000d834783b */ /* 0x000fee0000000200 */
[----:B------:R-:W-:Y:S08]  /*2100*/  HMMA.16816.F32 R60, R12, R82, R76 ;  /* 0x000000520c3c723c */ /* 0x000ff0000000184c */
[-C--:B------:R-:W-:Y:S08]  /*2110*/  HMMA.16816.F32 R64, R28, R40.reuse, R68 ;  /* 0x000000281c40723c */ /* 0x080ff00000001844 */
[----:B------:R-:W-:Y:S01]  /*2120*/  HMMA.16816.F32 R68, R24, R40, R132 ;  /* 0x000000281844723c */ /* 0x000fe20000001884 */
[----:B------:R-:W-:-:S04]  /*2130*/  FMUL.FTZ R0, R84, c[0x0][0x320] ;  /* 0x0000c80054007a20 */ /* 0x000fc80000410000 */
[----:B------:R1:W-:Y:S03]  /*2140*/  MUFU.TANH R158, R0 ;  /* 0x00000000009e7308 */ /* 0x0003e60000002400 */
[-C--:B------:R-:W-:Y:S08]  /*2150*/  HMMA.16816.F32 R96, R24, R42.reuse, R108 ;  /* 0x0000002a1860723c */ /* 0x080ff0000000186c */
[----:B------:R-:W-:Y:S01]  /*2160*/  HMMA.16816.F32 R92, R28, R42, R88 ;  /* 0x0000002a1c5c723c */ /* 0x000fe20000001858 */
[----:B-1----:R-:W-:-:S07]  /*2170*/  FMUL.FTZ R0, R85, c[0x0][0x320] ;  /* 0x0000c80055007a20 */ /* 0x002fce0000410000 */
[----:B------:R-:W-:Y:S01]  /*2180*/  HMMA.16816.F32 R40, R8, R58, R44 ;  /* 0x0000003a0828723c */ /* 0x000fe2000000182c */
[----:B------:R-:W1:Y:S01]  /*2190*/  LDSM.16.M88.4 R44, [R216+0x5500] ;  /* 0x00550000d82c783b */ /* 0x000e620000000200 */
[----:B------:R4:W-:Y:S06]  /*21a0*/  MUFU.TANH R157, R0 ;  /* 0x00000000009d7308 */ /* 0x0009ec0000002400 */
[----:B--2---:R-:W-:Y:S08]  /*21b0*/  HMMA.16816.F32 R76, R16, R48, R72 ;  /* 0x00000030104c723c */ /* 0x004ff00000001848 */
[----:B------:R-:W-:Y:S01]  /*21c0*/  HMMA.16816.F32 R56, R4, R58, R60 ;  /* 0x0000003a0438723c */ /* 0x000fe2000000183c */
[----:B----4-:R-:W-:-:S04]  /*21d0*/  FMUL.FTZ R0, R86, c[0x0][0x320] ;  /* 0x0000c80056007a20 */ /* 0x010fc80000410000 */
[----:B------:R2:W-:Y:S03]  /*21e0*/  MUFU.TANH R156, R0 ;  /* 0x00000000009c7308 */ /* 0x0005e60000002400 */
[----:B---3--:R-:W-:Y:S08]  /*21f0*/  HMMA.16816.F32 R64, R20, R36, R64 ;  /* 0x000000241440723c */ /* 0x008ff00000001840 */
[----:B------:R-:W-:Y:S01]  /*2200*/  HMMA.16816.F32 R60, R32, R50, R40 ;  /* 0x00000032203c723c */ /* 0x000fe20000001828 */
[----:B------:R-:W3:Y:S01]  /*2210*/  LDSM.16.M88.4 R40, [R221+0x2400] ;  /* 0x00240000dd28783b */ /* 0x000ee20000000200 */
[----:B--2---:R-:W-:-:S06]  /*2220*/  FMUL.FTZ R0, R87, c[0x0][0x320] ;  /* 0x0000c80057007a20 */ /* 0x004fcc0000410000 */
[----:B------:R-:W-:Y:S01]  /*2230*/  HMMA.16816.F32 R72, R16, R50, R56 ;  /* 0x000000321048723c */ /* 0x000fe20000001838 */
[----:B------:R2:W-:Y:S07]  /*2240*/  MUFU.TANH R155, R0 ;  /* 0x00000000009b7308 */ /* 0x0005ee0000002400 */
[----:B-1----:R-:W-:Y:S08]  /*2250*/  HMMA.16816.F32 R48, R8, R44, R64 ;  /* 0x0000002c0830723c */ /* 0x002ff00000001840 */
[----:B------:R-:W-:Y:S01]  /*2260*/  HMMA.16816.F32 R68, R12, R36, R68 ;  /* 0x000000240c44723c */ /* 0x000fe20000001844 */
[----:B--2---:R-:W-:-:S04]  /*2270*/  FMUL.FTZ R0, R76, c[0x0][0x320] ;  /* 0x0000c8004c007a20 */ /* 0x004fc80000410000 */
[----:B------:R1:W2:Y:S03]  /*2280*/  MUFU.TANH R154, R0 ;  /* 0x00000000009a7308 */ /* 0x0002a60000002400 */
[-C--:B------:R-:W-:Y:S08]  /*2290*/  HMMA.16816.F32 R88, R28, R52.reuse, R100 ;  /* 0x000000341c58723c */ /* 0x080ff00000001864 */
[----:B------:R-:W-:Y:S01]  /*22a0*/  HMMA.16816.F32 R100, R24, R52, R136 ;  /* 0x000000341864723c */ /* 0x000fe20000001888 */
[----:B-1----:R-:W-:-:S07]  /*22b0*/  FMUL.FTZ R0, R77, c[0x0][0x320] ;  /* 0x0000c8004d007a20 */ /* 0x002fce0000410000 */
[----:B------:R-:W-:Y:S01]  /*22c0*/  HMMA.16816.F32 R56, R20, R38, R92 ;  /* 0x000000261438723c */ /* 0x000fe2000000185c */
[----:B------:R1:W4:Y:S07]  /*22d0*/  MUFU.TANH R153, R0 ;  /* 0x0000000000997308 */ /* 0x00032e0000002400 */
[----:B---3--:R-:W-:Y:S01]  /*22e0*/  HMMA.16816.F32 R64, R32, R40, R48 ;  /* 0x000000282040723c */ /* 0x008fe20000001830 */
[----:B------:R-:W-:Y:S07]  /*22f0*/  LDSM.16.M88.4 R48, [R221+0x1800] ;  /* 0x00180000dd30783b */ /* 0x000fee0000000200 */
[----:B------:R-:W-:Y:S01]  /*2300*/  HMMA.16816.F32 R68, R4, R44, R68 ;  /* 0x0000002c0444723c */ /* 0x000fe20000001844 */
[----:B-1----:R-:W-:-:S04]  /*2310*/  FMUL.FTZ R0, R78, c[0x0][0x320] ;  /* 0x0000c8004e007a20 */ /* 0x002fc80000410000 */
[----:B------:R1:W3:Y:S03]  /*2320*/  MUFU.TANH R152, R0 ;  /* 0x0000000000987308 */ /* 0x0002e60000002400 */
[----:B------:R-:W-:Y:S01]  /*2330*/  HMMA.16816.F32 R80, R12, R38, R96 ;  /* 0x000000260c50723c */ /* 0x000fe20000001860 */
[----:B------:R-:W-:Y:S07]  /*2340*/  LDSM.16.M88.4 R36, [R216+0x5900] ;  /* 0x00590000d824783b */ /* 0x000fee0000000200 */
[----:B------:R-:W-:Y:S01]  /*2350*/  HMMA.16816.F32 R56, R8, R46, R56 ;  /* 0x0000002e0838723c */ /* 0x000fe20000001838 */
[----:B-1----:R-:W-:-:S02]  /*2360*/  FMUL.FTZ R0, R79, c[0x0][0x320] ;  /* 0x0000c8004f007a20 */ /* 0x002fc40000410000 */
[----:B------:R-:W1:Y:S05]  /*2370*/  LDSM.16.M88.4 R76, [R216+0x4d00] ;  /* 0x004d0000d84c783b */ /* 0x000e6a0000000200 */
[----:B------:R-:W-:Y:S01]  /*2380*/  HMMA.16816.F32 R84, R16, R40, R68 ;  /* 0x000000281054723c */ /* 0x000fe20000001844 */
[----:B------:R5:W-:Y:S07]  /*2390*/  MUFU.TANH R138, R0 ;  /* 0x00000000008a7308 */ /* 0x000bee0000002400 */
[-C--:B------:R-:W-:Y:S08]  /*23a0*/  HMMA.16816.F32 R92, R24, R54.reuse, R112 ;  /* 0x00000036185c723c */ /* 0x080ff00000001870 */
[----:B------:R-:W-:Y:S01]  /*23b0*/  HMMA.16816.F32 R52, R28, R54, R128 ;  /* 0x000000361c34723c */ /* 0x000fe20000001880 */
[----:B-----5:R-:W-:-:S04]  /*23c0*/  FMUL.FTZ R0, R60, c[0x0][0x320] ;  /* 0x0000c8003c007a20 */ /* 0x020fc80000410000 */
[----:B------:R5:W-:Y:S03]  /*23d0*/  MUFU.TANH R139, R0 ;  /* 0x00000000008b7308 */ /* 0x000be60000002400 */
[----:B------:R-:W-:Y:S01]  /*23e0*/  HMMA.16816.F32 R68, R4, R46, R80 ;  /* 0x0000002e0444723c */ /* 0x000fe20000001850 */
[----:B------:R-:W2:Y:S07]  /*23f0*/  LDSM.16.M88.4 R44, [R221+0x2800] ;  /* 0x00280000dd2c783b */ /* 0x000eae0000000200 */
[----:B------:R-:W-:Y:S01]  /*2400*/  HMMA.16816.F32 R56, R32, R42, R56 ;  /* 0x0000002a2038723c */ /* 0x000fe20000001838 */
[----:B-----5:R-:W-:-:S07]  /*2410*/  FMUL.FTZ R0, R61, c[0x0][0x320] ;  /* 0x0000c8003d007a20 */ /* 0x020fce0000410000 */
[C---:B-1----:R-:W-:Y:S01]  /*2420*/  HMMA.16816.F32 R104, R24.reuse, R76, R144 ;  /* 0x0000004c1868723c */ /* 0x042fe20000001890 */
[----:B------:R1:W-:Y:S07]  /*2430*/  MUFU.TANH R123, R0 ;  /* 0x00000000007b7308 */ /* 0x0003ee0000002400 */
[----:B------:R-:W-:Y:S08]  /*2440*/  HMMA.16816.F32 R96, R24, R78, R140 ;  /* 0x0000004e1860723c */ /* 0x000ff0000000188c */
[----:B------:R-:W-:Y:S01]  /*2450*/  HMMA.16816.F32 R24, R12, R48, R100 ;  /* 0x000000300c18723c */ /* 0x000fe20000001864 */
[----:B-1----:R-:W-:-:S04]  /*2460*/  FMUL.FTZ R0, R62, c[0x0][0x320] ;  /* 0x0000c8003e007a20 */ /* 0x002fc80000410000 */
[----:B------:R1:W-:Y:S03]  /*2470*/  MUFU.TANH R122, R0 ;  /* 0x00000000007a7308 */ /* 0x0003e60000002400 */
[----:B------:R-:W-:Y:S08]  /*2480*/  HMMA.16816.F32 R52, R20, R50, R52 ;  /* 0x000000321434723c */ /* 0x000ff00000001834 */
[----:B------:R-:W-:Y:S01]  /*2490*/  HMMA.16816.F32 R68, R16, R42, R68 ;  /* 0x0000002a1044723c */ /* 0x000fe20000001844 */
[----:B------:R-:W5:Y:S01]  /*24a0*/  LDSM.16.M88.4 R40, [R221+0x1c00] ;  /* 0x001c0000dd28783b */ /* 0x000f620000000200 */
[----:B-1----:R-:W-:-:S06]  /*24b0*/  FMUL.FTZ R0, R63, c[0x0][0x320] ;  /* 0x0000c8003f007a20 */ /* 0x002fcc0000410000 */
[----:B------:R-:W-:Y:S01]  /*24c0*/  HMMA.16816.F32 R60, R20, R48, R88 ;  /* 0x00000030143c723c */ /* 0x000fe20000001858 */
[----:B------:R1:W-:Y:S07]  /*24d0*/  MUFU.TANH R121, R0 ;  /* 0x0000000000797308 */ /* 0x0003ee0000002400 */
[----:B------:R-:W-:Y:S08]  /*24e0*/  HMMA.16816.F32 R24, R4, R36, R24 ;  /* 0x000000240418723c */ /* 0x000ff00000001818 */
[----:B------:R-:W-:Y:S01]  /*24f0*/  HMMA.16816.F32 R48, R12, R50, R92 ;  /* 0x000000320c30723c */ /* 0x000fe2000000185c */
[----:B-1----:R-:W-:-:S04]  /*2500*/  FMUL.FTZ R0, R72, c[0x0][0x320] ;  /* 0x0000c80048007a20 */ /* 0x002fc80000410000 */
[----:B------:R1:W1:Y:S03]  /*2510*/  MUFU.TANH R120, R0 ;  /* 0x0000000000787308 */ /* 0x0002660000002400 */
[----:B------:R-:W-:Y:S01]  /*2520*/  HMMA.16816.F32 R60, R8, R36, R60 ;  /* 0x00000024083c723c */ /* 0x000fe2000000183c */
[----:B-1----:R-:W-:-:S04]  /*2530*/  FMUL.FTZ R0, R73, c[0x0][0x320] ;  /* 0x0000c80049007a20 */ /* 0x002fc80000410000 */
[----:B------:R1:W1:Y:S11]  /*2540*/  MUFU.TANH R111, R0 ;  /* 0x00000000006f7308 */ /* 0x0002760000002400 */
[----:B------:R-:W-:Y:S08]  /*2550*/  @!UPT UIADD3 URZ, URZ, URZ, URZ ;  /* 0x0000003f3f3ff290 */ /* 0x000ff0000fffe03f */
[----:B--2---:R-:W-:Y:S01]  /*2560*/  HMMA.16816.F32 R60, R32, R44, R60 ;  /* 0x0000002c203c723c */ /* 0x004fe2000000183c */
[----:B-1----:R-:W-:-:S04]  /*2570*/  FMUL.FTZ R0, R74, c[0x0][0x320] ;  /* 0x0000c8004a007a20 */ /* 0x002fc80000410000 */
[----:B------:R1:W2:Y:S11]  /*2580*/  MUFU.TANH R109, R0 ;  /* 0x00000000006d7308 */ /* 0x0002b60000002400 */
[----:B------:R-:W-:Y:S08]  /*2590*/  @!UPT UIADD3 URZ, URZ, URZ, URZ ;  /* 0x0000003f3f3ff290 */ /* 0x000ff0000fffe03f */
[----:B------:R-:W-:Y:S02]  /*25a0*/  FMUL.FTZ R63, R63, c[0x0][0x320] ;  /* 0x0000c8003f3f7a20 */ /* 0x000fe40000410000 */
[----:B-1----:R-:W-:-:S04]  /*25b0*/  FMUL.FTZ R0, R75, c[0x0][0x320] ;  /* 0x0000c8004b007a20 */ /* 0x002fc80000410000 */
[----:B------:R-:W-:Y:S01]  /*25c0*/  MUFU.TANH R63, R63 ;  /* 0x0000003f003f7308 */ /* 0x000fe20000002400 */
[C---:B------:R-:W-:Y:S07]  /*25d0*/  HMMA.16816.F32 R72, R28.reuse, R76, R116 ;  /* 0x0000004c1c48723c */ /* 0x040fee0000001874 */
[----:B------:R1:W-:Y:S01]  /*25e0*/  MUFU.TANH R108, R0 ;  /* 0x00000000006c7308 */ /* 0x0003e20000002400 */
[----:B------:R-:W-:Y:S08]  /*25f0*/  HMMA.16816.F32 R76, R28, R78, R124 ;  /* 0x0000004e1c4c723c */ /* 0x000ff0000000187c */
[----:B------:R-:W-:Y:S01]  /*2600*/  HMMA.16816.F32 R28, R8, R38, R52 ;  /* 0x00000026081c723c */ /* 0x000fe20000001834 */
[----:B-1----:R-:W-:-:S07]  /*2610*/  FMUL.FTZ R0, R64, c[0x0][0x320] ;  /* 0x0000c80040007a20 */ /* 0x002fce0000410000 */
[----:B------:R-:W-:Y:S01]  /*2620*/  HMMA.16816.F32 R36, R4, R38, R48 ;  /* 0x000000260424723c */ /* 0x000fe20000001830 */
[----:B------:R1:W-:Y:S11]  /*2630*/  MUFU.TANH R110, R0 ;  /* 0x00000000006e7308 */ /* 0x0003f60000002400 */
[----:B------:R-:W-:Y:S04]  /*2640*/  @!UPT UIADD3 URZ, URZ, URZ, URZ ;  /* 0x0000003f3f3ff290 */ /* 0x000fe8000fffe03f */
[----:B------:R-:W-:Y:S01]  /*2650*/  HMMA.16816.F32 R52, R32, R46, R28 ;  /* 0x0000002e2034723c */ /* 0x000fe2000000181c */
[----:B------:R-:W-:Y:S01]  /*2660*/  LDSM.16.M88.4 R28, [R221+0x2c00] ;  /* 0x002c0000dd1c783b */ /* 0x000fe20000000200 */
[----:B-1----:R-:W-:-:S04]  /*2670*/  FMUL.FTZ R0, R65, c[0x0][0x320] ;  /* 0x0000c80041007a20 */ /* 0x002fc80000410000 */
[----:B------:R1:W-:Y:S02]  /*2680*/  MUFU.TANH R132, R0 ;  /* 0x0000000000847308 */ /* 0x0003e40000002400 */
[----:B-1----:R-:W-:Y:S11]  /*2690*/  FMUL.FTZ R0, R66, c[0x0][0x320] ;  /* 0x0000c80042007a20 */ /* 0x002ff60000410000 */
[----:B------:R-:W-:Y:S05]  /*26a0*/  @!UPT UIADD3 URZ, URZ, URZ, URZ ;  /* 0x0000003f3f3ff290 */ /* 0x000fea000fffe03f */
[----:B------:R-:W-:Y:S01]  /*26b0*/  FMUL.FTZ R2, R55, c[0x0][0x320] ;  /* 0x0000c80037027a20 */ /* 0x000fe20000410000 */
[----:B------:R1:W-:Y:S01]  /*26c0*/  MUFU.TANH R137, R0 ;  /* 0x0000000000897308 */ /* 0x0003e20000002400 */
[----:B------:R-:W-:Y:S02]  /*26d0*/  FMUL.FTZ R54, R54, c[0x0][0x320] ;  /* 0x0000c80036367a20 */ /* 0x000fe40000410000 */
[----:B-1----:R-:W-:Y:S02]  /*26e0*/  FMUL.FTZ R0, R67, c[0x0][0x320] ;  /* 0x0000c80043007a20 */ /* 0x002fe40000410000 */
[----:B-----5:R-:W-:Y:S03]  /*26f0*/  HMMA.16816.F32 R64, R12, R40, R104 ;  /* 0x000000280c40723c */ /* 0x020fe60000001868 */
[----:B------:R1:W-:Y:S02]  /*2700*/  MUFU.TANH R136, R0 ;  /* 0x0000000000887308 */ /* 0x0003e40000002400 */
[----:B-1----:R-:W-:-:S06]  /*2710*/  FMUL.FTZ R0, R84, c[0x0][0x320] ;  /* 0x0000c80054007a20 */ /* 0x002fcc0000410000 */
[----:B------:R1:W5:Y:S02]  /*2720*/  MUFU.TANH R88, R0 ;  /* 0x0000000000587308 */ /* 0x0003640000002400 */
[----:B-1----:R-:W-:-:S06]  /*2730*/  FMUL.FTZ R0, R85, c[0x0][0x320] ;  /* 0x0000c80055007a20 */ /* 0x002fcc0000410000 */
[----:B------:R1:W1:Y:S02]  /*2740*/  MUFU.TANH R84, R0 ;  /* 0x0000000000547308 */ /* 0x0002640000002400 */
[----:B-1----:R-:W-:-:S06]  /*2750*/  FMUL.FTZ R0, R86, c[0x0][0x320] ;  /* 0x0000c80056007a20 */ /* 0x002fcc0000410000 */
[----:B------:R1:W1:Y:S02]  /*2760*/  MUFU.TANH R100, R0 ;  /* 0x0000000000647308 */ /* 0x0002640000002400 */
[----:B-1----:R-:W-:-:S06]  /*2770*/  FMUL.FTZ R0, R87, c[0x0][0x320] ;  /* 0x0000c80057007a20 */ /* 0x002fcc0000410000 */
[----:B------:R1:W-:Y:S02]  /*2780*/  MUFU.TANH R101, R0 ;  /* 0x0000000000657308 */ /* 0x0003e40000002400 */
[----:B-1----:R-:W-:-:S06]  /*2790*/  FMUL.FTZ R0, R56, c[0x0][0x320] ;  /* 0x0000c80038007a20 */ /* 0x002fcc0000410000 */
[----:B------:R1:W-:Y:S02]  /*27a0*/  MUFU.TANH R134, R0 ;  /* 0x0000000000867308 */ /* 0x0003e40000002400 */
[----:B-1----:R-:W-:-:S06]  /*27b0*/  FMUL.FTZ R0, R57, c[0x0][0x320] ;  /* 0x0000c80039007a20 */ /* 0x002fcc0000410000 */
[----:B------:R1:W-:Y:S02]  /*27c0*/  MUFU.TANH R133, R0 ;  /* 0x0000000000857308 */ /* 0x0003e40000002400 */
[----:B-1----:R-:W-:-:S06]  /*27d0*/  FMUL.FTZ R0, R58, c[0x0][0x320] ;  /* 0x0000c8003a007a20 */ /* 0x002fcc0000410000 */
[----:B------:R1:W-:Y:S02]  /*27e0*/  MUFU.TANH R135, R0 ;  /* 0x0000000000877308 */ /* 0x0003e40000002400 */
[----:B-1----:R-:W-:Y:S02]  /*27f0*/  FMUL.FTZ R0, R59, c[0x0][0x320] ;  /* 0x0000c8003b007a20 */ /* 0x002fe40000410000 */
[----:B------:R-:W-:Y:S01]  /*2800*/  HMMA.16816.F32 R56, R16, R44, R24 ;  /* 0x0000002c1038723c */ /* 0x000fe20000001818 */
[----:B------:R-:W1:Y:S03]  /*2810*/  LDSM.16.M88.4 R24, [R216+0x5d00] ;  /* 0x005d0000d818783b */ /* 0x000e660000000200 */
[----:B------:R2:W-:Y:S01]  /*2820*/  MUFU.TANH R144, R0 ;  /* 0x0000000000907308 */ /* 0x0005e20000002400 */
[----:B------:R-:W-:-:S04]  /*2830*/  DEPBAR.LE SB0, 0x0 ;  /* 0x000080000000791a */ /* 0x000fc80000000000 */
[----:B------:R-:W-:Y:S01]  /*2840*/  HMMA.16816.F32 R44, R16, R46, R36 ;  /* 0x0000002e102c723c */ /* 0x000fe20000001824 */
[----:B--2---:R-:W-:-:S04]  /*2850*/  FMUL.FTZ R0, R68, c[0x0][0x320] ;  /* 0x0000c80044007a20 */ /* 0x004fc80000410000 */
[----:B------:R2:W1:Y:S10]  /*2860*/  MUFU.TANH R83, R0 ;  /* 0x0000000000537308 */ /* 0x0004740000002400 */
[----:B------:R-:W-:-:S02]  /*2870*/  FMUL.FTZ R59, R59, c[0x0][0x320] ;  /* 0x0000c8003b3b7a20 */ /* 0x000fc40000410000 */
[----:B------:R-:W-:Y:S02]  /*2880*/  FMUL.FTZ R58, R58, c[0x0][0x320] ;  /* 0x0000c8003a3a7a20 */ /* 0x000fe40000410000 */
[----:B------:R-:W-:Y:S02]  /*2890*/  FMUL.FTZ R56, R56, c[0x0][0x320] ;  /* 0x0000c80038387a20 */ /* 0x000fe40000410000 */
[----:B------:R-:W-:Y:S02]  /*28a0*/  FMUL.FTZ R57, R57, c[0x0][0x320] ;  /* 0x0000c80039397a20 */ /* 0x000fe40000410000 */
[----:B------:R-:W-:Y:S01]  /*28b0*/  MUFU.TANH R147, R56 ;  /* 0x0000003800937308 */ /* 0x000fe20000002400 */
[----:B--2---:R-:W-:-:S07]  /*28c0*/  FMUL.FTZ R0, R69, c[0x0][0x320] ;  /* 0x0000c80045007a20 */ /* 0x004fce0000410000 */
[----:B------:R-:W-:Y:S08]  /*28d0*/  MUFU.TANH R56, R2 ;  /* 0x0000000200387308 */ /* 0x000ff00000002400 */
[----:B------:R2:W-:Y:S08]  /*28e0*/  MUFU.TANH R82, R0 ;  /* 0x0000000000527308 */ /* 0x0005f00000002400 */
[----:B------:R-:W-:Y:S01]  /*28f0*/  MUFU.TANH R172, R57 ;  /* 0x0000003900ac7308 */ /* 0x000fe20000002400 */
[----:B--2---:R-:W-:-:S07]  /*2900*/  FMUL.FTZ R0, R70, c[0x0][0x320] ;  /* 0x0000c80046007a20 */ /* 0x004fce0000410000 */
[----:B------:R-:W-:Y:S08]  /*2910*/  MUFU.TANH R57, R54 ;  /* 0x0000003600397308 */ /* 0x000ff00000002400 */
[----:B------:R2:W-:Y:S02]  /*2920*/  MUFU.TANH R81, R0 ;  /* 0x0000000000517308 */ /* 0x0005e40000002400 */
[----:B--2---:R-:W-:-:S02]  /*2930*/  FMUL.FTZ R0, R71, c[0x0][0x320] ;  /* 0x0000c80047007a20 */ /* 0x004fc40000410000 */
[----:B------:R-:W-:Y:S04]  /*2940*/  HMMA.16816.F32 R68, R12, R42, R96 ;  /* 0x0000002a0c44723c */ /* 0x000fe80000001860 */
[----:B------:R2:W1:Y:S04]  /*2950*/  MUFU.TANH R80, R0 ;  /* 0x0000000000507308 */ /* 0x0004680000002400 */
[C---:B------:R-:W-:Y:S08]  /*2960*/  HMMA.16816.F32 R12, R20.reuse, R40, R72 ;  /* 0x00000028140c723c */ /* 0x040ff00000001848 */
[----:B------:R-:W-:Y:S01]  /*2970*/  HMMA.16816.F32 R20, R20, R42, R76 ;  /* 0x0000002a1414723c */ /* 0x000fe2000000184c */
[----:B--2---:R-:W-:-:S02]  /*2980*/  FMUL.FTZ R0, R60, c[0x0][0x320] ;  /* 0x0000c8003c007a20 */ /* 0x004fc40000410000 */
[----:B------:R-:W-:Y:S05]  /*2990*/  MUFU.TANH R60, R59 ;  /* 0x0000003b003c7308 */ /* 0x000fea0000002400 */
[-C--:B-1----:R-:W-:Y:S03]  /*29a0*/  HMMA.16816.F32 R40, R4, R24.reuse, R64 ;  /* 0x000000180428723c */ /* 0x082fe60000001840 */
[----:B------:R1:W-:Y:S05]  /*29b0*/  MUFU.TANH R177, R0 ;  /* 0x0000000000b17308 */ /* 0x0003ea0000002400 */
[----:B------:R-:W-:Y:S08]  /*29c0*/  HMMA.16816.F32 R12, R8, R24, R12 ;  /* 0x00000018080c723c */ /* 0x000ff0000000180c */
[----:B------:R-:W-:Y:S01]  /*29d0*/  HMMA.16816.F32 R36, R4, R26, R68 ;  /* 0x0000001a0424723c */ /* 0x000fe20000001844 */
[----:B-1----:R-:W-:-:S02]  /*29e0*/  FMUL.FTZ R0, R61, c[0x0][0x320] ;  /* 0x0000c8003d007a20 */ /* 0x002fc40000410000 */
[----:B------:R-:W-:Y:S04]  /*29f0*/  MUFU.TANH R61, R58 ;  /* 0x0000003a003d7308 */ /* 0x000fe80000002400 */
[----:B------:R-:W-:Y:S01]  /*2a00*/  @P1 SHF.R.S32.HI R7, RZ, 0x1f, R163 ;  /* 0x0000001fff071819 */ /* 0x000fe200000114a3 */
[----:B------:R-:W-:Y:S01]  /*2a10*/  HMMA.16816.F32 R48, R8, R26, R20 ;  /* 0x0000001a0830723c */ /* 0x000fe20000001814 */
[----:B------:R-:W-:-:S04]  /*2a20*/  @P1 IMAD R6, R161, R163, RZ ;  /* 0x000000a3a1061224 */ /* 0x000fc800078e02ff */
[----:B------:R-:W-:Y:S01]  /*2a30*/  @P1 IMAD R6, R7, R162, R6 ;  /* 0x000000a207061224 */ /* 0x000fe200078e0206 */
[----:B------:R1:W-:Y:S01]  /*2a40*/  MUFU.TANH R179, R0 ;  /* 0x0000000000b37308 */ /* 0x0003e20000002400 */
[----:B------:R-:W-:Y:S01]  /*2a50*/  FMUL.FTZ R8, R44, c[0x0][0x320] ;  /* 0x0000c8002c087a20 */ /* 0x000fe20000410000 */
[C---:B------:R-:W-:Y:S01]  /*2a60*/  HMMA.16816.F32 R24, R32.reuse, R28, R12 ;  /* 0x0000001c2018723c */ /* 0x040fe2000000180c */
[----:B------:R-:W-:Y:S02]  /*2a70*/  FMUL.FTZ R7, R45, c[0x0][0x320] ;  /* 0x0000c8002d077a20 */ /* 0x000fe40000410000 */
[----:B-1----:R-:W-:Y:S11]  /*2a80*/  FMUL.FTZ R0, R62, c[0x0][0x320] ;  /* 0x0000c8003e007a20 */ /* 0x002ff60000410000 */
[----:B------:R-:W-:Y:S02]  /*2a90*/  @!UPT UIADD3 URZ, URZ, URZ, URZ ;  /* 0x0000003f3f3ff290 */ /* 0x000fe4000fffe03f */
[----:B------:R-:W-:Y:S01]  /*2aa0*/  HMMA.16816.F32 R32, R32, R30, R48 ;  /* 0x0000001e2020723c */ /* 0x000fe20000001830 */
[----:B------:R1:W-:Y:S02]  /*2ab0*/  MUFU.TANH R62, R0 ;  /* 0x00000000003e7308 */ /* 0x0003e40000002400 */
[----:B-1----:R-:W-:-:S06]  /*2ac0*/  FMUL.FTZ R0, R52, c[0x0][0x320] ;  /* 0x0000c80034007a20 */ /* 0x002fcc0000410000 */
[----:B------:R1:W-:Y:S08]  /*2ad0*/  MUFU.TANH R52, R8 ;  /* 0x0000000800347308 */ /* 0x0003f00000002400 */
[----:B------:R2:W-:Y:S01]  /*2ae0*/  MUFU.TANH R59, R0 ;  /* 0x00000000003b7308 */ /* 0x0005e20000002400 */
[C---:B-1----:R-:W-:Y:S07]  /*2af0*/  HMMA.16816.F32 R8, R16.reuse, R28, R40 ;  /* 0x0000001c1008723c */ /* 0x042fee0000001828 */
[----:B------:R-:W-:Y:S01]  /*2b00*/  MUFU.TANH R40, R7 ;  /* 0x0000000700287308 */ /* 0x000fe20000002400 */
[----:B--2---:R-:W-:Y:S01]  /*2b10*/  FMUL.FTZ R0, R53, c[0x0][0x320] ;  /* 0x0000c80035007a20 */ /* 0x004fe20000410000 */
[----:B------:R-:W-:Y:S06]  /*2b20*/  HMMA.16816.F32 R16, R16, R30, R36 ;  /* 0x0000001e1010723c */ /* 0x000fec0000001824 */
[----:B------:R1:W-:Y:S02]  /*2b30*/  MUFU.TANH R58, R0 ;  /* 0x00000000003a7308 */ /* 0x0003e40000002400 */
[----:B-1----:R-:W-:-:S05]  /*2b40*/  LOP3.LUT R0, R160, 0xffffffe0, RZ, 0xc0, !PT ;  /* 0xffffffe0a0007812 */ /* 0x002fca00078ec0ff */
[----:B------:R-:W-:-:S05]  /*2b50*/  IMAD.IADD R0, R174, 0x1, -R0 ;  /* 0x00000001ae007824 */ /* 0x000fca00078e0a00 */
[----:B------:R-:W-:-:S04]  /*2b60*/  SHF.R.S32.HI R4, RZ, 0x1f, R0 ;  /* 0x0000001fff047819 */ /* 0x000fc80000011400 */
[----:B------:R-:W-:Y:S01]  /*2b70*/  LEA.HI R2, R4, R0, RZ, 0x2 ;  /* 0x0000000004027211 */ /* 0x000fe200078f10ff */
[----:B------:R-:W-:-:S03]  /*2b80*/  @P1 IMAD.WIDE.U32 R4, R163, R162, R166 ;  /* 0x000000a2a3041225 */ /* 0x000fc600078e00a6 */
[----:B------:R-:W-:Y:S01]  /*2b90*/  LOP3.LUT R2, R2, 0x7ffffffc, RZ, 0xc0, !PT ;  /* 0x7ffffffc02027812 */ /* 0x000fe200078ec0ff */
[----:B------:R-:W-:Y:S01]  /*2ba0*/  BAR.SYNC.DEFER_BLOCKING 0x0 ;  /* 0x0000000000007b1d */ /* 0x000fe20000010000 */
[----:B------:R-:W-:-:S03]  /*2bb0*/  @P1 LEA R14, P0, R4, c[0x0][0x1c8], 0x1 ;  /* 0x00007200040e1a11 */ /* 0x000fc600078008ff */
[----:B------:R-:W-:Y:S02]  /*2bc0*/  IMAD.IADD R0, R0, 0x1, -R2 ;  /* 0x0000000100007824 */ /* 0x000fe400078e0a02 */
[----:B------:R-:W-:Y:S02]  /*2bd0*/  @P1 IMAD.IADD R2, R5, 0x1, R6 ;  /* 0x0000000105021824 */ /* 0x000fe400078e0206 */
[----:B------:R-:W-:Y:S02]  /*2be0*/  IMAD R0, R0, -0x2, R159 ;  /* 0xfffffffe00007824 */ /* 0x000fe400078e029f */
[----:B------:R-:W-:Y:S01]  /*2bf0*/  FMUL.FTZ R5, R16, c[0x0][0x320] ;  /* 0x0000c80010057a20 */ /* 0x000fe20000410000 */
[----:B------:R-:W-:Y:S01]  /*2c00*/  @P1 LEA.HI.X R15, R4, c[0x0][0x1cc], R2, 0x1, P0 ;  /* 0x00007300040f1a11 */ /* 0x000fe200000f0c02 */
[----:B------:R-:W-:Y:S01]  /*2c10*/  FMUL.FTZ R2, R47, c[0x0][0x320] ;  /* 0x0000c8002f027a20 */ /* 0x000fe20000410000 */
[----:B------:R-:W-:Y:S01]  /*2c20*/  ISETP.GT.AND P2, PT, R0, RZ, PT ;  /* 0x000000ff0000720c */ /* 0x000fe20003f44270 */
[----:B------:R-:W-:Y:S01]  /*2c30*/  FMUL.FTZ R4, R46, c[0x0][0x320] ;  /* 0x0000c8002e047a20 */ /* 0x000fe20000410000 */
[C---:B------:R-:W-:Y:S01]  /*2c40*/  ISETP.GT.AND P0, PT, R0.reuse, 0x1, PT ;  /* 0x000000010000780c */ /* 0x040fe20003f04270 */
[----:B------:R1:W-:Y:S01]  /*2c50*/  MUFU.TANH R12, R2 ;  /* 0x00000002000c7308 */ /* 0x0003e20000002400 */
[----:B------:R-:W-:-:S02]  /*2c60*/  ISETP.GT.AND P3, PT, R0, 0x8, PT ;  /* 0x000000080000780c */ /* 0x000fc40003f64270 */
[----:B------:R-:W-:Y:S02]  /*2c70*/  FSEL R21, R154, -INF , P2 ;  /* 0xff8000009a157808 */ /* 0x000fe40001000000 */
[----:B----4-:R-:W-:Y:S02]  /*2c80*/  FSEL R22, R153, -INF , P0 ;  /* 0xff80000099167808 */ /* 0x010fe40000000000 */
[----:B---3--:R-:W-:Y:S01]  /*2c90*/  FSEL R28, R152, -INF , P2 ;  /* 0xff800000981c7808 */ /* 0x008fe20001000000 */
[----:B------:R2:W3:Y:S01]  /*2ca0*/  MUFU.TANH R7, R4 ;  /* 0x0000000400077308 */ /* 0x0004e20000002400 */
[----:B------:R-:W-:Y:S01]  /*2cb0*/  FSEL R43, R156, -INF , P2 ;  /* 0xff8000009c2b7808 */ /* 0x000fe20001000000 */
[----:B------:R-:W-:Y:S01]  /*2cc0*/  @!PT LDS RZ, [RZ] ;  /* 0x00000000fffff984 */ /* 0x000fe20000000800 */
[----:B------:R-:W-:Y:S01]  /*2cd0*/  @!PT LDS RZ, [RZ] ;  /* 0x00000000fffff984 */ /* 0x000fe20000000800 */
[----:B------:R-:W-:Y:S01]  /*2ce0*/  @!PT LDS RZ, [RZ] ;  /* 0x00000000fffff984 */ /* 0x000fe20000000800 */
[----:B------:R4:W-:Y:S01]  /*2cf0*/  @P1 LDGSTS.E.BYPASS.LTC128B.128 [R233+0x3100], [R14.64], !P5 ;  /* 0x031000000ee91fae */ /* 0x0009e2000e901d46 */
[----:B------:R-:W-:Y:S02]  /*2d00*/  FSEL R38, R158, -INF , P2 ;  /* 0xff8000009e267808 */ /* 0x000fe40001000000 */
[----:B------:R-:W-:Y:S01]  /*2d10*/  ISETP.GT.AND P2, PT, R0, 0x9, PT ;  /* 0x000000090000780c */ /* 0x000fe20003f44270 */
[----:B------:R4:W-:Y:S01]  /*2d20*/  @P1 LDGSTS.E.BYPASS.LTC128B.128 [R233+0x4100], [R14.64+0x40], !P4 ;  /* 0x041000400ee91fae */ /* 0x0009e2000e101d46 */
[----:B------:R-:W-:Y:S01]  /*2d30*/  FSEL R23, R120, -INF , P3 ;  /* 0xff80000078177808 */ /* 0x000fe20001800000 */
[----:B-1----:R-:W-:Y:S01]  /*2d40*/  FMUL.FTZ R2, R24, c[0x0][0x320] ;  /* 0x0000c80018027a20 */ /* 0x002fe20000410000 */
[----:B------:R-:W-:Y:S01]  /*2d50*/  FSEL R29, R138, -INF , P0 ;  /* 0xff8000008a1d7808 */ /* 0x000fe20000000000 */
[----:B------:R4:W-:Y:S01]  /*2d60*/  @P1 LDGSTS.E.BYPASS.LTC128B.128 [R233+0x5100], [R14.64+0x80], !P6 ;  /* 0x051000800ee91fae */ /* 0x0009e2000f101d46 */
[----:B------:R-:W-:Y:S01]  /*2d70*/  FSEL R46, R155, -INF , P0 ;  /* 0xff8000009b2e7808 */ /* 0x000fe20000000000 */
[----:B------:R1:W-:Y:S01]  /*2d80*/  MUFU.TANH R20, R2 ;  /* 0x0000000200147308 */ /* 0x0003e20000002400 */
[----:B------:R-:W-:-:S02]  /*2d90*/  FSEL R39, R157, -INF , P0 ;  /* 0xff8000009d277808 */ /* 0x000fc40000000000 */
[----:B------:R-:W-:Y:S01]  /*2da0*/  ISETP.GT.AND P0, PT, R0, 0x10, PT ;  /* 0x000000100000780c */ /* 0x000fe20003f04270 */
[----:B--2---:R-:W-:Y:S01]  /*2db0*/  FMUL.FTZ R4, R9, c[0x0][0x320] ;  /* 0x0000c80009047a20 */ /* 0x004fe20000410000 */
[----:B------:R-:W-:Y:S02]  /*2dc0*/  FSEL R24, R111, -INF , P2 ;  /* 0xff8000006f187808 */ /* 0x000fe40001000000 */
[----:B------:R-:W-:Y:S01]  /*2dd0*/  FSEL R36, R109, -INF , P3 ;  /* 0xff8000006d247808 */ /* 0x000fe20001800000 */
[----:B------:R2:W-:Y:S01]  /*2de0*/  MUFU.TANH R16, R4 ;  /* 0x0000000400107308 */ /* 0x0005e20000002400 */
[----:B------:R-:W-:Y:S02]  /*2df0*/  FSEL R45, R122, -INF , P3 ;  /* 0xff8000007a2d7808 */ /* 0x000fe40001800000 */
[----:B------:R-:W-:Y:S02]  /*2e00*/  FSEL R41, R139, -INF , P3 ;  /* 0xff8000008b297808 */ /* 0x000fe40001800000 */
[----:B------:R-:W-:-:S02]  /*2e10*/  ISETP.GT.AND P3, PT, R0, 0x11, PT ;  /* 0x000000110000780c */ /* 0x000fc40003f64270 */
[----:B-----5:R-:W-:Y:S01]  /*2e20*/  FSEL R47, R88, -INF , P0 ;  /* 0xff800000582f7808 */ /* 0x020fe20000000000 */
[----:B-1----:R-:W-:Y:S01]  /*2e30*/  FMUL.FTZ R2, R26, c[0x0][0x320] ;  /* 0x0000c8001a027a20 */ /* 0x002fe20000410000 */
[----:B------:R-:W-:Y:S01]  /*2e40*/  FSEL R37, R108, -INF , P2 ;  /* 0xff8000006c257808 */ /* 0x000fe20001000000 */
[----:B------:R1:W-:Y:S01]  /*2e50*/  MUFU.TANH R9, R5 ;  /* 0x0000000500097308 */ /* 0x0003e20000002400 */
[----:B------:R-:W-:Y:S02]  /*2e60*/  FSEL R44, R121, -INF , P2 ;  /* 0xff800000792c7808 */ /* 0x000fe40001000000 */
[----:B------:R-:W-:Y:S02]  /*2e70*/  FSEL R42, R123, -INF , P2 ;  /* 0xff8000007b2a7808 */ /* 0x000fe40001000000 */
[----:B------:R-:W-:Y:S01]  /*2e80*/  ISETP.GT.AND P2, PT, R0, 0x18, PT ;  /* 0x000000180000780c */ /* 0x000fe20003f44270 */
[----:B--2---:R-:W-:Y:S01]  /*2e90*/  FMUL.FTZ R4, R17, c[0x0][0x320] ;  /* 0x0000c80011047a20 */ /* 0x004fe20000410000 */
[----:B------:R-:W-:Y:S01]  /*2ea0*/  FSEL R54, R84, -INF , P3 ;  /* 0xff80000054367808 */ /* 0x000fe20001800000 */
[----:B------:R2:W-:Y:S01]  /*2eb0*/  MUFU.TANH R13, R2 ;  /* 0x00000002000d7308 */ /* 0x0005e20000002400 */
[----:B------:R-:W-:-:S02]  /*2ec0*/  FSEL R100, R100, -INF , P0 ;  /* 0xff80000064647808 */ /* 0x000fc40000000000 */
[----:B------:R-:W-:Y:S02]  /*2ed0*/  FSEL R137, R137, -INF , P0 ;  /* 0xff80000089897808 */ /* 0x000fe40000000000 */
[----:B------:R-:W-:Y:S02]  /*2ee0*/  FSEL R107, R110, -INF , P0 ;  /* 0xff8000006e6b7808 */ /* 0x000fe40000000000 */
[----:B------:R-:W-:Y:S01]  /*2ef0*/  ISETP.GT.AND P0, PT, R0, 0x19, PT ;  /* 0x000000190000780c */ /* 0x000fe20003f04270 */
[----:B-1----:R-:W-:Y:S01]  /*2f00*/  FMUL.FTZ R5, R11, c[0x0][0x320] ;  /* 0x0000c8000b057a20 */ /* 0x002fe20000410000 */
[----:B------:R-:W-:Y:S02]  /*2f10*/  FSEL R53, R83, -INF , P2 ;  /* 0xff80000053357808 */ /* 0x000fe40001000000 */
[----:B------:R-:W-:Y:S02]  /*2f20*/  FSEL R106, R80, -INF , P0 ;  /* 0xff800000506a7808 */ /* 0x000fe40000000000 */
[----:B------:R-:W-:-:S02]  /*2f30*/  FSEL R55, R82, -INF , P0 ;  /* 0xff80000052377808 */ /* 0x000fc40000000000 */
[----:B------:R-:W-:Y:S01]  /*2f40*/  FSEL R144, R144, -INF , P0 ;  /* 0xff80000090907808 */ /* 0x000fe20000000000 */
[----:B--2---:R-:W-:Y:S01]  /*2f50*/  FMUL.FTZ R2, R8, c[0x0][0x320] ;  /* 0x0000c80008027a20 */ /* 0x004fe20000410000 */
[----:B------:R-:W-:Y:S02]  /*2f60*/  FSEL R133, R133, -INF , P0 ;  /* 0xff80000085857808 */ /* 0x000fe40000000000 */
[----:B------:R-:W-:Y:S01]  /*2f70*/  FSEL R101, R101, -INF , P3 ;  /* 0xff80000065657808 */ /* 0x000fe20001800000 */
[----:B------:R1:W-:Y:S01]  /*2f80*/  MUFU.TANH R8, R2 ;  /* 0x0000000200087308 */ /* 0x0003e20000002400 */
[----:B------:R-:W-:Y:S02]  /*2f90*/  FSEL R136, R136, -INF , P3 ;  /* 0xff80000088887808 */ /* 0x000fe40001800000 */
[----:B------:R-:W-:Y:S02]  /*2fa0*/  FSEL R132, R132, -INF , P3 ;  /* 0xff80000084847808 */ /* 0x000fe40001800000 */
[----:B------:R-:W-:-:S02]  /*2fb0*/  ISETP.GT.AND P0, PT, R0, 0x28, PT ;  /* 0x000000280000780c */ /* 0x000fc40003f04270 */
[----:B------:R-:W-:Y:S02]  /*2fc0*/  ISETP.GT.AND P3, PT, R0, 0x20, PT ;  /* 0x000000200000780c */ /* 0x000fe40003f64270 */
[----:B------:R-:W-:Y:S02]  /*2fd0*/  FSEL R105, R81, -INF , P2 ;  /* 0xff80000051697808 */ /* 0x000fe40001000000 */
[----:B------:R-:W-:Y:S02]  /*2fe0*/  FSEL R135, R135, -INF , P2 ;  /* 0xff80000087877808 */ /* 0x000fe40001000000 */
[----:B------:R-:W-:Y:S02]  /*2ff0*/  FSEL R134, R134, -INF , P2 ;  /* 0xff80000086867808 */ /* 0x000fe40001000000 */
[----:B---3--:R-:W-:Y:S01]  /*3000*/  FSEL R175, R7, -INF , P0 ;  /* 0xff80000007af7808 */ /* 0x008fe20000000000 */
[----:B-1----:R-:W-:Y:S01]  /*3010*/  FMUL.FTZ R2, R10, c[0x0][0x320] ;  /* 0x0000c8000a027a20 */ /* 0x002fe20000410000 */
[----:B------:R-:W-:Y:S01]  /*3020*/  ISETP.GT.AND P2, PT, R0, 0x21, PT ;  /* 0x000000210000780c */ /* 0x000fe20003f44270 */
[----:B------:R1:W-:Y:S01]  /*3030*/  MUFU.TANH R7, R4 ;  /* 0x0000000400077308 */ /* 0x0003e20000002400 */
[----:B------:R-:W-:-:S02]  /*3040*/  FSEL R147, R147, -INF , P3 ;  /* 0xff80000093937808 */ /* 0x000fc40001800000 */
[----:B------:R-:W-:Y:S02]  /*3050*/  FSEL R172, R172, -INF , P2 ;  /* 0xff800000acac7808 */ /* 0x000fe40001000000 */
[----:B------:R-:W-:Y:S02]  /*3060*/  FSEL R173, R61, -INF , P3 ;  /* 0xff8000003dad7808 */ /* 0x000fe40001800000 */
[----:B------:R-:W-:Y:S01]  /*3070*/  FSEL R186, R62, -INF , P3 ;  /* 0xff8000003eba7808 */ /* 0x000fe20001800000 */
[----:B------:R2:W3:Y:S01]  /*3080*/  MUFU.TANH R6, R2 ;  /* 0x0000000200067308 */ /* 0x0004e20000002400 */
[----:B------:R-:W-:Y:S02]  /*3090*/  FSEL R177, R177, -INF , P3 ;  /* 0xff800000b1b17808 */ /* 0x000fe40001800000 */
[----:B------:R-:W-:Y:S02]  /*30a0*/  FSEL R174, R60, -INF , P2 ;  /* 0xff8000003cae7808 */ /* 0x000fe40001000000 */
[----:B------:R-:W-:-:S02]  /*30b0*/  FSEL R187, R63, -INF , P2 ;  /* 0xff8000003fbb7808 */ /* 0x000fc40001000000 */
[----:B------:R-:W-:Y:S01]  /*30c0*/  FSEL R179, R179, -INF , P2 ;  /* 0xff800000b3b37808 */ /* 0x000fe20001000000 */
[----:B------:R5:W3:Y:S01]  /*30d0*/  MUFU.TANH R10, R5 ;  /* 0x00000005000a7308 */ /* 0x000ae20000002400 */
[----:B-1----:R-:W-:Y:S02]  /*30e0*/  FMNMX.FTZ R4, R28, R29, !PT ;  /* 0x0000001d1c047209 */ /* 0x002fe40007810000 */
[----:B------:R-:W-:Y:S02]  /*30f0*/  ISETP.GT.AND P3, PT, R0, 0x29, PT ;  /* 0x000000290000780c */ /* 0x000fe40003f64270 */
[----:B------:R-:W-:Y:S02]  /*3100*/  FMNMX.FTZ R4, R36, R4, !PT ;  /* 0x0000000424047209 */ /* 0x000fe40007810000 */
[----:B------:R-:W-:Y:S02]  /*3110*/  ISETP.GT.AND P2, PT, R0, 0x30, PT ;  /* 0x000000300000780c */ /* 0x000fe40003f44270 */
[----:B--2---:R-:W-:-:S02]  /*3120*/  FMNMX.FTZ R2, R21, R22, !PT ;  /* 0x0000001615027209 */ /* 0x004fc40007810000 */
[----:B------:R-:W-:Y:S02]  /*3130*/  FSEL R146, R52, -INF , P0 ;  /* 0xff80000034927808 */ /* 0x000fe40000000000 */
[----:B------:R-:W-:Y:S02]  /*3140*/  FMNMX.FTZ R2, R23, R2, !PT ;  /* 0x0000000217027209 */ /* 0x000fe40007810000 */
[----:B------:R-:W-:Y:S01]  /*3150*/  FMNMX.FTZ R4, R37, R4, !PT ;  /* 0x0000000425047209 */ /* 0x000fe20007810000 */
[----:B-----5:R-:W-:Y:S01]  /*3160*/  FMUL.FTZ R5, R19, c[0x0][0x320] ;  /* 0x0000c80013057a20 */ /* 0x020fe20000410000 */
[----:B------:R-:W-:Y:S02]  /*3170*/  FMNMX.FTZ R2, R24, R2, !PT ;  /* 0x0000000218027209 */ /* 0x000fe40007810000 */
[----:B------:R-:W-:Y:S02]  /*3180*/  FSEL R185, R57, -INF , P0 ;  /* 0xff80000039b97808 */ /* 0x000fe40000000000 */
[----:B------:R-:W-:-:S02]  /*3190*/  FMNMX.FTZ R2, R47, R2, !PT ;  /* 0x000000022f027209 */ /* 0x000fc40007810000 */
[----:B------:R-:W-:Y:S02]  /*31a0*/  FSEL R184, R59, -INF , P0 ;  /* 0xff8000003bb87808 */ /* 0x000fe40000000000 */
[----:B------:R-:W-:Y:S02]  /*31b0*/  FMNMX.FTZ R2, R54, R2, !PT ;  /* 0x0000000236027209 */ /* 0x000fe40007810000 */
[----:B------:R-:W-:Y:S02]  /*31c0*/  FSEL R176, R12, -INF , P3 ;  /* 0xff8000000cb07808 */ /* 0x000fe40001800000 */
[----:B------:R-:W-:Y:S02]  /*31d0*/  FMNMX.FTZ R2, R53, R2, !PT ;  /* 0x0000000235027209 */ /* 0x000fe40007810000 */
[----:B------:R-:W-:Y:S02]  /*31e0*/  FSEL R145, R40, -INF , P3 ;  /* 0xff80000028917808 */ /* 0x000fe40001800000 */
[----:B------:R-:W-:-:S02]  /*31f0*/  FMNMX.FTZ R2, R55, R2, !PT ;  /* 0x0000000237027209 */ /* 0x000fc40007810000 */
[----:B------:R-:W-:Y:S02]  /*3200*/  FSEL R192, R56, -INF , P3 ;  /* 0xff80000038c07808 */ /* 0x000fe40001800000 */
[----:B------:R-:W-:Y:S02]  /*3210*/  FMNMX.FTZ R2, R147, R2, !PT ;  /* 0x0000000293027209 */ /* 0x000fe40007810000 */
[----:B------:R-:W-:Y:S02]  /*3220*/  FSEL R178, R58, -INF , P3 ;  /* 0xff8000003ab27808 */ /* 0x000fe40001800000 */
[----:B------:R-:W-:Y:S02]  /*3230*/  FMNMX.FTZ R2, R172, R2, !PT ;  /* 0x00000002ac027209 */ /* 0x000fe40007810000 */
[----:B---3--:R-:W-:Y:S02]  /*3240*/  FSEL R227, R6, -INF , P2 ;  /* 0xff80000006e37808 */ /* 0x008fe40001000000 */
[----:B------:R-:W-:-:S02]  /*3250*/  FSEL R210, R8, -INF , P2 ;  /* 0xff80000008d27808 */ /* 0x000fc40001000000 */
[----:B------:R-:W-:Y:S01]  /*3260*/  FSEL R180, R13, -INF , P2 ;  /* 0xff8000000db47808 */ /* 0x000fe20001000000 */
[----:B------:R1:W2:Y:S01]  /*3270*/  MUFU.TANH R8, R5 ;  /* 0x0000000500087308 */ /* 0x0002a20000002400 */
[----:B------:R-:W-:Y:S02]  /*3280*/  FSEL R244, R20, -INF , P2 ;  /* 0xff80000014f47808 */ /* 0x000fe40001000000 */
[C---:B------:R-:W-:Y:S02]  /*3290*/  ISETP.GT.AND P0, PT, R0.reuse, 0x31, PT ;  /* 0x000000310000780c */ /* 0x040fe40003f04270 */
[C---:B------:R-:W-:Y:S02]  /*32a0*/  ISETP.GT.AND P3, PT, R0.reuse, 0x38, PT ;  /* 0x000000380000780c */ /* 0x040fe40003f64270 */
[----:B------:R-:W-:Y:S02]  /*32b0*/  ISETP.GT.AND P2, PT, R0, 0x39, PT ;  /* 0x000000390000780c */ /* 0x000fe40003f44270 */
[----:B------:R-:W-:-:S02]  /*32c0*/  FMNMX.FTZ R0, R146, R2, !PT ;  /* 0x0000000292007209 */ /* 0x000fc40007810000 */
[----:B------:R-:W-:Y:S01]  /*32d0*/  FMNMX.FTZ R2, R100, R4, !PT ;  /* 0x0000000464027209 */ /* 0x000fe20007810000 */
[----:B------:R-:W-:Y:S01]  /*32e0*/  FMUL.FTZ R4, R18, c[0x0][0x320] ;  /* 0x0000c80012047a20 */ /* 0x000fe20000410000 */
[----:B------:R-:W-:Y:S02]  /*32f0*/  FMNMX.FTZ R0, R145, R0, !PT ;  /* 0x0000000091007209 */ /* 0x000fe40007810000 */
[----:B------:R-:W-:Y:S01]  /*3300*/  FMNMX.FTZ R2, R101, R2, !PT ;  /* 0x0000000265027209 */ /* 0x000fe20007810000 */
[----:B-1----:R-:W-:Y:S01]  /*3310*/  FMUL.FTZ R5, R25, c[0x0][0x320] ;  /* 0x0000c80019057a20 */ /* 0x002fe20000410000 */
[----:B------:R-:W-:Y:S02]  /*3320*/  FSEL R203, R16, -INF , P0 ;  /* 0xff80000010cb7808 */ /* 0x000fe40000000000 */
[----:B------:R-:W-:Y:S01]  /*3330*/  FMNMX.FTZ R0, R210, R0, !PT ;  /* 0x00000000d2007209 */ /* 0x000fe20007810000 */
[----:B------:R-:W-:Y:S01]  /*3340*/  MUFU.TANH R12, R5 ;  /* 0x00000005000c7308 */ /* 0x000fe20000002400 */
[----:B------:R-:W-:-:S02]  /*3350*/  FMNMX.FTZ R2, R105, R2, !PT ;  /* 0x0000000269027209 */ /* 0x000fc40007810000 */
[----:B------:R-:W-:Y:S02]  /*3360*/  FSEL R204, R9, -INF , P3 ;  /* 0xff80000009cc7808 */ /* 0x000fe40001800000 */
[----:B------:R-:W-:Y:S02]  /*3370*/  FMNMX.FTZ R0, R203, R0, !PT ;  /* 0x00000000cb007209 */ /* 0x000fe40007810000 */
[----:B------:R-:W-:Y:S01]  /*3380*/  FMNMX.FTZ R2, R106, R2, !PT ;  /* 0x000000026a027209 */ /* 0x000fe20007810000 */
[----:B------:R1:W3:Y:S01]  /*3390*/  MUFU.TANH R9, R4 ;  /* 0x0000000400097308 */ /* 0x0002e20000002400 */
[----:B------:R-:W-:Y:S02]  /*33a0*/  FSEL R206, R7, -INF , P2 ;  /* 0xff80000007ce7808 */ /* 0x000fe40001000000 */
[----:B------:R-:W-:Y:S02]  /*33b0*/  FMNMX.FTZ R0, R204, R0, !PT ;  /* 0x00000000cc007209 */ /* 0x000fe40007810000 */
[----:B------:R-:W-:-:S02]  /*33c0*/  FMNMX.FTZ R2, R173, R2, !PT ;  /* 0x00000002ad027209 */ /* 0x000fc40007810000 */
[----:B------:R-:W-:Y:S02]  /*33d0*/  FMNMX.FTZ R6, R206, R0, !PT ;  /* 0x00000000ce067209 */ /* 0x000fe40007810000 */
[----:B------:R-:W-:Y:S02]  /*33e0*/  FMNMX.FTZ R0, R174, R2, !PT ;  /* 0x00000002ae007209 */ /* 0x000fe40007810000 */
[----:B------:R-:W-:Y:S01]  /*33f0*/  FSEL R207, R10, -INF , P0 ;  /* 0xff8000000acf7808 */ /* 0x000fe20000000000 */
[----:B------:R-:W5:Y:S01]  /*3400*/  SHFL.BFLY PT, R7, R6, 0x2, 0x1f ;  /* 0x0c401f0006077f89 */ /* 0x000f6200000e0000 */
[----:B------:R-:W-:Y:S02]  /*3410*/  FMNMX.FTZ R0, R175, R0, !PT ;  /* 0x00000000af007209 */ /* 0x000fe40007810000 */
[----:B--2---:R-:W-:Y:S01]  /*3420*/  FSEL R209, R8, -INF , P2 ;  /* 0xff80000008d17808 */ /* 0x004fe20001000000 */
[----:B------:R-:W-:Y:S01]  /*3430*/  FMUL.FTZ R8, R33, c[0x0][0x320] ;  /* 0x0000c80021087a20 */ /* 0x000fe20000410000 */
[----:B-1----:R-:W-:-:S02]  /*3440*/  FMNMX.FTZ R4, R38, R39, !PT ;  /* 0x0000002726047209 */ /* 0x002fc40007810000 */
[----:B------:R-:W-:Y:S02]  /*3450*/  FMNMX.FTZ R0, R176, R0, !PT ;  /* 0x00000000b0007209 */ /* 0x000fe40007810000 */
[----:B------:R-:W-:Y:S01]  /*3460*/  FMNMX.FTZ R4, R41, R4, !PT ;  /* 0x0000000429047209 */ /* 0x000fe20007810000 */
[----:B------:R-:W-:Y:S01]  /*3470*/  MUFU.TANH R8, R8 ;  /* 0x0000000800087308 */ /* 0x000fe20000002400 */
[----:B------:R-:W-:Y:S02]  /*3480*/  FMNMX.FTZ R0, R227, R0, !PT ;  /* 0x00000000e3007209 */ /* 0x000fe40007810000 */
[----:B------:R-:W-:Y:S01]  /*3490*/  FMNMX.FTZ R2, R42, R4, !PT ;  /* 0x000000042a027209 */ /* 0x000fe20007810000 */
[----:B------:R-:W-:Y:S01]  /*34a0*/  FMUL.FTZ R4, R32, c[0x0][0x320] ;  /* 0x0000c80020047a20 */ /* 0x000fe20000410000 */
[----:B---3--:R-:W-:Y:S01]  /*34b0*/  FSEL R205, R9, -INF , P3 ;  /* 0xff80000009cd7808 */ /* 0x008fe20001800000 */
[----:B------:R-:W-:Y:S01]  /*34c0*/  FMUL.FTZ R9, R35, c[0x0][0x320] ;  /* 0x0000c80023097a20 */ /* 0x000fe20000410000 */
[----:B------:R-:W-:Y:S01]  /*34d0*/  FMNMX.FTZ R2, R107, R2, !PT ;  /* 0x000000026b027209 */ /* 0x000fe20007810000 */
[----:B------:R1:W2:Y:S01]  /*34e0*/  MUFU.TANH R11, R4 ;  /* 0x00000004000b7308 */ /* 0x0002a20000002400 */
[----:B------:R-:W-:-:S02]  /*34f0*/  FMNMX.FTZ R0, R207, R0, !PT ;  /* 0x00000000cf007209 */ /* 0x000fc40007810000 */
[----:B------:R-:W-:Y:S02]  /*3500*/  FMNMX.FTZ R2, R132, R2, !PT ;  /* 0x0000000284027209 */ /* 0x000fe40007810000 */
[----:B------:R-:W-:Y:S02]  /*3510*/  FMNMX.FTZ R0, R205, R0, !PT ;  /* 0x00000000cd007209 */ /* 0x000fe40007810000 */
[----:B------:R-:W-:Y:S02]  /*3520*/  FMNMX.FTZ R2, R134, R2, !PT ;  /* 0x0000000286027209 */ /* 0x000fe40007810000 */
[----:B------:R-:W-:Y:S02]  /*3530*/  FMNMX.FTZ R5, R209, R0, !PT ;  /* 0x00000000d1057209 */ /* 0x000fe40007810000 */
[----:B------:R-:W-:Y:S02]  /*3540*/  FMNMX.FTZ R2, R133, R2, !PT ;  /* 0x0000000285027209 */ /* 0x000fe40007810000 */
[----:B-----5:R-:W-:Y:S01]  /*3550*/  FMNMX.FTZ R102, R6, R7, !PT ;  /* 0x0000000706667209 */ /* 0x020fe20007810000 */
[----:B------:R-:W-:Y:S01]  /*3560*/  FMUL.FTZ R6, R27, c[0x0][0x320] ;  /* 0x0000c8001b067a20 */ /* 0x000fe20000410000 */
[----:B------:R-:W-:Y:S01]  /*3570*/  FMNMX.FTZ R2, R177, R2, !PT ;  /* 0x00000002b1027209 */ /* 0x000fe20007810000 */
[----:B------:R-:W3:Y:S01]  /*3580*/  SHFL.BFLY PT, R7, R5, 0x2, 0x1f ;  /* 0x0c401f0005077f89 */ /* 0x000ee200000e0000 */
[----:B-1----:R-:W-:Y:S01]  /*3590*/  FMNMX.FTZ R4, R43, R46, !PT ;  /* 0x0000002e2b047209 */ /* 0x002fe20007810000 */
[----:B------:R1:W5:Y:S01]  /*35a0*/  MUFU.TANH R10, R6 ;  /* 0x00000006000a7308 */ /* 0x0003620000002400 */
[----:B------:R-:W-:-:S02]  /*35b0*/  FMNMX.FTZ R0, R179, R2, !PT ;  /* 0x00000002b3007209 */ /* 0x000fc40007810000 */
[----:B------:R-:W-:Y:S02]  /*35c0*/  FMNMX.FTZ R4, R45, R4, !PT ;  /* 0x000000042d047209 */ /* 0x000fe40007810000 */
[----:B------:R-:W-:Y:S02]  /*35d0*/  FMNMX.FTZ R0, R184, R0, !PT ;  /* 0x00000000b8007209 */ /* 0x000fe40007810000 */
[----:B------:R-:W-:Y:S02]  /*35e0*/  FMNMX.FTZ R2, R44, R4, !PT ;  /* 0x000000042c027209 */ /* 0x000fe40007810000 */
[----:B------:R-:W-:Y:S01]  /*35f0*/  FMNMX.FTZ R0, R178, R0, !PT ;  /* 0x00000000b2007209 */ /* 0x000fe20007810000 */
[----:B------:R-:W4:Y:S01]  /*3600*/  SHFL.BFLY PT, R4, R102, 0x1, 0x1f ;  /* 0x0c201f0066047f89 */ /* 0x000f2200000e0000 */
[----:B------:R-:W-:Y:S02]  /*3610*/  FMNMX.FTZ R2, R137, R2, !PT ;  /* 0x0000000289027209 */ /* 0x000fe40007810000 */
[----:B------:R-:W-:-:S02]  /*3620*/  FSEL R208, R12, -INF , P0 ;  /* 0xff8000000cd07808 */ /* 0x000fc40000000000 */
[----:B------:R-:W-:Y:S01]  /*3630*/  FMNMX.FTZ R0, R244, R0, !PT ;  /* 0x00000000f4007209 */ /* 0x000fe20007810000 */
[----:B-1----:R-:W-:Y:S01]  /*3640*/  FMUL.FTZ R6, R34, c[0x0][0x320] ;  /* 0x0000c80022067a20 */ /* 0x002fe20000410000 */
[----:B------:R-:W-:Y:S02]  /*3650*/  FMNMX.FTZ R2, R136, R2, !PT ;  /* 0x0000000288027209 */ /* 0x000fe40007810000 */
[----:B--2---:R-:W-:Y:S02]  /*3660*/  FSEL R215, R11, -INF , P3 ;  /* 0xff8000000bd77808 */ /* 0x004fe40001800000 */
[----:B------:R-:W-:Y:S01]  /*3670*/  FMNMX.FTZ R0, R208, R0, !PT ;  /* 0x00000000d0007209 */ /* 0x000fe20007810000 */
[----:B------:R1:W2:Y:S01]  /*3680*/  MUFU.TANH R11, R6 ;  /* 0x00000006000b7308 */ /* 0x0002a20000002400 */
[----:B------:R-:W-:Y:S02]  /*3690*/  FMNMX.FTZ R2, R135, R2, !PT ;  /* 0x0000000287027209 */ /* 0x000fe40007810000 */
[----:B------:R-:W-:-:S02]  /*36a0*/  FSEL R224, R8, -INF , P2 ;  /* 0xff80000008e07808 */ /* 0x000fc40001000000 */
[----:B------:R-:W-:Y:S02]  /*36b0*/  FMNMX.FTZ R0, R215, R0, !PT ;  /* 0x00000000d7007209 */ /* 0x000fe40007810000 */
[----:B------:R-:W-:Y:S02]  /*36c0*/  FMNMX.FTZ R2, R144, R2, !PT ;  /* 0x0000000290027209 */ /* 0x000fe40007810000 */
[----:B---3--:R-:W-:Y:S02]  /*36d0*/  FMNMX.FTZ R7, R5, R7, !PT ;  /* 0x0000000705077209 */ /* 0x008fe40007810000 */
[----:B------:R-:W-:Y:S01]  /*36e0*/  FMNMX.FTZ R2, R186, R2, !PT ;  /* 0x00000002ba027209 */ /* 0x000fe20007810000 */
[----:B------:R3:W3:Y:S01]  /*36f0*/  MUFU.TANH R5, R9 ;  /* 0x0000000900057308 */ /* 0x0006e20000002400 */
[----:B-----5:R-:W-:Y:S02]  /*3700*/  FSEL R223, R10, -INF , P0 ;  /* 0xff8000000adf7808 */ /* 0x020fe40000000000 */
[----:B----4-:R-:W-:Y:S01]  /*3710*/  FMNMX.FTZ R102, R102, R4, !PT ;  /* 0x0000000466667209 */ /* 0x010fe20007810000 */
[----:B------:R-:W-:Y:S01]  /*3720*/  IMAD R4, R151, 0x20, R149 ;  /* 0x0000002097047824 */ /* 0x000fe200078e0295 */
[----:B-1----:R-:W-:-:S02]  /*3730*/  FMNMX.FTZ R6, R224, R0, !PT ;  /* 0x00000000e0067209 */ /* 0x002fc40007810000 */
[----:B------:R-:W-:Y:S01]  /*3740*/  FMNMX.FTZ R0, R187, R2, !PT ;  /* 0x00000002bb007209 */ /* 0x000fe20007810000 */
[C---:B------:R-:W-:Y:S01]  /*3750*/  FMUL.FTZ R13, R102.reuse, c[0x0][0x2d0] ;  /* 0x0000b400660d7a20 */ /* 0x040fe20000410000 */
[----:B--2---:R-:W-:Y:S01]  /*3760*/  FSEL R222, R11, -INF , P3 ;  /* 0xff8000000bde7808 */ /* 0x004fe20001800000 */
[----:B------:R-:W1:Y:S01]  /*3770*/  SHFL.BFLY PT, R8, R6, 0x2, 0x1f ;  /* 0x0c401f0006087f89 */ /* 0x000e6200000e0000 */
[----:B------:R-:W-:Y:S02]  /*3780*/  FMNMX.FTZ R0, R185, R0, !PT ;  /* 0x00000000b9007209 */ /* 0x000fe40007810000 */
[----:B------:R-:W-:Y:S02]  /*3790*/  FSETP.NEU.FTZ.AND P0, PT, R102, -INF , PT ;  /* 0xff8000006600780b */ /* 0x000fe40003f1d000 */
[----:B------:R-:W-:Y:S01]  /*37a0*/  FMNMX.FTZ R0, R192, R0, !PT ;  /* 0x00000000c0007209 */ /* 0x000fe20007810000 */
[----:B---3--:R-:W2:Y:S01]  /*37b0*/  SHFL.BFLY PT, R9, R7, 0x1, 0x1f ;  /* 0x0c201f0007097f89 */ /* 0x008ea200000e0000 */
[----:B------:R-:W-:-:S02]  /*37c0*/  FSEL R225, R5, -INF , P2 ;  /* 0xff80000005e17808 */ /* 0x000fc40001000000 */
[----:B------:R-:W-:Y:S02]  /*37d0*/  FMNMX.FTZ R2, R180, R0, !PT ;  /* 0x00000000b4027209 */ /* 0x000fe40007810000 */
[----:B------:R-:W-:Y:S02]  /*37e0*/  FSEL R13, R13, RZ, P0 ;  /* 0x000000ff0d0d7208 */ /* 0x000fe40000000000 */
[----:B------:R-:W-:-:S03]  /*37f0*/  FMNMX.FTZ R2, R223, R2, !PT ;  /* 0x00000002df027209 */ /* 0x000fc60007810000 */
[--C-:B------:R-:W-:Y:S01]  /*3800*/  FFMA.FTZ R0, R21, c[0x0][0x2d0], -R13.reuse ;  /* 0x0000b40015007a23 */ /* 0x100fe2000001080d */
[----:B------:R-:W-:Y:S01]  /*3810*/  FMNMX.FTZ R2, R222, R2, !PT ;  /* 0x00000002de027209 */ /* 0x000fe20007810000 */
[----:B------:R-:W-:Y:S02]  /*3820*/  FFMA.FTZ R5, R22, c[0x0][0x2d0], -R13 ;  /* 0x0000b40016057a23 */ /* 0x000fe4000001080d */
[----:B------:R3:W-:Y:S01]  /*3830*/  MUFU.EX2 R252, R0 ;  /* 0x0000000000fc7308 */ /* 0x0007e20000000800 */
[----:B-1----:R-:W-:Y:S02]  /*3840*/  FMNMX.FTZ R8, R6, R8, !PT ;  /* 0x0000000806087209 */ /* 0x002fe40007810000 */
[----:B------:R-:W-:-:S05]  /*3850*/  FMNMX.FTZ R6, R225, R2, !PT ;  /* 0x00000002e1067209 */ /* 0x000fca0007810000 */
[----:B------:R1:W-:Y:S01]  /*3860*/  MUFU.EX2 R250, R5 ;  /* 0x0000000500fa7308 */ /* 0x0003e20000000800 */
[----:B------:R-:W4:Y:S01]  /*3870*/  SHFL.BFLY PT, R10, R8, 0x1, 0x1f ;  /* 0x0c201f00080a7f89 */ /* 0x000f2200000e0000 */
[----:B--2---:R-:W-:Y:S01]  /*3880*/  FMNMX.FTZ R2, R7, R9, !PT ;  /* 0x0000000907027209 */ /* 0x004fe20007810000 */
[----:B------:R-:W-:Y:S02]  /*3890*/  FFMA.FTZ R7, R23, c[0x0][0x2d0], -R13 ;  /* 0x0000b40017077a23 */ /* 0x000fe4000001080d */
[----:B------:R-:W2:Y:S02]  /*38a0*/  SHFL.BFLY PT, R9, R6, 0x2, 0x1f ;  /* 0x0c401f0006097f89 */ /* 0x000ea400000e0000 */
[----:B------:R-:W-:Y:S01]  /*38b0*/  FMUL.FTZ R12, R2, c[0x0][0x2d0] ;  /* 0x0000b400020c7a20 */ /* 0x000fe20000410000 */
[----:B------:R5:W-:Y:S01]  /*38c0*/  MUFU.EX2 R249, R7 ;  /* 0x0000000700f97308 */ /* 0x000be20000000800 */
[----:B---3--:R-:W-:Y:S01]  /*38d0*/  IMAD.IADD R0, R150, 0x1, R4 ;  /* 0x0000000196007824 */ /* 0x008fe200078e0204 */
[----:B------:R-:W-:Y:S01]  /*38e0*/  @P1 LEA R4, P0, R164, R14, 0x1 ;  /* 0x0000000ea4041211 */ /* 0x000fe200078008ff */
[----:B------:R-:W-:-:S02]  /*38f0*/  IMAD.MOV.U32 R14, RZ, RZ, R163 ;  /* 0x000000ffff0e7224 */ /* 0x000fc400078e00a3 */
[----:B------:R-:W-:Y:S01]  /*3900*/  IMAD.SHL.U32 R217, R0, 0x2, RZ ;  /* 0x0000000200d97824 */ /* 0x000fe200078e00ff */
[----:B-1----:R-:W-:-:S03]  /*3910*/  @P1 LEA.HI.X R5, R164, R15, R165, 0x1, P0 ;  /* 0x0000000fa4051211 */ /* 0x002fc600000f0ca5 */
[----:B------:R-:W-:Y:S01]  /*3920*/  IMAD R218, R3, 0x2, R217 ;  /* 0x0000000203da7824 */ /* 0x000fe200078e02d9 */
[----:B------:R-:W-:Y:S01]  /*3930*/  FSETP.NEU.FTZ.AND P0, PT, R2, -INF , PT ;  /* 0xff8000000200780b */ /* 0x000fe20003f1d000 */
[----:B------:R-:W-:Y:S01]  /*3940*/  IMAD.MOV.U32 R15, RZ, RZ, R181 ;  /* 0x000000ffff0f7224 */ /* 0x000fe200078e00b5 */
[----:B------:R2:W-:Y:S02]  /*3950*/  @P1 LDGSTS.E.BYPASS.LTC128B.128 [R233+0x3900], [R4.64], !P5 ;  /* 0x0390000004e91fae */ /* 0x0005e4000e901d46 */
[----:B------:R-:W-:Y:S01]  /*3960*/  FSEL R12, R12, RZ, P0 ;  /* 0x000000ff0c0c7208 */ /* 0x000fe20000000000 */
[----:B-----5:R-:W-:Y:S01]  /*3970*/  FFMA.FTZ R7, R24, c[0x0][0x2d0], -R13 ;  /* 0x0000b40018077a23 */ /* 0x020fe2000001080d */
[----:B------:R2:W-:Y:S01]  /*3980*/  @P1 LDGSTS.E.BYPASS.LTC128B.128 [R233+0x4900], [R4.64+0x40], !P4 ;  /* 0x0490004004e91fae */ /* 0x0005e2000e101d46 */
[----:B----4-:R-:W-:Y:S02]  /*3990*/  FMNMX.FTZ R104, R8, R10, !PT ;  /* 0x0000000a08687209 */ /* 0x010fe40007810000 */
[--C-:B------:R-:W-:Y:S01]  /*39a0*/  FFMA.FTZ R0, R29, c[0x0][0x2d0], -R12.reuse ;  /* 0x0000b4001d007a23 */ /* 0x100fe2000001080c */
[----:B------:R1:W3:Y:S01]  /*39b0*/  MUFU.EX2 R251, R7 ;  /* 0x0000000700fb7308 */ /* 0x0002e20000000800 */
[----:B------:R2:W-:Y:S01]  /*39c0*/  @P1 LDGSTS.E.BYPASS.LTC128B.128 [R233+0x5900], [R4.64+0x80], !P6 ;  /* 0x0590008004e91fae */ /* 0x0005e2000f101d46 */
[----:B------:R-:W-:Y:S01]  /*39d0*/  FSETP.NEU.FTZ.AND P0, PT, R104, -INF , PT ;  /* 0xff8000006800780b */ /* 0x000fe20003f1d000 */
[----:B------:R-:W-:-:S02]  /*39e0*/  FFMA.FTZ R3, R37, c[0x0][0x2d0], -R12 ;  /* 0x0000b40025037a23 */ /* 0x000fc4000001080c */
[----:B------:R-:W-:Y:S03]  /*39f0*/  LDSM.16.MT88.4 R24, [R217+0x100] ;  /* 0x00010000d918783b */ /* 0x000fe60000004200 */
[----:B------:R4:W-:Y:S01]  /*3a00*/  MUFU.EX2 R246, R0 ;  /* 0x0000000000f67308 */ /* 0x0009e20000000800 */
[----:B------:R-:W-:Y:S04]  /*3a10*/  LDSM.16.MT88.4 R16, [R218+0x100] ;  /* 0x00010000da10783b */ /* 0x000fe80000004200 */
[----:B------:R-:W-:Y:S03]  /*3a20*/  LDSM.16.MT88.4 R20, [R217+0x1100] ;  /* 0x00110000d914783b */ /* 0x000fe60000004200 */
[----:B------:R-:W-:Y:S01]  /*3a30*/  MUFU.EX2 R247, R3 ;  /* 0x0000000300f77308 */ /* 0x000fe20000000800 */
[--C-:B-1----:R-:W-:Y:S01]  /*3a40*/  FFMA.FTZ R7, R28, c[0x0][0x2d0], -R12.reuse ;  /* 0x0000b4001c077a23 */ /* 0x102fe2000001080c */
[----:B------:R-:W-:Y:S04]  /*3a50*/  LDSM.16.MT88.4 R32, [R217+0x2100] ;  /* 0x00210000d920783b */ /* 0x000fe80000004200 */
[----:B------:R-:W-:Y:S01]  /*3a60*/  LDSM.16.MT88.4 R28, [R218+0x1100] ;  /* 0x00110000da1c783b */ /* 0x000fe20000004200 */
[----:B----4-:R-:W-:Y:S01]  /*3a70*/  FFMA.FTZ R0, R36, c[0x0][0x2d0], -R12 ;  /* 0x0000b40024007a23 */ /* 0x010fe2000001080c */
[----:B------:R-:W-:Y:S02]  /*3a80*/  MUFU.EX2 R248, R7 ;  /* 0x0000000700f87308 */ /* 0x000fe40000000800 */
[----:B------:R-:W0:Y:S01]  /*3a90*/  LDGDEPBAR ;  /* 0x00000000000079af */ /* 0x000e220000000000 */
[----:B--2---:R-:W-:-:S02]  /*3aa0*/  FMNMX.FTZ R4, R6, R9, !PT ;  /* 0x0000000906047209 */ /* 0x004fc40007810000 */
[----:B---3--:R-:W-:-:S03]  /*3ab0*/  F2FP.PACK_AB R6, R251, R249 ;  /* 0x000000f9fb06723e */ /* 0x008fc600000000ff */
[----:B------:R-:W1:Y:S01]  /*3ac0*/  SHFL.BFLY PT, R5, R4, 0x1, 0x1f ;  /* 0x0c201f0004057f89 */ /* 0x000e6200000e0000 */
[----:B------:R2:W3:Y:S02]  /*3ad0*/  MUFU.EX2 R245, R0 ;  /* 0x0000000000f57308 */ /* 0x0004e40000000800 */
[----:B--2---:R-:W-:Y:S01]  /*3ae0*/  FMUL.FTZ R0, R104, c[0x0][0x2d0] ;  /* 0x0000b40068007a20 */ /* 0x004fe20000410000 */
[----:B---3--:R-:W-:-:S04]  /*3af0*/  F2FP.PACK_AB R7, R247, R245 ;  /* 0x000000f5f707723e */ /* 0x008fc800000000ff */
[----:B------:R-:W-:Y:S02]  /*3b00*/  FSEL R0, R0, RZ, P0 ;  /* 0x000000ff00007208 */ /* 0x000fe40000000000 */
[----:B-1----:R-:W-:Y:S02]  /*3b10*/  FMNMX.FTZ R103, R4, R5, !PT ;  /* 0x0000000504677209 */ /* 0x002fe40007810000 */
[----:B------:R-:W-:Y:S01]  /*3b20*/  F2FP.PACK_AB R4, R250, R252 ;  /* 0x000000fcfa04723e */ /* 0x000fe200000000ff */
[--C-:B------:R-:W-:Y:S01]  /*3b30*/  FFMA.FTZ R3, R38, c[0x0][0x2d0], -R0.reuse ;  /* 0x0000b40026037a23 */ /* 0x100fe20000010800 */
[----:B------:R-:W-:Y:S01]  /*3b40*/  FSETP.NEU.FTZ.AND P0, PT, R103, -INF , PT ;  /* 0xff8000006700780b */ /* 0x000fe20003f1d000 */
[--C-:B------:R-:W-:Y:S01]  /*3b50*/  FFMA.FTZ R8, R41, c[0x0][0x2d0], -R0.reuse ;  /* 0x0000b40029087a23 */ /* 0x100fe20000010800 */
[----:B------:R-:W-:Y:S01]  /*3b60*/  F2FP.PACK_AB R5, R246, R248 ;  /* 0x000000f8f605723e */ /* 0x000fe200000000ff */
[----:B------:R1:W-:Y:S06]  /*3b70*/  MUFU.EX2 R241, R3 ;  /* 0x0000000300f17308 */ /* 0x0003ec0000000800 */
[C---:B------:R-:W-:Y:S02]  /*3b80*/  HMMA.16816.F32 R120, R4.reuse, R24, RZ ;  /* 0x000000180478723c */ /* 0x040fe400000018ff */
[----:B------:R2:W-:Y:S06]  /*3b90*/  MUFU.EX2 R242, R8 ;  /* 0x0000000800f27308 */ /* 0x0005ec0000000800 */
[----:B------:R-:W-:Y:S01]  /*3ba0*/  HMMA.16816.F32 R116, R4, R16, RZ ;  /* 0x000000100474723c */ /* 0x000fe200000018ff */
[----:B-1----:R-:W-:-:S02]  /*3bb0*/  FFMA.FTZ R3, R39, c[0x0][0x2d0], -R0 ;  /* 0x0000b40027037a23 */ /* 0x002fc40000010800 */
[----:B------:R-:W1:Y:S02]  /*3bc0*/  LDSM.16.MT88.4 R36, [R218+0x2100] ;  /* 0x00210000da24783b */ /* 0x000e640000004200 */
[----:B------:R3:W-:Y:S03]  /*3bd0*/  MUFU.EX2 R236, R3 ;  /* 0x0000000300ec7308 */ /* 0x0007e60000000800 */
[----:B------:R-:W-:Y:S01]  /*3be0*/  HMMA.16816.F32 R112, R4, R20, RZ ;  /* 0x000000140470723c */ /* 0x000fe200000018ff */
[----:B--2---:R-:W-:-:S04]  /*3bf0*/  FFMA.FTZ R8, R42, c[0x0][0x2d0], -R0 ;  /* 0x0000b4002a087a23 */ /* 0x004fc80000010800 */
[----:B------:R-:W2:Y:S03]  /*3c00*/  MUFU.EX2 R243, R8 ;  /* 0x0000000800f37308 */ /* 0x000ea60000000800 */
[----:B------:R-:W-:Y:S01]  /*3c10*/  HMMA.16816.F32 R108, R4, R28, RZ ;  /* 0x0000001c046c723c */ /* 0x000fe200000018ff */
[----:B---3--:R-:W-:-:S07]  /*3c20*/  FMUL.FTZ R3, R103, c[0x0][0x2d0] ;  /* 0x0000b40067037a20 */ /* 0x008fce0000410000 */
[----:B------:R-:W-:Y:S01]  /*3c30*/  HMMA.16816.F32 R96, R4, R32, RZ ;  /* 0x000000200460723c */ /* 0x000fe200000018ff */
[----:B------:R-:W-:Y:S02]  /*3c40*/  FSEL R3, R3, RZ, P0 ;  /* 0x000000ff03037208 */ /* 0x000fe40000000000 */
[----:B--2---:R-:W-:-:S03]  /*3c50*/  F2FP.PACK_AB R10, R243, R242 ;  /* 0x000000f2f30a723e */ /* 0x004fc600000000ff */
[--C-:B------:R-:W-:Y:S02]  /*3c60*/  FFMA.FTZ R8, R43, c[0x0][0x2d0], -R3.reuse ;  /* 0x0000b4002b087a23 */ /* 0x100fe40000010803 */
[C---:B------:R-:W-:Y:S01]  /*3c70*/  HMMA.16816.F32 R88, R4.reuse, R26, RZ ;  /* 0x0000001a0458723c */ /* 0x040fe200000018ff */
[----:B------:R-:W-:Y:S01]  /*3c80*/  LDSM.16.MT88.4 R40, [R218+0x2500] ;  /* 0x00250000da28783b */ /* 0x000fe20000004200 */
[----:B------:R2:W-:Y:S06]  /*3c90*/  MUFU.EX2 R232, R8 ;  /* 0x0000000800e87308 */ /* 0x0005ec0000000800 */
[C---:B------:R-:W-:Y:S08]  /*3ca0*/  HMMA.16816.F32 R84, R4.reuse, R18, RZ ;  /* 0x000000120454723c */ /* 0x040ff000000018ff */
[----:B-1----:R-:W-:Y:S01]  /*3cb0*/  HMMA.16816.F32 R92, R4, R36, RZ ;  /* 0x00000024045c723c */ /* 0x002fe200000018ff */
[----:B--2---:R-:W-:-:S04]  /*3cc0*/  FFMA.FTZ R8, R46, c[0x0][0x2d0], -R3 ;  /* 0x0000b4002e087a23 */ /* 0x004fc80000010803 */
[----:B------:R1:W2:Y:S03]  /*3cd0*/  MUFU.EX2 R231, R8 ;  /* 0x0000000800e77308 */ /* 0x0002a60000000800 */
[C---:B------:R-:W-:Y:S08]  /*3ce0*/  HMMA.16816.F32 R80, R4.reuse, R22, RZ ;  /* 0x000000160450723c */ /* 0x040ff000000018ff */
[----:B------:R-:W-:Y:S01]  /*3cf0*/  HMMA.16816.F32 R76, R4, R30, RZ ;  /* 0x0000001e044c723c */ /* 0x000fe200000018ff */
[----:B-1----:R-:W-:-:S07]  /*3d00*/  FFMA.FTZ R8, R45, c[0x0][0x2d0], -R3 ;  /* 0x0000b4002d087a23 */ /* 0x002fce0000010803 */
[C---:B------:R-:W-:Y:S01]  /*3d10*/  HMMA.16816.F32 R72, R4.reuse, R34, RZ ;  /* 0x000000220448723c */ /* 0x040fe200000018ff */
[----:B--2---:R-:W-:Y:S01]  /*3d20*/  F2FP.PACK_AB R9, R231, R232 ;  /* 0x000000e8e709723e */ /* 0x004fe200000000ff */
[----:B------:R1:W-:Y:S06]  /*3d30*/  MUFU.EX2 R235, R8 ;  /* 0x0000000800eb7308 */ /* 0x0003ec0000000800 */
[----:B------:R-:W-:Y:S07]  /*3d40*/  HMMA.16816.F32 R64, R4, R38, RZ ;  /* 0x000000260440723c */ /* 0x000fee00000018ff */
[----:B------:R-:W-:-:S02]  /*3d50*/  FFMA.FTZ R4, R47, c[0x0][0x2d0], -R13 ;  /* 0x0000b4002f047a23 */ /* 0x000fc4000001080d */
[----:B-1----:R-:W-:Y:S02]  /*3d60*/  FFMA.FTZ R8, R44, c[0x0][0x2d0], -R3 ;  /* 0x0000b4002c087a23 */ /* 0x002fe40000010803 */
[----:B------:R1:W-:Y:S08]  /*3d70*/  MUFU.EX2 R234, R4 ;  /* 0x0000000400ea7308 */ /* 0x0003f00000000800 */
[----:B------:R2:W3:Y:S01]  /*3d80*/  MUFU.EX2 R240, R8 ;  /* 0x0000000800f07308 */ /* 0x0004e20000000800 */
[----:B-1----:R-:W-:-:S07]  /*3d90*/  FFMA.FTZ R4, R54, c[0x0][0x2d0], -R13 ;  /* 0x0000b40036047a23 */ /* 0x002fce000001080d */
[----:B------:R1:W-:Y:S01]  /*3da0*/  MUFU.EX2 R239, R4 ;  /* 0x0000000400ef7308 */ /* 0x0003e20000000800 */
[----:B--2---:R-:W-:Y:S02]  /*3db0*/  F2FP.PACK_AB R8, R236, R241 ;  /* 0x000000f1ec08723e */ /* 0x004fe400000000ff */
[----:B---3--:R-:W-:-:S07]  /*3dc0*/  F2FP.PACK_AB R11, R240, R235 ;  /* 0x000000ebf00b723e */ /* 0x008fce00000000ff */
[----:B------:R-:W-:Y:S01]  /*3dd0*/  HMMA.16816.F32 R68, R8, R24, RZ ;  /* 0x000000180844723c */ /* 0x000fe200000018ff */
[----:B-1----:R-:W-:-:S04]  /*3de0*/  FFMA.FTZ R4, R53, c[0x0][0x2d0], -R13 ;  /* 0x0000b40035047a23 */ /* 0x002fc8000001080d */
[----:B------:R1:W-:Y:S03]  /*3df0*/  MUFU.EX2 R238, R4 ;  /* 0x0000000400ee7308 */ /* 0x0003e60000000800 */
[C---:B------:R-:W-:Y:S01]  /*3e00*/  HMMA.16816.F32 R140, R8.reuse, R26, RZ ;  /* 0x0000001a088c723c */ /* 0x040fe200000018ff */
[----:B------:R-:W2:Y:S07]  /*3e10*/  LDSM.16.MT88.4 R24, [R217+0x500] ;  /* 0x00050000d918783b */ /* 0x000eae0000004200 */
[----:B------:R-:W-:Y:S01]  /*3e20*/  HMMA.16816.F32 R60, R8, R16, RZ ;  /* 0x00000010083c723c */ /* 0x000fe200000018ff */
[----:B-1----:R-:W-:-:S07]  /*3e30*/  FFMA.FTZ R4, R55, c[0x0][0x2d0], -R13 ;  /* 0x0000b40037047a23 */ /* 0x002fce000001080d */
[C---:B------:R-:W-:Y:S01]  /*3e40*/  HMMA.16816.F32 R128, R8.reuse, R18, RZ ;  /* 0x000000120880723c */ /* 0x040fe200000018ff */
[----:B------:R-:W-:Y:S01]  /*3e50*/  LDSM.16.MT88.4 R16, [R217+0x1500] ;  /* 0x00150000d910783b */ /* 0x000fe20000004200 */
[----:B------:R1:W3:Y:S06]  /*3e60*/  MUFU.EX2 R237, R4 ;  /* 0x0000000400ed7308 */ /* 0x0002ec0000000800 */
[C---:B------:R-:W-:Y:S08]  /*3e70*/  HMMA.16816.F32 R56, R8.reuse, R20, RZ ;  /* 0x000000140838723c */ /* 0x040ff000000018ff */
[----:B------:R-:W-:Y:S01]  /*3e80*/  HMMA.16816.F32 R124, R8, R22, RZ ;  /* 0x00000016087c723c */ /* 0x000fe200000018ff */
[----:B------:R-:W4:Y:S01]  /*3e90*/  LDSM.16.MT88.4 R20, [R218+0x500] ;  /* 0x00050000da14783b */ /* 0x000f220000004200 */
[----:B-1----:R-:W-:Y:S01]  /*3ea0*/  FFMA.FTZ R4, R100, c[0x0][0x2d0], -R12 ;  /* 0x0000b40064047a23 */ /* 0x002fe2000001080c */
[----:B---3--:R-:W-:-:S03]  /*3eb0*/  F2FP.PACK_AB R6, R237, R238 ;  /* 0x000000eeed06723e */ /* 0x008fc600000000ff */
[----:B------:R1:W-:Y:S02]  /*3ec0*/  MUFU.EX2 R226, R4 ;  /* 0x0000000400e27308 */ /* 0x0003e40000000800 */
[C---:B------:R-:W-:Y:S08]  /*3ed0*/  HMMA.16816.F32 R52, R8.reuse, R28, RZ ;  /* 0x0000001c0834723c */ /* 0x040ff000000018ff */
[----:B------:R-:W-:Y:S01]  /*3ee0*/  HMMA.16816.F32 R148, R8, R30, RZ ;  /* 0x0000001e0894723c */ /* 0x000fe200000018ff */
[----:B------:R-:W-:Y:S01]  /*3ef0*/  LDSM.16.MT88.4 R28, [R218+0x1500] ;  /* 0x00150000da1c783b */ /* 0x000fe20000004200 */
[----:B-1----:R-:W-:-:S06]  /*3f00*/  FFMA.FTZ R4, R101, c[0x0][0x2d0], -R12 ;  /* 0x0000b40065047a23 */ /* 0x002fcc000001080c */
[C---:B------:R-:W-:Y:S01]  /*3f10*/  HMMA.16816.F32 R48, R8.reuse, R32, RZ ;  /* 0x000000200830723c */ /* 0x040fe200000018ff */
[----:B------:R1:W3:Y:S07]  /*3f20*/  MUFU.EX2 R230, R4 ;  /* 0x0000000400e67308 */ /* 0x0002ee0000000800 */
[C---:B------:R-:W-:Y:S01]  /*3f30*/  HMMA.16816.F32 R156, R8.reuse, R34, RZ ;  /* 0x00000022089c723c */ /* 0x040fe200000018ff */
[----:B------:R-:W5:Y:S07]  /*3f40*/  LDSM.16.MT88.4 R32, [R217+0x2500] ;  /* 0x00250000d920783b */ /* 0x000f6e0000004200 */
[----:B------:R-:W-:Y:S01]  /*3f50*/  HMMA.16816.F32 R44, R8, R36, RZ ;  /* 0x00000024082c723c */ /* 0x000fe200000018ff */
[----:B-1----:R-:W-:Y:S01]  /*3f60*/  FFMA.FTZ R4, R105, c[0x0][0x2d0], -R12 ;  /* 0x0000b40069047a23 */ /* 0x002fe2000001080c */
[----:B---3--:R-:W-:-:S03]  /*3f70*/  F2FP.PACK_AB R5, R230, R226 ;  /* 0x000000e2e605723e */ /* 0x008fc600000000ff */
[----:B------:R1:W-:Y:S03]  /*3f80*/  MUFU.EX2 R229, R4 ;  /* 0x0000000400e57308 */ /* 0x0003e60000000800 */
[----:B------:R-:W-:Y:S01]  /*3f90*/  HMMA.16816.F32 R160, R8, R38, RZ ;  /* 0x0000002608a0723c */ /* 0x000fe200000018ff */
[----:B------:R-:W-:Y:S06]  /*3fa0*/  LDSM.16.MT88.4 R36, [R218+0x2900] ;  /* 0x00290000da24783b */ /* 0x000fec0000004200 */
[----:B------:R-:W-:-:S04]  /*3fb0*/  FFMA.FTZ R8, R134, c[0x0][0x2d0], -R0 ;  /* 0x0000b40086087a23 */ /* 0x000fc80000010800 */
[----:B------:R3:W-:Y:S01]  /*3fc0*/  MUFU.EX2 R212, R8 ;  /* 0x0000000800d47308 */ /* 0x0007e20000000800 */
[----:B-1----:R-:W-:-:S07]  /*3fd0*/  FFMA.FTZ R4, R106, c[0x0][0x2d0], -R12 ;  /* 0x0000b4006a047a23 */ /* 0x002fce000001080c */
[----:B------:R1:W1:Y:S01]  /*3fe0*/  MUFU.EX2 R228, R4 ;  /* 0x0000000400e47308 */ /* 0x0002620000000800 */
[----:B---3--:R-:W-:-:S07]  /*3ff0*/  FFMA.FTZ R8, R133, c[0x0][0x2d0], -R0 ;  /* 0x0000b40085087a23 */ /* 0x008fce0000010800 */
[----:B------:R3:W-:Y:S01]  /*4000*/  MUFU.EX2 R211, R8 ;  /* 0x0000000800d37308 */ /* 0x0007e20000000800 */
[----:B-1----:R-:W-:Y:S01]  /*4010*/  FFMA.FTZ R4, R107, c[0x0][0x2d0], -R0 ;  /* 0x0000b4006b047a23 */ /* 0x002fe20000010800 */
[----:B------:R-:W-:-:S06]  /*4020*/  F2FP.PACK_AB R7, R228, R229 ;  /* 0x000000e5e407723e */ /* 0x000fcc00000000ff */
[----:B------:R1:W-:Y:S01]  /*4030*/  MUFU.EX2 R214, R4 ;  /* 0x0000000400d67308 */ /* 0x0003e20000000800 */
[----:B---3--:R-:W-:-:S07]  /*4040*/  FFMA.FTZ R8, R137, c[0x0][0x2d0], -R3 ;  /* 0x0000b40089087a23 */ /* 0x008fce0000010803 */
[----:B------:R3:W-:Y:S01]  /*4050*/  MUFU.EX2 R201, R8 ;  /* 0x0000000800c97308 */ /* 0x0007e20000000800 */
[----:B-1----:R-:W-:-:S07]  /*4060*/  FFMA.FTZ R4, R132, c[0x0][0x2d0], -R0 ;  /* 0x0000b40084047a23 */ /* 0x002fce0000010800 */
[----:B------:R1:W1:Y:S01]  /*4070*/  MUFU.EX2 R213, R4 ;  /* 0x0000000400d57308 */ /* 0x0002620000000800 */
[----:B---3--:R-:W-:-:S07]  /*4080*/  FFMA.FTZ R8, R136, c[0x0][0x2d0], -R3 ;  /* 0x0000b40088087a23 */ /* 0x008fce0000010803 */
[----:B------:R3:W3:Y:S01]  /*4090*/  MUFU.EX2 R202, R8 ;  /* 0x0000000800ca7308 */ /* 0x0006e20000000800 */
[----:B-1----:R-:W-:-:S07]  /*40a0*/  F2FP.PACK_AB R4, R239, R234 ;  /* 0x000000eaef04723e */ /* 0x002fce00000000ff */
[----:B--2---:R-:W-:Y:S01]  /*40b0*/  HMMA.16816.F32 R168, R4, R24, R120 ;  /* 0x0000001804a8723c */ /* 0x004fe20000001878 */
[----:B---3--:R-:W-:-:S07]  /*40c0*/  FFMA.FTZ R8, R135, c[0x0][0x2d0], -R3 ;  /* 0x0000b40087087a23 */ /* 0x008fce0000010803 */
[C---:B----4-:R-:W-:Y:S01]  /*40d0*/  HMMA.16816.F32 R164, R4.reuse, R20, R116 ;  /* 0x0000001404a4723c */ /* 0x050fe20000001874 */
[----:B------:R1:W-:Y:S07]  /*40e0*/  MUFU.EX2 R200, R8 ;  /* 0x0000000800c87308 */ /* 0x0003ee0000000800 */
[C---:B------:R-:W-:Y:S08]  /*40f0*/  HMMA.16816.F32 R152, R4.reuse, R16, R112 ;  /* 0x000000100498723c */ /* 0x040ff00000001870 */
[----:B-----5:R-:W-:Y:S01]  /*4100*/  HMMA.16816.F32 R120, R4, R32, R96 ;  /* 0x000000200478723c */ /* 0x020fe20000001860 */
[----:B-1----:R-:W-:-:S04]  /*4110*/  FFMA.FTZ R8, R144, c[0x0][0x2d0], -R3 ;  /* 0x0000b40090087a23 */ /* 0x002fc80000010803 */
[----:B------:R1:W2:Y:S03]  /*4120*/  MUFU.EX2 R199, R8 ;  /* 0x0000000800c77308 */ /* 0x0002a60000000800 */
[C---:B------:R-:W-:Y:S08]  /*4130*/  HMMA.16816.F32 R112, R4.reuse, R40, R92 ;  /* 0x000000280470723c */ /* 0x040ff0000000185c */
[----:B------:R-:W-:Y:S01]  /*4140*/  HMMA.16816.F32 R116, R4, R26, R88 ;  /* 0x0000001a0474723c */ /* 0x000fe20000001858 */
[----:B-1----:R-:W-:-:S07]  /*4150*/  FFMA.FTZ R8, R147, c[0x0][0x2d0], -R13 ;  /* 0x0000b40093087a23 */ /* 0x002fce000001080d */
[C---:B------:R-:W-:Y:S01]  /*4160*/  HMMA.16816.F32 R132, R4.reuse, R22, R84 ;  /* 0x000000160484723c */ /* 0x040fe20000001854 */
[----:B------:R1:W-:Y:S07]  /*4170*/  MUFU.EX2 R198, R8 ;  /* 0x0000000800c67308 */ /* 0x0003ee0000000800 */
[C---:B------:R-:W-:Y:S08]  /*4180*/  HMMA.16816.F32 R136, R4.reuse, R28, R108 ;  /* 0x0000001c0488723c */ /* 0x040ff0000000186c */
[----:B------:R-:W-:Y:S01]  /*4190*/  HMMA.16816.F32 R96, R4, R18, R80 ;  /* 0x000000120460723c */ /* 0x000fe20000001850 */
[----:B-1----:R-:W-:-:S04]  /*41a0*/  FFMA.FTZ R8, R172, c[0x0][0x2d0], -R13 ;  /* 0x0000b400ac087a23 */ /* 0x002fc8000001080d */
[----:B------:R1:W3:Y:S03]  /*41b0*/  MUFU.EX2 R197, R8 ;  /* 0x0000000800c57308 */ /* 0x0002e60000000800 */
[C---:B------:R-:W-:Y:S08]  /*41c0*/  HMMA.16816.F32 R92, R4.reuse, R30, R76 ;  /* 0x0000001e045c723c */ /* 0x040ff0000000184c */
[----:B------:R-:W-:Y:S01]  /*41d0*/  HMMA.16816.F32 R88, R4, R34, R72 ;  /* 0x000000220458723c */ /* 0x000fe20000001848 */
[----:B-1----:R-:W-:-:S07]  /*41e0*/  FFMA.FTZ R8, R146, c[0x0][0x2d0], -R13 ;  /* 0x0000b40092087a23 */ /* 0x002fce000001080d */
[----:B------:R-:W-:Y:S01]  /*41f0*/  HMMA.16816.F32 R84, R4, R42, R64 ;  /* 0x0000002a0454723c */ /* 0x000fe20000001840 */
[----:B------:R1:W-:Y:S06]  /*4200*/  MUFU.EX2 R196, R8 ;  /* 0x0000000800c47308 */ /* 0x0003ec0000000800 */
[----:B------:R-:W-:Y:S02]  /*4210*/  F2FP.PACK_AB R4, R213, R214 ;  /* 0x000000d6d504723e */ /* 0x000fe400000000ff */
[----:B------:R-:W-:Y:S02]  /*4220*/  F2FP.PACK_AB R6, R211, R212 ;  /* 0x000000d4d306723e */ /* 0x000fe400000000ff */
[----:B------:R-:W-:-:S02]  /*4230*/  F2FP.PACK_AB R5, R202, R201 ;  /* 0x000000c9ca05723e */ /* 0x000fc400000000ff */
[----:B--2---:R-:W-:Y:S01]  /*4240*/  F2FP.PACK_AB R7, R199, R200 ;  /* 0x000000c8c707723e */ /* 0x004fe200000000ff */
[----:B-1----:R-:W-:-:S06]  /*4250*/  FFMA.FTZ R8, R145, c[0x0][0x2d0], -R13 ;  /* 0x0000b40091087a23 */ /* 0x002fcc000001080d */
[C---:B------:R-:W-:Y:S01]  /*4260*/  HMMA.16816.F32 R188, R4.reuse, R40, R44 ;  /* 0x0000002804bc723c */ /* 0x040fe2000000182c */
[----:B------:R1:W2:Y:S07]  /*4270*/  MUFU.EX2 R183, R8 ;  /* 0x0000000800b77308 */ /* 0x0002ae0000000800 */
[C---:B------:R-:W-:Y:S07]  /*4280*/  HMMA.16816.F32 R44, R4.reuse, R30, R148 ;  /* 0x0000001e042c723c */ /* 0x040fee0000001894 */
[----:B------:R-:W-:Y:S01]  /*4290*/  IMAD.MOV.U32 R151, RZ, RZ, R180 ;  /* 0x000000ffff977224 */ /* 0x000fe200078e00b4 */
[----:B------:R-:W-:Y:S01]  /*42a0*/  HMMA.16816.F32 R80, R4, R24, R68 ;  /* 0x000000180450723c */ /* 0x000fe20000001844 */
[----:B-1----:R-:W-:-:S04]  /*42b0*/  FFMA.FTZ R8, R173, c[0x0][0x2d0], -R12 ;  /* 0x0000b400ad087a23 */ /* 0x002fc8000001080c */
[----:B------:R1:W-:Y:S03]  /*42c0*/  MUFU.EX2 R182, R8 ;  /* 0x0000000800b67308 */ /* 0x0003e60000000800 */
[C---:B------:R-:W-:Y:S08]  /*42d0*/  HMMA.16816.F32 R64, R4.reuse, R32, R48 ;  /* 0x000000200440723c */ /* 0x040ff00000001830 */
[----:B------:R-:W-:Y:S01]  /*42e0*/  HMMA.16816.F32 R76, R4, R20, R60 ;  /* 0x00000014044c723c */ /* 0x000fe2000000183c */
[----:B-1----:R-:W-:-:S07]  /*42f0*/  FFMA.FTZ R8, R174, c[0x0][0x2d0], -R12 ;  /* 0x0000b400ae087a23 */ /* 0x002fce000001080c */
[C---:B------:R-:W-:Y:S01]  /*4300*/  HMMA.16816.F32 R72, R4.reuse, R16, R56 ;  /* 0x000000100448723c */ /* 0x040fe20000001838 */
[----:B------:R1:W4:Y:S07]  /*4310*/  MUFU.EX2 R181, R8 ;  /* 0x0000000800b57308 */ /* 0x00032e0000000800 */
[C---:B------:R-:W-:Y:S01]  /*4320*/  HMMA.16816.F32 R68, R4.reuse, R28, R52 ;  /* 0x0000001c0444723c */ /* 0x040fe20000001834 */
[----:B------:R-:W-:Y:S07]  /*4330*/  LDSM.16.MT88.4 R28, [R218+0x1900] ;  /* 0x00190000da1c783b */ /* 0x000fee0000004200 */
[C---:B------:R-:W-:Y:S01]  /*4340*/  HMMA.16816.F32 R48, R4.reuse, R18, R124 ;  /* 0x000000120430723c */ /* 0x040fe2000000187c */
[--C-:B-1----:R-:W-:Y:S01]  /*4350*/  FFMA.FTZ R8, R175, c[0x0][0x2d0], -R12.reuse ;  /* 0x0000b400af087a23 */ /* 0x102fe2000001080c */
[----:B------:R-:W1:Y:S03]  /*4360*/  LDSM.16.MT88.4 R16, [R218+0x900] ;  /* 0x00090000da10783b */ /* 0x000e660000004200 */
[----:B------:R5:W-:Y:S03]  /*4370*/  MUFU.EX2 R175, R8 ;  /* 0x0000000800af7308 */ /* 0x000be60000000800 */
[C---:B------:R-:W-:Y:S01]  /*4380*/  HMMA.16816.F32 R60, R4.reuse, R26, R140 ;  /* 0x0000001a043c723c */ /* 0x040fe2000000188c */
[----:B------:R-:W1:Y:S07]  /*4390*/  LDSM.16.MT88.4 R24, [R217+0x900] ;  /* 0x00090000d918783b */ /* 0x000e6e0000004200 */
[----:B------:R-:W-:Y:S01]  /*43a0*/  HMMA.16816.F32 R52, R4, R22, R128 ;  /* 0x000000160434723c */ /* 0x000fe20000001880 */
[----:B------:R-:W1:Y:S01]  /*43b0*/  LDSM.16.MT88.4 R20, [R217+0x1900] ;  /* 0x00190000d914783b */ /* 0x000e620000004200 */
[----:B-----5:R-:W-:-:S06]  /*43c0*/  FFMA.FTZ R8, R176, c[0x0][0x2d0], -R12 ;  /* 0x0000b400b0087a23 */ /* 0x020fcc000001080c */
[C---:B------:R-:W-:Y:S01]  /*43d0*/  HMMA.16816.F32 R56, R4.reuse, R34, R156 ;  /* 0x000000220438723c */ /* 0x040fe2000000189c */
[----:B------:R5:W2:Y:S01]  /*43e0*/  MUFU.EX2 R180, R8 ;  /* 0x0000000800b47308 */ /* 0x000aa20000000800 */
[----:B------:R-:W1:Y:S06]  /*43f0*/  LDSM.16.MT88.4 R32, [R217+0x2900] ;  /* 0x00290000d920783b */ /* 0x000e6c0000004200 */
[----:B------:R-:W-:Y:S07]  /*4400*/  HMMA.16816.F32 R40, R4, R42, R160 ;  /* 0x0000002a0428723c */ /* 0x000fee00000018a0 */
[----:B---3--:R-:W-:Y:S01]  /*4410*/  F2FP.PACK_AB R4, R197, R198 ;  /* 0x000000c6c504723e */ /* 0x008fe200000000ff */
[----:B-----5:R-:W-:Y:S01]  /*4420*/  FFMA.FTZ R8, R177, c[0x0][0x2d0], -R0 ;  /* 0x0000b400b1087a23 */ /* 0x020fe20000010800 */
[----:B--2---:R-:W-:-:S02]  /*4430*/  F2FP.PACK_AB R6, R183, R196 ;  /* 0x000000c4b706723e */ /* 0x004fc400000000ff */
[----:B----4-:R-:W-:Y:S01]  /*4440*/  F2FP.PACK_AB R5, R181, R182 ;  /* 0x000000b6b505723e */ /* 0x010fe200000000ff */
[----:B------:R2:W-:Y:S01]  /*4450*/  MUFU.EX2 R174, R8 ;  /* 0x0000000800ae7308 */ /* 0x0005e20000000800 */
[----:B------:R-:W-:-:S07]  /*4460*/  F2FP.PACK_AB R7, R180, R175 ;  /* 0x000000afb407723e */ /* 0x000fce00000000ff */
[----:B-1----:R-:W-:Y:S01]  /*4470*/  HMMA.16816.F32 R128, R4, R16, R164 ;  /* 0x000000100480723c */ /* 0x002fe200000018a4 */
[----:B--2---:R-:W-:-:S07]  /*4480*/  FFMA.FTZ R8, R179, c[0x0][0x2d0], -R0 ;  /* 0x0000b400b3087a23 */ /* 0x004fce0000010800 */
[C---:B------:R-:W-:Y:S01]  /*4490*/  HMMA.16816.F32 R108, R4.reuse, R24, R168 ;  /* 0x00000018046c723c */ /* 0x040fe200000018a8 */
[----:B------:R-:W-:Y:S01]  /*44a0*/  LDSM.16.MT88.4 R168, [R218+0x1d00] ;  /* 0x001d0000daa8783b */ /* 0x000fe20000004200 */
[----:B------:R1:W2:Y:S06]  /*44b0*/  MUFU.EX2 R107, R8 ;  /* 0x00000008006b7308 */ /* 0x0002ac0000000800 */
[C---:B------:R-:W-:Y:S01]  /*44c0*/  HMMA.16816.F32 R144, R4.reuse, R20, R152 ;  /* 0x000000140490723c */ /* 0x040fe20000001898 */
[----:B------:R-:W-:Y:S07]  /*44d0*/  LDSM.16.MT88.4 R152, [R217+0x1d00] ;  /* 0x001d0000d998783b */ /* 0x000fee0000004200 */
[----:B------:R-:W-:Y:S01]  /*44e0*/  HMMA.16816.F32 R160, R4, R28, R136 ;  /* 0x0000001c04a0723c */ /* 0x000fe20000001888 */
[----:B------:R-:W-:Y:S01]  /*44f0*/  LDSM.16.MT88.4 R136, [R218+0xd00] ;  /* 0x000d0000da88783b */ /* 0x000fe20000004200 */
[----:B-1----:R-:W-:-:S04]  /*4500*/  FFMA.FTZ R8, R184, c[0x0][0x2d0], -R0 ;  /* 0x0000b400b8087a23 */ /* 0x002fc80000010800 */
[----:B------:R1:W-:Y:S02]  /*4510*/  MUFU.EX2 R172, R8 ;  /* 0x0000000800ac7308 */ /* 0x0003e40000000800 */
[C---:B------:R-:W-:Y:S08]  /*4520*/  HMMA.16816.F32 R116, R4.reuse, R26, R116 ;  /* 0x0000001a0474723c */ /* 0x040ff00000001874 */
[----:B------:R-:W-:Y:S01]  /*4530*/  HMMA.16816.F32 R132, R4, R18, R132 ;  /* 0x000000120484723c */ /* 0x000fe20000001884 */
[----:B-1----:R-:W-:-:S07]  /*4540*/  FFMA.FTZ R8, R178, c[0x0][0x2d0], -R0 ;  /* 0x0000b400b2087a23 */ /* 0x002fce0000010800 */
[C---:B------:R-:W-:Y:S01]  /*4550*/  HMMA.16816.F32 R96, R4.reuse, R22, R96 ;  /* 0x000000160460723c */ /* 0x040fe20000001860 */
[----:B------:R1:W3:Y:S07]  /*4560*/  MUFU.EX2 R173, R8 ;  /* 0x0000000800ad7308 */ /* 0x0002ee0000000800 */
[C---:B------:R-:W-:Y:S08]  /*4570*/  HMMA.16816.F32 R164, R4.reuse, R30, R92 ;  /* 0x0000001e04a4723c */ /* 0x040ff0000000185c */
[----:B------:R-:W-:Y:S01]  /*4580*/  HMMA.16816.F32 R88, R4, R34, R88 ;  /* 0x000000220458723c */ /* 0x000fe20000001858 */
[----:B-1----:R-:W-:-:S04]  /*4590*/  FFMA.FTZ R8, R186, c[0x0][0x2d0], -R3 ;  /* 0x0000b400ba087a23 */ /* 0x002fc80000010803 */
[----:B------:R1:W-:Y:S02]  /*45a0*/  MUFU.EX2 R106, R8 ;  /* 0x00000008006a7308 */ /* 0x0003e40000000800 */
[----:B-1----:R-:W-:-:S06]  /*45b0*/  FFMA.FTZ R8, R187, c[0x0][0x2d0], -R3 ;  /* 0x0000b400bb087a23 */ /* 0x002fcc0000010803 */
[----:B------:R1:W4:Y:S02]  /*45c0*/  MUFU.EX2 R105, R8 ;  /* 0x0000000800697308 */ /* 0x0003240000000800 */
[--C-:B-1----:R-:W-:Y:S02]  /*45d0*/  FFMA.FTZ R8, R185, c[0x0][0x2d0], -R3.reuse ;  /* 0x0000b400b9087a23 */ /* 0x102fe40000010803 */
[----:B------:R-:W-:Y:S01]  /*45e0*/  HMMA.16816.F32 R184, R4, R32, R120 ;  /* 0x0000002004b8723c */ /* 0x000fe20000001878 */
[----:B------:R-:W-:Y:S03]  /*45f0*/  LDSM.16.MT88.4 R120, [R217+0xd00] ;  /* 0x000d0000d978783b */ /* 0x000fe60000004200 */
[----:B------:R1:W-:Y:S02]  /*4600*/  MUFU.EX2 R101, R8 ;  /* 0x0000000800657308 */ /* 0x0003e40000000800 */
[----:B-1----:R-:W-:-:S02]  /*4610*/  FFMA.FTZ R8, R192, c[0x0][0x2d0], -R3 ;  /* 0x0000b400c0087a23 */ /* 0x002fc40000010803 */
[C---:B------:R-:W-:Y:S04]  /*4620*/  HMMA.16816.F32 R192, R4.reuse, R36, R112 ;  /* 0x0000002404c0723c */ /* 0x040fe80000001870 */
[----:B------:R1:W5:Y:S04]  /*4630*/  MUFU.EX2 R100, R8 ;  /* 0x0000000800647308 */ /* 0x0003680000000800 */
[----:B------:R-:W-:Y:S07]  /*4640*/  HMMA.16816.F32 R112, R4, R38, R84 ;  /* 0x000000260470723c */ /* 0x000fee0000001854 */
[----:B--2---:R-:W-:-:S02]  /*4650*/  F2FP.PACK_AB R4, R107, R174 ;  /* 0x000000ae6b04723e */ /* 0x004fc400000000ff */
[----:B---3--:R-:W-:Y:S01]  /*4660*/  F2FP.PACK_AB R6, R173, R172 ;  /* 0x000000acad06723e */ /* 0x008fe200000000ff */
[----:B-1----:R-:W-:Y:S01]  /*4670*/  FFMA.FTZ R8, R210, c[0x0][0x2d0], -R13 ;  /* 0x0000b400d2087a23 */ /* 0x002fe2000001080d */
[----:B----4-:R-:W-:Y:S01]  /*4680*/  F2FP.PACK_AB R5, R105, R106 ;  /* 0x0000006a6905723e */ /* 0x010fe200000000ff */
[----:B------:R-:W-:Y:S01]  /*4690*/  IMAD.MOV.U32 R210, RZ, RZ, R14 ;  /* 0x000000ffffd27224 */ /* 0x000fe200078e000e */
[----:B-----5:R-:W-:-:S07]  /*46a0*/  F2FP.PACK_AB R7, R100, R101 ;  /* 0x000000656407723e */ /* 0x020fce00000000ff */
[C---:B------:R-:W-:Y:S08]  /*46b0*/  HMMA.16816.F32 R156, R4.reuse, R26, R60 ;  /* 0x0000001a049c723c */ /* 0x040ff0000000183c */
[C---:B------:R-:W-:Y:S01]  /*46c0*/  HMMA.16816.F32 R60, R4.reuse, R18, R52 ;  /* 0x00000012043c723c */ /* 0x040fe20000001834 */
[----:B------:R1:W-:Y:S06]  /*46d0*/  MUFU.EX2 R52, R8 ;  /* 0x0000000800347308 */ /* 0x0003ec0000000800 */
[----:B------:R-:W-:Y:S01]  /*46e0*/  IMAD.MOV.U32 R55, RZ, RZ, R15 ;  /* 0x000000ffff377224 */ /* 0x000fe200078e000f */
[----:B------:R-:W-:Y:S01]  /*46f0*/  HMMA.16816.F32 R176, R4, R24, R80 ;  /* 0x0000001804b0723c */ /* 0x000fe20000001850 */
[----:B------:R-:W2:Y:S03]  /*4700*/  LDSM.16.MT88.4 R80, [R217+0x2d00] ;  /* 0x002d0000d950783b */ /* 0x000ea60000004200 */
[----:B------:R-:W-:-:S04]  /*4710*/  ISETP.GE.AND P0, PT, R210, R55, PT ;  /* 0x00000037d200720c */ /* 0x000fc80003f06270 */
[----:B------:R-:W-:Y:S01]  /*4720*/  HMMA.16816.F32 R48, R4, R22, R48 ;  /* 0x000000160430723c */ /* 0x000fe20000001830 */
[----:B-1----:R-:W-:-:S04]  /*4730*/  FFMA.FTZ R8, R203, c[0x0][0x2d0], -R13 ;  /* 0x0000b400cb087a23 */ /* 0x002fc8000001080d */
[----:B------:R1:W3:Y:S03]  /*4740*/  MUFU.EX2 R27, R8 ;  /* 0x00000008001b7308 */ /* 0x0002e60000000800 */
[C---:B------:R-:W-:Y:S08]  /*4750*/  HMMA.16816.F32 R140, R4.reuse, R20, R72 ;  /* 0x00000014048c723c */ /* 0x040ff00000001848 */
[----:B------:R-:W-:Y:S01]  /*4760*/  HMMA.16816.F32 R124, R4, R16, R76 ;  /* 0x00000010047c723c */ /* 0x000fe2000000184c */
[----:B-1----:R-:W-:Y:S01]  /*4770*/  FFMA.FTZ R8, R204, c[0x0][0x2d0], -R13 ;  /* 0x0000b400cc087a23 */ /* 0x002fe2000001080d */
[----:B---3--:R-:W-:-:S06]  /*4780*/  F2FP.PACK_AB R92, R27, R52 ;  /* 0x000000341b5c723e */ /* 0x008fcc00000000ff */
        /* <DEDUP_REMOVED lines=8> */
[----:B-1----:R-:W-:Y:S01]  /*4810*/  FFMA.FTZ R8, R227, c[0x0][0x2d0], -R12 ;  /* 0x0000b400e3087a23 */ /* 0x002fe2000001080c */
[----:B---3--:R-:W-:-:S06]  /*4820*/  F2FP.PACK_AB R94, R25, R26 ;  /* 0x0000001a195e723e */ /* 0x008fcc00000000ff */
[----:B------:R-:W-:Y:S01]  /*4830*/  HMMA.16816.F32 R40, R4, R38, R40 ;  /* 0x000000260428723c */ /* 0x000fe20000001828 */
[----:B------:R1:W-:Y:S06]  /*4840*/  MUFU.EX2 R24, R8 ;  /* 0x0000000800187308 */ /* 0x0003ec0000000800 */
[----:B------:R-:W-:Y:S02]  /*4850*/  FFMA.FTZ R4, R215, c[0x0][0x2d0], -R0 ;  /* 0x0000b400d7047a23 */ /* 0x000fe40000010800 */
[----:B------:R-:W-:Y:S02]  /*4860*/  FADD.FTZ R5, R232, R231 ;  /* 0x000000e7e8057221 */ /* 0x000fe40000010000 */
[----:B------:R3:W-:Y:S01]  /*4870*/  MUFU.EX2 R18, R4 ;  /* 0x0000000400127308 */ /* 0x0007e20000000800 */
[----:B-1----:R-:W-:-:S07]  /*4880*/  FFMA.FTZ R8, R207, c[0x0][0x2d0], -R12 ;  /* 0x0000b400cf087a23 */ /* 0x002fce000001080c */
[----:B------:R1:W4:Y:S01]  /*4890*/  MUFU.EX2 R23, R8 ;  /* 0x0000000800177308 */ /* 0x0003220000000800 */
[----:B---3--:R-:W-:-:S04]  /*48a0*/  FADD.FTZ R4, R252, R250 ;  /* 0x000000fafc047221 */ /* 0x008fc80000010000 */
[----:B------:R-:W-:Y:S02]  /*48b0*/  FADD.FTZ R7, R249, R4 ;  /* 0x00000004f9077221 */ /* 0x000fe40000010000 */
[----:B-1----:R-:W-:Y:S01]  /*48c0*/  FFMA.FTZ R8, R205, c[0x0][0x2d0], -R12 ;  /* 0x0000b400cd087a23 */ /* 0x002fe2000001080c */
[----:B----4-:R-:W-:-:S03]  /*48d0*/  F2FP.PACK_AB R93, R23, R24 ;  /* 0x00000018175d723e */ /* 0x010fc600000000ff */
[----:B------:R1:W-:Y:S02]  /*48e0*/  MUFU.EX2 R21, R8 ;  /* 0x0000000800157308 */ /* 0x0003e40000000800 */
[----:B-1----:R-:W-:Y:S02]  /*48f0*/  FFMA.FTZ R8, R209, c[0x0][0x2d0], -R12 ;  /* 0x0000b400d1087a23 */ /* 0x002fe4000001080c */
[----:B------:R-:W-:-:S04]  /*4900*/  FADD.FTZ R12, R235, R5 ;  /* 0x00000005eb0c7221 */ /* 0x000fc80000010000 */
[----:B------:R1:W3:Y:S01]  /*4910*/  MUFU.EX2 R22, R8 ;  /* 0x0000000800167308 */ /* 0x0002e20000000800 */
[----:B------:R-:W-:Y:S02]  /*4920*/  FADD.FTZ R4, R240, R12 ;  /* 0x0000000cf0047221 */ /* 0x000fe40000010000 */
[----:B-1----:R-:W-:Y:S01]  /*4930*/  FFMA.FTZ R8, R244, c[0x0][0x2d0], -R0 ;  /* 0x0000b400f4087a23 */ /* 0x002fe20000010800 */
[----:B---3--:R-:W-:-:S04]  /*4940*/  F2FP.PACK_AB R95, R22, R21 ;  /* 0x00000015165f723e */ /* 0x008fc800000000ff */
[----:B------:R1:W-:Y:S03]  /*4950*/  MUFU.EX2 R20, R8 ;  /* 0x0000000800147308 */ /* 0x0003e60000000800 */
[C---:B--2---:R-:W-:Y:S08]  /*4960*/  HMMA.16816.F32 R76, R92.reuse, R82, R88 ;  /* 0x000000525c4c723c */ /* 0x044ff00000001858 */
[----:B------:R-:W-:Y:S01]  /*4970*/  HMMA.16816.F32 R108, R92, R120, R108 ;  /* 0x000000785c6c723c */ /* 0x000fe2000000186c */
[----:B-1----:R-:W-:-:S02]  /*4980*/  FFMA.FTZ R8, R208, c[0x0][0x2d0], -R0 ;  /* 0x0000b400d0087a23 */ /* 0x002fc40000010800 */
[----:B------:R-:W-:Y:S02]  /*4990*/  FFMA.FTZ R0, R224, c[0x0][0x2d0], -R0 ;  /* 0x0000b400e0007a23 */ /* 0x000fe40000010800 */
[----:B------:R1:W2:Y:S03]  /*49a0*/  MUFU.EX2 R19, R8 ;  /* 0x0000000800137308 */ /* 0x0002a60000000800 */
[C---:B------:R-:W-:Y:S05]  /*49b0*/  HMMA.16816.F32 R116, R92.reuse, R122, R116 ;  /* 0x0000007a5c74723c */ /* 0x040fea0000001874 */
[----:B------:R3:W4:Y:S03]  /*49c0*/  MUFU.EX2 R17, R0 ;  /* 0x0000000000117308 */ /* 0x0007260000000800 */
[C---:B------:R-:W-:Y:S01]  /*49d0*/  HMMA.16816.F32 R128, R92.reuse, R136, R128 ;  /* 0x000000885c80723c */ /* 0x040fe20000001880 */
[----:B-1----:R-:W1:Y:S07]  /*49e0*/  LDSM.16.MT88.4 R8, [R218+0x2d00] ;  /* 0x002d0000da08783b */ /* 0x002e6e0000004200 */
[----:B------:R-:W-:Y:S01]  /*49f0*/  HMMA.16816.F32 R132, R92, R138, R132 ;  /* 0x0000008a5c84723c */ /* 0x000fe20000001884 */
[----:B---3--:R-:W-:-:S07]  /*4a00*/  FFMA.FTZ R0, R151, c[0x0][0x2d0], -R3 ;  /* 0x0000b40097007a23 */ /* 0x008fce0000010803 */
[C---:B------:R-:W-:Y:S01]  /*4a10*/  HMMA.16816.F32 R144, R92.reuse, R152, R144 ;  /* 0x000000985c90723c */ /* 0x040fe20000001890 */
[----:B------:R3:W-:Y:S07]  /*4a20*/  MUFU.EX2 R13, R0 ;  /* 0x00000000000d7308 */ /* 0x0007ee0000000800 */
[C---:B------:R-:W-:Y:S07]  /*4a30*/  HMMA.16816.F32 R148, R92.reuse, R154, R96 ;  /* 0x0000009a5c94723c */ /* 0x040fee0000001860 */
[----:B--2---:R-:W-:Y:S01]  /*4a40*/  F2FP.PACK_AB R96, R19, R20 ;  /* 0x000000141360723e */ /* 0x004fe200000000ff */
[----:B------:R-:W-:Y:S01]  /*4a50*/  HMMA.16816.F32 R160, R92, R168, R160 ;  /* 0x000000a85ca0723c */ /* 0x000fe200000018a0 */
[----:B----4-:R-:W-:Y:S01]  /*4a60*/  F2FP.PACK_AB R98, R17, R18 ;  /* 0x000000121162723e */ /* 0x010fe200000000ff */
[----:B---3--:R-:W-:-:S04]  /*4a70*/  FFMA.FTZ R0, R223, c[0x0][0x2d0], -R3 ;  /* 0x0000b400df007a23 */ /* 0x008fc80000010803 */
[----:B------:R2:W3:Y:S02]  /*4a80*/  MUFU.EX2 R14, R0 ;  /* 0x00000000000e7308 */ /* 0x0004e40000000800 */
[C---:B------:R-:W-:Y:S08]  /*4a90*/  HMMA.16816.F32 R164, R92.reuse, R170, R164 ;  /* 0x000000aa5ca4723c */ /* 0x040ff000000018a4 */
[----:B------:R-:W-:Y:S01]  /*4aa0*/  HMMA.16816.F32 R72, R92, R80, R184 ;  /* 0x000000505c48723c */ /* 0x000fe200000018b8 */
[--C-:B--2---:R-:W-:Y:S01]  /*4ab0*/  FFMA.FTZ R0, R222, c[0x0][0x2d0], -R3.reuse ;  /* 0x0000b400de007a23 */ /* 0x104fe20000010803 */
[----:B---3--:R-:W-:Y:S01]  /*4ac0*/  F2FP.PACK_AB R97, R14, R13 ;  /* 0x0000000d0e61723e */ /* 0x008fe200000000ff */
[----:B------:R-:W-:-:S05]  /*4ad0*/  FFMA.FTZ R3, R225, c[0x0][0x2d0], -R3 ;  /* 0x0000b400e1037a23 */ /* 0x000fca0000010803 */
[C---:B-1----:R-:W-:Y:S01]  /*4ae0*/  HMMA.16816.F32 R88, R92.reuse, R8, R192 ;  /* 0x000000085c58723c */ /* 0x042fe200000018c0 */
[----:B------:R1:W-:Y:S07]  /*4af0*/  MUFU.EX2 R15, R0 ;  /* 0x00000000000f7308 */ /* 0x0003ee0000000800 */
[----:B------:R-:W-:Y:S01]  /*4b00*/  HMMA.16816.F32 R92, R92, R10, R112 ;  /* 0x0000000a5c5c723c */ /* 0x000fe20000001870 */
[----:B------:R2:W3:Y:S01]  /*4b10*/  MUFU.EX2 R16, R3 ;  /* 0x0000000300107308 */ /* 0x0004e20000000800 */
[----:B-1----:R-:W-:-:S04]  /*4b20*/  FADD.FTZ R0, R241, R236 ;  /* 0x000000ecf1007221 */ /* 0x002fc80000010000 */
[----:B------:R-:W-:Y:S02]  /*4b30*/  FADD.FTZ R0, R242, R0 ;  /* 0x00000000f2007221 */ /* 0x000fe40000010000 */
[----:B--2---:R-:W-:Y:S01]  /*4b40*/  FADD.FTZ R3, R248, R246 ;  /* 0x000000f6f8037221 */ /* 0x004fe20000010000 */
[----:B---3--:R-:W-:Y:S01]  /*4b50*/  F2FP.PACK_AB R99, R16, R15 ;  /* 0x0000000f1063723e */ /* 0x008fe200000000ff */
[----:B------:R-:W-:Y:S02]  /*4b60*/  FADD.FTZ R5, R243, R0 ;  /* 0x00000000f3057221 */ /* 0x000fe40000010000 */
[----:B------:R-:W-:Y:S02]  /*4b70*/  FADD.FTZ R6, R245, R3 ;  /* 0x00000003f5067221 */ /* 0x000fe40000010000 */
[----:B------:R-:W-:Y:S02]  /*4b80*/  FADD.FTZ R3, R251, R7 ;  /* 0x00000007fb037221 */ /* 0x000fe40000010000 */
[----:B------:R-:W-:Y:S01]  /*4b90*/  FADD.FTZ R0, R247, R6 ;  /* 0x00000006f7007221 */ /* 0x000fe20000010000 */
[----:B------:R-:W-:Y:S01]  /*4ba0*/  HMMA.16816.F32 R112, R96, R120, R176 ;  /* 0x000000786070723c */ /* 0x000fe200000018b0 */
[----:B------:R-:W-:-:S02]  /*4bb0*/  FADD.FTZ R7, R214, R5 ;  /* 0x00000005d6077221 */ /* 0x000fc40000010000 */
[----:B------:R-:W-:Y:S02]  /*4bc0*/  FADD.FTZ R5, R226, R0 ;  /* 0x00000000e2057221 */ /* 0x000fe40000010000 */
[----:B------:R-:W-:Y:S02]  /*4bd0*/  FADD.FTZ R0, R213, R7 ;  /* 0x00000007d5007221 */ /* 0x000fe40000010000 */
[----:B------:R-:W-:Y:S01]  /*4be0*/  FADD.FTZ R6, R201, R4 ;  /* 0x00000004c9067221 */ /* 0x000fe20000010000 */
[----:B------:R-:W-:Y:S01]  /*4bf0*/  HMMA.16816.F32 R120, R96, R122, R156 ;  /* 0x0000007a6078723c */ /* 0x000fe2000000189c */
[----:B------:R-:W-:Y:S02]  /*4c00*/  FADD.FTZ R4, R234, R3 ;  /* 0x00000003ea047221 */ /* 0x000fe40000010000 */
[----:B------:R-:W-:Y:S02]  /*4c10*/  FADD.FTZ R0, R212, R0 ;  /* 0x00000000d4007221 */ /* 0x000fe40000010000 */
[----:B------:R-:W-:-:S02]  /*4c20*/  FADD.FTZ R3, R202, R6 ;  /* 0x00000006ca037221 */ /* 0x000fc40000010000 */
[----:B------:R-:W-:Y:S01]  /*4c30*/  FADD.FTZ R5, R230, R5 ;  /* 0x00000005e6057221 */ /* 0x000fe20000010000 */
[C---:B------:R-:W-:Y:S01]  /*4c40*/  HMMA.16816.F32 R156, R96.reuse, R168, R68 ;  /* 0x000000a8609c723c */ /* 0x040fe20000001844 */
        /* <DEDUP_REMOVED lines=44> */
[----:B------:R1:W-:Y:S01]  /*4f10*/  STL [R1], R0 ;  /* 0x0000000001007387 */ /* 0x0003e20000100800 */
[----:B------:R-:W-:Y:S01]  /*4f20*/  FADD.FTZ R4, R26, R4 ;  /* 0x000000041a047221 */ /* 0x000fe20000010000 */
[----:B------:R-:W-:Y:S01]  /*4f30*/  HMMA.16816.F32 R96, R96, R10, R40 ;  /* 0x0000000a6060723c */ /* 0x000fe20000001828 */
[----:B------:R-:W-:Y:S02]  /*4f40*/  FADD.FTZ R6, R16, R3 ;  /* 0x0000000310067221 */ /* 0x000fe40000010000 */
[----:B------:R-:W-:-:S03]  /*4f50*/  FADD.FTZ R3, R25, R4 ;  /* 0x0000000419037221 */ /* 0x000fc60000010000 */
[----:B------:R2:W-:Y:S01]  /*4f60*/  STL [R1+0x4], R6 ;  /* 0x0000040601007387 */ /* 0x0005e20000100800 */
[----:B-1----:R-:W-:-:S05]  /*4f70*/  FADD.FTZ R0, R22, R5 ;  /* 0x0000000516007221 */ /* 0x002fca0000010000 */
[----:B------:R2:W-:Y:S04]  /*4f80*/  STL [R1+0xc], R0 ;  /* 0x00000c0001007387 */ /* 0x0005e80000100800 */
[----:B------:R2:W-:Y:S01]  /*4f90*/  STL [R1+0x8], R3 ;  /* 0x0000080301007387 */ /* 0x0005e20000100800 */
[----:B------:R-:W-:Y:S05]  /*4fa0*/  @!P0 BRA `(.L_x_10) ;  /* 0x0000402000008947 */ /* 0x000fea0003800000 */
[----:B------:R-:W3:Y:S04]  /*4fb0*/  LDL.64 R30, [R1+0x40] ;  /* 0x00004000011e7983 */ /* 0x000ee80000100a00 */
[----:B------:R-:W4:Y:S04]  /*4fc0*/  LDL.64 R28, [R1+0x48] ;  /* 0x00004800011c7983 */ /* 0x000f280000100a00 */
[----:B------:R-:W5:Y:S04]  /*4fd0*/  LDL R53, [R1+0x30] ;  /* 0x0000300001357983 */ /* 0x000f680000100800 */
[----:B--2---:R-:W2:Y:S01]  /*4fe0*/  LDL.64 R54, [R1+0x38] ;  /* 0x0000380001367983 */ /* 0x004ea20000100a00 */
[----:B------:R-:W-:Y:S01]  /*4ff0*/  IMAD.MOV.U32 R106, RZ, RZ, R2 ;  /* 0x000000ffff6a7224 */ /* 0x000fe200078e0002 */
[C---:B------:R-:W-:Y:S01]  /*5000*/  IADD3 R232, R221.reuse, 0x400, RZ ;  /* 0x00000400dde87810 */ /* 0x040fe20007ffe0ff */
[----:B------:R-:W-:Y:S01]  /*5010*/  IMAD.MOV.U32 R234, RZ, RZ, R210 ;  /* 0x000000ffffea7224 */ /* 0x000fe200078e00d2 */
[C---:B------:R-:W-:Y:S01]  /*5020*/  IADD3 R231, R221.reuse, 0x800, RZ ;  /* 0x00000800dde77810 */ /* 0x040fe20007ffe0ff */
[----:B------:R-:W-:Y:S01]  /*5030*/  IMAD.MOV.U32 R100, RZ, RZ, R103 ;  /* 0x000000ffff647224 */ /* 0x000fe200078e0067 */
[C---:B------:R-:W-:Y:S01]  /*5040*/  IADD3 R230, R221.reuse, 0xc00, RZ ;  /* 0x00000c00dde67810 */ /* 0x040fe20007ffe0ff */
[----:B------:R-:W-:Y:S01]  /*5050*/  IMAD.MOV.U32 R3, RZ, RZ, R104 ;  /* 0x000000ffff037224 */ /* 0x000fe200078e0068 */
[C---:B------:R-:W-:Y:S01]  /*5060*/  IADD3 R229, R221.reuse, 0x1000, RZ ;  /* 0x00001000dde57810 */ /* 0x040fe20007ffe0ff */
[----:B------:R-:W-:Y:S01]  /*5070*/  IMAD.MOV.U32 R105, RZ, RZ, R102 ;  /* 0x000000ffff697224 */ /* 0x000fe200078e0066 */
[----:B------:R-:W-:-:S02]  /*5080*/  IADD3 R228, R221, 0x1400, RZ ;  /* 0x00001400dde47810 */ /* 0x000fc40007ffe0ff */
[C---:B------:R-:W-:Y:S02]  /*5090*/  IADD3 R227, R221.reuse, 0x1800, RZ ;  /* 0x00001800dde37810 */ /* 0x040fe40007ffe0ff */
[C---:B------:R-:W-:Y:S02]  /*50a0*/  IADD3 R226, R221.reuse, 0x1c00, RZ ;  /* 0x00001c00dde27810 */ /* 0x040fe40007ffe0ff */
[C---:B------:R-:W-:Y:S02]  /*50b0*/  IADD3 R225, R221.reuse, 0x2000, RZ ;  /* 0x00002000dde17810 */ /* 0x040fe40007ffe0ff */
[C---:B------:R-:W-:Y:S02]  /*50c0*/  IADD3 R224, R221.reuse, 0x2400, RZ ;  /* 0x00002400dde07810 */ /* 0x040fe40007ffe0ff */
[C---:B------:R-:W-:Y:S02]  /*50d0*/  IADD3 R223, R221.reuse, 0x2800, RZ ;  /* 0x00002800dddf7810 */ /* 0x040fe40007ffe0ff */
[----:B------:R-:W-:-:S02]  /*50e0*/  IADD3 R222, R221, 0x2c00, RZ ;  /* 0x00002c00ddde7810 */ /* 0x000fc40007ffe0ff */
[C---:B---3--:R-:W-:Y:S02]  /*50f0*/  IADD3 R0, P3, R30.reuse, 0x20, RZ ;  /* 0x000000201e007810 */ /* 0x048fe40007f7e0ff */
[----:B------:R-:W-:Y:S02]  /*5100*/  IADD3 R4, P2, R30, 0x40, RZ ;  /* 0x000000401e047810 */ /* 0x000fe40007f5e0ff */
[C---:B----4-:R-:W-:Y:S01]  /*5110*/  IADD3 R2, P1, R28.reuse, 0x20, RZ ;  /* 0x000000201c027810 */ /* 0x050fe20007f3e0ff */
[----:B------:R1:W-:Y:S04]  /*5120*/  STL [R1+0x2c], R0 ;  /* 0x00002c0001007387 */ /* 0x0003e80000100800 */
[----:B------:R5:W-:Y:S04]  /*5130*/  STL [R1+0x24], R4 ;  /* 0x0000240401007387 */ /* 0x000be80000100800 */
[----:B------:R2:W-:Y:S01]  /*5140*/  STL [R1+0x1c], R2 ;  /* 0x00001c0201007387 */ /* 0x0005e20000100800 */
[----:B-1----:R-:W-:Y:S01]  /*5150*/  IADD3 R0, P0, R28, 0x40, RZ ;  /* 0x000000401c007810 */ /* 0x002fe20007f1e0ff */
[----:B-----5:R-:W-:-:S04]  /*5160*/  IMAD.X R4, RZ, RZ, R53, P2 ;  /* 0x000000ffff047224 */ /* 0x020fc800010e0635 */
[----:B------:R1:W-:Y:S01]  /*5170*/  STL [R1+0x14], R0 ;  /* 0x0000140001007387 */ /* 0x0003e20000100800 */
[----:B--2---:R-:W-:Y:S02]  /*5180*/  IMAD.X R2, RZ, RZ, R55, P1 ;  /* 0x000000ffff027224 */ /* 0x004fe400008e0637 */
[----:B-1----:R-:W-:-:S05]  /*5190*/  IMAD.X R0, RZ, RZ, R53, P3 ;  /* 0x000000ffff007224 */ /* 0x002fca00018e0635 */
[----:B------:R1:W-:Y:S04]  /*51a0*/  STL [R1+0x28], R0 ;  /* 0x0000280001007387 */ /* 0x0003e80000100800 */
[----:B------:R2:W-:Y:S01]  /*51b0*/  STL [R1+0x20], R4 ;  /* 0x0000200401007387 */ /* 0x0005e20000100800 */
[----:B-1----:R-:W-:-:S05]  /*51c0*/  IMAD.X R0, RZ, RZ, R55, P0 ;  /* 0x000000ffff007224 */ /* 0x002fca00000e0637 */
[----:B------:R2:W-:Y:S04]  /*51d0*/  STL [R1+0x10], R0 ;  /* 0x0000100001007387 */ /* 0x0005e80000100800 */
[----:B------:R2:W-:Y:S02]  /*51e0*/  STL [R1+0x18], R2 ;  /* 0x0000180201007387 */ /* 0x0005e40000100800 */
.L_x_11:
[----:B--2---:R-:W2:Y:S01]  /*51f0*/  LDL R0, [R1+0x58] ;  /* 0x0000580001007983 */ /* 0x004ea20000100800 */
[----:B------:R-:W-:Y:S04]  /*5200*/  DEPBAR.LE SB0, 0x0 ;  /* 0x000080000000791a */ /* 0x000fe80000000000 */
[----:B------:R-:W3:Y:S01]  /*5210*/  LDL.64 R194, [R1+0x40] ;  /* 0x0000400001c27983 */ /* 0x000ee20000100a00 */
[----:B------:R-:W-:Y:S01]  /*5220*/  IMAD.WIDE.U32 R44, R234, c[0x0][0x208], RZ ;  /* 0x00008200ea2c7a25 */ /* 0x000fe200078e00ff */
[----:B------:R-:W-:Y:S02]  /*5230*/  MOV R54, c[0x0][0x208] ;  /* 0x0000820000367a02 */ /* 0x000fe40000000f00 */
[----:B------:R-:W-:Y:S02]  /*5240*/  MOV R55, c[0x0][0x20c] ;  /* 0x0000830000377a02 */ /* 0x000fe40000000f00 */
[----:B------:R-:W4:Y:S01]  /*5250*/  LDL R2, [R1+0x5c] ;  /* 0x00005c0001027983 */ /* 0x000f220000100800 */
[----:B------:R-:W-:Y:S03]  /*5260*/  SHF.L.U32 R52, R44, 0x6, RZ ;  /* 0x000000062c347819 */ /* 0x000fe600000006ff */
[----:B------:R-:W5:Y:S04]  /*5270*/  LDL R59, [R1+0x2c] ;  /* 0x00002c00013b7983 */ /* 0x000f680000100800 */
[----:B------:R-:W5:Y:S04]  /*5280*/  LDL R56, [R1+0x28] ;  /* 0x0000280001387983 */ /* 0x000f680000100800 */
[----:B------:R-:W5:Y:S04]  /*5290*/  LDL R57, [R1+0x30] ;  /* 0x0000300001397983 */ /* 0x000f680000100800 */
[----:B------:R-:W5:Y:S04]  /*52a0*/  LDL R58, [R1+0x24] ;  /* 0x00002400013a7983 */ /* 0x000f680000100800 */
[----:B------:R-:W5:Y:S04]  /*52b0*/  LDL R193, [R1+0x20] ;  /* 0x0000200001c17983 */ /* 0x000f680000100800 */
[----:B------:R-:W-:Y:S08]  /*52c0*/  BAR.SYNC.DEFER_BLOCKING 0x0 ;  /* 0x0000000000007b1d */ /* 0x000ff00000010000 */
[----:B------:R-:W-:Y:S08]  /*52d0*/  LDSM.16.M88.4 R64, [R219+0x6100] ;  /* 0x00610000db40783b */ /* 0x000ff00000000200 */
[----:B------:R-:W1:Y:S08]  /*52e0*/  LDSM.16.M88.4 R16, [R216+0x3100] ;  /* 0x00310000d810783b */ /* 0x000e700000000200 */
[----:B------:R-:W1:Y:S08]  /*52f0*/  LDSM.16.M88.4 R60, [R219+0x7100] ;  /* 0x00710000db3c783b */ /* 0x000e700000000200 */
[----:B------:R-:W1:Y:S08]  /*5300*/  LDSM.16.M88.4 R32, [R216+0x3500] ;  /* 0x00350000d820783b */ /* 0x000e700000000200 */
[----:B------:R-:W1:Y:S08]  /*5310*/  LDSM.16.M88.4 R48, [R216+0x3900] ;  /* 0x00390000d830783b */ /* 0x000e700000000200 */
[----:B------:R-:W2:Y:S01]  /*5320*/  LDSM.16.M88.4 R172, [R216+0x3d00] ;  /* 0x003d0000d8ac783b */ /* 0x000ea20000000200 */
[-C--:B-1----:R-:W-:Y:S07]  /*5330*/  HMMA.16816.F32 R4, R64, R16.reuse, RZ ;  /* 0x000000104004723c */ /* 0x082fee00000018ff */
[----:B------:R-:W-:Y:S01]  /*5340*/  LDSM.16.M88.4 R176, [R220+0x6100] ;  /* 0x00610000dcb0783b */ /* 0x000fe20000000200 */
[C---:B------:R-:W-:Y:S07]  /*5350*/  HMMA.16816.F32 R8, R60.reuse, R16, RZ ;  /* 0x000000103c08723c */ /* 0x040fee00000018ff */
[----:B------:R-:W1:Y:S01]  /*5360*/  LDSM.16.M88.4 R180, [R221] ;  /* 0x00000000ddb4783b */ /* 0x000e620000000200 */
[-C--:B------:R-:W-:Y:S07]  /*5370*/  HMMA.16816.F32 R12, R60, R18.reuse, RZ ;  /* 0x000000123c0c723c */ /* 0x080fee00000018ff */
[----:B------:R-:W1:Y:S01]  /*5380*/  LDSM.16.M88.4 R184, [R220+0x7100] ;  /* 0x00710000dcb8783b */ /* 0x000e620000000200 */
[C---:B------:R-:W-:Y:S07]  /*5390*/  HMMA.16816.F32 R16, R64.reuse, R18, RZ ;  /* 0x000000124010723c */ /* 0x040fee00000018ff */
[----:B------:R-:W1:Y:S01]  /*53a0*/  LDSM.16.M88.4 R188, [R232] ;  /* 0x00000000e8bc783b */ /* 0x000e620000000200 */
[-C--:B------:R-:W-:Y:S07]  /*53b0*/  HMMA.16816.F32 R20, R64, R32.reuse, RZ ;  /* 0x000000204014723c */ /* 0x080fee00000018ff */
[----:B------:R-:W-:Y:S01]  /*53c0*/  LDSM.16.M88.4 R196, [R230] ;  /* 0x00000000e6c4783b */ /* 0x000fe20000000200 */
[C---:B------:R-:W-:Y:S08]  /*53d0*/  HMMA.16816.F32 R24, R60.reuse, R32, RZ ;  /* 0x000000203c18723c */ /* 0x040ff000000018ff */
[-C--:B------:R-:W-:Y:S08]  /*53e0*/  HMMA.16816.F32 R28, R60, R34.reuse, RZ ;  /* 0x000000223c1c723c */ /* 0x080ff000000018ff */
[C---:B------:R-:W-:Y:S08]  /*53f0*/  HMMA.16816.F32 R32, R64.reuse, R34, RZ ;  /* 0x000000224020723c */ /* 0x040ff000000018ff */
[-C--:B------:R-:W-:Y:S08]  /*5400*/  HMMA.16816.F32 R36, R64, R48.reuse, RZ ;  /* 0x000000304024723c */ /* 0x080ff000000018ff */
[C---:B------:R-:W-:Y:S02]  /*5410*/  HMMA.16816.F32 R40, R60.reuse, R48, RZ ;  /* 0x000000303c28723c */ /* 0x040fe400000018ff */
[----:B--2---:R-:W-:Y:S02]  /*5420*/  ISETP.NE.AND P4, PT, R0, RZ, PT ;  /* 0x000000ff0000720c */ /* 0x004fe40003f85270 */
[----:B------:R-:W-:Y:S05]  /*5430*/  SHF.R.S32.HI R0, RZ, 0x1f, R234 ;  /* 0x0000001fff007819 */ /* 0x000fea00000114ea */
[----:B------:R-:W-:Y:S04]  /*5440*/  IMAD R0, R0, c[0x0][0x208], RZ ;  /* 0x0000820000007a24 */ /* 0x000fe800078e02ff */
[----:B------:R-:W-:Y:S01]  /*5450*/  IMAD R0, R234, c[0x0][0x20c], R0 ;  /* 0x00008300ea007a24 */ /* 0x000fe200078e0200 */
[----:B----4-:R-:W-:Y:S02]  /*5460*/  ISETP.NE.AND P5, PT, R2, RZ, PT ;  /* 0x000000ff0200720c */ /* 0x010fe40003fa5270 */
[C---:B---3--:R-:W-:Y:S02]  /*5470*/  IADD3 R2, P3, R52.reuse, R194, RZ ;  /* 0x000000c234027210 */ /* 0x048fe40007f7e0ff */
[----:B------:R-:W-:Y:S02]  /*5480*/  IADD3 R0, R45, R0, RZ ;  /* 0x000000002d007210 */ /* 0x000fe40007ffe0ff */
[----:B-----5:R-:W-:Y:S02]  /*5490*/  IADD3 R48, P1, R52, R59, RZ ;  /* 0x0000003b34307210 */ /* 0x020fe40007f3e0ff */
[----:B------:R-:W-:Y:S02]  /*54a0*/  SHF.L.U64.HI R0, R44, 0x6, R0 ;  /* 0x000000062c007819 */ /* 0x000fe40000010200 */
[-C--:B------:R-:W-:Y:S01]  /*54b0*/  HMMA.16816.F32 R44, R60, R50.reuse, RZ ;  /* 0x000000323c2c723c */ /* 0x080fe200000018ff */
[----:B------:R-:W-:Y:S02]  /*54c0*/  LEA R208, P2, R2, c[0x0][0x1f8], 0x1 ;  /* 0x00007e0002d07a11 */ /* 0x000fe400078408ff */
[----:B------:R-:W-:Y:S02]  /*54d0*/  LEA R206, P0, R48, c[0x0][0x1f8], 0x1 ;  /* 0x00007e0030ce7a11 */ /* 0x000fe400078008ff */
[C---:B------:R-:W-:Y:S02]  /*54e0*/  IADD3.X R49, R0.reuse, R57, RZ, P3, !PT ;  /* 0x0000003900317210 */ /* 0x040fe40001ffe4ff */
[----:B------:R-:W-:Y:S02]  /*54f0*/  IADD3.X R53, R0, R56, RZ, P1, !PT ;  /* 0x0000003800357210 */ /* 0x000fe40000ffe4ff */
[----:B------:R-:W-:Y:S03]  /*5500*/  LEA.HI.X R209, R2, c[0x0][0x1fc], R49, 0x1, P2 ;  /* 0x00007f0002d17a11 */ /* 0x000fe600010f0c31 */
[----:B------:R-:W-:Y:S02]  /*5510*/  LEA.HI.X R207, R48, c[0x0][0x1fc], R53, 0x1, P0 ;  /* 0x00007f0030cf7a11 */ /* 0x000fe400000f0c35 */
[C---:B------:R-:W-:Y:S02]  /*5520*/  HMMA.16816.F32 R48, R64.reuse, R50, RZ ;  /* 0x000000324030723c */ /* 0x040fe400000018ff */
[----:B------:R-:W-:Y:S02]  /*5530*/  LEA R2, P0, R54, R52, 0x5 ;  /* 0x0000003436027211 */ /* 0x000fe400078028ff */
[----:B------:R-:W-:Y:S02]  /*5540*/  IADD3 R102, P3, R52, R58, RZ ;  /* 0x0000003a34667210 */ /* 0x000fe40007f7e0ff */
[----:B------:R-:W-:Y:S02]  /*5550*/  LEA.HI.X R101, R54, R0, R55, 0x5, P0 ;  /* 0x0000000036657211 */ /* 0x000fe400000f2c37 */
[-C--:B------:R-:W-:Y:S01]  /*5560*/  HMMA.16816.F32 R52, R64, R172.reuse, RZ ;  /* 0x000000ac4034723c */ /* 0x080fe200000018ff */
[C---:B------:R-:W-:Y:S03]  /*5570*/  IADD3 R103, P2, R2.reuse, R194, RZ ;  /* 0x000000c202677210 */ /* 0x040fe60007f5e0ff */
[C---:B------:R-:W-:Y:S02]  /*5580*/  IADD3 R104, P1, R2.reuse, R59, RZ ;  /* 0x0000003b02687210 */ /* 0x040fe40007f3e0ff */
[----:B------:R-:W-:Y:S02]  /*5590*/  IADD3 R2, P0, R2, R58, RZ ;  /* 0x0000003a02027210 */ /* 0x000fe40007f1e0ff */
[C---:B------:R-:W-:Y:S04]  /*55a0*/  IADD3.X R192, R101.reuse, R56, RZ, P1, !PT ;  /* 0x0000003865c07210 */ /* 0x040fe80000ffe4ff */
[C---:B------:R-:W-:Y:S02]  /*55b0*/  IADD3.X R107, R101.reuse, R57, RZ, P2, !PT ;  /* 0x00000039656b7210 */ /* 0x040fe400017fe4ff */
[C---:B------:R-:W-:Y:S02]  /*55c0*/  HMMA.16816.F32 R56, R60.reuse, R172, RZ ;  /* 0x000000ac3c38723c */ /* 0x040fe400000018ff */
[-C--:B------:R-:W-:Y:S02]  /*55d0*/  IADD3.X R0, R0, R193.reuse, RZ, P3, !PT ;  /* 0x000000c100007210 */ /* 0x080fe40001ffe4ff */
[C---:B------:R-:W-:Y:S02]  /*55e0*/  LEA R202, P1, R104.reuse, c[0x0][0x1f8], 0x1 ;  /* 0x00007e0068ca7a11 */ /* 0x040fe400078208ff */
[----:B------:R-:W-:Y:S02]  /*55f0*/  IADD3.X R101, R101, R193, RZ, P0, !PT ;  /* 0x000000c165657210 */ /* 0x000fe400007fe4ff */
[-C--:B------:R-:W-:Y:S01]  /*5600*/  HMMA.16816.F32 R60, R60, R174.reuse, RZ ;  /* 0x000000ae3c3c723c */ /* 0x080fe200000018ff */
[----:B------:R-:W-:Y:S02]  /*5610*/  LEA.HI.X R203, R104, c[0x0][0x1fc], R192, 0x1, P1 ;  /* 0x00007f0068cb7a11 */ /* 0x000fe400008f0cc0 */
[----:B------:R-:W2:Y:S01]  /*5620*/  LDSM.16.M88.4 R192, [R231] ;  /* 0x00000000e7c0783b */ /* 0x000ea20000000200 */
[C---:B------:R-:W-:Y:S02]  /*5630*/  LEA R200, P3, R102.reuse, c[0x0][0x1f8], 0x1 ;  /* 0x00007e0066c87a11 */ /* 0x040fe400078608ff */
[C---:B------:R-:W-:Y:S02]  /*5640*/  LEA R204, P2, R103.reuse, c[0x0][0x1f8], 0x1 ;  /* 0x00007e0067cc7a11 */ /* 0x040fe400078408ff */
[----:B------:R-:W-:Y:S03]  /*5650*/  HMMA.16816.F32 R64, R64, R174, RZ ;  /* 0x000000ae4040723c */ /* 0x000fe600000018ff */
[----:B------:R-:W-:Y:S01]  /*5660*/  @!PT LDS RZ, [RZ] ;  /* 0x00000000fffff984 */ /* 0x000fe20000000800 */
[----:B------:R-:W-:Y:S01]  /*5670*/  @!PT LDS RZ, [RZ] ;  /* 0x00000000fffff984 */ /* 0x000fe20000000800 */
[----:B------:R-:W-:Y:S01]  /*5680*/  @!PT LDS RZ, [RZ] ;  /* 0x00000000fffff984 */ /* 0x000fe20000000800 */
[----:B------:R3:W-:Y:S01]  /*5690*/  LDGSTS.E.BYPASS.LTC128B.128 [R233+0x100], [R208.64], !P5 ;  /* 0x00100000d0e97fae */ /* 0x0007e2000e901d46 */
[----:B------:R-:W-:Y:S02]  /*56a0*/  LEA.HI.X R201, R102, c[0x0][0x1fc], R0, 0x1, P3 ;  /* 0x00007f0066c97a11 */ /* 0x000fe400018f0c00 */
[----:B------:R-:W-:Y:S02]  /*56b0*/  LEA.HI.X R205, R103, c[0x0][0x1fc], R107, 0x1, P2 ;  /* 0x00007f0067cd7a11 */ /* 0x000fe400010f0c6b */
[-C--:B-1----:R-:W-:Y:S03]  /*56c0*/  HMMA.16816.F32 R4, R176, R180.reuse, R4 ;  /* 0x000000b4b004723c */ /* 0x082fe60000001804 */
[----:B------:R1:W-:Y:S02]  /*56d0*/  LDGSTS.E.BYPASS.LTC128B.128 [R233+0x1100], [R206.64], !P4 ;  /* 0x01100000cee97fae */ /* 0x0003e4000e101d46 */
[C---:B------:R-:W-:Y:S03]  /*56e0*/  LEA R172, P0, R2.reuse, c[0x0][0x1f8], 0x1 ;  /* 0x00007e0002ac7a11 */ /* 0x040fe600078008ff */
[C---:B------:R-:W-:Y:S03]  /*56f0*/  HMMA.16816.F32 R8, R184.reuse, R180, R8 ;  /* 0x000000b4b808723c */ /* 0x040fe60000001808 */
[----:B------:R4:W-:Y:S01]  /*5700*/  LDGSTS.E.BYPASS.LTC128B.128 [R233+0x2100], [R200.64], !P6 ;  /* 0x02100000c8e97fae */ /* 0x0009e2000f101d46 */
[----:B------:R-:W-:Y:S04]  /*5710*/  LEA.HI.X R173, R2, c[0x0][0x1fc], R101, 0x1, P0 ;  /* 0x00007f0002ad7a11 */ /* 0x000fe800000f0c65 */
[-C--:B------:R-:W-:Y:S03]  /*5720*/  HMMA.16816.F32 R12, R184, R182.reuse, R12 ;  /* 0x000000b6b80c723c */ /* 0x080fe6000000180c */
[----:B------:R1:W-:Y:S05]  /*5730*/  LDGSTS.E.BYPASS.LTC128B.128 [R233+0x900], [R204.64], !P5 ;  /* 0x00900000cce97fae */ /* 0x0003ea000e901d46 */
[C---:B------:R-:W-:Y:S03]  /*5740*/  HMMA.16816.F32 R16, R176.reuse, R182, R16 ;  /* 0x000000b6b010723c */ /* 0x040fe60000001810 */
[----:B------:R4:W-:Y:S05]  /*5750*/  LDGSTS.E.BYPASS.LTC128B.128 [R233+0x1900], [R202.64], !P4 ;  /* 0x01900000cae97fae */ /* 0x0009ea000e101d46 */
[-C--:B------:R-:W-:Y:S03]  /*5760*/  HMMA.16816.F32 R20, R176, R188.reuse, R20 ;  /* 0x000000bcb014723c */ /* 0x080fe60000001814 */
[----:B------:R5:W-:Y:S05]  /*5770*/  LDGSTS.E.BYPASS.LTC128B.128 [R233+0x2900], [R172.64], !P6 ;  /* 0x02900000ace97fae */ /* 0x000bea000f101d46 */
[C---:B------:R-:W-:Y:S03]  /*5780*/  HMMA.16816.F32 R24, R184.reuse, R188, R24 ;  /* 0x000000bcb818723c */ /* 0x040fe60000001818 */
[----:B------:R-:W-:Y:S05]  /*5790*/  LDSM.16.M88.4 R180, [R216+0x4500] ;  /* 0x00450000d8b4783b */ /* 0x000fea0000000200 */
[-C--:B------:R-:W-:Y:S03]  /*57a0*/  HMMA.16816.F32 R28, R184, R190.reuse, R28 ;  /* 0x000000beb81c723c */ /* 0x080fe6000000181c */
[----:B------:R-:W0:Y:S05]  /*57b0*/  LDGDEPBAR ;  /* 0x00000000000079af */ /* 0x000e2a0000000000 */
[C---:B------:R-:W-:Y:S03]  /*57c0*/  HMMA.16816.F32 R32, R176.reuse, R190, R32 ;  /* 0x000000beb020723c */ /* 0x040fe60000001820 */
[----:B----4-:R-:W-:Y:S05]  /*57d0*/  LDSM.16.M88.4 R200, [R216+0x4100] ;  /* 0x00410000d8c8783b */ /* 0x010fea0000000200 */
[-C--:B--2---:R-:W-:Y:S03]  /*57e0*/  HMMA.16816.F32 R36, R176, R192.reuse, R36 ;  /* 0x000000c0b024723c */ /* 0x084fe60000001824 */
[----:B-----5:R-:W2:Y:S05]  /*57f0*/  LDSM.16.M88.4 R172, [R219+0x8100] ;  /* 0x00810000dbac783b */ /* 0x020eaa0000000200 */
[C---:B------:R-:W-:Y:S03]  /*5800*/  HMMA.16816.F32 R40, R184.reuse, R192, R40 ;  /* 0x000000c0b828723c */ /* 0x040fe60000001828 */
[----:B-1----:R-:W1:Y:S05]  /*5810*/  LDSM.16.M88.4 R204, [R219+0x9100] ;  /* 0x00910000dbcc783b */ /* 0x002e6a0000000200 */
[-C--:B------:R-:W-:Y:S03]  /*5820*/  HMMA.16816.F32 R44, R184, R194.reuse, R44 ;  /* 0x000000c2b82c723c */ /* 0x080fe6000000182c */
[----:B------:R-:W-:Y:S05]  /*5830*/  LDSM.16.M88.4 R188, [R220+0x8100] ;  /* 0x00810000dcbc783b */ /* 0x000fea0000000200 */
[C---:B------:R-:W-:Y:S03]  /*5840*/  HMMA.16816.F32 R48, R176.reuse, R194, R48 ;  /* 0x000000c2b030723c */ /* 0x040fe60000001830 */
[----:B------:R-:W-:Y:S05]  /*5850*/  LDSM.16.M88.4 R192, [R229] ;  /* 0x00000000e5c0783b */ /* 0x000fea0000000200 */
[-C--:B------:R-:W-:Y:S03]  /*5860*/  HMMA.16816.F32 R52, R176, R196.reuse, R52 ;  /* 0x000000c4b034723c */ /* 0x080fe60000001834 */
[----:B---3--:R-:W-:Y:S05]  /*5870*/  LDSM.16.M88.4 R208, [R228] ;  /* 0x00000000e4d0783b */ /* 0x008fea0000000200 */
[C---:B------:R-:W-:Y:S03]  /*5880*/  HMMA.16816.F32 R56, R184.reuse, R196, R56 ;  /* 0x000000c4b838723c */ /* 0x040fe60000001838 */
[----:B------:R-:W-:Y:S05]  /*5890*/  LDSM.16.M88.4 R212, [R225] ;  /* 0x00000000e1d4783b */ /* 0x000fea0000000200 */
[-C--:B------:R-:W-:Y:S03]  /*58a0*/  HMMA.16816.F32 R60, R184, R198.reuse, R60 ;  /* 0x000000c6b83c723c */ /* 0x080fe6000000183c */
[----:B------:R-:W-:Y:S05]  /*58b0*/  LDSM.16.M88.4 R184, [R216+0x4d00] ;  /* 0x004d0000d8b8783b */ /* 0x000fea0000000200 */
[----:B------:R-:W-:Y:S03]  /*58c0*/  HMMA.16816.F32 R64, R176, R198, R64 ;  /* 0x000000c6b040723c */ /* 0x000fe60000001840 */
[----:B------:R-:W3:Y:S05]  /*58d0*/  LDSM.16.M88.4 R176, [R216+0x4900] ;  /* 0x00490000d8b0783b */ /* 0x000eea0000000200 */
[-C--:B--2---:R-:W-:Y:S03]  /*58e0*/  HMMA.16816.F32 R4, R172, R200.reuse, R4 ;  /* 0x000000c8ac04723c */ /* 0x084fe60000001804 */
[----:B------:R-:W2:Y:S05]  /*58f0*/  LDSM.16.M88.4 R196, [R220+0x9100] ;  /* 0x00910000dcc4783b */ /* 0x000eaa0000000200 */
[C---:B-1----:R-:W-:Y:S08]  /*5900*/  HMMA.16816.F32 R8, R204.reuse, R200, R8 ;  /* 0x000000c8cc08723c */ /* 0x042ff00000001808 */
[-C--:B------:R-:W-:Y:S08]  /*5910*/  HMMA.16816.F32 R12, R204, R202.reuse, R12 ;  /* 0x000000cacc0c723c */ /* 0x080ff0000000180c */
[C---:B------:R-:W-:Y:S01]  /*5920*/  HMMA.16816.F32 R16, R172.reuse, R202, R16 ;  /* 0x000000caac10723c */ /* 0x040fe20000001810 */
[----:B------:R-:W1:Y:S07]  /*5930*/  LDSM.16.M88.4 R200, [R227] ;  /* 0x00000000e3c8783b */ /* 0x000e6e0000000200 */
[-C--:B------:R-:W-:Y:S08]  /*5940*/  HMMA.16816.F32 R20, R172, R180.reuse, R20 ;  /* 0x000000b4ac14723c */ /* 0x080ff00000001814 */
[C---:B------:R-:W-:Y:S08]  /*5950*/  HMMA.16816.F32 R24, R204.reuse, R180, R24 ;  /* 0x000000b4cc18723c */ /* 0x040ff00000001818 */
[-C--:B------:R-:W-:Y:S08]  /*5960*/  HMMA.16816.F32 R28, R204, R182.reuse, R28 ;  /* 0x000000b6cc1c723c */ /* 0x080ff0000000181c */
[C---:B------:R-:W-:Y:S01]  /*5970*/  HMMA.16816.F32 R32, R172.reuse, R182, R32 ;  /* 0x000000b6ac20723c */ /* 0x040fe20000001820 */
[----:B------:R-:W4:Y:S07]  /*5980*/  LDSM.16.M88.4 R180, [R226] ;  /* 0x00000000e2b4783b */ /* 0x000f2e0000000200 */
[-C--:B---3--:R-:W-:Y:S08]  /*5990*/  HMMA.16816.F32 R36, R172, R176.reuse, R36 ;  /* 0x000000b0ac24723c */ /* 0x088ff00000001824 */
[C---:B------:R-:W-:Y:S08]  /*59a0*/  HMMA.16816.F32 R40, R204.reuse, R176, R40 ;  /* 0x000000b0cc28723c */ /* 0x040ff00000001828 */
[-C--:B------:R-:W-:Y:S08]  /*59b0*/  HMMA.16816.F32 R44, R204, R178.reuse, R44 ;  /* 0x000000b2cc2c723c */ /* 0x080ff0000000182c */
[C---:B------:R-:W-:Y:S01]  /*59c0*/  HMMA.16816.F32 R48, R172.reuse, R178, R48 ;  /* 0x000000b2ac30723c */ /* 0x040fe20000001830 */
[----:B------:R-:W-:Y:S07]  /*59d0*/  LDSM.16.M88.4 R176, [R216+0x5100] ;  /* 0x00510000d8b0783b */ /* 0x000fee0000000200 */
[-C--:B------:R-:W-:Y:S08]  /*59e0*/  HMMA.16816.F32 R52, R172, R184.reuse, R52 ;  /* 0x000000b8ac34723c */ /* 0x080ff00000001834 */
[C---:B------:R-:W-:Y:S08]  /*59f0*/  HMMA.16816.F32 R56, R204.reuse, R184, R56 ;  /* 0x000000b8cc38723c */ /* 0x040ff00000001838 */
[-C--:B------:R-:W-:Y:S01]  /*5a00*/  HMMA.16816.F32 R60, R204, R186.reuse, R60 ;  /* 0x000000bacc3c723c */ /* 0x080fe2000000183c */
[----:B------:R-:W-:Y:S07]  /*5a10*/  LDSM.16.M88.4 R204, [R216+0x5d00] ;  /* 0x005d0000d8cc783b */ /* 0x000fee0000000200 */
[----:B------:R-:W-:Y:S01]  /*5a20*/  HMMA.16816.F32 R64, R172, R186, R64 ;  /* 0x000000baac40723c */ /* 0x000fe20000001840 */
[----:B------:R-:W3:Y:S07]  /*5a30*/  LDSM.16.M88.4 R172, [R219+0xa100] ;  /* 0x00a10000dbac783b */ /* 0x000eee0000000200 */
[-C--:B------:R-:W-:Y:S01]  /*5a40*/  HMMA.16816.F32 R4, R188, R192.reuse, R4 ;  /* 0x000000c0bc04723c */ /* 0x080fe20000001804 */
[----:B------:R-:W5:Y:S07]  /*5a50*/  LDSM.16.M88.4 R184, [R219+0xb100] ;  /* 0x00b10000dbb8783b */ /* 0x000f6e0000000200 */
[C---:B--2---:R-:W-:Y:S08]  /*5a60*/  HMMA.16816.F32 R8, R196.reuse, R192, R8 ;  /* 0x000000c0c408723c */ /* 0x044ff00000001808 */
[-C--:B------:R-:W-:Y:S08]  /*5a70*/  HMMA.16816.F32 R12, R196, R194.reuse, R12 ;  /* 0x000000c2c40c723c */ /* 0x080ff0000000180c */
[C---:B------:R-:W-:Y:S01]  /*5a80*/  HMMA.16816.F32 R16, R188.reuse, R194, R16 ;  /* 0x000000c2bc10723c */ /* 0x040fe20000001810 */
[----:B------:R-:W2:Y:S07]  /*5a90*/  LDSM.16.M88.4 R192, [R216+0x5500] ;  /* 0x00550000d8c0783b */ /* 0x000eae0000000200 */
[-C--:B------:R-:W-:Y:S08]  /*5aa0*/  HMMA.16816.F32 R20, R188, R208.reuse, R20 ;  /* 0x000000d0bc14723c */ /* 0x080ff00000001814 */
[C---:B------:R-:W-:Y:S08]  /*5ab0*/  HMMA.16816.F32 R24, R196.reuse, R208, R24 ;  /* 0x000000d0c418723c */ /* 0x040ff00000001818 */
[-C--:B------:R-:W-:Y:S08]  /*5ac0*/  HMMA.16816.F32 R28, R196, R210.reuse, R28 ;  /* 0x000000d2c41c723c */ /* 0x080ff0000000181c */
[C---:B------:R-:W-:Y:S01]  /*5ad0*/  HMMA.16816.F32 R32, R188.reuse, R210, R32 ;  /* 0x000000d2bc20723c */ /* 0x040fe20000001820 */
[----:B------:R-:W-:Y:S07]  /*5ae0*/  LDSM.16.M88.4 R208, [R220+0xa100] ;  /* 0x00a10000dcd0783b */ /* 0x000fee0000000200 */
[-C--:B-1----:R-:W-:Y:S08]  /*5af0*/  HMMA.16816.F32 R36, R188, R200.reuse, R36 ;  /* 0x000000c8bc24723c */ /* 0x082ff00000001824 */
[C---:B------:R-:W-:Y:S08]  /*5b00*/  HMMA.16816.F32 R40, R196.reuse, R200, R40 ;  /* 0x000000c8c428723c */ /* 0x040ff00000001828 */
[-C--:B------:R-:W-:Y:S08]  /*5b10*/  HMMA.16816.F32 R44, R196, R202.reuse, R44 ;  /* 0x000000cac42c723c */ /* 0x080ff0000000182c */
[C---:B------:R-:W-:Y:S01]  /*5b20*/  HMMA.16816.F32 R48, R188.reuse, R202, R48 ;  /* 0x000000cabc30723c */ /* 0x040fe20000001830 */
[----:B------:R-:W1:Y:S07]  /*5b30*/  LDSM.16.M88.4 R200, [R216+0x5900] ;  /* 0x00590000d8c8783b */ /* 0x000e6e0000000200 */
[-C--:B----4-:R-:W-:Y:S08]  /*5b40*/  HMMA.16816.F32 R52, R188, R180.reuse, R52 ;  /* 0x000000b4bc34723c */ /* 0x090ff00000001834 */
[C---:B------:R-:W-:Y:S08]  /*5b50*/  HMMA.16816.F32 R56, R196.reuse, R180, R56 ;  /* 0x000000b4c438723c */ /* 0x040ff00000001838 */
[-C--:B------:R-:W-:Y:S08]  /*5b60*/  HMMA.16816.F32 R60, R196, R182.reuse, R60 ;  /* 0x000000b6c43c723c */ /* 0x080ff0000000183c */
[----:B------:R-:W-:Y:S08]  /*5b70*/  HMMA.16816.F32 R64, R188, R182, R64 ;  /* 0x000000b6bc40723c */ /* 0x000ff00000001840 */
[-C--:B---3--:R-:W-:Y:S08]  /*5b80*/  HMMA.16816.F32 R4, R172, R176.reuse, R4 ;  /* 0x000000b0ac04723c */ /* 0x088ff00000001804 */
[C---:B-----5:R-:W-:Y:S08]  /*5b90*/  HMMA.16816.F32 R8, R184.reuse, R176, R8 ;  /* 0x000000b0b808723c */ /* 0x060ff00000001808 */
[-C--:B------:R-:W-:Y:S08]  /*5ba0*/  HMMA.16816.F32 R12, R184, R178.reuse, R12 ;  /* 0x000000b2b80c723c */ /* 0x080ff0000000180c */
[C---:B------:R-:W-:Y:S01]  /*5bb0*/  HMMA.16816.F32 R16, R172.reuse, R178, R16 ;  /* 0x000000b2ac10723c */ /* 0x040fe20000001810 */
[----:B------:R-:W3:Y:S07]  /*5bc0*/  LDSM.16.M88.4 R176, [R220+0xb100] ;  /* 0x00b10000dcb0783b */ /* 0x000eee0000000200 */
[-C--:B--2---:R-:W-:Y:S08]  /*5bd0*/  HMMA.16816.F32 R20, R172, R192.reuse, R20 ;  /* 0x000000c0ac14723c */ /* 0x084ff00000001814 */
[C---:B------:R-:W-:Y:S08]  /*5be0*/  HMMA.16816.F32 R24, R184.reuse, R192, R24 ;  /* 0x000000c0b818723c */ /* 0x040ff00000001818 */
[-C--:B------:R-:W-:Y:S08]  /*5bf0*/  HMMA.16816.F32 R28, R184, R194.reuse, R28 ;  /* 0x000000c2b81c723c */ /* 0x080ff0000000181c */
[C---:B------:R-:W-:Y:S08]  /*5c00*/  HMMA.16816.F32 R32, R172.reuse, R194, R32 ;  /* 0x000000c2ac20723c */ /* 0x040ff00000001820 */
[-C--:B-1----:R-:W-:Y:S08]  /*5c10*/  HMMA.16816.F32 R36, R172, R200.reuse, R36 ;  /* 0x000000c8ac24723c */ /* 0x082ff00000001824 */
[C---:B------:R-:W-:Y:S08]  /*5c20*/  HMMA.16816.F32 R40, R184.reuse, R200, R40 ;  /* 0x000000c8b828723c */ /* 0x040ff00000001828 */
[-C--:B------:R-:W-:Y:S08]  /*5c30*/  HMMA.16816.F32 R44, R184, R202.reuse, R44 ;  /* 0x000000cab82c723c */ /* 0x080ff0000000182c */
[C---:B------:R-:W-:Y:S08]  /*5c40*/  HMMA.16816.F32 R48, R172.reuse, R202, R48 ;  /* 0x000000caac30723c */ /* 0x040ff00000001830 */
[-C--:B------:R-:W-:Y:S08]  /*5c50*/  HMMA.16816.F32 R52, R172, R204.reuse, R52 ;  /* 0x000000ccac34723c */ /* 0x080ff00000001834 */
[C---:B------:R-:W-:Y:S08]  /*5c60*/  HMMA.16816.F32 R56, R184.reuse, R204, R56 ;  /* 0x000000ccb838723c */ /* 0x040ff00000001838 */
[-C--:B------:R-:W-:Y:S08]  /*5c70*/  HMMA.16816.F32 R60, R184, R206.reuse, R60 ;  /* 0x000000ceb83c723c */ /* 0x080ff0000000183c */
[----:B------:R-:W-:Y:S08]  /*5c80*/  HMMA.16816.F32 R64, R172, R206, R64 ;  /* 0x000000ceac40723c */ /* 0x000ff00000001840 */
[-C--:B------:R-:W-:Y:S08]  /*5c90*/  HMMA.16816.F32 R4, R208, R212.reuse, R4 ;  /* 0x000000d4d004723c */ /* 0x080ff00000001804 */
[C---:B---3--:R-:W-:Y:S08]  /*5ca0*/  HMMA.16816.F32 R8, R176.reuse, R212, R8 ;  /* 0x000000d4b008723c */ /* 0x048ff00000001808 */
[-C--:B------:R-:W-:Y:S08]  /*5cb0*/  HMMA.16816.F32 R12, R176, R214.reuse, R12 ;  /* 0x000000d6b00c723c */ /* 0x080ff0000000180c */
[----:B------:R-:W-:Y:S01]  /*5cc0*/  FMUL.FTZ R4, R4, c[0x0][0x320] ;  /* 0x0000c80004047a20 */ /* 0x000fe20000410000 */
[C---:B------:R-:W-:Y:S03]  /*5cd0*/  HMMA.16816.F32 R16, R208.reuse, R214, R16 ;  /* 0x000000d6d010723c */ /* 0x040fe60000001810 */
[----:B------:R-:W-:Y:S01]  /*5ce0*/  MUFU.TANH R175, R4 ;  /* 0x0000000400af7308 */ /* 0x000fe20000002400 */
[----:B------:R-:W-:Y:S02]  /*5cf0*/  FMUL.FTZ R5, R5, c[0x0][0x320] ;  /* 0x0000c80005057a20 */ /* 0x000fe40000410000 */
[----:B------:R-:W-:Y:S02]  /*5d00*/  FMUL.FTZ R6, R6, c[0x0][0x320] ;  /* 0x0000c80006067a20 */ /* 0x000fe40000410000 */
[----:B------:R-:W-:Y:S04]  /*5d10*/  FMUL.FTZ R7, R7, c[0x0][0x320] ;  /* 0x0000c80007077a20 */ /* 0x000fe80000410000 */
[----:B------:R-:W-:Y:S01]  /*5d20*/  FMUL.FTZ R8, R8, c[0x0][0x320] ;  /* 0x0000c80008087a20 */ /* 0x000fe20000410000 */
[----:B------:R-:W-:Y:S01]  /*5d30*/  MUFU.TANH R174, R5 ;  /* 0x0000000500ae7308 */ /* 0x000fe20000002400 */
[----:B------:R-:W-:Y:S02]  /*5d40*/  FMUL.FTZ R9, R9, c[0x0][0x320] ;  /* 0x0000c80009097a20 */ /* 0x000fe40000410000 */
[----:B------:R-:W-:Y:S02]  /*5d50*/  FMUL.FTZ R10, R10, c[0x0][0x320] ;  /* 0x0000c8000a0a7a20 */ /* 0x000fe40000410000 */
[----:B------:R-:W-:Y:S02]  /*5d60*/  FMUL.FTZ R11, R11, c[0x0][0x320] ;  /* 0x0000c8000b0b7a20 */ /* 0x000fe40000410000 */
[----:B------:R-:W-:Y:S02]  /*5d70*/  FMUL.FTZ R12, R12, c[0x0][0x320] ;  /* 0x0000c8000c0c7a20 */ /* 0x000fe40000410000 */
[----:B------:R-:W-:Y:S01]  /*5d80*/  FMUL.FTZ R13, R13, c[0x0][0x320] ;  /* 0x0000c8000d0d7a20 */ /* 0x000fe20000410000 */
[----:B------:R-:W1:Y:S01]  /*5d90*/  MUFU.TANH R181, R6 ;  /* 0x0000000600b57308 */ /* 0x000e620000002400 */
[----:B------:R-:W-:Y:S02]  /*5da0*/  FMUL.FTZ R17, R17, c[0x0][0x320] ;  /* 0x0000c80011117a20 */ /* 0x000fe40000410000 */
[----:B------:R-:W-:Y:S02]  /*5db0*/  FMUL.FTZ R16, R16, c[0x0][0x320] ;  /* 0x0000c80010107a20 */ /* 0x000fe40000410000 */
[----:B------:R-:W-:Y:S02]  /*5dc0*/  FMUL.FTZ R14, R14, c[0x0][0x320] ;  /* 0x0000c8000e0e7a20 */ /* 0x000fe40000410000 */
[----:B------:R-:W-:Y:S02]  /*5dd0*/  FMUL.FTZ R15, R15, c[0x0][0x320] ;  /* 0x0000c8000f0f7a20 */ /* 0x000fe40000410000 */
[----:B------:R-:W-:Y:S01]  /*5de0*/  FMUL.FTZ R18, R18, c[0x0][0x320] ;  /* 0x0000c80012127a20 */ /* 0x000fe20000410000 */
[----:B------:R-:W-:Y:S01]  /*5df0*/  MUFU.TANH R16, R16 ;  /* 0x0000001000107308 */ /* 0x000fe20000002400 */
[----:B------:R-:W-:Y:S09]  /*5e00*/  FMUL.FTZ R19, R19, c[0x0][0x320] ;  /* 0x0000c80013137a20 */ /* 0x000ff20000410000 */
[----:B------:R2:W3:Y:S01]  /*5e10*/  MUFU.TANH R180, R7 ;  /* 0x0000000700b47308 */ /* 0x0004e20000002400 */
[----:B-1----:R-:W-:Y:S09]  /*5e20*/  FMNMX.FTZ R2, R181, R100, !PT ;  /* 0x00000064b5027209 */ /* 0x002ff20007810000 */
[----:B------:R-:W-:Y:S10]  /*5e30*/  MUFU.TANH R184, R12 ;  /* 0x0000000c00b87308 */ /* 0x000ff40000002400 */
[----:B------:R-:W1:Y:S01]  /*5e40*/  MUFU.TANH R182, R8 ;  /* 0x0000000800b67308 */ /* 0x000e620000002400 */
[----:B--2---:R-:W2:Y:S01]  /*5e50*/  LDSM.16.M88.4 R4, [R224] ;  /* 0x00000000e004783b */ /* 0x004ea20000000200 */
[----:B---3--:R-:W-:Y:S08]  /*5e60*/  FMNMX.FTZ R2, R180, R2, !PT ;  /* 0x00000002b4027209 */ /* 0x008ff00007810000 */
[----:B------:R-:W-:Y:S10]  /*5e70*/  MUFU.TANH R183, R13 ;  /* 0x0000000d00b77308 */ /* 0x000ff40000002400 */
[----:B------:R-:W3:Y:S01]  /*5e80*/  MUFU.TANH R185, R9 ;  /* 0x0000000900b97308 */ /* 0x000ee20000002400 */
[----:B-1----:R-:W-:Y:S09]  /*5e90*/  FMNMX.FTZ R0, R182, R105, !PT ;  /* 0x00000069b6007209 */ /* 0x002ff20007810000 */
[----:B------:R-:W-:Y:S10]  /*5ea0*/  MUFU.TANH R187, R14 ;  /* 0x0000000e00bb7308 */ /* 0x000ff40000002400 */
[----:B------:R-:W-:Y:S01]  /*5eb0*/  MUFU.TANH R188, R10 ;  /* 0x0000000a00bc7308 */ /* 0x000fe20000002400 */
[-C--:B--2---:R-:W-:Y:S03]  /*5ec0*/  HMMA.16816.F32 R20, R208, R4.reuse, R20 ;  /* 0x00000004d014723c */ /* 0x084fe60000001814 */
[----:B---3--:R-:W-:Y:S06]  /*5ed0*/  FMNMX.FTZ R0, R185, R0, !PT ;  /* 0x00000000b9007209 */ /* 0x008fec0007810000 */
[----:B------:R-:W-:Y:S03]  /*5ee0*/  MUFU.TANH R186, R15 ;  /* 0x0000000f00ba7308 */ /* 0x000fe60000002400 */
[----:B------:R-:W-:Y:S01]  /*5ef0*/  FMNMX.FTZ R0, R184, R0, !PT ;  /* 0x00000000b8007209 */ /* 0x000fe20007810000 */
[C---:B------:R-:W-:Y:S04]  /*5f00*/  HMMA.16816.F32 R24, R176.reuse, R4, R24 ;  /* 0x00000004b018723c */ /* 0x040fe80000001818 */
[----:B------:R-:W-:Y:S02]  /*5f10*/  FMNMX.FTZ R0, R183, R0, !PT ;  /* 0x00000000b7007209 */ /* 0x000fe40007810000 */
[----:B------:R1:W-:Y:S02]  /*5f20*/  MUFU.TANH R189, R11 ;  /* 0x0000000b00bd7308 */ /* 0x0003e40000002400 */
[-C--:B------:R-:W-:Y:S04]  /*5f30*/  HMMA.16816.F32 R28, R176, R6.reuse, R28 ;  /* 0x00000006b01c723c */ /* 0x080fe8000000181c */
[----:B------:R-:W-:Y:S04]  /*5f40*/  FMUL.FTZ R21, R21, c[0x0][0x320] ;  /* 0x0000c80015157a20 */ /* 0x000fe80000410000 */
[C---:B------:R-:W-:Y:S01]  /*5f50*/  HMMA.16816.F32 R32, R208.reuse, R6, R32 ;  /* 0x00000006d020723c */ /* 0x040fe20000001820 */
[----:B------:R-:W-:Y:S01]  /*5f60*/  MUFU.TANH R17, R17 ;  /* 0x0000001100117308 */ /* 0x000fe20000002400 */
[----:B------:R-:W-:Y:S02]  /*5f70*/  LDSM.16.M88.4 R4, [R222] ;  /* 0x00000000de04783b */ /* 0x000fe40000000200 */
[----:B------:R-:W-:Y:S02]  /*5f80*/  FMUL.FTZ R20, R20, c[0x0][0x320] ;  /* 0x0000c80014147a20 */ /* 0x000fe40000410000 */
[----:B------:R-:W-:Y:S02]  /*5f90*/  FMUL.FTZ R22, R22, c[0x0][0x320] ;  /* 0x0000c80016167a20 */ /* 0x000fe40000410000 */
[----:B------:R-:W-:Y:S03]  /*5fa0*/  FMUL.FTZ R24, R24, c[0x0][0x320] ;  /* 0x0000c80018187a20 */ /* 0x000fe60000410000 */
[----:B------:R-:W-:Y:S01]  /*5fb0*/  MUFU.TANH R192, R20 ;  /* 0x0000001400c07308 */ /* 0x000fe20000002400 */
[----:B------:R-:W-:Y:S02]  /*5fc0*/  FMUL.FTZ R23, R23, c[0x0][0x320] ;  /* 0x0000c80017177a20 */ /* 0x000fe40000410000 */
[----:B------:R-:W-:Y:S01]  /*5fd0*/  FMUL.FTZ R26, R26, c[0x0][0x320] ;  /* 0x0000c8001a1a7a20 */ /* 0x000fe20000410000 */
[----:B-1----:R-:W1:Y:S01]  /*5fe0*/  LDSM.16.M88.4 R8, [R223] ;  /* 0x00000000df08783b */ /* 0x002e620000000200 */
[----:B------:R-:W-:Y:S04]  /*5ff0*/  DEPBAR.LE SB0, 0x0 ;  /* 0x000080000000791a */ /* 0x000fe80000000000 */
[----:B------:R-:W-:Y:S01]  /*6000*/  FMUL.FTZ R31, R31, c[0x0][0x320] ;  /* 0x0000c8001f1f7a20 */ /* 0x000fe20000410000 */
[----:B------:R2:W3:Y:S01]  /*6010*/  MUFU.TANH R199, R24 ;  /* 0x0000001800c77308 */ /* 0x0004e20000002400 */
[----:B------:R-:W-:Y:S01]  /*6020*/  FMUL.FTZ R30, R30, c[0x0][0x320] ;  /* 0x0000c8001e1e7a20 */ /* 0x000fe20000410000 */
[----:B------:R-:W-:Y:S01]  /*6030*/  BAR.SYNC.DEFER_BLOCKING 0x0 ;  /* 0x0000000000007b1d */ /* 0x000fe20000010000 */
[----:B------:R-:W-:Y:S02]  /*6040*/  FMUL.FTZ R34, R34, c[0x0][0x320] ;  /* 0x0000c80022227a20 */ /* 0x000fe40000410000 */
[----:B------:R-:W-:Y:S02]  /*6050*/  FMUL.FTZ R28, R28, c[0x0][0x320] ;  /* 0x0000c8001c1c7a20 */ /* 0x000fe40000410000 */
[----:B------:R-:W-:Y:S02]  /*6060*/  FMUL.FTZ R32, R32, c[0x0][0x320] ;  /* 0x0000c80020207a20 */ /* 0x000fe40000410000 */
[----:B------:R-:W-:Y:S01]  /*6070*/  FMUL.FTZ R33, R33, c[0x0][0x320] ;  /* 0x0000c80021217a20 */ /* 0x000fe20000410000 */
[----:B------:R-:W4:Y:S01]  /*6080*/  MUFU.TANH R18, R18 ;  /* 0x0000001200127308 */ /* 0x000f220000002400 */
[----:B------:R-:W-:Y:S02]  /*6090*/  FMUL.FTZ R35, R35, c[0x0][0x320] ;  /* 0x0000c80023237a20 */ /* 0x000fe40000410000 */
[----:B------:R-:W-:Y:S02]  /*60a0*/  FMUL.FTZ R25, R25, c[0x0][0x320] ;  /* 0x0000c80019197a20 */ /* 0x000fe40000410000 */
[----:B------:R-:W-:Y:S02]  /*60b0*/  FMUL.FTZ R29, R29, c[0x0][0x320] ;  /* 0x0000c8001d1d7a20 */ /* 0x000fe40000410000 */
[----:B------:R-:W-:Y:S03]  /*60c0*/  FMUL.FTZ R27, R27, c[0x0][0x320] ;  /* 0x0000c8001b1b7a20 */ /* 0x000fe60000410000 */
[----:B------:R-:W-:Y:S01]  /*60d0*/  MUFU.TANH R235, R31 ;  /* 0x0000001f00eb7308 */ /* 0x000fe20000002400 */
[----:B--2---:R-:W2:Y:S01]  /*60e0*/  LDL R24, [R1+0x1c] ;  /* 0x00001c0001187983 */ /* 0x004ea20000100800 */
[----:B---3--:R-:W-:Y:S08]  /*60f0*/  FMNMX.FTZ R0, R199, R0, !PT ;  /* 0x00000000c7007209 */ /* 0x008ff00007810000 */
[----:B------:R3:W-:Y:S01]  /*6100*/  MUFU.TANH R193, R21 ;  /* 0x0000001500c17308 */ /* 0x0007e20000002400 */
[-C--:B-1----:R-:W-:Y:S05]  /*6110*/  HMMA.16816.F32 R36, R208, R8.reuse, R36 ;  /* 0x00000008d024723c */ /* 0x082fea0000001824 */
[----:B----4-:R-:W-:Y:S04]  /*6120*/  FMNMX.FTZ R2, R18, R2, !PT ;  /* 0x0000000212027209 */ /* 0x010fe80007810000 */
[----:B------:R-:W1:Y:S01]  /*6130*/  MUFU.TANH R19, R19 ;  /* 0x0000001300137308 */ /* 0x000e620000002400 */
[C---:B------:R-:W-:Y:S01]  /*6140*/  HMMA.16816.F32 R40, R176.reuse, R8, R40 ;  /* 0x00000008b028723c */ /* 0x040fe20000001828 */
[----:B------:R-:W4:Y:S08]  /*6150*/  LDL R8, [R1+0x54] ;  /* 0x0000540001087983 */ /* 0x000f300000100800 */
[----:B------:R-:W-:Y:S01]  /*6160*/  MUFU.TANH R190, R32 ;  /* 0x0000002000be7308 */ /* 0x000fe20000002400 */
[-C--:B------:R-:W-:Y:S01]  /*6170*/  HMMA.16816.F32 R44, R176, R10.reuse, R44 ;  /* 0x0000000ab02c723c */ /* 0x080fe2000000182c */
[----:B---3--:R-:W3:Y:S03]  /*6180*/  LDL R21, [R1+0x18] ;  /* 0x0000180001157983 */ /* 0x008ee60000100800 */
[----:B------:R-:W-:Y:S04]  /*6190*/  FMUL.FTZ R36, R36, c[0x0][0x320] ;  /* 0x0000c80024247a20 */ /* 0x000fe80000410000 */
[C---:B------:R-:W-:Y:S01]  /*61a0*/  HMMA.16816.F32 R48, R208.reuse, R10, R48 ;  /* 0x0000000ad030723c */ /* 0x040fe20000001830 */
[----:B------:R-:W5:Y:S03]  /*61b0*/  MUFU.TANH R196, R22 ;  /* 0x0000001600c47308 */ /* 0x000f660000002400 */
[----:B------:R-:W-:Y:S01]  /*61c0*/  FMUL.FTZ R37, R37, c[0x0][0x320] ;  /* 0x0000c80025257a20 */ /* 0x000fe20000410000 */
[----:B-1----:R-:W-:Y:S01]  /*61d0*/  FMNMX.FTZ R2, R19, R2, !PT ;  /* 0x0000000213027209 */ /* 0x002fe20007810000 */
[----:B------:R-:W-:Y:S02]  /*61e0*/  FMUL.FTZ R38, R38, c[0x0][0x320] ;  /* 0x0000c80026267a20 */ /* 0x000fe40000410000 */
[-C--:B------:R-:W-:Y:S03]  /*61f0*/  HMMA.16816.F32 R52, R208, R4.reuse, R52 ;  /* 0x00000004d034723c */ /* 0x080fe60000001834 */
[----:B------:R-:W-:Y:S01]  /*6200*/  MUFU.TANH R191, R33 ;  /* 0x0000002100bf7308 */ /* 0x000fe20000002400 */
[----:B------:R-:W-:Y:S02]  /*6210*/  FMUL.FTZ R39, R39, c[0x0][0x320] ;  /* 0x0000c80027277a20 */ /* 0x000fe40000410000 */
[----:B------:R-:W-:Y:S02]  /*6220*/  FMUL.FTZ R43, R43, c[0x0][0x320] ;  /* 0x0000c8002b2b7a20 */ /* 0x000fe40000410000 */
[C---:B------:R-:W-:Y:S04]  /*6230*/  HMMA.16816.F32 R56, R176.reuse, R4, R56 ;  /* 0x00000004b038723c */ /* 0x040fe80000001838 */
[----:B------:R-:W-:Y:S01]  /*6240*/  FMUL.FTZ R45, R45, c[0x0][0x320] ;  /* 0x0000c8002d2d7a20 */ /* 0x000fe20000410000 */
[----:B------:R1:W1:Y:S01]  /*6250*/  MUFU.TANH R197, R23 ;  /* 0x0000001700c57308 */ /* 0x0002620000002400 */
[----:B------:R-:W-:Y:S01]  /*6260*/  FMUL.FTZ R44, R44, c[0x0][0x320] ;  /* 0x0000c8002c2c7a20 */ /* 0x000fe20000410000 */
[----:B------:R-:W-:Y:S01]  /*6270*/  FMNMX.FTZ R4, R175, R3, !PT ;  /* 0x00000003af047209 */ /* 0x000fe20007810000 */
[-C--:B------:R-:W-:Y:S04]  /*6280*/  HMMA.16816.F32 R60, R176, R6.reuse, R60 ;  /* 0x00000006b03c723c */ /* 0x080fe8000000183c */
[----:B------:R-:W-:Y:S01]  /*6290*/  FMNMX.FTZ R4, R174, R4, !PT ;  /* 0x00000004ae047209 */ /* 0x000fe20007810000 */
[----:B------:R-:W-:Y:S01]  /*62a0*/  FMUL.FTZ R49, R49, c[0x0][0x320] ;  /* 0x0000c80031317a20 */ /* 0x000fe20000410000 */
[----:B-----5:R-:W-:Y:S01]  /*62b0*/  FMNMX.FTZ R2, R196, R2, !PT ;  /* 0x00000002c4027209 */ /* 0x020fe20007810000 */
[----:B------:R-:W-:Y:S01]  /*62c0*/  MUFU.TANH R176, R43 ;  /* 0x0000002b00b07308 */ /* 0x000fe20000002400 */
[----:B------:R-:W-:Y:S01]  /*62d0*/  FMUL.FTZ R55, R55, c[0x0][0x320] ;  /* 0x0000c80037377a20 */ /* 0x000fe20000410000 */
[----:B------:R-:W-:Y:S04]  /*62e0*/  HMMA.16816.F32 R64, R208, R6, R64 ;  /* 0x00000006d040723c */ /* 0x000fe80000001840 */
[----:B------:R-:W-:Y:S01]  /*62f0*/  FMNMX.FTZ R4, R16, R4, !PT ;  /* 0x0000000410047209 */ /* 0x000fe20007810000 */
[----:B------:R-:W-:Y:S01]  /*6300*/  FMUL.FTZ R52, R52, c[0x0][0x320] ;  /* 0x0000c80034347a20 */ /* 0x000fe20000410000 */
[----:B------:R-:W-:Y:S01]  /*6310*/  FMNMX.FTZ R5, R188, R106, !PT ;  /* 0x0000006abc057209 */ /* 0x000fe20007810000 */
[----:B------:R-:W-:Y:S01]  /*6320*/  FMUL.FTZ R53, R53, c[0x0][0x320] ;  /* 0x0000c80035357a20 */ /* 0x000fe20000410000 */
[----:B------:R-:W5:Y:S01]  /*6330*/  MUFU.TANH R241, R55 ;  /* 0x0000003700f17308 */ /* 0x000f620000002400 */
[----:B------:R-:W-:Y:S01]  /*6340*/  FMNMX.FTZ R4, R17, R4, !PT ;  /* 0x0000000411047209 */ /* 0x000fe20007810000 */
[----:B-1----:R-:W2:Y:S02]  /*6350*/  LDL.64 R22, [R1+0x38] ;  /* 0x0000380001167983 */ /* 0x002ea40000100a00 */
[----:B------:R-:W-:Y:S01]  /*6360*/  FMUL.FTZ R54, R54, c[0x0][0x320] ;  /* 0x0000c80036367a20 */ /* 0x000fe20000410000 */
[----:B------:R-:W-:Y:S01]  /*6370*/  FMNMX.FTZ R4, R192, R4, !PT ;  /* 0x00000004c0047209 */ /* 0x000fe20007810000 */
[----:B------:R-:W-:Y:S01]  /*6380*/  FMUL.FTZ R50, R50, c[0x0][0x320] ;  /* 0x0000c80032327a20 */ /* 0x000fe20000410000 */
[----:B------:R-:W-:Y:S01]  /*6390*/  FMNMX.FTZ R2, R197, R2, !PT ;  /* 0x00000002c5027209 */ /* 0x000fe20007810000 */
[----:B------:R-:W-:Y:S02]  /*63a0*/  FMUL.FTZ R51, R51, c[0x0][0x320] ;  /* 0x0000c80033337a20 */ /* 0x000fe40000410000 */
[----:B------:R-:W1:Y:S01]  /*63b0*/  MUFU.TANH R214, R36 ;  /* 0x0000002400d67308 */ /* 0x000e620000002400 */
[----:B------:R-:W-:Y:S01]  /*63c0*/  FMUL.FTZ R56, R56, c[0x0][0x320] ;  /* 0x0000c80038387a20 */ /* 0x000fe20000410000 */
[----:B------:R-:W-:Y:S01]  /*63d0*/  FMNMX.FTZ R4, R193, R4, !PT ;  /* 0x00000004c1047209 */ /* 0x000fe20007810000 */
[----:B------:R-:W-:Y:S01]  /*63e0*/  FMUL.FTZ R57, R57, c[0x0][0x320] ;  /* 0x0000c80039397a20 */ /* 0x000fe20000410000 */
[----:B------:R-:W-:Y:S01]  /*63f0*/  FMNMX.FTZ R5, R189, R5, !PT ;  /* 0x00000005bd057209 */ /* 0x000fe20007810000 */
[----:B------:R-:W-:Y:S01]  /*6400*/  FMUL.FTZ R60, R60, c[0x0][0x320] ;  /* 0x0000c8003c3c7a20 */ /* 0x000fe20000410000 */
[----:B------:R-:W-:Y:S01]  /*6410*/  FMNMX.FTZ R4, R190, R4, !PT ;  /* 0x00000004be047209 */ /* 0x000fe20007810000 */
[----:B------:R-:W-:Y:S01]  /*6420*/  FMUL.FTZ R65, R65, c[0x0][0x320] ;  /* 0x0000c80041417a20 */ /* 0x000fe20000410000 */
[----:B------:R-:W-:Y:S01]  /*6430*/  FMNMX.FTZ R5, R187, R5, !PT ;  /* 0x00000005bb057209 */ /* 0x000fe20007810000 */
[----:B------:R-:W-:Y:S01]  /*6440*/  FMUL.FTZ R66, R66, c[0x0][0x320] ;  /* 0x0000c80042427a20 */ /* 0x000fe20000410000 */
[----:B------:R-:W1:Y:S01]  /*6450*/  MUFU.TANH R194, R34 ;  /* 0x0000002200c27308 */ /* 0x000e620000002400 */
[----:B------:R-:W-:Y:S01]  /*6460*/  FMUL.FTZ R67, R67, c[0x0][0x320] ;  /* 0x0000c80043437a20 */ /* 0x000fe20000410000 */
[----:B------:R-:W-:Y:S01]  /*6470*/  FMNMX.FTZ R5, R186, R5, !PT ;  /* 0x00000005ba057209 */ /* 0x000fe20007810000 */
[----:B------:R-:W-:Y:S01]  /*6480*/  FMUL.FTZ R64, R64, c[0x0][0x320] ;  /* 0x0000c80040407a20 */ /* 0x000fe20000410000 */
[----:B-----5:R-:W-:Y:S01]  /*6490*/  MOV R211, R241 ;  /* 0x000000f100d37202 */ /* 0x020fe20000000f00 */
[----:B------:R-:W-:Y:S01]  /*64a0*/  FMUL.FTZ R61, R61, c[0x0][0x320] ;  /* 0x0000c8003d3d7a20 */ /* 0x000fe20000410000 */
[----:B------:R-:W-:Y:S01]  /*64b0*/  FMNMX.FTZ R4, R191, R4, !PT ;  /* 0x00000004bf047209 */ /* 0x000fe20007810000 */
[----:B------:R-:W-:Y:S02]  /*64c0*/  FMUL.FTZ R42, R42, c[0x0][0x320] ;  /* 0x0000c8002a2a7a20 */ /* 0x000fe40000410000 */
[----:B------:R-:W-:Y:S01]  /*64d0*/  FMUL.FTZ R46, R46, c[0x0][0x320] ;  /* 0x0000c8002e2e7a20 */ /* 0x000fe20000410000 */
[----:B------:R-:W5:Y:S01]  /*64e0*/  MUFU.TANH R215, R37 ;  /* 0x0000002500d77308 */ /* 0x000f620000002400 */
[----:B------:R-:W-:Y:S02]  /*64f0*/  FMUL.FTZ R48, R48, c[0x0][0x320] ;  /* 0x0000c80030307a20 */ /* 0x000fe40000410000 */
[----:B------:R-:W-:Y:S01]  /*6500*/  FMUL.FTZ R58, R58, c[0x0][0x320] ;  /* 0x0000c8003a3a7a20 */ /* 0x000fe20000410000 */
[----:B-1----:R-:W-:Y:S01]  /*6510*/  FMNMX.FTZ R4, R214, R4, !PT ;  /* 0x00000004d6047209 */ /* 0x002fe20007810000 */
[----:B------:R-:W-:Y:S02]  /*6520*/  FMUL.FTZ R59, R59, c[0x0][0x320] ;  /* 0x0000c8003b3b7a20 */ /* 0x000fe40000410000 */
[----:B------:R-:W-:Y:S02]  /*6530*/  FMUL.FTZ R62, R62, c[0x0][0x320] ;  /* 0x0000c8003e3e7a20 */ /* 0x000fe40000410000 */
[----:B------:R-:W-:Y:S01]  /*6540*/  FMUL.FTZ R40, R40, c[0x0][0x320] ;  /* 0x0000c80028287a20 */ /* 0x000fe20000410000 */
[----:B------:R-:W1:Y:S01]  /*6550*/  MUFU.TANH R195, R35 ;  /* 0x0000002300c37308 */ /* 0x000e620000002400 */
[----:B------:R-:W-:Y:S02]  /*6560*/  FMUL.FTZ R41, R41, c[0x0][0x320] ;  /* 0x0000c80029297a20 */ /* 0x000fe40000410000 */
[----:B------:R-:W-:Y:S01]  /*6570*/  FMUL.FTZ R47, R47, c[0x0][0x320] ;  /* 0x0000c8002f2f7a20 */ /* 0x000fe20000410000 */
[----:B------:R-:W-:Y:S06]  /*6580*/  FMNMX.FTZ R2, R194, R2, !PT ;  /* 0x00000002c2027209 */ /* 0x000fec0007810000 */
[----:B------:R-:W1:Y:S01]  /*6590*/  MUFU.TANH R243, R45 ;  /* 0x0000002d00f37308 */ /* 0x000e620000002400 */
[----:B-----5:R-:W-:Y:S09]  /*65a0*/  FMNMX.FTZ R4, R215, R4, !PT ;  /* 0x00000004d7047209 */ /* 0x020ff20007810000 */
[----:B------:R-:W5:Y:S01]  /*65b0*/  MUFU.TANH R202, R48 ;  /* 0x0000003000ca7308 */ /* 0x000f620000002400 */
[----:B-1----:R-:W-:Y:S09]  /*65c0*/  FMNMX.FTZ R2, R195, R2, !PT ;  /* 0x00000002c3027209 */ /* 0x002ff20007810000 */
[----:B------:R-:W1:Y:S01]  /*65d0*/  MUFU.TANH R236, R38 ;  /* 0x0000002600ec7308 */ /* 0x000e620000002400 */
[----:B------:R-:W-:Y:S09]  /*65e0*/  MOV R210, R243 ;  /* 0x000000f300d27202 */ /* 0x000ff20000000f00 */
[----:B------:R-:W1:Y:S01]  /*65f0*/  MUFU.TANH R198, R25 ;  /* 0x0000001900c67308 */ /* 0x000e620000002400 */
[----:B-----5:R-:W-:Y:S09]  /*6600*/  FMNMX.FTZ R4, R202, R4, !PT ;  /* 0x00000004ca047209 */ /* 0x020ff20007810000 */
[----:B------:R-:W5:Y:S01]  /*6610*/  MUFU.TANH R242, R44 ;  /* 0x0000002c00f27308 */ /* 0x000f620000002400 */
[----:B-1----:R-:W-:Y:S09]  /*6620*/  FMNMX.FTZ R2, R236, R2, !PT ;  /* 0x00000002ec027209 */ /* 0x002ff20007810000 */
[----:B------:R-:W1:Y:S01]  /*6630*/  MUFU.TANH R212, R49 ;  /* 0x0000003100d47308 */ /* 0x000e620000002400 */
[----:B------:R-:W-:Y:S09]  /*6640*/  FMNMX.FTZ R0, R198, R0, !PT ;  /* 0x00000000c6007209 */ /* 0x000ff20007810000 */
[----:B------:R-:W1:Y:S01]  /*6650*/  MUFU.TANH R246, R39 ;  /* 0x0000002700f67308 */ /* 0x000e620000002400 */
[----:B-----5:R-:W-:Y:S09]  /*6660*/  MOV R209, R242 ;  /* 0x000000f200d17202 */ /* 0x020ff20000000f00 */
[----:B------:R-:W5:Y:S01]  /*6670*/  MUFU.TANH R201, R28 ;  /* 0x0000001c00c97308 */ /* 0x000f620000002400 */
[----:B-1----:R-:W-:Y:S09]  /*6680*/  FMNMX.FTZ R4, R212, R4, !PT ;  /* 0x00000004d4047209 */ /* 0x002ff20007810000 */
[----:B------:R-:W1:Y:S01]  /*6690*/  MUFU.TANH R248, R52 ;  /* 0x0000003400f87308 */ /* 0x000e620000002400 */
[----:B------:R-:W-:Y:S09]  /*66a0*/  FMNMX.FTZ R2, R246, R2, !PT ;  /* 0x00000002f6027209 */ /* 0x000ff20007810000 */
[----:B------:R-:W1:Y:S01]  /*66b0*/  MUFU.TANH R249, R50 ;  /* 0x0000003200f97308 */ /* 0x000e620000002400 */
[----:B-----5:R-:W-:Y:S02]  /*66c0*/  FMNMX.FTZ R0, R201, R0, !PT ;  /* 0x00000000c9007209 */ /* 0x020fe40007810000 */
[----:B------:R-:W-:Y:S07]  /*66d0*/  MOV R28, 0x5 ;  /* 0x00000005001c7802 */ /* 0x000fee0000000f00 */
[----:B------:R-:W5:Y:S01]  /*66e0*/  MUFU.TANH R200, R29 ;  /* 0x0000001d00c87308 */ /* 0x000f620000002400 */
[----:B-1----:R-:W-:Y:S09]  /*66f0*/  FMNMX.FTZ R4, R248, R4, !PT ;  /* 0x00000004f8047209 */ /* 0x002ff20007810000 */
[----:B------:R-:W1:Y:S01]  /*6700*/  MUFU.TANH R244, R53 ;  /* 0x0000003500f47308 */ /* 0x000e620000002400 */
[----:B------:R-:W-:Y:S09]  /*6710*/  FMNMX.FTZ R2, R249, R2, !PT ;  /* 0x00000002f9027209 */ /* 0x000ff20007810000 */
[----:B------:R-:W1:Y:S01]  /*6720*/  MUFU.TANH R237, R51 ;  /* 0x0000003300ed7308 */ /* 0x000e620000002400 */
[----:B-----5:R-:W-:Y:S09]  /*6730*/  FMNMX.FTZ R0, R200, R0, !PT ;  /* 0x00000000c8007209 */ /* 0x020ff20007810000 */
        /* <DEDUP_REMOVED lines=9> */
[----:B------:R-:W-:Y:S04]  /*67d0*/  FMNMX.FTZ R2, R240, R2, !PT ;  /* 0x00000002f0027209 */ /* 0x000fe80007810000 */
[----:B------:R-:W-:Y:S05]  /*67e0*/  FMNMX.FTZ R2, R211, R2, !PT ;  /* 0x00000002d3027209 */ /* 0x000fea0007810000 */
[----:B------:R-:W3:Y:S01]  /*67f0*/  MUFU.TANH R243, R66 ;  /* 0x0000004200f37308 */ /* 0x000ee20000002400 */
[----:B-----5:R-:W-:Y:S04]  /*6800*/  FMNMX.FTZ R0, R247, R0, !PT ;  /* 0x00000000f7007209 */ /* 0x020fe80007810000 */
[----:B------:R-:W-:Y:S05]  /*6810*/  FMNMX.FTZ R0, R209, R0, !PT ;  /* 0x00000000d1007209 */ /* 0x000fea0007810000 */
[----:B------:R-:W5:Y:S01]  /*6820*/  MUFU.TANH R242, R67 ;  /* 0x0000004300f27308 */ /* 0x000f620000002400 */
[----:B------:R-:W-:Y:S02]  /*6830*/  FMNMX.FTZ R0, R210, R0, !PT ;  /* 0x00000000d2007209 */ /* 0x000fe40007810000 */
[C---:B----4-:R-:W-:Y:S02]  /*6840*/  ISETP.GT.AND P0, PT, R234.reuse, R8, PT ;  /* 0x00000008ea00720c */ /* 0x050fe40003f04270 */
[----:B------:R-:W-:Y:S02]  /*6850*/  IADD3 R234, R234, -0x1, RZ ;  /* 0xffffffffeaea7810 */ /* 0x000fe40007ffe0ff */
[----:B------:R-:W-:Y:S03]  /*6860*/  MOV R8, c[0x0][0x1e0] ;  /* 0x0000780000087a02 */ /* 0x000fe60000000f00 */
[----:B------:R-:W4:Y:S01]  /*6870*/  MUFU.TANH R51, R56 ;  /* 0x0000003800337308 */ /* 0x000f220000002400 */
[----:B-1----:R-:W-:Y:S02]  /*6880*/  FMNMX.FTZ R4, R179, R4, !PT ;  /* 0x00000004b3047209 */ /* 0x002fe40007810000 */
[----:B------:R-:W-:Y:S02]  /*6890*/  SHF.L.U32 R8, R8, 0x5, RZ ;  /* 0x0000000508087819 */ /* 0x000fe400000006ff */
[----:B---3--:R-:W-:Y:S01]  /*68a0*/  FMNMX.FTZ R2, R243, R2, !PT ;  /* 0x00000002f3027209 */ /* 0x008fe20007810000 */
[----:B------:R-:W1:Y:S04]  /*68b0*/  SHFL.BFLY PT, R7, R4, 0x2, 0x1f ;  /* 0x0c401f0004077f89 */ /* 0x000e6800000e0000 */
[----:B------:R-:W3:Y:S01]  /*68c0*/  MUFU.TANH R49, R57 ;  /* 0x0000003900317308 */ /* 0x000ee20000002400 */
[----:B-----5:R-:W-:Y:S05]  /*68d0*/  FMNMX.FTZ R2, R242, R2, !PT ;  /* 0x00000002f2027209 */ /* 0x020fea0007810000 */
[----:B------:R-:W5:Y:S04]  /*68e0*/  SHFL.BFLY PT, R6, R2, 0x2, 0x1f ;  /* 0x0c401f0002067f89 */ /* 0x000f6800000e0000 */
[----:B------:R-:W5:Y:S01]  /*68f0*/  MUFU.TANH R50, R60 ;  /* 0x0000003c00327308 */ /* 0x000f620000002400 */
[----:B----4-:R-:W-:Y:S09]  /*6900*/  FMNMX.FTZ R0, R51, R0, !PT ;  /* 0x0000000033007209 */ /* 0x010ff20007810000 */
[----:B------:R-:W4:Y:S01]  /*6910*/  MUFU.TANH R48, R61 ;  /* 0x0000003d00307308 */ /* 0x000f220000002400 */
[----:B-1----:R-:W-:Y:S02]  /*6920*/  FMNMX.FTZ R4, R4, R7, !PT ;  /* 0x0000000704047209 */ /* 0x002fe40007810000 */
[----:B---3--:R-:W-:Y:S03]  /*6930*/  FMNMX.FTZ R0, R49, R0, !PT ;  /* 0x0000000031007209 */ /* 0x008fe60007810000 */
[----:B------:R-:W1:Y:S04]  /*6940*/  SHFL.BFLY PT, R104, R4, 0x1, 0x1f ;  /* 0x0c201f0004687f89 */ /* 0x000e6800000e0000 */
[----:B------:R-:W3:Y:S01]  /*6950*/  MUFU.TANH R203, R26 ;  /* 0x0000001a00cb7308 */ /* 0x000ee20000002400 */
[----:B-----5:R-:W-:Y:S02]  /*6960*/  FMNMX.FTZ R2, R2, R6, !PT ;  /* 0x0000000602027209 */ /* 0x020fe40007810000 */
[----:B------:R-:W-:Y:S03]  /*6970*/  FMNMX.FTZ R0, R50, R0, !PT ;  /* 0x0000000032007209 */ /* 0x000fe60007810000 */
[----:B------:R-:W5:Y:S04]  /*6980*/  SHFL.BFLY PT, R103, R2, 0x1, 0x1f ;  /* 0x0c201f0002677f89 */ /* 0x000f6800000e0000 */
[----:B------:R-:W2:Y:S01]  /*6990*/  MUFU.TANH R204, R27 ;  /* 0x0000001b00cc7308 */ /* 0x000ea20000002400 */
[----:B----4-:R-:W-:Y:S05]  /*69a0*/  FMNMX.FTZ R0, R48, R0, !PT ;  /* 0x0000000030007209 */ /* 0x010fea0007810000 */
[----:B------:R-:W4:Y:S04]  /*69b0*/  SHFL.BFLY PT, R102, R0, 0x2, 0x1f ;  /* 0x0c401f0000667f89 */ /* 0x000f2800000e0000 */
[----:B------:R4:W4:Y:S01]  /*69c0*/  MUFU.TANH R213, R30 ;  /* 0x0000001e00d57308 */ /* 0x0009220000002400 */
[----:B-1----:R-:W-:Y:S02]  /*69d0*/  FMNMX.FTZ R104, R4, R104, !PT ;  /* 0x0000006804687209 */ /* 0x002fe40007810000 */
[----:B---3--:R-:W-:Y:S03]  /*69e0*/  FMNMX.FTZ R5, R203, R5, !PT ;  /* 0x00000005cb057209 */ /* 0x008fe60007810000 */
[----:B------:R-:W-:Y:S04]  /*69f0*/  FMUL.FTZ R173, R104, c[0x0][0x2d0] ;  /* 0x0000b40068ad7a20 */ /* 0x000fe80000410000 */
[----:B------:R-:W1:Y:S01]  /*6a00*/  MUFU.TANH R239, R42 ;  /* 0x0000002a00ef7308 */ /* 0x000e620000002400 */
[--C-:B------:R-:W-:Y:S01]  /*6a10*/  FFMA.FTZ R40, R193, c[0x0][0x2d0], -R173.reuse ;  /* 0x0000b400c1287a23 */ /* 0x100fe200000108ad */
[----:B-----5:R-:W-:Y:S02]  /*6a20*/  FMNMX.FTZ R103, R2, R103, !PT ;  /* 0x0000006702677209 */ /* 0x020fe40007810000 */
[----:B--2---:R-:W-:Y:S02]  /*6a30*/  FMNMX.FTZ R5, R204, R5, !PT ;  /* 0x00000005cc057209 */ /* 0x004fe40007810000 */
[----:B------:R-:W-:Y:S04]  /*6a40*/  MOV R27, c[0x0][0x1e0] ;  /* 0x00007800001b7a02 */ /* 0x000fe80000000f00 */
[----:B------:R-:W2:Y:S01]  /*6a50*/  MUFU.TANH R177, R46 ;  /* 0x0000002e00b17308 */ /* 0x000ea20000002400 */
[----:B------:R-:W-:Y:S02]  /*6a60*/  SHF.L.U64.HI R27, R27, R28, c[0x0][0x1e4] ;  /* 0x000079001b1b7619 */ /* 0x000fe4000001021c */
[----:B----4-:R-:W-:Y:S01]  /*6a70*/  FMNMX.FTZ R102, R0, R102, !PT ;  /* 0x0000006600667209 */ /* 0x010fe20007810000 */
[----:B------:R-:W3:Y:S01]  /*6a80*/  LDL.64 R30, [R1+0x48] ;  /* 0x00004800011e7983 */ /* 0x000ee20000100a00 */
[----:B------:R-:W-:Y:S04]  /*6a90*/  FMNMX.FTZ R5, R213, R5, !PT ;  /* 0x00000005d5057209 */ /* 0x000fe80007810000 */
[----:B------:R-:W-:Y:S01]  /*6aa0*/  FMNMX.FTZ R0, R235, R5, !PT ;  /* 0x00000005eb007209 */ /* 0x000fe20007810000 */
[----:B------:R-:W4:Y:S01]  /*6ab0*/  MUFU.TANH R178, R47 ;  /* 0x0000002f00b27308 */ /* 0x000f220000002400 */
[----:B------:R-:W5:Y:S02]  /*6ac0*/  SHFL.BFLY PT, R6, R102, 0x1, 0x1f ;  /* 0x0c201f0066067f89 */ /* 0x000f6400000e0000 */
[----:B-1----:R-:W-:Y:S01]  /*6ad0*/  FMNMX.FTZ R5, R239, R0, !PT ;  /* 0x00000000ef057209 */ /* 0x002fe20007810000 */
[----:B------:R-:W-:Y:S03]  /*6ae0*/  FMUL.FTZ R0, R63, c[0x0][0x320] ;  /* 0x0000c8003f007a20 */ /* 0x000fe60000410000 */
[----:B------:R-:W-:Y:S01]  /*6af0*/  FMNMX.FTZ R4, R176, R5, !PT ;  /* 0x00000005b0047209 */ /* 0x000fe20007810000 */
[--C-:B------:R-:W-:Y:S02]  /*6b00*/  FFMA.FTZ R5, R17, c[0x0][0x2d0], -R173.reuse ;  /* 0x0000b40011057a23 */ /* 0x100fe400000108ad */
[----:B------:R1:W-:Y:S01]  /*6b10*/  MUFU.TANH R172, R0 ;  /* 0x0000000000ac7308 */ /* 0x0003e20000002400 */
[----:B------:R-:W3:Y:S01]  /*6b20*/  LDL R17, [R1+0x14] ;  /* 0x0000140001117983 */ /* 0x000ee20000100800 */
[----:B--2---:R-:W-:Y:S08]  /*6b30*/  FMNMX.FTZ R4, R177, R4, !PT ;  /* 0x00000004b1047209 */ /* 0x004ff00007810000 */
[----:B------:R-:W2:Y:S01]  /*6b40*/  MUFU.EX2 R20, R5 ;  /* 0x0000000500147308 */ /* 0x000ea20000000800 */
[----:B----4-:R-:W-:Y:S01]  /*6b50*/  FMNMX.FTZ R2, R178, R4, !PT ;  /* 0x00000004b2027209 */ /* 0x010fe20007810000 */
[----:B------:R-:W-:Y:S01]  /*6b60*/  FFMA.FTZ R4, R175, c[0x0][0x2d0], -R173 ;  /* 0x0000b400af047a23 */ /* 0x000fe200000108ad */
[----:B-----5:R-:W-:Y:S01]  /*6b70*/  FMNMX.FTZ R102, R102, R6, !PT ;  /* 0x0000000666667209 */ /* 0x020fe20007810000 */
[----:B------:R-:W-:Y:S06]  /*6b80*/  @P0 IMAD.WIDE.U32 R6, R234, c[0x0][0x1e0], RZ ;  /* 0x00007800ea060a25 */ /* 0x000fec00078e00ff */
[----:B------:R4:W-:Y:S01]  /*6b90*/  MUFU.EX2 R42, R4 ;  /* 0x00000004002a7308 */ /* 0x0009e20000000800 */
[----:B------:R-:W-:Y:S02]  /*6ba0*/  FMUL.FTZ R175, R102, c[0x0][0x2d0] ;  /* 0x0000b40066af7a20 */ /* 0x000fe40000410000 */
[----:B-1----:R-:W-:Y:S02]  /*6bb0*/  FADD.FTZ R0, -R104, R3 ;  /* 0x0000000368007221 */ /* 0x002fe40000010100 */
[----:B------:R-:W-:Y:S02]  /*6bc0*/  FFMA.FTZ R11, R182, c[0x0][0x2d0], -R175 ;  /* 0x0000b400b60b7a23 */ /* 0x000fe400000108af */
[----:B------:R-:W-:Y:S03]  /*6bd0*/  FMUL.FTZ R0, R0, c[0x0][0x2d0] ;  /* 0x0000b40000007a20 */ /* 0x000fe60000410000 */
[----:B------:R-:W1:Y:S01]  /*6be0*/  MUFU.TANH R25, R58 ;  /* 0x0000003a00197308 */ /* 0x000e620000002400 */
[----:B--2---:R-:W-:Y:S09]  /*6bf0*/  MOV R182, R20 ;  /* 0x0000001400b67202 */ /* 0x004ff20000000f00 */
[----:B------:R2:W5:Y:S01]  /*6c00*/  MUFU.EX2 R101, R0 ;  /* 0x0000000000657308 */ /* 0x0005620000000800 */
[--C-:B----4-:R-:W-:Y:S02]  /*6c10*/  FFMA.FTZ R4, R174, c[0x0][0x2d0], -R173.reuse ;  /* 0x0000b400ae047a23 */ /* 0x110fe400000108ad */
[----:B------:R-:W-:Y:S07]  /*6c20*/  FMUL.FTZ R174, R103, c[0x0][0x2d0] ;  /* 0x0000b40067ae7a20 */ /* 0x000fee0000410000 */
[----:B------:R4:W-:Y:S01]  /*6c30*/  MUFU.EX2 R26, R4 ;  /* 0x00000004001a7308 */ /* 0x0009e20000000800 */
[--C-:B------:R-:W-:Y:S02]  /*6c40*/  FFMA.FTZ R5, R18, c[0x0][0x2d0], -R174.reuse ;  /* 0x0000b40012057a23 */ /* 0x100fe400000108ae */
[--C-:B------:R-:W-:Y:S01]  /*6c50*/  FFMA.FTZ R64, R195, c[0x0][0x2d0], -R174.reuse ;  /* 0x0000b400c3407a23 */ /* 0x100fe200000108ae */
[----:B-1----:R-:W-:Y:S01]  /*6c60*/  FMNMX.FTZ R2, R25, R2, !PT ;  /* 0x0000000219027209 */ /* 0x002fe20007810000 */
[--C-:B------:R-:W-:Y:S02]  /*6c70*/  FFMA.FTZ R56, R197, c[0x0][0x2d0], -R174.reuse ;  /* 0x0000b400c5387a23 */ /* 0x100fe400000108ae */
[----:B------:R-:W-:Y:S03]  /*6c80*/  FFMA.FTZ R60, R194, c[0x0][0x2d0], -R174 ;  /* 0x0000b400c23c7a23 */ /* 0x000fe600000108ae */
[----:B------:R1:W-:Y:S01]  /*6c90*/  MUFU.EX2 R46, R5 ;  /* 0x00000005002e7308 */ /* 0x0003e20000000800 */
[----:B--2---:R-:W-:Y:S02]  /*6ca0*/  FADD.FTZ R0, -R103, R100 ;  /* 0x0000006467007221 */ /* 0x004fe40000010100 */
[C---:B-----5:R-:W-:Y:S01]  /*6cb0*/  FMUL.FTZ R32, R101.reuse, R136 ;  /* 0x0000008865207220 */ /* 0x060fe20000410000 */
[----:B------:R-:W-:Y:S01]  /*6cc0*/  MOV R136, R243 ;  /* 0x000000f300887202 */ /* 0x000fe20000000f00 */
[----:B------:R-:W-:Y:S05]  /*6cd0*/  FMUL.FTZ R3, R0, c[0x0][0x2d0] ;  /* 0x0000b40000037a20 */ /* 0x000fea0000410000 */
[----:B------:R-:W2:Y:S01]  /*6ce0*/  MUFU.TANH R44, R59 ;  /* 0x0000003b002c7308 */ /* 0x000ea20000002400 */
[C---:B------:R-:W-:Y:S01]  /*6cf0*/  FMUL.FTZ R33, R101.reuse, R137 ;  /* 0x0000008965217220 */ /* 0x040fe20000410000 */
[----:B------:R-:W-:Y:S01]  /*6d00*/  MOV R137, R242 ;  /* 0x000000f200897202 */ /* 0x000fe20000000f00 */
[C---:B------:R-:W-:Y:S02]  /*6d10*/  FMUL.FTZ R65, R101.reuse, R169 ;  /* 0x000000a965417220 */ /* 0x040fe40000410000 */
[----:B----4-:R-:W-:Y:S02]  /*6d20*/  FFMA.FTZ R4, R16, c[0x0][0x2d0], -R173 ;  /* 0x0000b40010047a23 */ /* 0x010fe400000108ad */
[----:B------:R-:W4:Y:S01]  /*6d30*/  LDL R16, [R1+0x10] ;  /* 0x0000100001107983 */ /* 0x000f220000100800 */
[C---:B------:R-:W-:Y:S02]  /*6d40*/  FMUL.FTZ R68, R101.reuse, R68 ;  /* 0x0000004465447220 */ /* 0x040fe40000410000 */
[----:B------:R5:W-:Y:S01]  /*6d50*/  MUFU.EX2 R245, R4 ;  /* 0x0000000400f57308 */ /* 0x000be20000000800 */
[C---:B------:R-:W-:Y:S02]  /*6d60*/  FMUL.FTZ R69, R101.reuse, R69 ;  /* 0x0000004565457220 */ /* 0x040fe40000410000 */
[C---:B------:R-:W-:Y:S01]  /*6d70*/  FMUL.FTZ R80, R101.reuse, R80 ;  /* 0x0000005065507220 */ /* 0x040fe20000410000 */
[----:B-1----:R-:W-:Y:S01]  /*6d80*/  @P0 SHF.L.U32 R5, R6, 0x6, RZ ;  /* 0x0000000606050819 */ /* 0x002fe200000006ff */
[C---:B------:R-:W-:Y:S02]  /*6d90*/  FMUL.FTZ R81, R101.reuse, R81 ;  /* 0x0000005165517220 */ /* 0x040fe40000410000 */
[C---:B------:R-:W-:Y:S02]  /*6da0*/  FMUL.FTZ R84, R101.reuse, R84 ;  /* 0x0000005465547220 */ /* 0x040fe40000410000 */
[C---:B------:R-:W-:Y:S01]  /*6db0*/  FMUL.FTZ R85, R101.reuse, R85 ;  /* 0x0000005565557220 */ /* 0x040fe20000410000 */
[----:B------:R-:W-:Y:S01]  /*6dc0*/  MUFU.EX2 R43, R11 ;  /* 0x0000000b002b7308 */ /* 0x000fe20000000800 */
[C---:B------:R-:W-:Y:S02]  /*6dd0*/  FMUL.FTZ R96, R101.reuse, R96 ;  /* 0x0000006065607220 */ /* 0x040fe40000410000 */
[----:B------:R-:W-:Y:S01]  /*6de0*/  FMUL.FTZ R97, R101, R97 ;  /* 0x0000006165617220 */ /* 0x000fe20000410000 */
[----:B--2---:R-:W-:Y:S06]  /*6df0*/  FMNMX.FTZ R2, R44, R2, !PT ;  /* 0x000000022c027209 */ /* 0x004fec0007810000 */
[----:B------:R-:W1:Y:S01]  /*6e00*/  MUFU.TANH R107, R62 ;  /* 0x0000003e006b7308 */ /* 0x000e620000002400 */
[--C-:B-----5:R-:W-:Y:S09]  /*6e10*/  FFMA.FTZ R4, R181, c[0x0][0x2d0], -R174.reuse ;  /* 0x0000b400b5047a23 */ /* 0x120ff200000108ae */
[----:B------:R2:W-:Y:S10]  /*6e20*/  MUFU.EX2 R45, R4 ;  /* 0x00000004002d7308 */ /* 0x0005f40000000800 */
[----:B------:R5:W5:Y:S01]  /*6e30*/  MUFU.EX2 R100, R3 ;  /* 0x0000000300647308 */ /* 0x000b620000000800 */
[----:B-1----:R-:W-:Y:S01]  /*6e40*/  FMNMX.FTZ R0, R107, R2, !PT ;  /* 0x000000026b007209 */ /* 0x002fe20007810000 */
[----:B------:R-:W-:Y:S03]  /*6e50*/  FADD.FTZ R2, -R102, R105 ;  /* 0x0000006966027221 */ /* 0x000fe60000010100 */
[----:B------:R-:W-:Y:S05]  /*6e60*/  FMNMX.FTZ R0, R172, R0, !PT ;  /* 0x00000000ac007209 */ /* 0x000fea0007810000 */
[----:B------:R-:W-:Y:S01]  /*6e70*/  MUFU.EX2 R250, R40 ;  /* 0x0000002800fa7308 */ /* 0x000fe20000000800 */
[----:B--2---:R-:W-:Y:S09]  /*6e80*/  FFMA.FTZ R4, R180, c[0x0][0x2d0], -R174 ;  /* 0x0000b400b4047a23 */ /* 0x004ff200000108ae */
[----:B------:R1:W-:Y:S01]  /*6e90*/  MUFU.EX2 R181, R4 ;  /* 0x0000000400b57308 */ /* 0x0003e20000000800 */
[----:B-----5:R-:W-:Y:S02]  /*6ea0*/  FMUL.FTZ R3, R2, c[0x0][0x2d0] ;  /* 0x0000b40002037a20 */ /* 0x020fe40000410000 */
[----:B------:R-:W2:Y:S01]  /*6eb0*/  SHFL.BFLY PT, R2, R0, 0x2, 0x1f ;  /* 0x0c401f0000027f89 */ /* 0x000ea200000e0000 */
[C---:B------:R-:W-:Y:S01]  /*6ec0*/  FMUL.FTZ R34, R100.reuse, R138 ;  /* 0x0000008a64227220 */ /* 0x040fe20000410000 */
[----:B------:R-:W-:Y:S01]  /*6ed0*/  MOV R138, R241 ;  /* 0x000000f1008a7202 */ /* 0x000fe20000000f00 */
[C---:B------:R-:W-:Y:S04]  /*6ee0*/  FMUL.FTZ R35, R100.reuse, R139 ;  /* 0x0000008b64237220 */ /* 0x040fe80000410000 */
[----:B------:R-:W5:Y:S01]  /*6ef0*/  MUFU.EX2 R3, R3 ;  /* 0x0000000300037308 */ /* 0x000f620000000800 */
[----:B------:R-:W-:Y:S01]  /*6f00*/  MOV R139, R51 ;  /* 0x00000033008b7202 */ /* 0x000fe20000000f00 */
[C---:B------:R-:W-:Y:S02]  /*6f10*/  FMUL.FTZ R51, R100.reuse, R155 ;  /* 0x0000009b64337220 */ /* 0x040fe40000410000 */
[C---:B------:R-:W-:Y:S02]  /*6f20*/  FMUL.FTZ R66, R100.reuse, R170 ;  /* 0x000000aa64427220 */ /* 0x040fe40000410000 */
[C---:B------:R-:W-:Y:S02]  /*6f30*/  FMUL.FTZ R67, R100.reuse, R171 ;  /* 0x000000ab64437220 */ /* 0x040fe40000410000 */
[C---:B------:R-:W-:Y:S02]  /*6f40*/  FMUL.FTZ R70, R100.reuse, R70 ;  /* 0x0000004664467220 */ /* 0x040fe40000410000 */
[C---:B------:R-:W-:Y:S02]  /*6f50*/  FMUL.FTZ R71, R100.reuse, R71 ;  /* 0x0000004764477220 */ /* 0x040fe40000410000 */
[C---:B------:R-:W-:Y:S01]  /*6f60*/  FMUL.FTZ R82, R100.reuse, R82 ;  /* 0x0000005264527220 */ /* 0x040fe20000410000 */
[----:B-1----:R-:W-:Y:S01]  /*6f70*/  @P0 SHF.R.S32.HI R4, RZ, 0x1f, R234 ;  /* 0x0000001fff040819 */ /* 0x002fe200000114ea */
[C---:B------:R-:W-:Y:S02]  /*6f80*/  FMUL.FTZ R83, R100.reuse, R83 ;  /* 0x0000005364537220 */ /* 0x040fe40000410000 */
[----:B------:R-:W-:Y:S02]  /*6f90*/  FMUL.FTZ R86, R100, R86 ;  /* 0x0000005664567220 */ /* 0x000fe40000410000 */
[----:B------:R-:W-:Y:S01]  /*6fa0*/  @P0 IMAD R4, R4, c[0x0][0x1e0], RZ ;  /* 0x0000780004040a24 */ /* 0x000fe200078e02ff */
[----:B--2---:R-:W-:Y:S01]  /*6fb0*/  FMNMX.FTZ R0, R0, R2, !PT ;  /* 0x0000000200007209 */ /* 0x004fe20007810000 */
[----:B------:R-:W-:Y:S02]  /*6fc0*/  FMUL.FTZ R87, R100, R87 ;  /* 0x0000005764577220 */ /* 0x000fe40000410000 */
[----:B------:R-:W-:Y:S02]  /*6fd0*/  @P0 IMAD R4, R234, c[0x0][0x1e4], R4 ;  /* 0x00007900ea040a24 */ /* 0x000fe400078e0204 */
[----:B------:R-:W1:Y:S01]  /*6fe0*/  SHFL.BFLY PT, R2, R0, 0x1, 0x1f ;  /* 0x0c201f0000027f89 */ /* 0x000e6200000e0000 */
[C---:B-----5:R-:W-:Y:S01]  /*6ff0*/  FMUL.FTZ R28, R3.reuse, R132 ;  /* 0x00000084031c7220 */ /* 0x060fe20000410000 */
[----:B------:R-:W-:Y:S01]  /*7000*/  MOV R132, R43 ;  /* 0x0000002b00847202 */ /* 0x000fe20000000f00 */
[----:B------:R-:W-:Y:S01]  /*7010*/  FMUL.FTZ R29, R3, R133 ;  /* 0x00000085031d7220 */ /* 0x000fe20000410000 */
[----:B------:R-:W-:Y:S01]  /*7020*/  @P0 IADD3 R4, R7, R4, RZ ;  /* 0x0000000407040210 */ /* 0x000fe20007ffe0ff */
[C---:B------:R-:W-:Y:S01]  /*7030*/  FMUL.FTZ R40, R3.reuse, R144 ;  /* 0x0000009003287220 */ /* 0x040fe20000410000 */
[----:B------:R-:W-:Y:S01]  /*7040*/  MOV R144, R237 ;  /* 0x000000ed00907202 */ /* 0x000fe20000000f00 */
[C---:B------:R-:W-:Y:S01]  /*7050*/  FMUL.FTZ R41, R3.reuse, R145 ;  /* 0x0000009103297220 */ /* 0x040fe20000410000 */
[----:B------:R-:W-:Y:S01]  /*7060*/  @P0 SHF.L.U64.HI R4, R6, 0x6, R4 ;  /* 0x0000000606040819 */ /* 0x000fe20000010204 */
[C---:B------:R-:W-:Y:S01]  /*7070*/  FMUL.FTZ R57, R3.reuse, R161 ;  /* 0x000000a103397220 */ /* 0x040fe20000410000 */
[----:B------:R-:W-:Y:S01]  /*7080*/  MOV R145, R246 ;  /* 0x000000f600917202 */ /* 0x000fe20000000f00 */
[C---:B------:R-:W-:Y:S01]  /*7090*/  FMUL.FTZ R61, R3.reuse, R165 ;  /* 0x000000a5033d7220 */ /* 0x040fe20000410000 */
[----:B------:R-:W-:Y:S01]  /*70a0*/  MOV R133, R46 ;  /* 0x0000002e00857202 */ /* 0x000fe20000000f00 */
[----:B------:R2:W-:Y:S01]  /*70b0*/  MUFU.EX2 R246, R56 ;  /* 0x0000003800f67308 */ /* 0x0005e20000000800 */
[C---:B------:R-:W-:Y:S02]  /*70c0*/  FMUL.FTZ R72, R3.reuse, R72 ;  /* 0x0000004803487220 */ /* 0x040fe40000410000 */
[C---:B------:R-:W-:Y:S02]  /*70d0*/  FMUL.FTZ R73, R3.reuse, R73 ;  /* 0x0000004903497220 */ /* 0x040fe40000410000 */
[C---:B------:R-:W-:Y:S02]  /*70e0*/  FMUL.FTZ R76, R3.reuse, R76 ;  /* 0x0000004c034c7220 */ /* 0x040fe40000410000 */
[C---:B------:R-:W-:Y:S02]  /*70f0*/  FMUL.FTZ R77, R3.reuse, R77 ;  /* 0x0000004d034d7220 */ /* 0x040fe40000410000 */
[----:B------:R-:W-:Y:S01]  /*7100*/  FMUL.FTZ R88, R3, R88 ;  /* 0x0000005803587220 */ /* 0x000fe20000410000 */
[----:B-1----:R-:W-:Y:S01]  /*7110*/  FMNMX.FTZ R2, R0, R2, !PT ;  /* 0x0000000200027209 */ /* 0x002fe20007810000 */
[----:B------:R-:W-:Y:S02]  /*7120*/  FFMA.FTZ R0, R19, c[0x0][0x2d0], -R174 ;  /* 0x0000b40013007a23 */ /* 0x000fe400000108ae */
[----:B------:R-:W-:Y:S01]  /*7130*/  FFMA.FTZ R19, R184, c[0x0][0x2d0], -R175 ;  /* 0x0000b400b8137a23 */ /* 0x000fe200000108af */
[----:B------:R-:W-:Y:S01]  /*7140*/  MOV R184, R25 ;  /* 0x0000001900b87202 */ /* 0x000fe20000000f00 */
[----:B------:R-:W-:Y:S01]  /*7150*/  FMUL.FTZ R105, R2, c[0x0][0x2d0] ;  /* 0x0000b40002697a20 */ /* 0x000fe20000410000 */
[----:B------:R1:W-:Y:S01]  /*7160*/  MUFU.EX2 R180, R0 ;  /* 0x0000000000b47308 */ /* 0x0003e20000000800 */
[C---:B------:R-:W-:Y:S01]  /*7170*/  FMUL.FTZ R25, R3.reuse, R129 ;  /* 0x0000008103197220 */ /* 0x040fe20000410000 */
[----:B------:R-:W-:Y:S01]  /*7180*/  MOV R129, R44 ;  /* 0x0000002c00817202 */ /* 0x000fe20000000f00 */
[----:B------:R-:W-:Y:S02]  /*7190*/  FFMA.FTZ R44, R190, c[0x0][0x2d0], -R173 ;  /* 0x0000b400be2c7a23 */ /* 0x000fe400000108ad */
[C---:B------:R-:W-:Y:S02]  /*71a0*/  FMUL.FTZ R89, R3.reuse, R89 ;  /* 0x0000005903597220 */ /* 0x040fe40000410000 */
[C---:B--2---:R-:W-:Y:S02]  /*71b0*/  FMUL.FTZ R56, R3.reuse, R160 ;  /* 0x000000a003387220 */ /* 0x044fe40000410000 */
[C---:B------:R-:W-:Y:S01]  /*71c0*/  FMUL.FTZ R92, R3.reuse, R92 ;  /* 0x0000005c035c7220 */ /* 0x040fe20000410000 */
[----:B------:R2:W-:Y:S01]  /*71d0*/  MUFU.EX2 R20, R19 ;  /* 0x0000001300147308 */ /* 0x0005e20000000800 */
[----:B------:R-:W-:Y:S02]  /*71e0*/  FMUL.FTZ R93, R3, R93 ;  /* 0x0000005d035d7220 */ /* 0x000fe40000410000 */
[C---:B------:R-:W-:Y:S02]  /*71f0*/  FMUL.FTZ R98, R100.reuse, R98 ;  /* 0x0000006264627220 */ /* 0x040fe40000410000 */
[----:B------:R-:W-:Y:S02]  /*7200*/  FMUL.FTZ R99, R100, R99 ;  /* 0x0000006364637220 */ /* 0x000fe40000410000 */
[----:B------:R-:W-:Y:S06]  /*7210*/  FFMA.FTZ R107, R107, c[0x0][0x2d0], -R105 ;  /* 0x0000b4006b6b7a23 */ /* 0x000fec0000010869 */
[----:B------:R-:W-:Y:S01]  /*7220*/  MUFU.EX2 R107, R107 ;  /* 0x0000006b006b7308 */ /* 0x000fe20000000800 */
[----:B-1----:R-:W-:Y:S02]  /*7230*/  FADD.FTZ R0, -R2, R106 ;  /* 0x0000006a02007221 */ /* 0x002fe40000010100 */
[--C-:B------:R-:W-:Y:S02]  /*7240*/  FFMA.FTZ R106, R199, c[0x0][0x2d0], -R175.reuse ;  /* 0x0000b400c76a7a23 */ /* 0x100fe400000108af */
[----:B------:R-:W-:Y:S05]  /*7250*/  FMUL.FTZ R0, R0, c[0x0][0x2d0] ;  /* 0x0000b40000007a20 */ /* 0x000fea0000410000 */
[----:B------:R1:W-:Y:S01]  /*7260*/  MUFU.EX2 R243, R106 ;  /* 0x0000006a00f37308 */ /* 0x0003e20000000800 */
[----:B--2---:R-:W-:Y:S09]  /*7270*/  FMUL.FTZ R19, R100, R123 ;  /* 0x0000007b64137220 */ /* 0x004ff20000410000 */
[----:B------:R-:W2:Y:S01]  /*7280*/  MUFU.EX2 R0, R0 ;  /* 0x0000000000007308 */ /* 0x000ea20000000800 */
[--C-:B-1----:R-:W-:Y:S09]  /*7290*/  FFMA.FTZ R106, R198, c[0x0][0x2d0], -R175.reuse ;  /* 0x0000b400c66a7a23 */ /* 0x102ff200000108af */
[----:B------:R1:W-:Y:S01]  /*72a0*/  MUFU.EX2 R242, R106 ;  /* 0x0000006a00f27308 */ /* 0x0003e20000000800 */
[C---:B--2---:R-:W-:Y:S02]  /*72b0*/  FMUL.FTZ R47, R0.reuse, R151 ;  /* 0x00000097002f7220 */ /* 0x044fe40000410000 */
[C---:B------:R-:W-:Y:S02]  /*72c0*/  FMUL.FTZ R58, R0.reuse, R162 ;  /* 0x000000a2003a7220 */ /* 0x040fe40000410000 */
[C---:B------:R-:W-:Y:S02]  /*72d0*/  FMUL.FTZ R59, R0.reuse, R163 ;  /* 0x000000a3003b7220 */ /* 0x040fe40000410000 */
[C---:B------:R-:W-:Y:S02]  /*72e0*/  FMUL.FTZ R62, R0.reuse, R166 ;  /* 0x000000a6003e7220 */ /* 0x040fe40000410000 */
[C---:B------:R-:W-:Y:S02]  /*72f0*/  FMUL.FTZ R63, R0.reuse, R167 ;  /* 0x000000a7003f7220 */ /* 0x040fe40000410000 */
[C---:B------:R-:W-:Y:S01]  /*7300*/  FMUL.FTZ R74, R0.reuse, R74 ;  /* 0x0000004a004a7220 */ /* 0x040fe20000410000 */
[----:B---3--:R-:W-:Y:S01]  /*7310*/  @P0 IADD3 R7, P2, R5, R30, RZ ;  /* 0x0000001e05070210 */ /* 0x008fe20007f5e0ff */
[C---:B------:R-:W-:Y:S01]  /*7320*/  FMUL.FTZ R31, R0.reuse, R135 ;  /* 0x00000087001f7220 */ /* 0x040fe20000410000 */
[----:B------:R-:W-:Y:S01]  /*7330*/  MOV R135, R244 ;  /* 0x000000f400877202 */ /* 0x000fe20000000f00 */
[----:B------:R-:W-:Y:S01]  /*7340*/  FMUL.FTZ R75, R0, R75 ;  /* 0x0000004b004b7220 */ /* 0x000fe20000410000 */
[----:B------:R-:W-:Y:S01]  /*7350*/  @P0 LEA R14, P1, R7, c[0x0][0x1c8], 0x1 ;  /* 0x00007200070e0a11 */ /* 0x000fe200078208ff */
[----:B------:R2:W-:Y:S01]  /*7360*/  MUFU.EX2 R244, R64 ;  /* 0x0000004000f47308 */ /* 0x0005e20000000800 */
[----:B------:R-:W-:Y:S01]  /*7370*/  @P0 IADD3.X R6, R4, R23, RZ, P2, !PT ;  /* 0x0000001704060210 */ /* 0x000fe200017fe4ff */
[--C-:B-1----:R-:W-:Y:S02]  /*7380*/  FFMA.FTZ R106, R201, c[0x0][0x2d0], -R175.reuse ;  /* 0x0000b400c96a7a23 */ /* 0x102fe400000108af */
[C---:B------:R-:W-:Y:S01]  /*7390*/  FMUL.FTZ R78, R0.reuse, R78 ;  /* 0x0000004e004e7220 */ /* 0x040fe20000410000 */
[----:B------:R-:W-:Y:S01]  /*73a0*/  @P0 LEA.HI.X R15, R7, c[0x0][0x1cc], R6, 0x1, P1 ;  /* 0x00007300070f0a11 */ /* 0x000fe200008f0c06 */
[C---:B------:R-:W-:Y:S01]  /*73b0*/  FMUL.FTZ R79, R0.reuse, R79 ;  /* 0x0000004f004f7220 */ /* 0x040fe20000410000 */
[C---:B------:R-:W-:Y:S01]  /*73c0*/  @P0 IADD3 R6, P3, R5.reuse, R24, RZ ;  /* 0x0000001805060210 */ /* 0x040fe20007f7e0ff */
[C---:B------:R-:W-:Y:S02]  /*73d0*/  FMUL.FTZ R90, R0.reuse, R90 ;  /* 0x0000005a005a7220 */ /* 0x040fe40000410000 */
[----:B------:R1:W-:Y:S01]  /*73e0*/  @P0 LDGSTS.E.BYPASS.LTC128B.128 [R233+0x3100], [R14.64], !P5 ;  /* 0x031000000ee90fae */ /* 0x0003e2000e901d46 */
[----:B------:R3:W-:Y:S01]  /*73f0*/  MUFU.EX2 R241, R106 ;  /* 0x0000006a00f17308 */ /* 0x0007e20000000800 */
[----:B------:R-:W-:Y:S01]  /*7400*/  @P0 IADD3 R7, P2, R5, R17, RZ ;  /* 0x0000001105070210 */ /* 0x000fe20007f5e0ff */
[----:B------:R-:W-:Y:S01]  /*7410*/  FMUL.FTZ R91, R0, R91 ;  /* 0x0000005b005b7220 */ /* 0x000fe20000410000 */
[----:B------:R-:W-:Y:S01]  /*7420*/  @P0 IADD3 R5, P1, R8, R5, RZ ;  /* 0x0000000508050210 */ /* 0x000fe20007f3e0ff */
[----:B------:R-:W-:Y:S01]  /*7430*/  FMUL.FTZ R94, R0, R94 ;  /* 0x0000005e005e7220 */ /* 0x000fe20000410000 */
[----:B------:R-:W-:Y:S01]  /*7440*/  @P0 IADD3.X R8, R4, R21, RZ, P3, !PT ;  /* 0x0000001504080210 */ /* 0x000fe20001ffe4ff */
[----:B------:R-:W-:Y:S01]  /*7450*/  FMUL.FTZ R95, R0, R95 ;  /* 0x0000005f005f7220 */ /* 0x000fe20000410000 */
[C---:B------:R-:W-:Y:S04]  /*7460*/  @P0 LEA R10, P3, R6.reuse, c[0x0][0x1c8], 0x1 ;  /* 0x00007200060a0a11 */ /* 0x040fe800078608ff */
[----:B------:R-:W-:Y:S01]  /*7470*/  @P0 LEA.HI.X R11, R6, c[0x0][0x1cc], R8, 0x1, P3 ;  /* 0x00007300060b0a11 */ /* 0x000fe200018f0c08 */
[--C-:B------:R-:W-:Y:S01]  /*7480*/  FFMA.FTZ R6, R185, c[0x0][0x2d0], -R175.reuse ;  /* 0x0000b400b9067a23 */ /* 0x100fe200000108af */
[----:B------:R-:W-:Y:S01]  /*7490*/  MOV R185, R248 ;  /* 0x000000f800b97202 */ /* 0x000fe20000000f00 */
[----:B--2---:R-:W-:Y:S02]  /*74a0*/  FMUL.FTZ R64, R101, R168 ;  /* 0x000000a865407220 */ /* 0x004fe40000410000 */
[----:B------:R2:W-:Y:S01]  /*74b0*/  @P0 LDGSTS.E.BYPASS.LTC128B.128 [R233+0x4100], [R10.64], !P4 ;  /* 0x041000000ae90fae */ /* 0x0005e2000e101d46 */
[----:B---3--:R-:W-:Y:S02]  /*74c0*/  FFMA.FTZ R106, R200, c[0x0][0x2d0], -R175 ;  /* 0x0000b400c86a7a23 */ /* 0x008fe400000108af */
[C---:B-1----:R-:W-:Y:S02]  /*74d0*/  FMUL.FTZ R14, R0.reuse, R118 ;  /* 0x00000076000e7220 */ /* 0x042fe40000410000 */
[----:B------:R-:W-:Y:S02]  /*74e0*/  FMUL.FTZ R15, R0, R119 ;  /* 0x00000077000f7220 */ /* 0x000fe40000410000 */
[----:B--2---:R-:W-:Y:S01]  /*74f0*/  FFMA.FTZ R10, R188, c[0x0][0x2d0], -R105 ;  /* 0x0000b400bc0a7a23 */ /* 0x004fe20000010869 */
[----:B------:R-:W-:Y:S01]  /*7500*/  MOV R188, R247 ;  /* 0x000000f700bc7202 */ /* 0x000fe20000000f00 */
[C---:B------:R-:W-:Y:S02]  /*7510*/  FMUL.FTZ R11, R0.reuse, R111 ;  /* 0x0000006f000b7220 */ /* 0x040fe40000410000 */
[----:B------:R1:W-:Y:S02]  /*7520*/  MUFU.EX2 R205, R10 ;  /* 0x0000000a00cd7308 */ /* 0x0003e40000000800 */
[----:B-1----:R-:W-:Y:S01]  /*7530*/  FMUL.FTZ R10, R0, R110 ;  /* 0x0000006e000a7220 */ /* 0x002fe20000410000 */
[----:B----4-:R-:W-:Y:S02]  /*7540*/  @P0 IADD3.X R9, R4, R16, RZ, P2, !PT ;  /* 0x0000001004090210 */ /* 0x010fe400017fe4ff */
[----:B------:R-:W-:Y:S02]  /*7550*/  @P0 LEA R12, P2, R7, c[0x0][0x1c8], 0x1 ;  /* 0x00007200070c0a11 */ /* 0x000fe400078408ff */
[----:B------:R-:W-:Y:S01]  /*7560*/  @P0 IADD3.X R4, R27, R4, RZ, P1, !PT ;  /* 0x000000041b040210 */ /* 0x000fe20000ffe4ff */
[C---:B------:R-:W-:Y:S01]  /*7570*/  FMUL.FTZ R27, R0.reuse, R131 ;  /* 0x00000083001b7220 */ /* 0x040fe20000410000 */
[----:B------:R-:W-:Y:S02]  /*7580*/  @P0 LEA.HI.X R13, R7, c[0x0][0x1cc], R9, 0x1, P2 ;  /* 0x00007300070d0a11 */ /* 0x000fe400010f0c09 */
[C---:B------:R-:W-:Y:S02]  /*7590*/  @P0 IADD3 R7, P2, R5.reuse, R24, RZ ;  /* 0x0000001805070210 */ /* 0x040fe40007f5e0ff */
[----:B------:R1:W-:Y:S01]  /*75a0*/  MUFU.EX2 R24, R6 ;  /* 0x0000000600187308 */ /* 0x0003e20000000800 */
[C---:B------:R-:W-:Y:S01]  /*75b0*/  @P0 IADD3 R9, P3, R5.reuse, R30, RZ ;  /* 0x0000001e05090210 */ /* 0x040fe20007f7e0ff */
[----:B------:R2:W-:Y:S01]  /*75c0*/  @P0 LDGSTS.E.BYPASS.LTC128B.128 [R233+0x5100], [R12.64], !P6 ;  /* 0x051000000ce90fae */ /* 0x0005e2000f101d46 */
[----:B------:R-:W-:Y:S01]  /*75d0*/  @P0 IADD3 R5, P1, R5, R17, RZ ;  /* 0x0000001105050210 */ /* 0x000fe20007f3e0ff */
[----:B------:R-:W-:Y:S01]  /*75e0*/  FMUL.FTZ R30, R0, R134 ;  /* 0x00000086001e7220 */ /* 0x000fe20000410000 */
[C---:B------:R-:W-:Y:S02]  /*75f0*/  @P0 IADD3.X R17, R4.reuse, R23, RZ, P3, !PT ;  /* 0x0000001704110210 */ /* 0x040fe40001ffe4ff */
[C---:B------:R-:W-:Y:S02]  /*7600*/  @P0 LEA R8, P3, R9.reuse, c[0x0][0x1c8], 0x1 ;  /* 0x0000720009080a11 */ /* 0x040fe400078608ff */
[C---:B------:R-:W-:Y:S02]  /*7610*/  @P0 IADD3.X R18, R4.reuse, R21, RZ, P2, !PT ;  /* 0x0000001504120210 */ /* 0x040fe400017fe4ff */
[----:B------:R-:W-:Y:S01]  /*7620*/  @P0 LEA.HI.X R9, R9, c[0x0][0x1cc], R17, 0x1, P3 ;  /* 0x0000730009090a11 */ /* 0x000fe200018f0c11 */
[----:B------:R-:W-:Y:S01]  /*7630*/  FMUL.FTZ R17, R101, R121 ;  /* 0x0000007965117220 */ /* 0x000fe20000410000 */
[----:B------:R-:W-:Y:S02]  /*7640*/  @P0 IADD3.X R16, R4, R16, RZ, P1, !PT ;  /* 0x0000001004100210 */ /* 0x000fe40000ffe4ff */
[C---:B------:R-:W-:Y:S01]  /*7650*/  @P0 LEA R4, P1, R5.reuse, c[0x0][0x1c8], 0x1 ;  /* 0x0000720005040a11 */ /* 0x040fe200078208ff */
[----:B------:R3:W-:Y:S01]  /*7660*/  @P0 LDGSTS.E.BYPASS.LTC128B.128 [R233+0x3900], [R8.64], !P5 ;  /* 0x0390000008e90fae */ /* 0x0007e2000e901d46 */
[----:B------:R-:W-:Y:S02]  /*7670*/  MOV R131, R42 ;  /* 0x0000002a00837202 */ /* 0x000fe40000000f00 */
[----:B------:R-:W-:Y:S01]  /*7680*/  @P0 LEA.HI.X R5, R5, c[0x0][0x1cc], R16, 0x1, P1 ;  /* 0x0000730005050a11 */ /* 0x000fe200008f0c10 */
[----:B------:R-:W-:Y:S01]  /*7690*/  FFMA.FTZ R16, R183, c[0x0][0x2d0], -R175 ;  /* 0x0000b400b7107a23 */ /* 0x000fe200000108af */
[----:B------:R-:W-:Y:S02]  /*76a0*/  MOV R183, R20 ;  /* 0x0000001400b77202 */ /* 0x000fe40000000f00 */
[----:B------:R-:W-:Y:S01]  /*76b0*/  MOV R134, R245 ;  /* 0x000000f500867202 */ /* 0x000fe20000000f00 */
[----:B------:R-:W4:Y:S01]  /*76c0*/  MUFU.EX2 R252, R16 ;  /* 0x0000001000fc7308 */ /* 0x000f220000000800 */
[C---:B-1----:R-:W-:Y:S04]  /*76d0*/  @P0 LEA R6, P2, R7.reuse, c[0x0][0x1c8], 0x1 ;  /* 0x0000720007060a11 */ /* 0x042fe800078408ff */
[----:B------:R-:W-:Y:S01]  /*76e0*/  @P0 LEA.HI.X R7, R7, c[0x0][0x1cc], R18, 0x1, P2 ;  /* 0x0000730007070a11 */ /* 0x000fe200010f0c12 */
[C---:B--2---:R-:W-:Y:S02]  /*76f0*/  FMUL.FTZ R12, R3.reuse, R116 ;  /* 0x00000074030c7220 */ /* 0x044fe40000410000 */
[C---:B------:R-:W-:Y:S02]  /*7700*/  FMUL.FTZ R13, R3.reuse, R117 ;  /* 0x00000075030d7220 */ /* 0x040fe40000410000 */
[----:B------:R1:W-:Y:S01]  /*7710*/  @P0 LDGSTS.E.BYPASS.LTC128B.128 [R233+0x4900], [R6.64], !P4 ;  /* 0x0490000006e90fae */ /* 0x0003e2000e101d46 */
[----:B------:R-:W-:Y:S07]  /*7720*/  FMUL.FTZ R18, R100, R122 ;  /* 0x0000007a64127220 */ /* 0x000fee0000410000 */
[----:B------:R2:W-:Y:S01]  /*7730*/  @P0 LDGSTS.E.BYPASS.LTC128B.128 [R233+0x5900], [R4.64], !P6 ;  /* 0x0590000004e90fae */ /* 0x0005e2000f101d46 */
[C---:B---3--:R-:W-:Y:S02]  /*7740*/  FMUL.FTZ R8, R3.reuse, R108 ;  /* 0x0000006c03087220 */ /* 0x048fe40000410000 */
[----:B------:R-:W-:Y:S01]  /*7750*/  FMUL.FTZ R9, R3, R109 ;  /* 0x0000006d03097220 */ /* 0x000fe20000410000 */
[----:B----4-:R-:W-:Y:S01]  /*7760*/  F2FP.PACK_AB R110, R252, R183 ;  /* 0x000000b7fc6e723e */ /* 0x010fe200000000ff */
[----:B------:R-:W-:Y:S03]  /*7770*/  FMUL.FTZ R16, R101, R120 ;  /* 0x0000007865107220 */ /* 0x000fe60000410000 */
[----:B------:R-:W3:Y:S08]  /*7780*/  LDSM.16.MT88.4 R20, [R217+0x100] ;  /* 0x00010000d914783b */ /* 0x000ef00000004200 */
[----:B------:R-:W4:Y:S01]  /*7790*/  LDSM.16.MT88.4 R36, [R218+0x100] ;  /* 0x00010000da24783b */ /* 0x000f220000004200 */
[----:B-1----:R-:W-:Y:S01]  /*77a0*/  FMUL.FTZ R6, R100, R114 ;  /* 0x0000007264067220 */ /* 0x002fe20000410000 */
[----:B------:R-:W-:Y:S01]  /*77b0*/  F2FP.PACK_AB R114, R182, R245 ;  /* 0x000000f5b672723e */ /* 0x000fe200000000ff */
[----:B------:R-:W-:Y:S01]  /*77c0*/  FMUL.FTZ R7, R100, R115 ;  /* 0x0000007364077220 */ /* 0x000fe20000410000 */
[----:B------:R-:W-:Y:S01]  /*77d0*/  F2FP.PACK_AB R115, R180, R46 ;  /* 0x0000002eb473723e */ /* 0x000fe200000000ff */
[C---:B------:R-:W-:Y:S03]  /*77e0*/  FMUL.FTZ R46, R0.reuse, R150 ;  /* 0x00000096002e7220 */ /* 0x040fe60000410000 */
[----:B------:R-:W1:Y:S01]  /*77f0*/  LDSM.16.MT88.4 R52, [R217+0x1100] ;  /* 0x00110000d934783b */ /* 0x000e620000004200 */
[----:B------:R5:W-:Y:S01]  /*7800*/  MUFU.EX2 R245, R60 ;  /* 0x0000003c00f57308 */ /* 0x000be20000000800 */
[----:B--2---:R-:W-:Y:S01]  /*7810*/  FFMA.FTZ R4, R189, c[0x0][0x2d0], -R105 ;  /* 0x0000b400bd047a23 */ /* 0x004fe20000010869 */
[----:B------:R-:W-:Y:S01]  /*7820*/  MOV R189, R48 ;  /* 0x0000003000bd7202 */ /* 0x000fe20000000f00 */
[----:B------:R-:W-:Y:S01]  /*7830*/  FMUL.FTZ R5, R101, R113 ;  /* 0x0000007165057220 */ /* 0x000fe20000410000 */
[----:B------:R-:W-:Y:S01]  /*7840*/  F2FP.PACK_AB R113, R181, R45 ;  /* 0x0000002db571723e */ /* 0x000fe200000000ff */
[----:B------:R-:W-:Y:S02]  /*7850*/  FFMA.FTZ R48, R191, c[0x0][0x2d0], -R173 ;  /* 0x0000b400bf307a23 */ /* 0x000fe400000108ad */
[----:B------:R-:W2:Y:S01]  /*7860*/  LDSM.16.MT88.4 R116, [R218+0x1100] ;  /* 0x00110000da74783b */ /* 0x000ea20000004200 */
[----:B------:R-:W-:Y:S02]  /*7870*/  MOV R191, R185 ;  /* 0x000000b900bf7202 */ /* 0x000fe40000000f00 */
[----:B------:R3:W3:Y:S05]  /*7880*/  MUFU.EX2 R206, R4 ;  /* 0x0000000400ce7308 */ /* 0x0006ea0000000800 */
[----:B------:R-:W1:Y:S05]  /*7890*/  LDSM.16.MT88.4 R120, [R217+0x2100] ;  /* 0x00210000d978783b */ /* 0x000e6a0000004200 */
[----:B------:R4:W-:Y:S03]  /*78a0*/  MUFU.EX2 R248, R48 ;  /* 0x0000003000f87308 */ /* 0x0009e60000000800 */
[----:B------:R-:W-:Y:S01]  /*78b0*/  LDSM.16.MT88.4 R168, [R218+0x1d00] ;  /* 0x001d0000daa8783b */ /* 0x000fe20000004200 */
[----:B-----5:R-:W-:Y:S07]  /*78c0*/  FMUL.FTZ R60, R3, R164 ;  /* 0x000000a4033c7220 */ /* 0x020fee0000410000 */
[----:B------:R-:W0:Y:S01]  /*78d0*/  LDGDEPBAR ;  /* 0x00000000000079af */ /* 0x000e220000000000 */
[--C-:B---3--:R-:W-:Y:S01]  /*78e0*/  FFMA.FTZ R4, R187, c[0x0][0x2d0], -R105.reuse ;  /* 0x0000b400bb047a23 */ /* 0x108fe20000010869 */
[----:B------:R-:W-:Y:S01]  /*78f0*/  MOV R187, R26 ;  /* 0x0000001a00bb7202 */ /* 0x000fe20000000f00 */
[----:B------:R-:W-:Y:S01]  /*7900*/  FMUL.FTZ R26, R0, R130 ;  /* 0x00000082001a7220 */ /* 0x000fe20000410000 */
[----:B------:R-:W-:Y:S01]  /*7910*/  F2FP.PACK_AB R109, R206, R205 ;  /* 0x000000cdce6d723e */ /* 0x000fe200000000ff */
[----:B------:R3:W-:Y:S01]  /*7920*/  MUFU.EX2 R207, R4 ;  /* 0x0000000400cf7308 */ /* 0x0007e20000000800 */
[----:B------:R-:W-:Y:S01]  /*7930*/  MOV R130, R45 ;  /* 0x0000002d00827202 */ /* 0x000fe20000000f00 */
[----:B------:R-:W-:Y:S02]  /*7940*/  FMUL.FTZ R45, R3, R149 ;  /* 0x00000095032d7220 */ /* 0x000fe40000410000 */
[----:B----4-:R-:W-:Y:S02]  /*7950*/  FMUL.FTZ R48, R101, R152 ;  /* 0x0000009865307220 */ /* 0x010fe40000410000 */
[----:B---3--:R-:W-:Y:S01]  /*7960*/  FFMA.FTZ R4, R186, c[0x0][0x2d0], -R105 ;  /* 0x0000b400ba047a23 */ /* 0x008fe20000010869 */
[----:B------:R-:W-:Y:S01]  /*7970*/  MOV R186, R24 ;  /* 0x0000001800ba7202 */ /* 0x000fe20000000f00 */
[----:B------:R-:W-:Y:S01]  /*7980*/  FMUL.FTZ R24, R3, R128 ;  /* 0x0000008003187220 */ /* 0x000fe20000410000 */
[----:B------:R-:W-:Y:S01]  /*7990*/  MOV R128, R249 ;  /* 0x000000f900807202 */ /* 0x000fe20000000f00 */
[----:B------:R3:W4:Y:S01]  /*79a0*/  MUFU.EX2 R208, R4 ;  /* 0x0000000400d07308 */ /* 0x0007220000000800 */
[----:B------:R-:W-:Y:S01]  /*79b0*/  F2FP.PACK_AB R108, R186, R43 ;  /* 0x0000002bba6c723e */ /* 0x000fe200000000ff */
[----:B------:R-:W-:Y:S01]  /*79c0*/  FMUL.FTZ R43, R0, R147 ;  /* 0x00000093002b7220 */ /* 0x000fe20000410000 */
[----:B------:R-:W-:Y:S01]  /*79d0*/  MOV R147, R135 ;  /* 0x0000008700937202 */ /* 0x000fe20000000f00 */
[--C-:B------:R-:W-:Y:S01]  /*79e0*/  FFMA.FTZ R128, R128, c[0x0][0x2d0], -R174.reuse ;  /* 0x0000b40080807a23 */ /* 0x100fe200000108ae */
[----:B------:R-:W-:Y:S02]  /*79f0*/  MOV R135, R133 ;  /* 0x0000008500877202 */ /* 0x000fe40000000f00 */
[----:B------:R-:W-:Y:S03]  /*7a00*/  MOV R133, R131 ;  /* 0x0000008300857202 */ /* 0x000fe60000000f00 */
[----:B------:R5:W-:Y:S01]  /*7a10*/  MUFU.EX2 R249, R44 ;  /* 0x0000002c00f97308 */ /* 0x000be20000000800 */
[----:B---3--:R-:W-:Y:S01]  /*7a20*/  FMUL.FTZ R4, R101, R112 ;  /* 0x0000007065047220 */ /* 0x008fe20000410000 */
[----:B------:R-:W-:Y:S01]  /*7a30*/  F2FP.PACK_AB R112, R187, R42 ;  /* 0x0000002abb70723e */ /* 0x000fe200000000ff */
[----:B------:R-:W-:Y:S01]  /*7a40*/  FMUL.FTZ R42, R0, R146 ;  /* 0x00000092002a7220 */ /* 0x000fe20000410000 */
[----:B----4-:R-:W-:Y:S02]  /*7a50*/  F2FP.PACK_AB R111, R208, R207 ;  /* 0x000000cfd06f723e */ /* 0x010fe400000000ff */
[----:B------:R-:W-:Y:S03]  /*7a60*/  MOV R146, R236 ;  /* 0x000000ec00927202 */ /* 0x000fe60000000f00 */
[-C--:B------:R-:W-:Y:S05]  /*7a70*/  HMMA.16816.F32 R4, R112, R20.reuse, R4 ;  /* 0x000000147004723c */ /* 0x080fea0000001804 */
[----:B-----5:R-:W-:Y:S03]  /*7a80*/  FMUL.FTZ R44, R3, R148 ;  /* 0x00000094032c7220 */ /* 0x020fe60000410000 */
[C---:B------:R-:W-:Y:S07]  /*7a90*/  HMMA.16816.F32 R8, R108.reuse, R20, R8 ;  /* 0x000000146c08723c */ /* 0x040fee0000001808 */
[C---:B------:R-:W-:Y:S01]  /*7aa0*/  FMUL.FTZ R20, R101.reuse, R124 ;  /* 0x0000007c65147220 */ /* 0x040fe20000410000 */
[-C--:B------:R-:W-:Y:S04]  /*7ab0*/  HMMA.16816.F32 R12, R108, R22.reuse, R12 ;  /* 0x000000166c0c723c */ /* 0x080fe8000000180c */
[C---:B------:R-:W-:Y:S04]  /*7ac0*/  FMUL.FTZ R21, R101.reuse, R125 ;  /* 0x0000007d65157220 */ /* 0x040fe80000410000 */
[C---:B------:R-:W-:Y:S07]  /*7ad0*/  HMMA.16816.F32 R16, R112.reuse, R22, R16 ;  /* 0x000000167010723c */ /* 0x040fee0000001810 */
[C---:B------:R-:W-:Y:S02]  /*7ae0*/  FMUL.FTZ R22, R100.reuse, R126 ;  /* 0x0000007e64167220 */ /* 0x040fe40000410000 */
[----:B------:R-:W-:Y:S02]  /*7af0*/  FMUL.FTZ R23, R100, R127 ;  /* 0x0000007f64177220 */ /* 0x000fe40000410000 */
[----:B------:R-:W-:Y:S05]  /*7b00*/  LDSM.16.MT88.4 R124, [R218+0x500] ;  /* 0x00050000da7c783b */ /* 0x000fea0000004200 */
[-C--:B------:R-:W-:Y:S08]  /*7b10*/  HMMA.16816.F32 R20, R112, R36.reuse, R20 ;  /* 0x000000247014723c */ /* 0x080ff00000001814 */
[C---:B------:R-:W-:Y:S07]  /*7b20*/  HMMA.16816.F32 R24, R108.reuse, R36, R24 ;  /* 0x000000246c18723c */ /* 0x040fee0000001818 */
[----:B------:R-:W-:Y:S01]  /*7b30*/  FFMA.FTZ R36, R192, c[0x0][0x2d0], -R173 ;  /* 0x0000b400c0247a23 */ /* 0x000fe200000108ad */
[-C--:B------:R-:W-:Y:S03]  /*7b40*/  HMMA.16816.F32 R28, R108, R38.reuse, R28 ;  /* 0x000000266c1c723c */ /* 0x080fe6000000181c */
[----:B------:R3:W4:Y:S01]  /*7b50*/  MUFU.EX2 R251, R36 ;  /* 0x0000002400fb7308 */ /* 0x0007220000000800 */
[----:B------:R-:W-:Y:S01]  /*7b60*/  MOV R192, R50 ;  /* 0x0000003200c07202 */ /* 0x000fe20000000f00 */
[C---:B------:R-:W-:Y:S02]  /*7b70*/  FMUL.FTZ R50, R100.reuse, R154 ;  /* 0x0000009a64327220 */ /* 0x040fe40000410000 */
[C---:B------:R-:W-:Y:S01]  /*7b80*/  FMUL.FTZ R37, R101.reuse, R141 ;  /* 0x0000008d65257220 */ /* 0x040fe20000410000 */
[C---:B------:R-:W-:Y:S04]  /*7b90*/  HMMA.16816.F32 R32, R112.reuse, R38, R32 ;  /* 0x000000267020723c */ /* 0x040fe80000001820 */
[----:B------:R-:W-:Y:S02]  /*7ba0*/  MOV R141, R240 ;  /* 0x000000f0008d7202 */ /* 0x000fe40000000f00 */
[----:B------:R5:W-:Y:S01]  /*7bb0*/  MUFU.EX2 R240, R106 ;  /* 0x0000006a00f07308 */ /* 0x000be20000000800 */
[C---:B------:R-:W-:Y:S01]  /*7bc0*/  FMUL.FTZ R38, R100.reuse, R142 ;  /* 0x0000008e64267220 */ /* 0x040fe20000410000 */
[----:B------:R-:W-:Y:S01]  /*7bd0*/  MOV R142, R239 ;  /* 0x000000ef008e7202 */ /* 0x000fe20000000f00 */
[----:B------:R-:W-:Y:S03]  /*7be0*/  FMUL.FTZ R39, R100, R143 ;  /* 0x0000008f64277220 */ /* 0x000fe60000410000 */
[----:B------:R-:W-:Y:S01]  /*7bf0*/  MOV R143, R238 ;  /* 0x000000ee008f7202 */ /* 0x000fe20000000f00 */
[C---:B---3--:R-:W-:Y:S01]  /*7c00*/  FMUL.FTZ R36, R101.reuse, R140 ;  /* 0x0000008c65247220 */ /* 0x048fe20000410000 */
[----:B------:R-:W-:Y:S01]  /*7c10*/  MOV R140, R49 ;  /* 0x00000031008c7202 */ /* 0x000fe20000000f00 */
[----:B------:R-:W-:Y:S02]  /*7c20*/  FMUL.FTZ R49, R101, R153 ;  /* 0x0000009965317220 */ /* 0x000fe40000410000 */
[----:B------:R-:W-:Y:S03]  /*7c30*/  LDSM.16.MT88.4 R152, [R217+0x1d00] ;  /* 0x001d0000d998783b */ /* 0x000fe60000004200 */
[-C--:B-1----:R-:W-:Y:S03]  /*7c40*/  HMMA.16816.F32 R36, R112, R52.reuse, R36 ;  /* 0x000000347024723c */ /* 0x082fe60000001824 */
[--C-:B-----5:R-:W-:Y:S05]  /*7c50*/  FFMA.FTZ R106, R203, c[0x0][0x2d0], -R105.reuse ;  /* 0x0000b400cb6a7a23 */ /* 0x120fea0000010869 */
[C---:B------:R-:W-:Y:S07]  /*7c60*/  HMMA.16816.F32 R40, R108.reuse, R52, R40 ;  /* 0x000000346c28723c */ /* 0x040fee0000001828 */
[--C-:B------:R-:W-:Y:S01]  /*7c70*/  FFMA.FTZ R52, R196, c[0x0][0x2d0], -R174.reuse ;  /* 0x0000b400c4347a23 */ /* 0x100fe200000108ae */
[-C--:B------:R-:W-:Y:S01]  /*7c80*/  HMMA.16816.F32 R44, R108, R54.reuse, R44 ;  /* 0x000000366c2c723c */ /* 0x080fe2000000182c */
[----:B------:R1:W-:Y:S03]  /*7c90*/  MUFU.EX2 R196, R106 ;  /* 0x0000006a00c47308 */ /* 0x0003e60000000800 */
[C---:B------:R-:W-:Y:S04]  /*7ca0*/  FMUL.FTZ R53, R101.reuse, R157 ;  /* 0x0000009d65357220 */ /* 0x040fe80000410000 */
[C---:B------:R-:W-:Y:S03]  /*7cb0*/  HMMA.16816.F32 R48, R112.reuse, R54, R48 ;  /* 0x000000367030723c */ /* 0x040fe60000001830 */
[----:B------:R3:W5:Y:S04]  /*7cc0*/  MUFU.EX2 R247, R52 ;  /* 0x0000003400f77308 */ /* 0x0007680000000800 */
[C---:B------:R-:W-:Y:S02]  /*7cd0*/  FMUL.FTZ R54, R100.reuse, R158 ;  /* 0x0000009e64367220 */ /* 0x040fe40000410000 */
[----:B------:R-:W-:Y:S03]  /*7ce0*/  FMUL.FTZ R55, R100, R159 ;  /* 0x0000009f64377220 */ /* 0x000fe60000410000 */
[--C-:B-1----:R-:W-:Y:S04]  /*7cf0*/  FFMA.FTZ R106, R204, c[0x0][0x2d0], -R105.reuse ;  /* 0x0000b400cc6a7a23 */ /* 0x102fe80000010869 */
[----:B------:R1:W1:Y:S01]  /*7d00*/  MUFU.EX2 R195, R106 ;  /* 0x0000006a00c37308 */ /* 0x0002620000000800 */
[----:B---3--:R-:W-:Y:S07]  /*7d10*/  FMUL.FTZ R52, R101, R156 ;  /* 0x0000009c65347220 */ /* 0x008fee0000410000 */
[-C--:B--2---:R-:W-:Y:S08]  /*7d20*/  HMMA.16816.F32 R52, R112, R116.reuse, R52 ;  /* 0x000000747034723c */ /* 0x084ff00000001834 */
[C---:B------:R-:W-:Y:S04]  /*7d30*/  HMMA.16816.F32 R56, R108.reuse, R116, R56 ;  /* 0x000000746c38723c */ /* 0x040fe80000001838 */
[--C-:B-1----:R-:W-:Y:S02]  /*7d40*/  FFMA.FTZ R106, R213, c[0x0][0x2d0], -R105.reuse ;  /* 0x0000b400d56a7a23 */ /* 0x102fe40000010869 */
[----:B------:R-:W-:Y:S02]  /*7d50*/  MUFU.EX2 R213, R128 ;  /* 0x0000008000d57308 */ /* 0x000fe40000000800 */
[-C--:B------:R-:W-:Y:S08]  /*7d60*/  HMMA.16816.F32 R60, R108, R118.reuse, R60 ;  /* 0x000000766c3c723c */ /* 0x080ff0000000183c */
[C---:B------:R-:W-:Y:S01]  /*7d70*/  HMMA.16816.F32 R64, R112.reuse, R118, R64 ;  /* 0x000000767040723c */ /* 0x040fe20000001840 */
[----:B------:R1:W-:Y:S01]  /*7d80*/  MUFU.EX2 R190, R106 ;  /* 0x0000006a00be7308 */ /* 0x0003e20000000800 */
[----:B------:R-:W2:Y:S06]  /*7d90*/  LDSM.16.MT88.4 R116, [R218+0x2100] ;  /* 0x00210000da74783b */ /* 0x000eac0000004200 */
[-C--:B------:R-:W-:Y:S08]  /*7da0*/  HMMA.16816.F32 R68, R112, R120.reuse, R68 ;  /* 0x000000787044723c */ /* 0x080ff00000001844 */
[C---:B------:R-:W-:Y:S08]  /*7db0*/  HMMA.16816.F32 R72, R108.reuse, R120, R72 ;  /* 0x000000786c48723c */ /* 0x040ff00000001848 */
[-C--:B------:R-:W-:Y:S04]  /*7dc0*/  HMMA.16816.F32 R76, R108, R122.reuse, R76 ;  /* 0x0000007a6c4c723c */ /* 0x080fe8000000184c */
[----:B-1----:R-:W-:Y:S04]  /*7dd0*/  FFMA.FTZ R106, R235, c[0x0][0x2d0], -R105 ;  /* 0x0000b400eb6a7a23 */ /* 0x002fe80000010869 */
[C---:B------:R-:W-:Y:S01]  /*7de0*/  HMMA.16816.F32 R80, R112.reuse, R122, R80 ;  /* 0x0000007a7050723c */ /* 0x040fe20000001850 */
[----:B------:R1:W3:Y:S01]  /*7df0*/  MUFU.EX2 R193, R106 ;  /* 0x0000006a00c17308 */ /* 0x0002e20000000800 */
[----:B------:R-:W3:Y:S06]  /*7e00*/  LDSM.16.MT88.4 R120, [R217+0x500] ;  /* 0x00050000d978783b */ /* 0x000eec0000004200 */
[-C--:B--2---:R-:W-:Y:S08]  /*7e10*/  HMMA.16816.F32 R84, R112, R116.reuse, R84 ;  /* 0x000000747054723c */ /* 0x084ff00000001854 */
[C---:B------:R-:W-:Y:S04]  /*7e20*/  HMMA.16816.F32 R88, R108.reuse, R116, R88 ;  /* 0x000000746c58723c */ /* 0x040fe80000001858 */
[--C-:B-1----:R-:W-:Y:S04]  /*7e30*/  FFMA.FTZ R106, R214, c[0x0][0x2d0], -R173.reuse ;  /* 0x0000b400d66a7a23 */ /* 0x102fe800000108ad */
[-C--:B------:R-:W-:Y:S01]  /*7e40*/  HMMA.16816.F32 R92, R108, R118.reuse, R92 ;  /* 0x000000766c5c723c */ /* 0x080fe2000000185c */
[----:B------:R1:W-:Y:S06]  /*7e50*/  MUFU.EX2 R239, R106 ;  /* 0x0000006a00ef7308 */ /* 0x0003ec0000000800 */
[----:B----4-:R-:W-:Y:S01]  /*7e60*/  F2FP.PACK_AB R108, R250, R251 ;  /* 0x000000fbfa6c723e */ /* 0x010fe200000000ff */
[----:B------:R-:W-:Y:S01]  /*7e70*/  HMMA.16816.F32 R96, R112, R118, R96 ;  /* 0x000000767060723c */ /* 0x000fe20000001860 */
[----:B------:R-:W2:Y:S03]  /*7e80*/  LDSM.16.MT88.4 R116, [R217+0x1500] ;  /* 0x00150000d974783b */ /* 0x000ea60000004200 */
[----:B------:R-:W-:Y:S02]  /*7e90*/  F2FP.PACK_AB R110, R248, R249 ;  /* 0x000000f9f86e723e */ /* 0x000fe400000000ff */
[----:B-----5:R-:W-:Y:S02]  /*7ea0*/  F2FP.PACK_AB R109, R246, R247 ;  /* 0x000000f7f66d723e */ /* 0x020fe400000000ff */
[----:B------:R-:W-:Y:S04]  /*7eb0*/  F2FP.PACK_AB R111, R244, R245 ;  /* 0x000000f5f46f723e */ /* 0x000fe800000000ff */
[----:B------:R-:W-:Y:S02]  /*7ec0*/  F2FP.PACK_AB R112, R242, R243 ;  /* 0x000000f3f270723e */ /* 0x000fe400000000ff */
[----:B------:R-:W-:Y:S01]  /*7ed0*/  F2FP.PACK_AB R114, R240, R241 ;  /* 0x000000f1f072723e */ /* 0x000fe200000000ff */
[-C--:B---3--:R-:W-:Y:S05]  /*7ee0*/  HMMA.16816.F32 R4, R108, R120.reuse, R4 ;  /* 0x000000786c04723c */ /* 0x088fea0000001804 */
[--C-:B-1----:R-:W-:Y:S01]  /*7ef0*/  FFMA.FTZ R106, R215, c[0x0][0x2d0], -R173.reuse ;  /* 0x0000b400d76a7a23 */ /* 0x102fe200000108ad */
[----:B------:R-:W-:Y:S02]  /*7f00*/  F2FP.PACK_AB R113, R195, R196 ;  /* 0x000000c4c371723e */ /* 0x000fe400000000ff */
[----:B------:R-:W-:Y:S01]  /*7f10*/  F2FP.PACK_AB R115, R193, R190 ;  /* 0x000000bec173723e */ /* 0x000fe200000000ff */
[----:B------:R1:W3:Y:S06]  /*7f20*/  MUFU.EX2 R237, R106 ;  /* 0x0000006a00ed7308 */ /* 0x0002ec0000000800 */
[C---:B------:R-:W-:Y:S08]  /*7f30*/  HMMA.16816.F32 R8, R112.reuse, R120, R8 ;  /* 0x000000787008723c */ /* 0x040ff00000001808 */
[-C--:B------:R-:W-:Y:S08]  /*7f40*/  HMMA.16816.F32 R12, R112, R122.reuse, R12 ;  /* 0x0000007a700c723c */ /* 0x080ff0000000180c */
[C---:B------:R-:W-:Y:S01]  /*7f50*/  HMMA.16816.F32 R16, R108.reuse, R122, R16 ;  /* 0x0000007a6c10723c */ /* 0x040fe20000001810 */
[----:B------:R-:W4:Y:S03]  /*7f60*/  LDSM.16.MT88.4 R120, [R218+0x1500] ;  /* 0x00150000da78783b */ /* 0x000f260000004200 */
[--C-:B-1----:R-:W-:Y:S04]  /*7f70*/  FFMA.FTZ R106, R202, c[0x0][0x2d0], -R173.reuse ;  /* 0x0000b400ca6a7a23 */ /* 0x102fe800000108ad */
[-C--:B------:R-:W-:Y:S01]  /*7f80*/  HMMA.16816.F32 R20, R108, R124.reuse, R20 ;  /* 0x0000007c6c14723c */ /* 0x080fe20000001814 */
[----:B------:R1:W-:Y:S07]  /*7f90*/  MUFU.EX2 R238, R106 ;  /* 0x0000006a00ee7308 */ /* 0x0003ee0000000800 */
[C---:B------:R-:W-:Y:S08]  /*7fa0*/  HMMA.16816.F32 R24, R112.reuse, R124, R24 ;  /* 0x0000007c7018723c */ /* 0x040ff00000001818 */
[-C--:B------:R-:W-:Y:S08]  /*7fb0*/  HMMA.16816.F32 R28, R112, R126.reuse, R28 ;  /* 0x0000007e701c723c */ /* 0x080ff0000000181c */
[C---:B------:R-:W-:Y:S01]  /*7fc0*/  HMMA.16816.F32 R32, R108.reuse, R126, R32 ;  /* 0x0000007e6c20723c */ /* 0x040fe20000001820 */
[----:B------:R-:W5:Y:S03]  /*7fd0*/  LDSM.16.MT88.4 R124, [R217+0x2500] ;  /* 0x00250000d97c783b */ /* 0x000f660000004200 */
[----:B-1----:R-:W-:Y:S04]  /*7fe0*/  FFMA.FTZ R106, R212, c[0x0][0x2d0], -R173 ;  /* 0x0000b400d46a7a23 */ /* 0x002fe800000108ad */
[-C--:B--2---:R-:W-:Y:S01]  /*7ff0*/  HMMA.16816.F32 R36, R108, R116.reuse, R36 ;  /* 0x000000746c24723c */ /* 0x084fe20000001824 */
[----:B------:R1:W2:Y:S07]  /*8000*/  MUFU.EX2 R236, R106 ;  /* 0x0000006a00ec7308 */ /* 0x0002ae0000000800 */
[C---:B------:R-:W-:Y:S08]  /*8010*/  HMMA.16816.F32 R40, R112.reuse, R116, R40 ;  /* 0x000000747028723c */ /* 0x040ff00000001828 */
[-C--:B------:R-:W-:Y:S08]  /*8020*/  HMMA.16816.F32 R44, R112, R118.reuse, R44 ;  /* 0x00000076702c723c */ /* 0x080ff0000000182c */
[C---:B------:R-:W-:Y:S01]  /*8030*/  HMMA.16816.F32 R48, R108.reuse, R118, R48 ;  /* 0x000000766c30723c */ /* 0x040fe20000001830 */
[----:B------:R-:W2:Y:S03]  /*8040*/  LDSM.16.MT88.4 R116, [R218+0x2500] ;  /* 0x00250000da74783b */ /* 0x000ea60000004200 */
[--C-:B-1----:R-:W-:Y:S01]  /*8050*/  FFMA.FTZ R106, R146, c[0x0][0x2d0], -R174.reuse ;  /* 0x0000b400926a7a23 */ /* 0x102fe200000108ae */
[----:B------:R-:W-:Y:S02]  /*8060*/  MOV R146, R138 ;  /* 0x0000008a00927202 */ /* 0x000fe40000000f00 */
[----:B------:R-:W-:Y:S01]  /*8070*/  MOV R138, R134 ;  /* 0x00000086008a7202 */ /* 0x000fe20000000f00 */
[-C--:B----4-:R-:W-:Y:S01]  /*8080*/  HMMA.16816.F32 R52, R108, R120.reuse, R52 ;  /* 0x000000786c34723c */ /* 0x090fe20000001834 */
[----:B------:R1:W-:Y:S03]  /*8090*/  MUFU.EX2 R235, R106 ;  /* 0x0000006a00eb7308 */ /* 0x0003e60000000800 */
[----:B------:R-:W-:Y:S02]  /*80a0*/  MOV R134, R132 ;  /* 0x0000008400867202 */ /* 0x000fe40000000f00 */
[----:B------:R-:W-:Y:S02]  /*80b0*/  MOV R132, R130 ;  /* 0x0000008200847202 */ /* 0x000fe40000000f00 */
[C---:B------:R-:W-:Y:S08]  /*80c0*/  HMMA.16816.F32 R56, R112.reuse, R120, R56 ;  /* 0x000000787038723c */ /* 0x040ff00000001838 */
[-C--:B------:R-:W-:Y:S08]  /*80d0*/  HMMA.16816.F32 R60, R112, R122.reuse, R60 ;  /* 0x0000007a703c723c */ /* 0x080ff0000000183c */
[C---:B------:R-:W-:Y:S01]  /*80e0*/  HMMA.16816.F32 R64, R108.reuse, R122, R64 ;  /* 0x0000007a6c40723c */ /* 0x040fe20000001840 */
[----:B------:R-:W-:Y:S03]  /*80f0*/  LDSM.16.MT88.4 R120, [R218+0x900] ;  /* 0x00090000da78783b */ /* 0x000fe60000004200 */
[--C-:B-1----:R-:W-:Y:S01]  /*8100*/  FFMA.FTZ R106, R145, c[0x0][0x2d0], -R174.reuse ;  /* 0x0000b400916a7a23 */ /* 0x102fe200000108ae */
[----:B------:R-:W-:Y:S02]  /*8110*/  MOV R145, R141 ;  /* 0x0000008d00917202 */ /* 0x000fe40000000f00 */
[----:B------:R-:W-:Y:S01]  /*8120*/  MOV R141, R140 ;  /* 0x0000008c008d7202 */ /* 0x000fe20000000f00 */
[-C--:B-----5:R-:W-:Y:S01]  /*8130*/  HMMA.16816.F32 R68, R108, R124.reuse, R68 ;  /* 0x0000007c6c44723c */ /* 0x0a0fe20000001844 */
[----:B------:R1:W4:Y:S03]  /*8140*/  MUFU.EX2 R215, R106 ;  /* 0x0000006a00d77308 */ /* 0x0003260000000800 */
[----:B------:R-:W-:Y:S02]  /*8150*/  MOV R140, R192 ;  /* 0x000000c0008c7202 */ /* 0x000fe40000000f00 */
[----:B------:R-:W-:Y:S02]  /*8160*/  MOV R192, R139 ;  /* 0x0000008b00c07202 */ /* 0x000fe40000000f00 */
[C---:B------:R-:W-:Y:S04]  /*8170*/  HMMA.16816.F32 R72, R112.reuse, R124, R72 ;  /* 0x0000007c7048723c */ /* 0x040fe80000001848 */
[----:B------:R-:W-:Y:S02]  /*8180*/  MOV R139, R129 ;  /* 0x00000081008b7202 */ /* 0x000fe40000000f00 */
[----:B------:R-:W5:Y:S02]  /*8190*/  LDSM.16.MT88.4 R128, [R217+0x900] ;  /* 0x00090000d980783b */ /* 0x000f640000004200 */
[-C--:B------:R-:W-:Y:S08]  /*81a0*/  HMMA.16816.F32 R76, R112, R126.reuse, R76 ;  /* 0x0000007e704c723c */ /* 0x080ff0000000184c */
[C---:B------:R-:W-:Y:S01]  /*81b0*/  HMMA.16816.F32 R80, R108.reuse, R126, R80 ;  /* 0x0000007e6c50723c */ /* 0x040fe20000001850 */
[----:B------:R-:W-:Y:S03]  /*81c0*/  LDSM.16.MT88.4 R124, [R218+0x1900] ;  /* 0x00190000da7c783b */ /* 0x000fe60000004200 */
[--C-:B-1----:R-:W-:Y:S04]  /*81d0*/  FFMA.FTZ R106, R144, c[0x0][0x2d0], -R174.reuse ;  /* 0x0000b400906a7a23 */ /* 0x102fe800000108ae */
[-C--:B--2---:R-:W-:Y:S01]  /*81e0*/  HMMA.16816.F32 R84, R108, R116.reuse, R84 ;  /* 0x000000746c54723c */ /* 0x084fe20000001854 */
[----:B------:R1:W2:Y:S07]  /*81f0*/  MUFU.EX2 R214, R106 ;  /* 0x0000006a00d67308 */ /* 0x0002ae0000000800 */
[C---:B------:R-:W-:Y:S08]  /*8200*/  HMMA.16816.F32 R88, R112.reuse, R116, R88 ;  /* 0x000000747058723c */ /* 0x040ff00000001858 */
[-C--:B------:R-:W-:Y:S08]  /*8210*/  HMMA.16816.F32 R92, R112, R118.reuse, R92 ;  /* 0x00000076705c723c */ /* 0x080ff0000000185c */
[----:B------:R-:W-:Y:S01]  /*8220*/  HMMA.16816.F32 R96, R108, R118, R96 ;  /* 0x000000766c60723c */ /* 0x000fe20000001860 */
[----:B------:R-:W5:Y:S03]  /*8230*/  LDSM.16.MT88.4 R116, [R217+0x1900] ;  /* 0x00190000d974783b */ /* 0x000f660000004200 */
[--C-:B-1----:R-:W-:Y:S01]  /*8240*/  FFMA.FTZ R106, R143, c[0x0][0x2d0], -R175.reuse ;  /* 0x0000b4008f6a7a23 */ /* 0x102fe200000108af */
[----:B------:R-:W-:Y:S02]  /*8250*/  MOV R143, R136 ;  /* 0x00000088008f7202 */ /* 0x000fe40000000f00 */
[----:B------:R-:W-:Y:S01]  /*8260*/  MOV R136, R187 ;  /* 0x000000bb00887202 */ /* 0x000fe20000000f00 */
[----:B------:R1:W-:Y:S01]  /*8270*/  MUFU.EX2 R212, R106 ;  /* 0x0000006a00d47308 */ /* 0x0003e20000000800 */
[----:B---3--:R-:W-:Y:S03]  /*8280*/  F2FP.PACK_AB R108, R237, R239 ;  /* 0x000000efed6c723e */ /* 0x008fe600000000ff */
[----:B------:R-:W-:Y:S02]  /*8290*/  F2FP.PACK_AB R110, R236, R238 ;  /* 0x000000eeec6e723e */ /* 0x000fe400000000ff */
[----:B----4-:R-:W-:Y:S02]  /*82a0*/  F2FP.PACK_AB R109, R215, R235 ;  /* 0x000000ebd76d723e */ /* 0x010fe400000000ff */
[----:B--2---:R-:W-:Y:S07]  /*82b0*/  F2FP.PACK_AB R111, R214, R213 ;  /* 0x000000d5d66f723e */ /* 0x004fee00000000ff */
[-C--:B-----5:R-:W-:Y:S03]  /*82c0*/  HMMA.16816.F32 R4, R108, R128.reuse, R4 ;  /* 0x000000806c04723c */ /* 0x0a0fe60000001804 */
[--C-:B-1----:R-:W-:Y:S01]  /*82d0*/  FFMA.FTZ R106, R188, c[0x0][0x2d0], -R175.reuse ;  /* 0x0000b400bc6a7a23 */ /* 0x102fe200000108af */
[----:B------:R-:W-:Y:S03]  /*82e0*/  MOV R188, R211 ;  /* 0x000000d300bc7202 */ /* 0x000fe60000000f00 */
[----:B------:R1:W2:Y:S01]  /*82f0*/  MUFU.EX2 R211, R106 ;  /* 0x0000006a00d37308 */ /* 0x0002a20000000800 */
[----:B------:R-:W-:Y:S01]  /*8300*/  MOV R144, R188 ;  /* 0x000000bc00907202 */ /* 0x000fe20000000f00 */
[--C-:B-1----:R-:W-:Y:S03]  /*8310*/  FFMA.FTZ R106, R209, c[0x0][0x2d0], -R175.reuse ;  /* 0x0000b400d16a7a23 */ /* 0x102fe600000108af */
[----:B--2---:R-:W-:Y:S05]  /*8320*/  F2FP.PACK_AB R112, R211, R212 ;  /* 0x000000d4d370723e */ /* 0x004fea00000000ff */
[----:B------:R1:W-:Y:S02]  /*8330*/  MUFU.EX2 R209, R106 ;  /* 0x0000006a00d17308 */ /* 0x0003e40000000800 */
[----:B-1----:R-:W-:Y:S08]  /*8340*/  FFMA.FTZ R106, R210, c[0x0][0x2d0], -R175 ;  /* 0x0000b400d26a7a23 */ /* 0x002ff000000108af */
[----:B------:R1:W2:Y:S02]  /*8350*/  MUFU.EX2 R210, R106 ;  /* 0x0000006a00d27308 */ /* 0x0002a40000000800 */
[--C-:B-1----:R-:W-:Y:S01]  /*8360*/  FFMA.FTZ R106, R142, c[0x0][0x2d0], -R105.reuse ;  /* 0x0000b4008e6a7a23 */ /* 0x102fe20000010869 */
[----:B------:R-:W-:Y:S02]  /*8370*/  MOV R142, R137 ;  /* 0x00000089008e7202 */ /* 0x000fe40000000f00 */
[----:B------:R-:W-:Y:S05]  /*8380*/  MOV R137, R186 ;  /* 0x000000ba00897202 */ /* 0x000fea0000000f00 */
[----:B------:R1:W-:Y:S01]  /*8390*/  MUFU.EX2 R188, R106 ;  /* 0x0000006a00bc7308 */ /* 0x0003e20000000800 */
[----:B--2---:R-:W-:Y:S01]  /*83a0*/  F2FP.PACK_AB R114, R210, R209 ;  /* 0x000000d1d272723e */ /* 0x004fe200000000ff */
[--C-:B-1----:R-:W-:Y:S08]  /*83b0*/  FFMA.FTZ R106, R176, c[0x0][0x2d0], -R105.reuse ;  /* 0x0000b400b06a7a23 */ /* 0x102ff00000010869 */
[----:B------:R1:W2:Y:S02]  /*83c0*/  MUFU.EX2 R187, R106 ;  /* 0x0000006a00bb7308 */ /* 0x0002a40000000800 */
[--C-:B-1----:R-:W-:Y:S01]  /*83d0*/  FFMA.FTZ R106, R177, c[0x0][0x2d0], -R105.reuse ;  /* 0x0000b400b16a7a23 */ /* 0x102fe20000010869 */
[----:B--2---:R-:W-:Y:S07]  /*83e0*/  F2FP.PACK_AB R113, R187, R188 ;  /* 0x000000bcbb71723e */ /* 0x004fee00000000ff */
[----:B------:R1:W-:Y:S02]  /*83f0*/  MUFU.EX2 R186, R106 ;  /* 0x0000006a00ba7308 */ /* 0x0003e40000000800 */
[----:B-1----:R-:W-:Y:S08]  /*8400*/  FFMA.FTZ R106, R178, c[0x0][0x2d0], -R105 ;  /* 0x0000b400b26a7a23 */ /* 0x002ff00000010869 */
[----:B------:R1:W2:Y:S02]  /*8410*/  MUFU.EX2 R185, R106 ;  /* 0x0000006a00b97308 */ /* 0x0002a40000000800 */
[--C-:B-1----:R-:W-:Y:S01]  /*8420*/  FFMA.FTZ R106, R191, c[0x0][0x2d0], -R173.reuse ;  /* 0x0000b400bf6a7a23 */ /* 0x102fe200000108ad */
[----:B--2---:R-:W-:Y:S07]  /*8430*/  F2FP.PACK_AB R115, R185, R186 ;  /* 0x000000bab973723e */ /* 0x004fee00000000ff */
[----:B------:R1:W-:Y:S01]  /*8440*/  MUFU.EX2 R203, R106 ;  /* 0x0000006a00cb7308 */ /* 0x0003e20000000800 */
[C---:B------:R-:W-:Y:S07]  /*8450*/  HMMA.16816.F32 R8, R112.reuse, R128, R8 ;  /* 0x000000807008723c */ /* 0x040fee0000001808 */
[--C-:B------:R-:W-:Y:S01]  /*8460*/  FFMA.FTZ R128, R146, c[0x0][0x2d0], -R173.reuse ;  /* 0x0000b40092807a23 */ /* 0x100fe200000108ad */
[-C--:B------:R-:W-:Y:S03]  /*8470*/  HMMA.16816.F32 R12, R112, R130.reuse, R12 ;  /* 0x00000082700c723c */ /* 0x080fe6000000180c */
[----:B------:R-:W-:Y:S01]  /*8480*/  MUFU.EX2 R202, R128 ;  /* 0x0000008000ca7308 */ /* 0x000fe20000000800 */
[----:B------:R-:W-:Y:S04]  /*8490*/  MOV R146, R136 ;  /* 0x0000008800927202 */ /* 0x000fe80000000f00 */
[C---:B------:R-:W-:Y:S04]  /*84a0*/  HMMA.16816.F32 R16, R108.reuse, R130, R16 ;  /* 0x000000826c10723c */ /* 0x040fe80000001810 */
[--C-:B-1----:R-:W-:Y:S04]  /*84b0*/  FFMA.FTZ R106, R147, c[0x0][0x2d0], -R173.reuse ;  /* 0x0000b400936a7a23 */ /* 0x102fe800000108ad */
[-C--:B------:R-:W-:Y:S01]  /*84c0*/  HMMA.16816.F32 R20, R108, R120.reuse, R20 ;  /* 0x000000786c14723c */ /* 0x080fe20000001814 */
[----:B------:R1:W-:Y:S07]  /*84d0*/  MUFU.EX2 R204, R106 ;  /* 0x0000006a00cc7308 */ /* 0x0003ee0000000800 */
[C---:B------:R-:W-:Y:S08]  /*84e0*/  HMMA.16816.F32 R24, R112.reuse, R120, R24 ;  /* 0x000000787018723c */ /* 0x040ff00000001818 */
[-C--:B------:R-:W-:Y:S08]  /*84f0*/  HMMA.16816.F32 R28, R112, R122.reuse, R28 ;  /* 0x0000007a701c723c */ /* 0x080ff0000000181c */
[C---:B------:R-:W-:Y:S01]  /*8500*/  HMMA.16816.F32 R32, R108.reuse, R122, R32 ;  /* 0x0000007a6c20723c */ /* 0x040fe20000001820 */
[----:B------:R-:W2:Y:S03]  /*8510*/  LDSM.16.MT88.4 R120, [R217+0x2900] ;  /* 0x00290000d978783b */ /* 0x000ea60000004200 */
[----:B-1----:R-:W-:Y:S04]  /*8520*/  FFMA.FTZ R106, R179, c[0x0][0x2d0], -R173 ;  /* 0x0000b400b36a7a23 */ /* 0x002fe800000108ad */
[-C--:B------:R-:W-:Y:S01]  /*8530*/  HMMA.16816.F32 R36, R108, R116.reuse, R36 ;  /* 0x000000746c24723c */ /* 0x080fe20000001824 */
[----:B------:R1:W-:Y:S07]  /*8540*/  MUFU.EX2 R201, R106 ;  /* 0x0000006a00c97308 */ /* 0x0003ee0000000800 */
[C---:B------:R-:W-:Y:S08]  /*8550*/  HMMA.16816.F32 R40, R112.reuse, R116, R40 ;  /* 0x000000747028723c */ /* 0x040ff00000001828 */
[-C--:B------:R-:W-:Y:S08]  /*8560*/  HMMA.16816.F32 R44, R112, R118.reuse, R44 ;  /* 0x00000076702c723c */ /* 0x080ff0000000182c */
[C---:B------:R-:W-:Y:S01]  /*8570*/  HMMA.16816.F32 R48, R108.reuse, R118, R48 ;  /* 0x000000766c30723c */ /* 0x040fe20000001830 */
[----:B------:R-:W3:Y:S03]  /*8580*/  LDSM.16.MT88.4 R116, [R218+0x2900] ;  /* 0x00290000da74783b */ /* 0x000ee60000004200 */
[--C-:B-1----:R-:W-:Y:S01]  /*8590*/  FFMA.FTZ R106, R145, c[0x0][0x2d0], -R174.reuse ;  /* 0x0000b400916a7a23 */ /* 0x102fe200000108ae */
[----:B------:R-:W-:Y:S03]  /*85a0*/  MOV R145, R183 ;  /* 0x000000b700917202 */ /* 0x000fe60000000f00 */
[-C--:B------:R-:W-:Y:S01]  /*85b0*/  HMMA.16816.F32 R52, R108, R124.reuse, R52 ;  /* 0x0000007c6c34723c */ /* 0x080fe20000001834 */
[----:B------:R1:W-:Y:S07]  /*85c0*/  MUFU.EX2 R199, R106 ;  /* 0x0000006a00c77308 */ /* 0x0003ee0000000800 */
[C---:B------:R-:W-:Y:S07]  /*85d0*/  HMMA.16816.F32 R56, R112.reuse, R124, R56 ;  /* 0x0000007c7038723c */ /* 0x040fee0000001838 */
[--C-:B------:R-:W-:Y:S01]  /*85e0*/  FFMA.FTZ R124, R141, c[0x0][0x2d0], -R175.reuse ;  /* 0x0000b4008d7c7a23 */ /* 0x100fe200000108af */
[-C--:B------:R-:W-:Y:S03]  /*85f0*/  HMMA.16816.F32 R60, R112, R126.reuse, R60 ;  /* 0x0000007e703c723c */ /* 0x080fe6000000183c */
[----:B------:R4:W-:Y:S01]  /*8600*/  MUFU.EX2 R194, R124 ;  /* 0x0000007c00c27308 */ /* 0x0009e20000000800 */
[----:B------:R-:W-:Y:S04]  /*8610*/  MOV R141, R137 ;  /* 0x00000089008d7202 */ /* 0x000fe80000000f00 */
[C---:B------:R-:W-:Y:S04]  /*8620*/  HMMA.16816.F32 R64, R108.reuse, R126, R64 ;  /* 0x0000007e6c40723c */ /* 0x040fe80000001840 */
[--C-:B-1----:R-:W-:Y:S01]  /*8630*/  FFMA.FTZ R106, R144, c[0x0][0x2d0], -R174.reuse ;  /* 0x0000b400906a7a23 */ /* 0x102fe200000108ae */
[----:B------:R-:W-:Y:S03]  /*8640*/  MOV R144, R182 ;  /* 0x000000b600907202 */ /* 0x000fe60000000f00 */
[-C--:B--2---:R-:W-:Y:S01]  /*8650*/  HMMA.16816.F32 R68, R108, R120.reuse, R68 ;  /* 0x000000786c44723c */ /* 0x084fe20000001844 */
[----:B------:R1:W2:Y:S07]  /*8660*/  MUFU.EX2 R200, R106 ;  /* 0x0000006a00c87308 */ /* 0x0002ae0000000800 */
[C---:B------:R-:W-:Y:S01]  /*8670*/  HMMA.16816.F32 R72, R112.reuse, R120, R72 ;  /* 0x000000787048723c */ /* 0x040fe20000001848 */
[----:B----4-:R-:W4:Y:S07]  /*8680*/  LDSM.16.MT88.4 R124, [R217+0xd00] ;  /* 0x000d0000d97c783b */ /* 0x010f2e0000004200 */
[-C--:B------:R-:W-:Y:S08]  /*8690*/  HMMA.16816.F32 R76, R112, R122.reuse, R76 ;  /* 0x0000007a704c723c */ /* 0x080ff0000000184c */
[C---:B------:R-:W-:Y:S04]  /*86a0*/  HMMA.16816.F32 R80, R108.reuse, R122, R80 ;  /* 0x0000007a6c50723c */ /* 0x040fe80000001850 */
[--C-:B-1----:R-:W-:Y:S01]  /*86b0*/  FFMA.FTZ R106, R143, c[0x0][0x2d0], -R174.reuse ;  /* 0x0000b4008f6a7a23 */ /* 0x102fe200000108ae */
[----:B------:R-:W-:Y:S02]  /*86c0*/  MOV R143, R180 ;  /* 0x000000b4008f7202 */ /* 0x000fe40000000f00 */
[----:B--2---:R-:W-:Y:S01]  /*86d0*/  F2FP.PACK_AB R173, R200, R199 ;  /* 0x000000c7c8ad723e */ /* 0x004fe200000000ff */
[-C--:B---3--:R-:W-:Y:S01]  /*86e0*/  HMMA.16816.F32 R84, R108, R116.reuse, R84 ;  /* 0x000000746c54723c */ /* 0x088fe20000001854 */
[----:B------:R1:W-:Y:S07]  /*86f0*/  MUFU.EX2 R198, R106 ;  /* 0x0000006a00c67308 */ /* 0x0003ee0000000800 */
[C---:B------:R-:W-:Y:S08]  /*8700*/  HMMA.16816.F32 R88, R112.reuse, R116, R88 ;  /* 0x000000747058723c */ /* 0x040ff00000001858 */
[-C--:B------:R-:W-:Y:S08]  /*8710*/  HMMA.16816.F32 R92, R112, R118.reuse, R92 ;  /* 0x00000076705c723c */ /* 0x080ff0000000185c */
[----:B------:R-:W-:Y:S04]  /*8720*/  HMMA.16816.F32 R96, R108, R118, R96 ;  /* 0x000000766c60723c */ /* 0x000fe80000001860 */
[----:B-1----:R-:W-:Y:S01]  /*8730*/  FFMA.FTZ R106, R142, c[0x0][0x2d0], -R174 ;  /* 0x0000b4008e6a7a23 */ /* 0x002fe200000108ae */
[----:B------:R-:W-:Y:S02]  /*8740*/  F2FP.PACK_AB R174, R201, R202 ;  /* 0x000000cac9ae723e */ /* 0x000fe400000000ff */
[----:B------:R-:W-:Y:S01]  /*8750*/  MOV R142, R181 ;  /* 0x000000b5008e7202 */ /* 0x000fe20000000f00 */
[----:B------:R1:W-:Y:S01]  /*8760*/  MUFU.EX2 R197, R106 ;  /* 0x0000006a00c57308 */ /* 0x0003e20000000800 */
[----:B------:R-:W-:Y:S03]  /*8770*/  LDSM.16.MT88.4 R180, [R217+0x2d00] ;  /* 0x002d0000d9b4783b */ /* 0x000fe60000004200 */
[--C-:B-1----:R-:W-:Y:S06]  /*8780*/  FFMA.FTZ R106, R192, c[0x0][0x2d0], -R175.reuse ;  /* 0x0000b400c06a7a23 */ /* 0x102fec00000108af */
[----:B------:R1:W2:Y:S02]  /*8790*/  MUFU.EX2 R192, R106 ;  /* 0x0000006a00c07308 */ /* 0x0002a40000000800 */
[--C-:B-1----:R-:W-:Y:S01]  /*87a0*/  FFMA.FTZ R106, R140, c[0x0][0x2d0], -R175.reuse ;  /* 0x0000b4008c6a7a23 */ /* 0x102fe200000108af */
[----:B------:R-:W-:Y:S02]  /*87b0*/  MOV R140, R138 ;  /* 0x0000008a008c7202 */ /* 0x000fe40000000f00 */
[----:B--2---:R-:W-:Y:S05]  /*87c0*/  F2FP.PACK_AB R176, R194, R192 ;  /* 0x000000c0c2b0723e */ /* 0x004fea00000000ff */
[----:B------:R1:W-:Y:S02]  /*87d0*/  MUFU.EX2 R191, R106 ;  /* 0x0000006a00bf7308 */ /* 0x0003e40000000800 */
[----:B-1----:R-:W-:Y:S01]  /*87e0*/  FFMA.FTZ R106, R189, c[0x0][0x2d0], -R175 ;  /* 0x0000b400bd6a7a23 */ /* 0x002fe200000108af */
[----:B------:R-:W-:Y:S07]  /*87f0*/  F2FP.PACK_AB R175, R197, R198 ;  /* 0x000000c6c5af723e */ /* 0x000fee00000000ff */
[----:B------:R1:W2:Y:S02]  /*8800*/  MUFU.EX2 R189, R106 ;  /* 0x0000006a00bd7308 */ /* 0x0002a40000000800 */
[--C-:B-1----:R-:W-:Y:S01]  /*8810*/  FFMA.FTZ R106, R184, c[0x0][0x2d0], -R105.reuse ;  /* 0x0000b400b86a7a23 */ /* 0x102fe20000010869 */
[----:B--2---:R-:W-:Y:S07]  /*8820*/  F2FP.PACK_AB R178, R189, R191 ;  /* 0x000000bfbdb2723e */ /* 0x004fee00000000ff */
[----:B------:R1:W-:Y:S02]  /*8830*/  MUFU.EX2 R184, R106 ;  /* 0x0000006a00b87308 */ /* 0x0003e40000000800 */
[--C-:B-1----:R-:W-:Y:S02]  /*8840*/  FFMA.FTZ R106, R139, c[0x0][0x2d0], -R105.reuse ;  /* 0x0000b4008b6a7a23 */ /* 0x102fe40000010869 */
[----:B------:R-:W-:Y:S01]  /*8850*/  FFMA.FTZ R105, R172, c[0x0][0x2d0], -R105 ;  /* 0x0000b400ac697a23 */ /* 0x000fe20000010869 */
[----:B------:R-:W-:Y:S01]  /*8860*/  F2FP.PACK_AB R172, R204, R203 ;  /* 0x000000cbccac723e */ /* 0x000fe200000000ff */
[----:B------:R-:W1:Y:S04]  /*8870*/  LDSM.16.MT88.4 R136, [R218+0xd00] ;  /* 0x000d0000da88783b */ /* 0x000e680000004200 */
[----:B------:R-:W2:Y:S02]  /*8880*/  MUFU.EX2 R106, R106 ;  /* 0x0000006a006a7308 */ /* 0x000ea40000000800 */
[-C--:B----4-:R-:W-:Y:S02]  /*8890*/  HMMA.16816.F32 R112, R172, R124.reuse, R4 ;  /* 0x0000007cac70723c */ /* 0x090fe40000001804 */
[----:B------:R-:W3:Y:S06]  /*88a0*/  LDSM.16.MT88.4 R4, [R218+0x2d00] ;  /* 0x002d0000da04783b */ /* 0x000eec0000004200 */
[----:B------:R-:W4:Y:S01]  /*88b0*/  MUFU.EX2 R105, R105 ;  /* 0x0000006900697308 */ /* 0x000f220000000800 */
[----:B--2---:R-:W-:Y:S03]  /*88c0*/  F2FP.PACK_AB R177, R106, R184 ;  /* 0x000000b86ab1723e */ /* 0x004fe600000000ff */
[----:B----4-:R-:W-:Y:S07]  /*88d0*/  F2FP.PACK_AB R179, R105, R107 ;  /* 0x0000006b69b3723e */ /* 0x010fee00000000ff */
[C---:B------:R-:W-:Y:S07]  /*88e0*/  HMMA.16816.F32 R108, R176.reuse, R124, R8 ;  /* 0x0000007cb06c723c */ /* 0x040fee0000001808 */
[----:B------:R-:W-:Y:S01]  /*88f0*/  MOV R11, R143 ;  /* 0x0000008f000b7202 */ /* 0x000fe20000000f00 */
[-C--:B------:R-:W-:Y:S04]  /*8900*/  HMMA.16816.F32 R116, R176, R126.reuse, R12 ;  /* 0x0000007eb074723c */ /* 0x080fe8000000180c */
[----:B------:R-:W-:Y:S02]  /*8910*/  MOV R10, R144 ;  /* 0x00000090000a7202 */ /* 0x000fe40000000f00 */
[----:B------:R-:W-:Y:S02]  /*8920*/  MOV R8, R145 ;  /* 0x0000009100087202 */ /* 0x000fe40000000f00 */
[C---:B------:R-:W-:Y:S01]  /*8930*/  HMMA.16816.F32 R120, R172.reuse, R126, R16 ;  /* 0x0000007eac78723c */ /* 0x040fe20000001810 */
[----:B------:R-:W2:Y:S03]  /*8940*/  LDL.LU R16, [R1+0x4] ;  /* 0x0000040001107983 */ /* 0x000ea60000300800 */
[----:B------:R-:W-:Y:S01]  /*8950*/  MOV R13, R141 ;  /* 0x0000008d000d7202 */ /* 0x000fe20000000f00 */
[----:B------:R-:W4:Y:S01]  /*8960*/  LDL.LU R18, [R1+0x8] ;  /* 0x0000080001127983 */ /* 0x000f220000300800 */
[----:B------:R-:W-:Y:S02]  /*8970*/  MOV R14, R140 ;  /* 0x0000008c000e7202 */ /* 0x000fe40000000f00 */
[-C--:B-1----:R-:W-:Y:S01]  /*8980*/  HMMA.16816.F32 R124, R172, R136.reuse, R20 ;  /* 0x00000088ac7c723c */ /* 0x082fe20000001814 */
[----:B------:R-:W5:Y:S03]  /*8990*/  LDL.LU R19, [R1+0xc] ;  /* 0x00000c0001137983 */ /* 0x000f660000300800 */
[----:B------:R-:W-:Y:S01]  /*89a0*/  MOV R15, R135 ;  /* 0x00000087000f7202 */ /* 0x000fe20000000f00 */
[----:B------:R-:W5:Y:S01]  /*89b0*/  LDL.LU R22, [R1] ;  /* 0x0000000001167983 */ /* 0x000f620000300800 */
[----:B------:R-:W-:Y:S02]  /*89c0*/  MOV R17, R134 ;  /* 0x0000008600117202 */ /* 0x000fe40000000f00 */
[C---:B------:R-:W-:Y:S04]  /*89d0*/  HMMA.16816.F32 R128, R176.reuse, R136, R24 ;  /* 0x00000088b080723c */ /* 0x040fe80000001818 */
[----:B------:R-:W-:Y:S02]  /*89e0*/  MOV R21, R133 ;  /* 0x0000008500157202 */ /* 0x000fe40000000f00 */
[----:B------:R-:W-:Y:S02]  /*89f0*/  MOV R23, R132 ;  /* 0x0000008400177202 */ /* 0x000fe40000000f00 */
[-C--:B------:R-:W-:Y:S04]  /*8a00*/  HMMA.16816.F32 R132, R176, R138.reuse, R28 ;  /* 0x0000008ab084723c */ /* 0x080fe8000000181c */
[----:B------:R-:W-:Y:S02]  /*8a10*/  MOV R9, R146 ;  /* 0x0000009200097202 */ /* 0x000fe40000000f00 */
[----:B------:R-:W-:Y:S02]  /*8a20*/  MOV R12, R142 ;  /* 0x0000008e000c7202 */ /* 0x000fe40000000f00 */
[C---:B------:R-:W-:Y:S08]  /*8a30*/  HMMA.16816.F32 R136, R172.reuse, R138, R32 ;  /* 0x0000008aac88723c */ /* 0x040ff00000001820 */
[-C--:B------:R-:W-:Y:S08]  /*8a40*/  HMMA.16816.F32 R140, R172, R152.reuse, R36 ;  /* 0x00000098ac8c723c */ /* 0x080ff00000001824 */
        /* <DEDUP_REMOVED lines=11> */
[-C--:B---3--:R-:W-:Y:S08]  /*8b00*/  HMMA.16816.F32 R84, R172, R4.reuse, R84 ;  /* 0x00000004ac54723c */ /* 0x088ff00000001854 */
[C---:B------:R-:W-:Y:S08]  /*8b10*/  HMMA.16816.F32 R88, R176.reuse, R4, R88 ;  /* 0x00000004b058723c */ /* 0x040ff00000001858 */
[-C--:B------:R-:W-:Y:S08]  /*8b20*/  HMMA.16816.F32 R92, R176, R6.reuse, R92 ;  /* 0x00000006b05c723c */ /* 0x080ff0000000185c */
[----:B------:R-:W-:Y:S04]  /*8b30*/  HMMA.16816.F32 R96, R172, R6, R96 ;  /* 0x00000006ac60723c */ /* 0x000fe80000001860 */
[----:B--2---:R-:W-:Y:S02]  /*8b40*/  FFMA.FTZ R100, R100, R16, R23 ;  /* 0x0000001064647223 */ /* 0x004fe40000010017 */
[----:B----4-:R-:W-:Y:S02]  /*8b50*/  FFMA.FTZ R3, R3, R18, R17 ;  /* 0x0000001203037223 */ /* 0x010fe40000010011 */
[----:B------:R-:W-:Y:S01]  /*8b60*/  FADD.FTZ R12, R12, R100 ;  /* 0x000000640c0c7221 */ /* 0x000fe20000010000 */
[----:B------:R-:W-:Y:S03]  /*8b70*/  MOV R100, R103 ;  /* 0x0000006700647202 */ /* 0x000fe60000000f00 */
[----:B-----5:R-:W-:Y:S02]  /*8b80*/  FFMA.FTZ R0, R0, R19, R205 ;  /* 0x0000001300007223 */ /* 0x020fe400000100cd */
[----:B------:R-:W-:Y:S02]  /*8b90*/  FADD.FTZ R3, R13, R3 ;  /* 0x000000030d037221 */ /* 0x000fe40000010000 */
[----:B------:R-:W-:Y:S02]  /*8ba0*/  FFMA.FTZ R101, R101, R22, R21 ;  /* 0x0000001665657223 */ /* 0x000fe40000010015 */
[----:B------:R-:W-:Y:S02]  /*8bb0*/  FADD.FTZ R0, R206, R0 ;  /* 0x00000000ce007221 */ /* 0x000fe40000010000 */
        /* <DEDUP_REMOVED lines=51> */
[----:B------:R-:W-:Y:S01]  /*8ef0*/  FADD.FTZ R7, R106, R4 ;  /* 0x000000046a077221 */ /* 0x000fe20000010000 */
[----:B------:R-:W-:Y:S01]  /*8f00*/  MOV R106, R2 ;  /* 0x00000002006a7202 */ /* 0x000fe20000000f00 */
[----:B------:R-:W-:Y:S01]  /*8f10*/  FADD.FTZ R4, R198, R0 ;  /* 0x00000000c6047221 */ /* 0x000fe20000010000 */
[----:B------:R-:W-:Y:S01]  /*8f20*/  STL [R1], R5 ;  /* 0x0000000501007387 */ /* 0x000fe20000100800 */
[----:B------:R-:W-:Y:S02]  /*8f30*/  FADD.FTZ R3, R189, R3 ;  /* 0x00000003bd037221 */ /* 0x000fe40000010000 */
[----:B------:R-:W-:Y:S02]  /*8f40*/  FADD.FTZ R4, R197, R4 ;  /* 0x00000004c5047221 */ /* 0x000fe40000010000 */
[----:B------:R-:W-:Y:S03]  /*8f50*/  FADD.FTZ R0, R107, R7 ;  /* 0x000000076b007221 */ /* 0x000fe60000010000 */
[----:B------:R-:W-:Y:S01]  /*8f60*/  STL [R1+0x4], R4 ;  /* 0x0000040401007387 */ /* 0x000fe20000100800 */
[----:B------:R-:W-:Y:S01]  /*8f70*/  FADD.FTZ R0, R105, R0 ;  /* 0x0000000069007221 */ /* 0x000fe20000010000 */
[----:B------:R-:W-:Y:S02]  /*8f80*/  MOV R105, R102 ;  /* 0x0000006600697202 */ /* 0x000fe40000000f00 */
[----:B------:R1:W-:Y:S04]  /*8f90*/  STL [R1+0x8], R3 ;  /* 0x0000080301007387 */ /* 0x0003e80000100800 */
[----:B------:R2:W-:Y:S01]  /*8fa0*/  STL [R1+0xc], R0 ;  /* 0x00000c0001007387 */ /* 0x0005e20000100800 */
[----:B-1----:R-:W-:Y:S01]  /*8fb0*/  MOV R3, R104 ;  /* 0x0000006800037202 */ /* 0x002fe20000000f00 */
[----:B------:R-:W-:-:S05]  /*8fc0*/  @P0 BRA `(.L_x_11) ;  /* 0xffffc22000000947 */ /* 0x000fca000383ffff */
.L_x_10:
[----:B--2---:R-:W2:Y:S04]  /*8fd0*/  LDL.LU R0, [R1] ;  /* 0x0000000001007983 */ /* 0x004ea80000300800 */
[----:B------:R-:W3:Y:S04]  /*8fe0*/  LDL.LU R4, [R1+0x4] ;  /* 0x0000040001047983 */ /* 0x000ee80000300800 */
[----:B------:R-:W4:Y:S04]  /*8ff0*/  LDL.LU R8, [R1+0x8] ;  /* 0x0000080001087983 */ /* 0x000f280000300800 */
[----:B------:R-:W5:Y:S01]  /*9000*/  LDL.LU R5, [R1+0xc] ;  /* 0x00000c0001057983 */ /* 0x000f620000300800 */
[----:B------:R-:W-:-:S02]  /*9010*/  MOV R18, 0xff800000 ;  /* 0xff80000000127802 */ /* 0x000fc40000000f00 */
[----:B------:R-:W-:Y:S02]  /*9020*/  MOV R19, 0xff800000 ;  /* 0xff80000000137802 */ /* 0x000fe40000000f00 */
[----:B------:R-:W-:Y:S02]  /*9030*/  MOV R20, 0xff800000 ;  /* 0xff80000000147802 */ /* 0x000fe40000000f00 */
[----:B------:R-:W-:Y:S02]  /*9040*/  MOV R21, 0xff800000 ;  /* 0xff80000000157802 */ /* 0x000fe40000000f00 */
[----:B------:R-:W-:Y:S01]  /*9050*/  PLOP3.LUT P4, PT, PT, PT, PT, 0x8, 0x0 ;  /* 0x000000000000781c */ /* 0x000fe20003f8e170 */
[----:B--2---:R-:W1:Y:S04]  /*9060*/  SHFL.BFLY PT, R11, R0, 0x2, 0x1f ;  /* 0x0c401f00000b7f89 */ /* 0x004e6800000e0000 */
[----:B---3--:R-:W2:Y:S04]  /*9070*/  SHFL.BFLY PT, R9, R4, 0x2, 0x1f ;  /* 0x0c401f0004097f89 */ /* 0x008ea800000e0000 */
[----:B----4-:R-:W3:Y:S04]  /*9080*/  SHFL.BFLY PT, R7, R8, 0x2, 0x1f ;  /* 0x0c401f0008077f89 */ /* 0x010ee800000e0000 */
[----:B-----5:R-:W4:Y:S01]  /*9090*/  SHFL.BFLY PT, R6, R5, 0x2, 0x1f ;  /* 0x0c401f0005067f89 */ /* 0x020f2200000e0000 */
[----:B-1----:R-:W-:-:S02]  /*90a0*/  FADD.FTZ R11, R11, R0 ;  /* 0x000000000b0b7221 */ /* 0x002fc40000010000 */
[----:B--2---:R-:W-:-:S03]  /*90b0*/  FADD.FTZ R9, R9, R4 ;  /* 0x0000000409097221 */ /* 0x004fc60000010000 */
[----:B------:R-:W1:Y:S01]  /*90c0*/  SHFL.BFLY PT, R0, R11, 0x1, 0x1f ;  /* 0x0c201f000b007f89 */ /* 0x000e6200000e0000 */
[----:B---3--:R-:W-:-:S03]  /*90d0*/  FADD.FTZ R7, R7, R8 ;  /* 0x0000000807077221 */ /* 0x008fc60000010000 */
[----:B------:R-:W2:Y:S01]  /*90e0*/  SHFL.BFLY PT, R4, R9, 0x1, 0x1f ;  /* 0x0c201f0009047f89 */ /* 0x000ea200000e0000 */
[----:B----4-:R-:W-:-:S03]  /*90f0*/  FADD.FTZ R6, R6, R5 ;  /* 0x0000000506067221 */ /* 0x010fc60000010000 */
[----:B------:R-:W3:Y:S04]  /*9100*/  SHFL.BFLY PT, R3, R7, 0x1, 0x1f ;  /* 0x0c201f0007037f89 */ /* 0x000ee800000e0000 */
[----:B------:R-:W4:Y:S01]  /*9110*/  SHFL.BFLY PT, R5, R6, 0x1, 0x1f ;  /* 0x0c201f0006057f89 */ /* 0x000f2200000e0000 */
[----:B-1----:R-:W-:Y:S01]  /*9120*/  FADD.FTZ R11, R11, R0 ;  /* 0x000000000b0b7221 */ /* 0x002fe20000010000 */
[----:B------:R-:W-:Y:S01]  /*9130*/  MOV R0, RZ ;  /* 0x000000ff00007202 */ /* 0x000fe20000000f00 */
[----:B--2---:R-:W-:-:S03]  /*9140*/  FADD.FTZ R9, R9, R4 ;  /* 0x0000000409097221 */ /* 0x004fc60000010000 */
[----:B------:R-:W-:Y:S02]  /*9150*/  FSETP.NE.FTZ.AND P3, PT, R11, RZ, PT ;  /* 0x000000ff0b00720b */ /* 0x000fe40003f75000 */
[----:B------:R-:W-:Y:S01]  /*9160*/  MOV R4, RZ ;  /* 0x000000ff00047202 */ /* 0x000fe20000000f00 */
[----:B---3--:R-:W-:Y:S01]  /*9170*/  FADD.FTZ R7, R7, R3 ;  /* 0x0000000307077221 */ /* 0x008fe20000010000 */
[----:B------:R-:W-:Y:S02]  /*9180*/  FSETP.NE.FTZ.AND P2, PT, R9, RZ, PT ;  /* 0x000000ff0900720b */ /* 0x000fe40003f55000 */
[----:B------:R-:W-:Y:S01]  /*9190*/  MOV R3, RZ ;  /* 0x000000ff00037202 */ /* 0x000fe20000000f00 */
[----:B----4-:R-:W-:Y:S01]  /*91a0*/  FADD.FTZ R6, R5, R6 ;  /* 0x0000000605067221 */ /* 0x010fe20000010000 */
[----:B------:R-:W-:-:S04]  /*91b0*/  FSETP.NE.FTZ.AND P1, PT, R7, RZ, PT ;  /* 0x000000ff0700720b */ /* 0x000fc80003f35000 */
[----:B------:R-:W-:Y:S01]  /*91c0*/  FSETP.NE.FTZ.AND P0, PT, R6, RZ, PT ;  /* 0x000000ff0600720b */ /* 0x000fe20003f15000 */
[----:B------:R-:W1:Y:S08]  /*91d0*/  @P3 MUFU.RCP R0, R11 ;  /* 0x0000000b00003308 */ /* 0x000e700000001000 */
[----:B------:R-:W2:Y:S04]  /*91e0*/  @P1 MUFU.RCP R3, R7 ;  /* 0x0000000700031308 */ /* 0x000ea80000001000 */
[----:B------:R-:W-:Y:S01]  /*91f0*/  @P0 MOV R8, 0x3f317218 ;  /* 0x3f31721800080802 */ /* 0x000fe20000000f00 */
[----:B-1----:R-:W-:-:S03]  /*9200*/  FMUL.FTZ R112, R0, R112 ;  /* 0x0000007000707220 */ /* 0x002fc60000410000 */
[----:B------:R-:W1:Y:S01]  /*9210*/  @P2 MUFU.RCP R4, R9 ;  /* 0x0000000900042308 */ /* 0x000e620000001000 */
[C---:B------:R-:W-:Y:S02]  /*9220*/  FMUL.FTZ R113, R0.reuse, R113 ;  /* 0x0000007100717220 */ /* 0x040fe40000410000 */
[C---:B------:R-:W-:Y:S02]  /*9230*/  FMUL.FTZ R120, R0.reuse, R120 ;  /* 0x0000007800787220 */ /* 0x040fe40000410000 */
[C---:B------:R-:W-:Y:S02]  /*9240*/  FMUL.FTZ R121, R0.reuse, R121 ;  /* 0x0000007900797220 */ /* 0x040fe40000410000 */
[C---:B------:R-:W-:Y:S01]  /*9250*/  FMUL.FTZ R124, R0.reuse, R124 ;  /* 0x0000007c007c7220 */ /* 0x040fe20000410000 */
[----:B------:R-:W-:Y:S01]  /*9260*/  @P3 MUFU.LG2 R11, R11 ;  /* 0x0000000b000b3308 */ /* 0x000fe20000000c00 */
[C---:B------:R-:W-:Y:S02]  /*9270*/  FMUL.FTZ R125, R0.reuse, R125 ;  /* 0x0000007d007d7220 */ /* 0x040fe40000410000 */
[----:B------:R-:W-:-:S02]  /*9280*/  FMUL.FTZ R136, R0, R136 ;  /* 0x0000008800887220 */ /* 0x000fc40000410000 */
[C---:B------:R-:W-:Y:S02]  /*9290*/  FMUL.FTZ R137, R0.reuse, R137 ;  /* 0x0000008900897220 */ /* 0x040fe40000410000 */
[C---:B------:R-:W-:Y:S01]  /*92a0*/  FMUL.FTZ R140, R0.reuse, R140 ;  /* 0x0000008c008c7220 */ /* 0x040fe20000410000 */
[----:B------:R-:W-:Y:S01]  /*92b0*/  @P2 MUFU.LG2 R9, R9 ;  /* 0x0000000900092308 */ /* 0x000fe20000000c00 */
[C---:B------:R-:W-:Y:S02]  /*92c0*/  FMUL.FTZ R141, R0.reuse, R141 ;  /* 0x0000008d008d7220 */ /* 0x040fe40000410000 */
[C---:B------:R-:W-:Y:S02]  /*92d0*/  FMUL.FTZ R152, R0.reuse, R152 ;  /* 0x0000009800987220 */ /* 0x040fe40000410000 */
[C---:B------:R-:W-:Y:S02]  /*92e0*/  FMUL.FTZ R153, R0.reuse, R153 ;  /* 0x0000009900997220 */ /* 0x040fe40000410000 */
[C---:B------:R-:W-:Y:S01]  /*92f0*/  FMUL.FTZ R156, R0.reuse, R156 ;  /* 0x0000009c009c7220 */ /* 0x040fe20000410000 */
[----:B------:R-:W-:Y:S01]  /*9300*/  @P1 MUFU.LG2 R7, R7 ;  /* 0x0000000700071308 */ /* 0x000fe20000000c00 */
[----:B------:R-:W-:-:S02]  /*9310*/  FMUL.FTZ R157, R0, R157 ;  /* 0x0000009d009d7220 */ /* 0x000fc40000410000 */
[C---:B------:R-:W-:Y:S02]  /*9320*/  FMUL.FTZ R168, R0.reuse, R168 ;  /* 0x000000a800a87220 */ /* 0x040fe40000410000 */
[C---:B------:R-:W-:Y:S02]  /*9330*/  FMUL.FTZ R169, R0.reuse, R169 ;  /* 0x000000a900a97220 */ /* 0x040fe40000410000 */
[C---:B------:R-:W-:Y:S02]  /*9340*/  FMUL.FTZ R68, R0.reuse, R68 ;  /* 0x0000004400447220 */ /* 0x040fe40000410000 */
[C---:B------:R-:W-:Y:S02]  /*9350*/  FMUL.FTZ R69, R0.reuse, R69 ;  /* 0x0000004500457220 */ /* 0x040fe40000410000 */
[C---:B------:R-:W-:Y:S02]  /*9360*/  FMUL.FTZ R80, R0.reuse, R80 ;  /* 0x0000005000507220 */ /* 0x040fe40000410000 */
[----:B------:R-:W-:-:S02]  /*9370*/  FMUL.FTZ R81, R0, R81 ;  /* 0x0000005100517220 */ /* 0x000fc40000410000 */
[C---:B------:R-:W-:Y:S02]  /*9380*/  FMUL.FTZ R84, R0.reuse, R84 ;  /* 0x0000005400547220 */ /* 0x040fe40000410000 */
[C---:B------:R-:W-:Y:S02]  /*9390*/  FMUL.FTZ R85, R0.reuse, R85 ;  /* 0x0000005500557220 */ /* 0x040fe40000410000 */
[C---:B------:R-:W-:Y:S02]  /*93a0*/  FMUL.FTZ R96, R0.reuse, R96 ;  /* 0x0000006000607220 */ /* 0x040fe40000410000 */
[----:B------:R-:W-:Y:S01]  /*93b0*/  FMUL.FTZ R97, R0, R97 ;  /* 0x0000006100617220 */ /* 0x000fe20000410000 */
[----:B------:R-:W-:Y:S01]  /*93c0*/  MOV R0, RZ ;  /* 0x000000ff00007202 */ /* 0x000fe20000000f00 */
[C---:B--2---:R-:W-:Y:S02]  /*93d0*/  FMUL.FTZ R108, R3.reuse, R108 ;  /* 0x0000006c036c7220 */ /* 0x044fe40000410000 */
[----:B------:R-:W-:-:S02]  /*93e0*/  FMUL.FTZ R109, R3, R109 ;  /* 0x0000006d036d7220 */ /* 0x000fc40000410000 */
[C---:B------:R-:W-:Y:S01]  /*93f0*/  FMUL.FTZ R116, R3.reuse, R116 ;  /* 0x0000007403747220 */ /* 0x040fe20000410000 */
[----:B------:R-:W2:Y:S01]  /*9400*/  @P0 MUFU.RCP R0, R6 ;  /* 0x0000000600000308 */ /* 0x000ea20000001000 */
[C---:B------:R-:W-:Y:S02]  /*9410*/  FMUL.FTZ R117, R3.reuse, R117 ;  /* 0x0000007503757220 */ /* 0x040fe40000410000 */
[C---:B------:R-:W-:Y:S02]  /*9420*/  FMUL.FTZ R128, R3.reuse, R128 ;  /* 0x0000008003807220 */ /* 0x040fe40000410000 */
[C---:B------:R-:W-:Y:S02]  /*9430*/  FMUL.FTZ R129, R3.reuse, R129 ;  /* 0x0000008103817220 */ /* 0x040fe40000410000 */
[C---:B------:R-:W-:Y:S01]  /*9440*/  FMUL.FTZ R132, R3.reuse, R132 ;  /* 0x0000008403847220 */ /* 0x040fe20000410000 */
[----:B------:R-:W3:Y:S01]  /*9450*/  @P0 MUFU.LG2 R6, R6 ;  /* 0x0000000600060308 */ /* 0x000ee20000000c00 */
        /* <DEDUP_REMOVED lines=17> */
[----:B------:R-:W-:Y:S01]  /*9570*/  @P2 MOV R3, 0x3f317218 ;  /* 0x3f31721800032802 */ /* 0x000fe20000000f00 */
[C---:B-1----:R-:W-:Y:S02]  /*9580*/  FMUL.FTZ R114, R4.reuse, R114 ;  /* 0x0000007204727220 */ /* 0x042fe40000410000 */
        /* <DEDUP_REMOVED lines=24> */
[C---:B--2---:R-:W-:Y:S02]  /*9710*/  FMUL.FTZ R110, R0.reuse, R110 ;  /* 0x0000006e006e7220 */ /* 0x044fe40000410000 */
        /* <DEDUP_REMOVED lines=24> */
[----:B------:R-:W-:Y:S02]  /*98a0*/  @P2 FMUL.FTZ R5, R3, c[0x0][0x2d0] ;  /* 0x0000b40003052a20 */ /* 0x000fe40000410000 */
[----:B------:R-:W-:-:S02]  /*98b0*/  @P3 FMUL.FTZ R10, R4, c[0x0][0x2d0] ;  /* 0x0000b400040a3a20 */ /* 0x000fc40000410000 */
[----:B------:R-:W-:Y:S02]  /*98c0*/  @P1 FMUL.FTZ R3, R0, c[0x0][0x2d0] ;  /* 0x0000b40000031a20 */ /* 0x000fe40000410000 */
[----:B------:R-:W-:Y:S02]  /*98d0*/  @P3 FMUL.FTZ R11, R11, 0.69314718246459960938 ;  /* 0x3f3172180b0b3820 */ /* 0x000fe40000410000 */
[----:B------:R-:W-:Y:S02]  /*98e0*/  @P2 FMUL.FTZ R9, R9, 0.69314718246459960938 ;  /* 0x3f31721809092820 */ /* 0x000fe40000410000 */
[----:B------:R-:W-:Y:S02]  /*98f0*/  @P1 FMUL.FTZ R7, R7, 0.69314718246459960938 ;  /* 0x3f31721807071820 */ /* 0x000fe40000410000 */
[----:B---3--:R-:W-:Y:S02]  /*9900*/  @P0 FMUL.FTZ R4, R6, 0.69314718246459960938 ;  /* 0x3f31721806040820 */ /* 0x008fe40000410000 */
[----:B------:R-:W-:-:S02]  /*9910*/  @P0 FMUL.FTZ R0, R8, c[0x0][0x2d0] ;  /* 0x0000b40008000a20 */ /* 0x000fc40000410000 */
[----:B------:R-:W-:Y:S02]  /*9920*/  @P3 FFMA.FTZ R18, R10, R104, R11 ;  /* 0x000000680a123223 */ /* 0x000fe4000001000b */
[----:B------:R-:W-:Y:S02]  /*9930*/  @P2 FFMA.FTZ R19, R5, R103, R9 ;  /* 0x0000006705132223 */ /* 0x000fe40000010009 */
[----:B------:R-:W-:Y:S02]  /*9940*/  @P1 FFMA.FTZ R20, R3, R102, R7 ;  /* 0x0000006603141223 */ /* 0x000fe40000010007 */
[----:B------:R-:W-:Y:S02]  /*9950*/  @P0 FFMA.FTZ R21, R0, R2, R4 ;  /* 0x0000000200150223 */ /* 0x000fe40000010004 */
.L_x_3:
[----:B-1----:R-:W-:Y:S05]  /*9960*/  @P4 BRA `(.L_x_12) ;  /* 0x00001a2000004947 */ /* 0x002fea0003800000 */
[----:B------:R-:W2:Y:S01]  /*9970*/  LDL.LU R14, [R1+0x50] ;  /* 0x00005000010e7983 */ /* 0x000ea20000300800 */
[----:B------:R-:W-:Y:S01]  /*9980*/  MOV R24, c[0x0][0x4e8] ;  /* 0x00013a0000187a02 */ /* 0x000fe20000000f00 */
[----:B------:R-:W-:Y:S02]  /*9990*/  BSSY B0, `(.L_x_13) ;  /* 0x00000c1000007945 */ /* 0x000fe40003800000 */
[----:B------:R-:W1:Y:S01]  /*99a0*/  S2R R16, SR_TID.X ;  /* 0x0000000000107919 */ /* 0x000e620000002100 */
[C---:B------:R-:W-:Y:S01]  /*99b0*/  ISETP.NE.AND P0, PT, R24.reuse, 0x1, PT ;  /* 0x000000011800780c */ /* 0x040fe20003f05270 */
[----:B------:R-:W-:-:S02]  /*99c0*/  IMAD R24, R24, c[0x0][0x388], RZ ;  /* 0x0000e20018187a24 */ /* 0x000fc400078e02ff */
[----:B------:R-:W3:Y:S04]  /*99d0*/  S2R R12, SR_CTAID.Y ;  /* 0x00000000000c7919 */ /* 0x000ee80000002600 */
[----:B------:R-:W4:Y:S04]  /*99e0*/  S2R R13, SR_CTAID.Z ;  /* 0x00000000000d7919 */ /* 0x000f280000002700 */
[----:B------:R-:W5:Y:S01]  /*99f0*/  S2R R15, SR_CTAID.X ;  /* 0x00000000000f7919 */ /* 0x000f620000002500 */
[----:B-1----:R-:W-:-:S04]  /*9a00*/  SHF.R.S32.HI R11, RZ, 0x1f, R16 ;  /* 0x0000001fff0b7819 */ /* 0x002fc80000011410 */
[CC--:B------:R-:W-:Y:S02]  /*9a10*/  LEA.HI R4, R11.reuse, R16.reuse, RZ, 0x2 ;  /* 0x000000100b047211 */ /* 0x0c0fe400078f10ff */
[----:B------:R-:W-:Y:S02]  /*9a20*/  LEA.HI R11, R11, R16, RZ, 0x5 ;  /* 0x000000100b0b7211 */ /* 0x000fe400078f28ff */
[----:B------:R-:W-:Y:S02]  /*9a30*/  LOP3.LUT R4, R4, 0xfffffffc, RZ, 0xc0, !PT ;  /* 0xfffffffc04047812 */ /* 0x000fe400078ec0ff */
[--C-:B------:R-:W-:Y:S02]  /*9a40*/  SHF.R.S32.HI R6, RZ, 0x5, R11.reuse ;  /* 0x00000005ff067819 */ /* 0x100fe4000001140b */
[----:B------:R-:W-:Y:S02]  /*9a50*/  SHF.R.S32.HI R5, RZ, 0x1f, R11 ;  /* 0x0000001fff057819 */ /* 0x000fe4000001140b */
[----:B------:R-:W-:Y:S01]  /*9a60*/  LOP3.LUT R11, R11, 0xffffffe0, RZ, 0xc0, !PT ;  /* 0xffffffe00b0b7812 */ /* 0x000fe200078ec0ff */
[----:B------:R-:W-:Y:S01]  /*9a70*/  BAR.SYNC.DEFER_BLOCKING 0x1, 0x80 ;  /* 0x0042000000007b1d */ /* 0x000fe20000010000 */
[----:B--2---:R-:W-:Y:S01]  /*9a80*/  SHF.R.S32.HI R10, RZ, 0x1f, R14 ;  /* 0x0000001fff0a7819 */ /* 0x004fe2000001140e */
[----:B------:R-:W-:-:S04]  /*9a90*/  IMAD.WIDE.U32 R2, R14, c[0x0][0x4d0], RZ ;  /* 0x000134000e027a25 */ /* 0x000fc800078e00ff */
[----:B------:R-:W-:Y:S02]  /*9aa0*/  IMAD R0, R10, c[0x0][0x4d0], RZ ;  /* 0x000134000a007a24 */ /* 0x000fe400078e02ff */
[----:B------:R-:W-:Y:S02]  /*9ab0*/  IMAD.MOV R9, RZ, RZ, -R14 ;  /* 0x000000ffff097224 */ /* 0x000fe400078e0a0e */
[----:B------:R-:W-:Y:S02]  /*9ac0*/  IMAD R8, R14, c[0x0][0x4d4], R0 ;  /* 0x000135000e087a24 */ /* 0x000fe400078e0200 */
[----:B------:R-:W-:Y:S01]  /*9ad0*/  IMAD.IADD R0, R16, 0x1, -R4 ;  /* 0x0000000110007824 */ /* 0x000fe200078e0a04 */
[----:B------:R-:W-:Y:S01]  /*9ae0*/  LEA.HI R4, R5, R6, RZ, 0x2 ;  /* 0x0000000605047211 */ /* 0x000fe200078f10ff */
[----:B------:R-:W-:Y:S01]  /*9af0*/  IMAD.IADD R5, R3, 0x1, R8 ;  /* 0x0000000103057824 */ /* 0x000fe200078e0208 */
[----:B------:R-:W-:Y:S01]  /*9b00*/  IADD3 R16, -R11, R16, RZ ;  /* 0x000000100b107210 */ /* 0x000fe20007ffe1ff */
[----:B---3--:R-:W-:Y:S01]  /*9b10*/  IMAD R12, R9, c[0x0][0x550], R12 ;  /* 0x00015400090c7a24 */ /* 0x008fe200078e020c */
[----:B------:R-:W-:-:S02]  /*9b20*/  LEA.HI R7, R0, R0, RZ, 0x1 ;  /* 0x0000000000077211 */ /* 0x000fc400078f08ff */
[----:B------:R-:W-:Y:S01]  /*9b30*/  LOP3.LUT R8, R4, 0xffffffc, RZ, 0xc0, !PT ;  /* 0x0ffffffc04087812 */ /* 0x000fe200078ec0ff */
[----:B------:R-:W-:Y:S01]  /*9b40*/  IMAD.MOV.U32 R4, RZ, RZ, R2 ;  /* 0x000000ffff047224 */ /* 0x000fe200078e0002 */
[C---:B------:R-:W-:Y:S01]  /*9b50*/  LOP3.LUT R3, R7.reuse, 0x1ffffffe, RZ, 0xc0, !PT ;  /* 0x1ffffffe07037812 */ /* 0x040fe200078ec0ff */
[----:B------:R-:W-:Y:S01]  /*9b60*/  IMAD.SHL.U32 R2, R7, 0x20, RZ ;  /* 0x0000002007027824 */ /* 0x000fe200078e00ff */
[----:B------:R-:W-:Y:S01]  /*9b70*/  SHF.R.S32.HI R7, RZ, 0x1f, R16 ;  /* 0x0000001fff077819 */ /* 0x000fe20000011410 */
[----:B------:R-:W-:Y:S01]  /*9b80*/  IMAD.IADD R9, R6, 0x1, -R8 ;  /* 0x0000000106097824 */ /* 0x000fe200078e0a08 */
[----:B------:R-:W-:Y:S01]  /*9b90*/  IADD3 R8, R0, -R3, RZ ;  /* 0x8000000300087210 */ /* 0x000fe20007ffe0ff */
[----:B------:R-:W-:Y:S01]  /*9ba0*/  IMAD R0, R10, c[0x0][0x438], RZ ;  /* 0x00010e000a007a24 */ /* 0x000fe200078e02ff */
[----:B------:R-:W-:Y:S01]  /*9bb0*/  LEA.HI R17, R7, R16, RZ, 0x2 ;  /* 0x0000001007117211 */ /* 0x000fe200078f10ff */
[----:B----4-:R-:W-:Y:S01]  /*9bc0*/  IMAD.WIDE.U32 R4, R13, c[0x0][0x4d8], R4 ;  /* 0x000136000d047a25 */ /* 0x010fe200078e0004 */
[----:B------:R-:W-:-:S02]  /*9bd0*/  SHF.R.S32.HI R10, RZ, 0x1f, R13 ;  /* 0x0000001fff0a7819 */ /* 0x000fc4000001140d */
[----:B------:R-:W-:Y:S01]  /*9be0*/  SHF.R.S32.HI R7, RZ, 0x2, R17 ;  /* 0x00000002ff077819 */ /* 0x000fe20000011411 */
[----:B------:R-:W-:Y:S01]  /*9bf0*/  IMAD R6, R14, c[0x0][0x43c], R0 ;  /* 0x00010f000e067a24 */ /* 0x000fe200078e0200 */
[----:B------:R-:W-:Y:S01]  /*9c00*/  LOP3.LUT R0, R2, 0xffffffc0, RZ, 0xc0, !PT ;  /* 0xffffffc002007812 */ /* 0x000fe200078ec0ff */
[----:B------:R-:W-:Y:S01]  /*9c10*/  IMAD.WIDE.U32 R2, R14, c[0x0][0x438], RZ ;  /* 0x00010e000e027a25 */ /* 0x000fe200078e00ff */
[----:B------:R-:W-:-:S03]  /*9c20*/  LOP3.LUT P1, RZ, R16, 0x3, RZ, 0xc0, !PT ;  /* 0x0000000310ff7812 */ /* 0x000fc6000782c0ff */
[----:B------:R-:W-:Y:S02]  /*9c30*/  IMAD R8, R8, 0x8, R0 ;  /* 0x0000000808087824 */ /* 0x000fe400078e0200 */
[----:B------:R-:W-:Y:S02]  /*9c40*/  IMAD R14, R9, 0x10, R7 ;  /* 0x00000010090e7824 */ /* 0x000fe400078e0207 */
[----:B------:R-:W-:Y:S02]  /*9c50*/  IMAD R11, R10, c[0x0][0x4d8], RZ ;  /* 0x000136000a0b7a24 */ /* 0x000fe400078e02ff */
[----:B------:R-:W-:Y:S02]  /*9c60*/  IMAD.IADD R8, R14, 0x1, R8 ;  /* 0x000000010e087824 */ /* 0x000fe400078e0208 */
[----:B------:R-:W-:Y:S02]  /*9c70*/  IMAD.IADD R3, R3, 0x1, R6 ;  /* 0x0000000103037824 */ /* 0x000fe400078e0206 */
[----:B------:R-:W-:-:S02]  /*9c80*/  IMAD R6, R10, c[0x0][0x440], RZ ;  /* 0x000110000a067a24 */ /* 0x000fc400078e02ff */
[----:B-----5:R-:W-:Y:S02]  /*9c90*/  IMAD R8, R15, 0x80, R8 ;  /* 0x000000800f087824 */ /* 0x020fe400078e0208 */
[C---:B------:R-:W-:Y:S02]  /*9ca0*/  IMAD R0, R13.reuse, c[0x0][0x4dc], R11 ;  /* 0x000137000d007a24 */ /* 0x040fe400078e020b */
[C---:B------:R-:W-:Y:S02]  /*9cb0*/  IMAD R6, R13.reuse, c[0x0][0x444], R6 ;  /* 0x000111000d067a24 */ /* 0x040fe400078e0206 */
[----:B------:R-:W-:Y:S01]  /*9cc0*/  IMAD.WIDE.U32 R2, R13, c[0x0][0x440], R2 ;  /* 0x000110000d027a25 */ /* 0x000fe200078e0002 */
[----:B------:R-:W-:Y:S02]  /*9cd0*/  IADD3 R5, R5, R0, RZ ;  /* 0x0000000005057210 */ /* 0x000fe40007ffe0ff */
[----:B------:R-:W-:Y:S01]  /*9ce0*/  SHF.R.S32.HI R0, RZ, 0x1f, R12 ;  /* 0x0000001fff007819 */ /* 0x000fe2000001140c */
[----:B------:R-:W-:Y:S01]  /*9cf0*/  @P0 IMAD.HI.U32 R11, R8, c[0x0][0x4ec], RZ ;  /* 0x00013b00080b0a27 */ /* 0x000fe200078e00ff */
[----:B------:R-:W-:-:S03]  /*9d00*/  IADD3 R3, R3, R6, RZ ;  /* 0x0000000603037210 */ /* 0x000fc60007ffe0ff */
[----:B------:R-:W-:-:S04]  /*9d10*/  @P0 IMAD.HI.U32 R10, R8, c[0x0][0x4ec], RZ ;  /* 0x00013b00080a0a27 */ /* 0x000fc800078e00ff */
[--C-:B------:R-:W-:Y:S01]  /*9d20*/  IMAD.MOV.U32 R6, RZ, RZ, R8.reuse ;  /* 0x000000ffff067224 */ /* 0x100fe200078e0008 */
[----:B------:R-:W-:Y:S01]  /*9d30*/  @P0 SHF.R.U32.HI R6, RZ, c[0x0][0x4f0], R11 ;  /* 0x00013c00ff060a19 */ /* 0x000fe2000001160b */
[----:B------:R-:W-:Y:S01]  /*9d40*/  IMAD.MOV.U32 R7, RZ, RZ, R8 ;  /* 0x000000ffff077224 */ /* 0x000fe200078e0008 */
[----:B------:R-:W-:Y:S01]  /*9d50*/  @P0 SHF.R.U32.HI R7, RZ, c[0x0][0x4f0], R10 ;  /* 0x00013c00ff070a19 */ /* 0x000fe2000001160a */
[----:B------:R-:W-:Y:S01]  /*9d60*/  IMAD R9, R0, c[0x0][0x448], RZ ;  /* 0x0001120000097a24 */ /* 0x000fe200078e02ff */
[----:B------:R-:W-:Y:S01]  /*9d70*/  IADD3 R10, -R6, RZ, RZ ;  /* 0x000000ff060a7210 */ /* 0x000fe20007ffe1ff */
[----:B------:R-:W-:Y:S02]  /*9d80*/  IMAD R0, R0, c[0x0][0x4e0], RZ ;  /* 0x0001380000007a24 */ /* 0x000fe400078e02ff */
[C---:B------:R-:W-:Y:S01]  /*9d90*/  IMAD R11, R12.reuse, c[0x0][0x44c], R9 ;  /* 0x000113000c0b7a24 */ /* 0x040fe200078e0209 */
[----:B------:R-:W-:Y:S01]  /*9da0*/  SHF.R.S32.HI R9, RZ, 0x1f, R7 ;  /* 0x0000001fff097819 */ /* 0x000fe20000011407 */
[----:B------:R-:W-:-:S02]  /*9db0*/  IMAD R13, R12, c[0x0][0x4e4], R0 ;  /* 0x000139000c0d7a24 */ /* 0x000fc400078e0200 */
[----:B------:R-:W-:-:S04]  /*9dc0*/  IMAD.WIDE.U32 R4, R12, c[0x0][0x4e0], R4 ;  /* 0x000138000c047a25 */ /* 0x000fc800078e0004 */
[----:B------:R-:W-:Y:S01]  /*9dd0*/  IMAD R0, R10, c[0x0][0x4e8], R8 ;  /* 0x00013a000a007a24 */ /* 0x000fe200078e0208 */
[----:B------:R-:W-:Y:S01]  /*9de0*/  SHF.R.S32.HI R10, RZ, 0x1f, R6 ;  /* 0x0000001fff0a7819 */ /* 0x000fe20000011406 */
[----:B------:R-:W-:Y:S01]  /*9df0*/  IMAD R9, R9, c[0x0][0x430], RZ ;  /* 0x00010c0009097a24 */ /* 0x000fe200078e02ff */
[----:B------:R-:W-:Y:S01]  /*9e00*/  IADD3 R4, P0, R6, R4, RZ ;  /* 0x0000000406047210 */ /* 0x000fe20007f1e0ff */
[----:B------:R-:W-:Y:S01]  /*9e10*/  IMAD.WIDE.U32 R2, R12, c[0x0][0x448], R2 ;  /* 0x000112000c027a25 */ /* 0x000fe200078e0002 */
[----:B------:R-:W-:Y:S02]  /*9e20*/  SHF.R.S32.HI R6, RZ, 0x1f, R0 ;  /* 0x0000001fff067819 */ /* 0x000fe40000011400 */
[----:B------:R-:W-:Y:S01]  /*9e30*/  IADD3.X R5, R10, R5, R13, P0, !PT ;  /* 0x000000050a057210 */ /* 0x000fe200007fe40d */
[----:B------:R-:W-:Y:S02]  /*9e40*/  IMAD R10, R7, c[0x0][0x434], R9 ;  /* 0x00010d00070a7a24 */ /* 0x000fe400078e0209 */
[----:B------:R-:W-:-:S02]  /*9e50*/  IMAD R9, R6, c[0x0][0x4c8], RZ ;  /* 0x0001320006097a24 */ /* 0x000fc400078e02ff */
[----:B------:R-:W-:Y:S02]  /*9e60*/  IMAD.MOV R6, RZ, RZ, -R7 ;  /* 0x000000ffff067224 */ /* 0x000fe400078e0a07 */
[----:B------:R-:W-:-:S04]  /*9e70*/  IMAD.WIDE.U32 R4, R0, c[0x0][0x4c8], R4 ;  /* 0x0001320000047a25 */ /* 0x000fc800078e0004 */
[----:B------:R-:W-:Y:S02]  /*9e80*/  IMAD R0, R0, c[0x0][0x4cc], R9 ;  /* 0x0001330000007a24 */ /* 0x000fe400078e0209 */
[----:B------:R-:W-:Y:S02]  /*9e90*/  IMAD.IADD R3, R3, 0x1, R11 ;  /* 0x0000000103037824 */ /* 0x000fe400078e020b */
[----:B------:R-:W-:Y:S01]  /*9ea0*/  IMAD R13, R6, c[0x0][0x4e8], R8 ;  /* 0x00013a00060d7a24 */ /* 0x000fe200078e0208 */
[C---:B------:R-:W-:Y:S01]  /*9eb0*/  LEA R6, P0, R4.reuse, c[0x0][0x4a8], 0x2 ;  /* 0x00012a0004067a11 */ /* 0x040fe200078010ff */
[----:B------:R-:W-:Y:S02]  /*9ec0*/  IMAD.IADD R0, R5, 0x1, R0 ;  /* 0x0000000105007824 */ /* 0x000fe400078e0200 */
[----:B------:R-:W-:Y:S01]  /*9ed0*/  IMAD.WIDE.U32 R2, R7, c[0x0][0x430], R2 ;  /* 0x00010c0007027a25 */ /* 0x000fe200078e0002 */
[----:B------:R-:W-:Y:S01]  /*9ee0*/  SHF.R.S32.HI R7, RZ, 0x1f, R13 ;  /* 0x0000001fff077819 */ /* 0x000fe2000001140d */
[----:B------:R-:W-:Y:S01]  /*9ef0*/  SHFL.IDX PT, R8, R6, 0x2, 0x1c1f ;  /* 0x005c1f0006087f89 */ /* 0x000fe200000e0000 */
[----:B------:R-:W-:Y:S01]  /*9f00*/  LEA.HI.X R0, R4, c[0x0][0x4ac], R0, 0x2, P0 ;  /* 0x00012b0004007a11 */ /* 0x000fe200000f1400 */
[----:B------:R-:W-:Y:S01]  /*9f10*/  IMAD R12, R15, 0x80, R14 ;  /* 0x000000800f0c7824 */ /* 0x000fe200078e020e */
[----:B------:R-:W-:Y:S01]  /*9f20*/  IADD3 R3, R3, R10, RZ ;  /* 0x0000000a03037210 */ /* 0x000fe20007ffe0ff */
[----:B------:R-:W-:Y:S01]  /*9f30*/  IMAD R7, R7, c[0x0][0x428], RZ ;  /* 0x00010a0007077a24 */ /* 0x000fe200078e02ff */
[----:B------:R-:W-:Y:S02]  /*9f40*/  SHFL.IDX PT, R4, R6, RZ, 0x1c1f ;  /* 0x001c1fff06047589 */ /* 0x000fe400000e0000 */
[C---:B------:R-:W-:Y:S01]  /*9f50*/  IADD3 R14, R12.reuse, 0x40, RZ ;  /* 0x000000400c0e7810 */ /* 0x040fe20007ffe0ff */
[C---:B------:R-:W-:Y:S01]  /*9f60*/  IMAD R15, R13.reuse, c[0x0][0x42c], R7 ;  /* 0x00010b000d0f7a24 */ /* 0x040fe200078e0207 */
[----:B------:R-:W1:Y:S01]  /*9f70*/  SHFL.IDX PT, R5, R0, RZ, 0x1c1f ;  /* 0x001c1fff00057589 */ /* 0x000e6200000e0000 */
[----:B------:R-:W-:Y:S01]  /*9f80*/  IMAD.WIDE.U32 R2, R13, c[0x0][0x428], R2 ;  /* 0x00010a000d027a25 */ /* 0x000fe200078e0002 */
[----:B------:R-:W-:-:S02]  /*9f90*/  IADD3 R13, R12, 0x48, RZ ;  /* 0x000000480c0d7810 */ /* 0x000fc40007ffe0ff */
[----:B------:R-:W-:Y:S01]  /*9fa0*/  SHFL.IDX PT, R10, R6, 0x1, 0x1c1f ;  /* 0x003c1f00060a7f89 */ /* 0x000fe200000e0000 */
[-C--:B------:R-:W-:Y:S02]  /*9fb0*/  ISETP.GE.OR P4, PT, R12, R24.reuse, P1 ;  /* 0x000000180c00720c */ /* 0x080fe40000f86670 */
[-C--:B------:R-:W-:Y:S01]  /*9fc0*/  ISETP.GE.OR P2, PT, R14, R24.reuse, P1 ;  /* 0x000000180e00720c */ /* 0x080fe20000f46670 */
[----:B------:R-:W2:Y:S01]  /*9fd0*/  SHFL.IDX PT, R11, R0, 0x1, 0x1c1f ;  /* 0x003c1f00000b7f89 */ /* 0x000ea200000e0000 */
[----:B------:R-:W-:Y:S02]  /*9fe0*/  IADD3 R3, R3, R15, RZ ;  /* 0x0000000f03037210 */ /* 0x000fe40007ffe0ff */
[----:B------:R-:W-:Y:S01]  /*9ff0*/  LEA R23, P0, R2, c[0x0][0x400], 0x2 ;  /* 0x0001000002177a11 */ /* 0x000fe200078010ff */
[----:B------:R-:W3:Y:S01]  /*a000*/  SHFL.IDX PT, R9, R0, 0x2, 0x1c1f ;  /* 0x005c1f0000097f89 */ /* 0x000ee200000e0000 */
[-C--:B------:R-:W-:Y:S02]  /*a010*/  ISETP.GE.AND P5, PT, R14, R24.reuse, PT ;  /* 0x000000180e00720c */ /* 0x080fe40003fa6270 */
[----:B------:R-:W-:Y:S01]  /*a020*/  LEA.HI.X R22, R2, c[0x0][0x404], R3, 0x2, P0 ;  /* 0x0001010002167a11 */ /* 0x000fe200000f1403 */
[----:B------:R-:W-:Y:S01]  /*a030*/  SHFL.IDX PT, R6, R6, 0x3, 0x1c1f ;  /* 0x007c1f0006067f89 */ /* 0x000fe200000e0000 */
[----:B------:R-:W-:-:S03]  /*a040*/  ISETP.GE.AND P6, PT, R13, R24, PT ;  /* 0x000000180d00720c */ /* 0x000fc60003fc6270 */
[----:B------:R4:W5:Y:S04]  /*a050*/  SHFL.IDX PT, R7, R0, 0x3, 0x1c1f ;  /* 0x007c1f0000077f89 */ /* 0x00096800000e0000 */
[----:B-1----:R1:W-:Y:S04]  /*a060*/  @!P4 ST.E [R4.64], R18 ;  /* 0x000000120400c985 */ /* 0x0023e8000c101906 */
[----:B------:R1:W1:Y:S04]  /*a070*/  SHFL.IDX PT, R2, R23, RZ, 0x1c1f ;  /* 0x001c1fff17027589 */ /* 0x00026800000e0000 */
[----:B------:R1:W1:Y:S01]  /*a080*/  SHFL.IDX PT, R3, R22, RZ, 0x1c1f ;  /* 0x001c1fff16037589 */ /* 0x00026200000e0000 */
[----:B----4-:R-:W-:-:S04]  /*a090*/  IADD3 R0, R12, 0x8, RZ ;  /* 0x000000080c007810 */ /* 0x010fc80007ffe0ff */
[CC--:B------:R-:W-:Y:S02]  /*a0a0*/  ISETP.GE.OR P3, PT, R0.reuse, R24.reuse, P1 ;  /* 0x000000180000720c */ /* 0x0c0fe40000f66670 */
[-C--:B------:R-:W-:Y:S02]  /*a0b0*/  ISETP.GE.OR P1, PT, R13, R24.reuse, P1 ;  /* 0x000000180d00720c */ /* 0x080fe40000f26670 */
[----:B------:R-:W-:Y:S02]  /*a0c0*/  ISETP.GE.AND P0, PT, R0, R24, PT ;  /* 0x000000180000720c */ /* 0x000fe40003f06270 */
[----:B------:R-:W-:-:S05]  /*a0d0*/  LOP3.LUT R0, R17, 0x7ffffffc, RZ, 0xc0, !PT ;  /* 0x7ffffffc11007812 */ /* 0x000fca00078ec0ff */
[----:B------:R-:W-:Y:S02]  /*a0e0*/  IMAD.IADD R0, R16, 0x1, -R0 ;  /* 0x0000000110007824 */ /* 0x000fe400078e0a00 */
[----:B--2---:R2:W-:Y:S03]  /*a0f0*/  @!P3 ST.E [R10.64], R19 ;  /* 0x000000130a00b985 */ /* 0x0045e6000c101906 */
[----:B------:R-:W-:Y:S01]  /*a100*/  SHF.L.U32 R0, R0, 0x1, RZ ;  /* 0x0000000100007819 */ /* 0x000fe200000006ff */
[----:B---3--:R2:W-:Y:S04]  /*a110*/  @!P2 ST.E [R8.64], R20 ;  /* 0x000000140800a985 */ /* 0x0085e8000c101906 */
[----:B-----5:R2:W-:Y:S01]  /*a120*/  @!P1 ST.E [R6.64], R21 ;  /* 0x0000001506009985 */ /* 0x0205e2000c101906 */
[----:B------:R-:W-:-:S13]  /*a130*/  ISETP.GE.AND P1, PT, R12, R24, PT ;  /* 0x000000180c00720c */ /* 0x000fda0003f26270 */
[----:B------:R-:W-:Y:S05]  /*a140*/  @P1 BRA `(.L_x_14) ;  /* 0x0000045000001947 */ /* 0x000fea0003800000 */
[C---:B-12---:R-:W-:Y:S02]  /*a150*/  IADD3 R6, R0.reuse, 0x8, RZ ;  /* 0x0000000800067810 */ /* 0x046fe40007ffe0ff */
[----:B------:R-:W-:Y:S02]  /*a160*/  IADD3 R5, R0, 0x10, RZ ;  /* 0x0000001000057810 */ /* 0x000fe40007ffe0ff */
[----:B------:R-:W-:Y:S02]  /*a170*/  ISETP.GE.AND P3, PT, R6, c[0x0][0x3c8], PT ;  /* 0x0000f20006007a0c */ /* 0x000fe40003f66270 */
[----:B------:R-:W-:Y:S02]  /*a180*/  ISETP.GE.AND P2, PT, R5, c[0x0][0x3c8], PT ;  /* 0x0000f20005007a0c */ /* 0x000fe40003f46270 */
[C---:B------:R-:W-:Y:S02]  /*a190*/  IADD3 R4, R0.reuse, 0x18, RZ ;  /* 0x0000001800047810 */ /* 0x040fe40007ffe0ff */
[----:B------:R-:W-:-:S02]  /*a1a0*/  ISETP.GE.AND P4, PT, R0, c[0x0][0x3c8], PT ;  /* 0x0000f20000007a0c */ /* 0x000fc40003f86270 */
[----:B------:R-:W-:-:S05]  /*a1b0*/  ISETP.GE.AND P1, PT, R4, c[0x0][0x3c8], PT ;  /* 0x0000f20004007a0c */ /* 0x000fca0003f26270 */
[----:B------:R-:W-:Y:S02]  /*a1c0*/  @!P3 LEA.HI R6, R6, R6, RZ, 0x1 ;  /* 0x000000060606b211 */ /* 0x000fe400078f08ff */
[----:B------:R-:W-:Y:S02]  /*a1d0*/  @!P2 LEA.HI R5, R5, R5, RZ, 0x1 ;  /* 0x000000050505a211 */ /* 0x000fe400078f08ff */
[----:B------:R-:W-:Y:S02]  /*a1e0*/  @!P3 LOP3.LUT R6, R6, 0xfffffffe, RZ, 0xc0, !PT ;  /* 0xfffffffe0606b812 */ /* 0x000fe400078ec0ff */
[----:B------:R-:W-:Y:S01]  /*a1f0*/  @!P2 LOP3.LUT R5, R5, 0xfffffffe, RZ, 0xc0, !PT ;  /* 0xfffffffe0505a812 */ /* 0x000fe200078ec0ff */
[----:B------:R-:W-:Y:S01]  /*a200*/  @!P4 IMAD.WIDE R8, R0, 0x4, R2 ;  /* 0x000000040008c825 */ /* 0x000fe200078e0202 */
[----:B------:R-:W-:-:S03]  /*a210*/  @!P1 LEA.HI R10, R4, R4, RZ, 0x1 ;  /* 0x00000004040a9211 */ /* 0x000fc600078f08ff */
[--C-:B------:R-:W-:Y:S01]  /*a220*/  @!P3 IMAD.WIDE R6, R6, 0x4, R2.reuse ;  /* 0x000000040606b825 */ /* 0x100fe200078e0202 */
[----:B------:R1:W-:Y:S03]  /*a230*/  @!P4 ST.E.64 [R8.64], R112 ;  /* 0x000000700800c985 */ /* 0x0003e6000c101b06 */
[----:B------:R-:W-:Y:S01]  /*a240*/  @!P2 IMAD.WIDE R4, R5, 0x4, R2 ;  /* 0x000000040504a825 */ /* 0x000fe200078e0202 */
[----:B------:R2:W-:Y:S04]  /*a250*/  @!P3 ST.E.64 [R6.64], R120 ;  /* 0x000000780600b985 */ /* 0x0005e8000c101b06 */
[----:B------:R3:W-:Y:S01]  /*a260*/  @!P2 ST.E.64 [R4.64], R124 ;  /* 0x0000007c0400a985 */ /* 0x0007e2000c101b06 */
[----:B-1----:R-:W-:-:S02]  /*a270*/  @!P1 LOP3.LUT R8, R10, 0xfffffffe, RZ, 0xc0, !PT ;  /* 0xfffffffe0a089812 */ /* 0x002fc400078ec0ff */
[----:B------:R-:W-:-:S03]  /*a280*/  IADD3 R9, R0, 0x20, RZ ;  /* 0x0000002000097810 */ /* 0x000fc60007ffe0ff */
[----:B--2---:R-:W-:Y:S01]  /*a290*/  @!P1 IMAD.WIDE R6, R8, 0x4, R2 ;  /* 0x0000000408069825 */ /* 0x004fe200078e0202 */
[----:B------:R-:W-:Y:S02]  /*a2a0*/  ISETP.GE.AND P4, PT, R9, c[0x0][0x3c8], PT ;  /* 0x0000f20009007a0c */ /* 0x000fe40003f86270 */
[C---:B---3--:R-:W-:Y:S02]  /*a2b0*/  IADD3 R5, R0.reuse, 0x28, RZ ;  /* 0x0000002800057810 */ /* 0x048fe40007ffe0ff */
[C---:B------:R-:W-:Y:S01]  /*a2c0*/  IADD3 R4, R0.reuse, 0x30, RZ ;  /* 0x0000003000047810 */ /* 0x040fe20007ffe0ff */
[----:B------:R1:W-:Y:S01]  /*a2d0*/  @!P1 ST.E.64 [R6.64], R136 ;  /* 0x0000008806009985 */ /* 0x0003e2000c101b06 */
[----:B------:R-:W-:Y:S02]  /*a2e0*/  IADD3 R8, R0, 0x38, RZ ;  /* 0x0000003800087810 */ /* 0x000fe40007ffe0ff */
[----:B------:R-:W-:Y:S02]  /*a2f0*/  ISETP.GE.AND P3, PT, R5, c[0x0][0x3c8], PT ;  /* 0x0000f20005007a0c */ /* 0x000fe40003f66270 */
[----:B------:R-:W-:-:S02]  /*a300*/  ISETP.GE.AND P2, PT, R4, c[0x0][0x3c8], PT ;  /* 0x0000f20004007a0c */ /* 0x000fc40003f46270 */
[----:B------:R-:W-:Y:S02]  /*a310*/  ISETP.GE.AND P1, PT, R8, c[0x0][0x3c8], PT ;  /* 0x0000f20008007a0c */ /* 0x000fe40003f26270 */
[----:B------:R-:W-:-:S09]  /*a320*/  @!P4 LEA.HI R9, R9, R9, RZ, 0x1 ;  /* 0x000000090909c211 */ /* 0x000fd200078f08ff */
[----:B------:R-:W-:Y:S02]  /*a330*/  @!P2 LEA.HI R4, R4, R4, RZ, 0x1 ;  /* 0x000000040404a211 */ /* 0x000fe400078f08ff */
[----:B------:R-:W-:-:S04]  /*a340*/  @!P1 LEA.HI R8, R8, R8, RZ, 0x1 ;  /* 0x0000000808089211 */ /* 0x000fc800078f08ff */
[----:B------:R-:W-:Y:S02]  /*a350*/  @!P1 LOP3.LUT R10, R8, 0xfffffffe, RZ, 0xc0, !PT ;  /* 0xfffffffe080a9812 */ /* 0x000fe400078ec0ff */
[----:B-1----:R-:W-:Y:S02]  /*a360*/  @!P3 LEA.HI R6, R5, R5, RZ, 0x1 ;  /* 0x000000050506b211 */ /* 0x002fe400078f08ff */
[----:B------:R-:W-:Y:S02]  /*a370*/  @!P4 LOP3.LUT R5, R9, 0xfffffffe, RZ, 0xc0, !PT ;  /* 0xfffffffe0905c812 */ /* 0x000fe400078ec0ff */
[----:B------:R-:W-:Y:S02]  /*a380*/  @!P3 LOP3.LUT R9, R6, 0xfffffffe, RZ, 0xc0, !PT ;  /* 0xfffffffe0609b812 */ /* 0x000fe400078ec0ff */
[----:B------:R-:W-:Y:S01]  /*a390*/  @!P2 LOP3.LUT R6, R4, 0xfffffffe, RZ, 0xc0, !PT ;  /* 0xfffffffe0406a812 */ /* 0x000fe200078ec0ff */
[----:B------:R-:W-:-:S04]  /*a3a0*/  @!P4 IMAD.WIDE R4, R5, 0x4, R2 ;  /* 0x000000040504c825 */ /* 0x000fc800078e0202 */
[--C-:B------:R-:W-:Y:S01]  /*a3b0*/  @!P3 IMAD.WIDE R8, R9, 0x4, R2.reuse ;  /* 0x000000040908b825 */ /* 0x100fe200078e0202 */
[----:B------:R1:W-:Y:S03]  /*a3c0*/  @!P4 ST.E.64 [R4.64], R140 ;  /* 0x0000008c0400c985 */ /* 0x0003e6000c101b06 */
[--C-:B------:R-:W-:Y:S01]  /*a3d0*/  @!P2 IMAD.WIDE R6, R6, 0x4, R2.reuse ;  /* 0x000000040606a825 */ /* 0x100fe200078e0202 */
[----:B------:R2:W-:Y:S04]  /*a3e0*/  @!P3 ST.E.64 [R8.64], R152 ;  /* 0x000000980800b985 */ /* 0x0005e8000c101b06 */
[----:B------:R3:W-:Y:S01]  /*a3f0*/  @!P2 ST.E.64 [R6.64], R156 ;  /* 0x0000009c0600a985 */ /* 0x0007e2000c101b06 */
[----:B-1----:R-:W-:Y:S01]  /*a400*/  @!P1 IMAD.WIDE R4, R10, 0x4, R2 ;  /* 0x000000040a049825 */ /* 0x002fe200078e0202 */
[----:B--2---:R-:W-:-:S04]  /*a410*/  IADD3 R8, R0, 0x40, RZ ;  /* 0x0000004000087810 */ /* 0x004fc80007ffe0ff */
[----:B------:R1:W-:Y:S01]  /*a420*/  @!P1 ST.E.64 [R4.64], R168 ;  /* 0x000000a804009985 */ /* 0x0003e2000c101b06 */
[----:B---3--:R-:W-:Y:S02]  /*a430*/  IADD3 R6, R0, 0x48, RZ ;  /* 0x0000004800067810 */ /* 0x008fe40007ffe0ff */
[----:B------:R-:W-:Y:S02]  /*a440*/  ISETP.GE.AND P4, PT, R8, c[0x0][0x3c8], PT ;  /* 0x0000f20008007a0c */ /* 0x000fe40003f86270 */
[----:B------:R-:W-:-:S11]  /*a450*/  ISETP.GE.AND P3, PT, R6, c[0x0][0x3c8], PT ;  /* 0x0000f20006007a0c */ /* 0x000fd60003f66270 */
[----:B------:R-:W-:Y:S02]  /*a460*/  @!P4 LEA.HI R8, R8, R8, RZ, 0x1 ;  /* 0x000000080808c211 */ /* 0x000fe400078f08ff */
[----:B------:R-:W-:-:S04]  /*a470*/  @!P3 LEA.HI R7, R6, R6, RZ, 0x1 ;  /* 0x000000060607b211 */ /* 0x000fc800078f08ff */
[----:B------:R-:W-:Y:S02]  /*a480*/  @!P3 LOP3.LUT R7, R7, 0xfffffffe, RZ, 0xc0, !PT ;  /* 0xfffffffe0707b812 */ /* 0x000fe400078ec0ff */
[C---:B-1----:R-:W-:Y:S02]  /*a490*/  IADD3 R5, R0.reuse, 0x50, RZ ;  /* 0x0000005000057810 */ /* 0x042fe40007ffe0ff */
[----:B------:R-:W-:Y:S02]  /*a4a0*/  IADD3 R4, R0, 0x58, RZ ;  /* 0x0000005800047810 */ /* 0x000fe40007ffe0ff */
[----:B------:R-:W-:Y:S02]  /*a4b0*/  ISETP.GE.AND P2, PT, R5, c[0x0][0x3c8], PT ;  /* 0x0000f20005007a0c */ /* 0x000fe40003f46270 */
[----:B------:R-:W-:-:S11]  /*a4c0*/  ISETP.GE.AND P1, PT, R4, c[0x0][0x3c8], PT ;  /* 0x0000f20004007a0c */ /* 0x000fd60003f26270 */
[----:B------:R-:W-:Y:S02]  /*a4d0*/  @!P2 LEA.HI R6, R5, R5, RZ, 0x1 ;  /* 0x000000050506a211 */ /* 0x000fe400078f08ff */
[----:B------:R-:W-:Y:S02]  /*a4e0*/  @!P1 LEA.HI R4, R4, R4, RZ, 0x1 ;  /* 0x0000000404049211 */ /* 0x000fe400078f08ff */
[----:B------:R-:W-:Y:S02]  /*a4f0*/  @!P4 LOP3.LUT R5, R8, 0xfffffffe, RZ, 0xc0, !PT ;  /* 0xfffffffe0805c812 */ /* 0x000fe400078ec0ff */
[----:B------:R-:W-:Y:S01]  /*a500*/  @!P2 LOP3.LUT R10, R6, 0xfffffffe, RZ, 0xc0, !PT ;  /* 0xfffffffe060aa812 */ /* 0x000fe200078ec0ff */
[----:B------:R-:W-:Y:S01]  /*a510*/  @!P3 IMAD.WIDE R6, R7, 0x4, R2 ;  /* 0x000000040706b825 */ /* 0x000fe200078e0202 */
[----:B------:R-:W-:-:S03]  /*a520*/  @!P1 LOP3.LUT R11, R4, 0xfffffffe, RZ, 0xc0, !PT ;  /* 0xfffffffe040b9812 */ /* 0x000fc600078ec0ff */
[----:B------:R-:W-:-:S04]  /*a530*/  @!P4 IMAD.WIDE R8, R5, 0x4, R2 ;  /* 0x000000040508c825 */ /* 0x000fc800078e0202 */
[--C-:B------:R-:W-:Y:S01]  /*a540*/  @!P2 IMAD.WIDE R4, R10, 0x4, R2.reuse ;  /* 0x000000040a04a825 */ /* 0x100fe200078e0202 */
[----:B------:R1:W-:Y:S03]  /*a550*/  @!P4 ST.E.64 [R8.64], R68 ;  /* 0x000000440800c985 */ /* 0x0003e6000c101b06 */
[----:B------:R-:W-:Y:S01]  /*a560*/  @!P1 IMAD.WIDE R2, R11, 0x4, R2 ;  /* 0x000000040b029825 */ /* 0x000fe200078e0202 */
[----:B------:R1:W-:Y:S04]  /*a570*/  @!P3 ST.E.64 [R6.64], R80 ;  /* 0x000000500600b985 */ /* 0x0003e8000c101b06 */
[----:B------:R1:W-:Y:S04]  /*a580*/  @!P2 ST.E.64 [R4.64], R84 ;  /* 0x000000540400a985 */ /* 0x0003e8000c101b06 */
[----:B------:R1:W-:Y:S02]  /*a590*/  @!P1 ST.E.64 [R2.64], R96 ;  /* 0x0000006002009985 */ /* 0x0003e4000c101b06 */
.L_x_14:
[----:B-1----:R-:W-:Y:S05]  /*a5a0*/  BSYNC B0 ;  /* 0x0000000000007941 */ /* 0x002fea0003800000 */
.L_x_13:
[----:B------:R1:W3:Y:S01]  /*a5b0*/  SHFL.IDX PT, R3, R22, 0x1, 0x1c1f ;  /* 0x003c1f0016037f89 */ /* 0x0002e200000e0000 */
[----:B------:R-:W-:Y:S03]  /*a5c0*/  BSSY B0, `(.L_x_15) ;  /* 0x0000048000007945 */ /* 0x000fe60003800000 */
[----:B------:R1:W4:Y:S01]  /*a5d0*/  SHFL.IDX PT, R2, R23, 0x1, 0x1c1f ;  /* 0x003c1f0017027f89 */ /* 0x00032200000e0000 */
[----:B------:R-:W-:Y:S05]  /*a5e0*/  @P0 BRA `(.L_x_16) ;  /* 0x0000045000000947 */ /* 0x000fea0003800000 */
[C---:B------:R-:W-:Y:S02]  /*a5f0*/  IADD3 R4, R0.reuse, 0x8, RZ ;  /* 0x0000000800047810 */ /* 0x040fe40007ffe0ff */
[----:B------:R-:W-:-:S02]  /*a600*/  ISETP.GE.AND P1, PT, R0, c[0x0][0x3c8], PT ;  /* 0x0000f20000007a0c */ /* 0x000fc40003f26270 */
[----:B------:R-:W-:Y:S02]  /*a610*/  ISETP.GE.AND P0, PT, R4, c[0x0][0x3c8], PT ;  /* 0x0000f20004007a0c */ /* 0x000fe40003f06270 */
[C---:B--2---:R-:W-:Y:S02]  /*a620*/  IADD3 R8, R0.reuse, 0x10, RZ ;  /* 0x0000001000087810 */ /* 0x044fe40007ffe0ff */
[C---:B------:R-:W-:Y:S02]  /*a630*/  IADD3 R9, R0.reuse, 0x18, RZ ;  /* 0x0000001800097810 */ /* 0x040fe40007ffe0ff */
[C---:B------:R-:W-:Y:S02]  /*a640*/  IADD3 R10, R0.reuse, 0x20, RZ ;  /* 0x00000020000a7810 */ /* 0x040fe40007ffe0ff */
[----:B------:R-:W-:Y:S02]  /*a650*/  IADD3 R11, R0, 0x28, RZ ;  /* 0x00000028000b7810 */ /* 0x000fe40007ffe0ff */
[----:B------:R-:W-:Y:S01]  /*a660*/  ISETP.GE.AND P4, PT, R8, c[0x0][0x3c8], PT ;  /* 0x0000f20008007a0c */ /* 0x000fe20003f86270 */
[C---:B---34-:R-:W-:Y:S01]  /*a670*/  @!P1 IMAD.WIDE R6, R0.reuse, 0x4, R2 ;  /* 0x0000000400069825 */ /* 0x058fe200078e0202 */
[----:B------:R-:W-:-:S02]  /*a680*/  IADD3 R12, R0, 0x30, RZ ;  /* 0x00000030000c7810 */ /* 0x000fc40007ffe0ff */
[----:B------:R-:W-:Y:S02]  /*a690*/  @!P0 LEA.HI R4, R4, R4, RZ, 0x1 ;  /* 0x0000000404048211 */ /* 0x000fe400078f08ff */
[----:B------:R-:W-:Y:S01]  /*a6a0*/  ISETP.GE.AND P3, PT, R9, c[0x0][0x3c8], PT ;  /* 0x0000f20009007a0c */ /* 0x000fe20003f66270 */
[----:B------:R2:W-:Y:S01]  /*a6b0*/  @!P1 ST.E.64 [R6.64], R114 ;  /* 0x0000007206009985 */ /* 0x0005e2000c101b06 */
[----:B------:R-:W-:Y:S02]  /*a6c0*/  @!P0 LOP3.LUT R4, R4, 0xfffffffe, RZ, 0xc0, !PT ;  /* 0xfffffffe04048812 */ /* 0x000fe400078ec0ff */
[----:B------:R-:W-:Y:S02]  /*a6d0*/  ISETP.GE.AND P2, PT, R10, c[0x0][0x3c8], PT ;  /* 0x0000f2000a007a0c */ /* 0x000fe40003f46270 */
[----:B------:R-:W-:Y:S01]  /*a6e0*/  ISETP.GE.AND P1, PT, R11, c[0x0][0x3c8], PT ;  /* 0x0000f2000b007a0c */ /* 0x000fe20003f26270 */
[----:B------:R-:W-:-:S05]  /*a6f0*/  @!P0 IMAD.WIDE R4, R4, 0x4, R2 ;  /* 0x0000000404048825 */ /* 0x000fca00078e0202 */
[----:B------:R3:W-:Y:S01]  /*a700*/  @!P0 ST.E.64 [R4.64], R122 ;  /* 0x0000007a04008985 */ /* 0x0007e2000c101b06 */
[----:B------:R-:W-:-:S13]  /*a710*/  ISETP.GE.AND P0, PT, R12, c[0x0][0x3c8], PT ;  /* 0x0000f2000c007a0c */ /* 0x000fda0003f06270 */
[----:B------:R-:W-:Y:S02]  /*a720*/  @!P0 LEA.HI R12, R12, R12, RZ, 0x1 ;  /* 0x0000000c0c0c8211 */ /* 0x000fe400078f08ff */
[----:B--2---:R-:W-:Y:S02]  /*a730*/  @!P3 LEA.HI R6, R9, R9, RZ, 0x1 ;  /* 0x000000090906b211 */ /* 0x004fe400078f08ff */
[----:B------:R-:W-:Y:S02]  /*a740*/  @!P1 LEA.HI R7, R11, R11, RZ, 0x1 ;  /* 0x0000000b0b079211 */ /* 0x000fe400078f08ff */
[----:B------:R-:W-:Y:S02]  /*a750*/  @!P3 LOP3.LUT R6, R6, 0xfffffffe, RZ, 0xc0, !PT ;  /* 0xfffffffe0606b812 */ /* 0x000fe400078ec0ff */
[----:B------:R-:W-:Y:S02]  /*a760*/  @!P1 LOP3.LUT R7, R7, 0xfffffffe, RZ, 0xc0, !PT ;  /* 0xfffffffe07079812 */ /* 0x000fe400078ec0ff */
[----:B------:R-:W-:-:S02]  /*a770*/  @!P0 LOP3.LUT R12, R12, 0xfffffffe, RZ, 0xc0, !PT ;  /* 0xfffffffe0c0c8812 */ /* 0x000fc400078ec0ff */
[----:B---3--:R-:W-:Y:S01]  /*a780*/  @!P4 LEA.HI R4, R8, R8, RZ, 0x1 ;  /* 0x000000080804c211 */ /* 0x008fe200078f08ff */
[--C-:B------:R-:W-:Y:S01]  /*a790*/  @!P3 IMAD.WIDE R8, R6, 0x4, R2.reuse ;  /* 0x000000040608b825 */ /* 0x100fe200078e0202 */
[----:B------:R-:W-:Y:S02]  /*a7a0*/  @!P2 LEA.HI R5, R10, R10, RZ, 0x1 ;  /* 0x0000000a0a05a211 */ /* 0x000fe400078f08ff */
[----:B------:R-:W-:Y:S01]  /*a7b0*/  @!P4 LOP3.LUT R4, R4, 0xfffffffe, RZ, 0xc0, !PT ;  /* 0xfffffffe0404c812 */ /* 0x000fe200078ec0ff */
[----:B------:R-:W-:Y:S01]  /*a7c0*/  @!P1 IMAD.WIDE R6, R7, 0x4, R2 ;  /* 0x0000000407069825 */ /* 0x000fe200078e0202 */
[----:B------:R-:W-:-:S03]  /*a7d0*/  @!P2 LOP3.LUT R10, R5, 0xfffffffe, RZ, 0xc0, !PT ;  /* 0xfffffffe050aa812 */ /* 0x000fc600078ec0ff */
[----:B------:R-:W-:-:S04]  /*a7e0*/  @!P4 IMAD.WIDE R4, R4, 0x4, R2 ;  /* 0x000000040404c825 */ /* 0x000fc800078e0202 */
[--C-:B------:R-:W-:Y:S01]  /*a7f0*/  @!P2 IMAD.WIDE R10, R10, 0x4, R2.reuse ;  /* 0x000000040a0aa825 */ /* 0x100fe200078e0202 */
[----:B------:R2:W-:Y:S04]  /*a800*/  @!P4 ST.E.64 [R4.64], R126 ;  /* 0x0000007e0400c985 */ /* 0x0005e8000c101b06 */
[----:B------:R3:W-:Y:S04]  /*a810*/  @!P3 ST.E.64 [R8.64], R138 ;  /* 0x0000008a0800b985 */ /* 0x0007e8000c101b06 */
[----:B------:R-:W-:Y:S04]  /*a820*/  @!P2 ST.E.64 [R10.64], R142 ;  /* 0x0000008e0a00a985 */ /* 0x000fe8000c101b06 */
[----:B------:R4:W-:Y:S01]  /*a830*/  @!P1 ST.E.64 [R6.64], R154 ;  /* 0x0000009a06009985 */ /* 0x0009e2000c101b06 */
[----:B--2---:R-:W-:Y:S01]  /*a840*/  @!P0 IMAD.WIDE R4, R12, 0x4, R2 ;  /* 0x000000040c048825 */ /* 0x004fe200078e0202 */
[----:B---3--:R-:W-:-:S04]  /*a850*/  IADD3 R8, R0, 0x38, RZ ;  /* 0x0000003800087810 */ /* 0x008fc80007ffe0ff */
[----:B------:R2:W-:Y:S01]  /*a860*/  @!P0 ST.E.64 [R4.64], R158 ;  /* 0x0000009e04008985 */ /* 0x0005e2000c101b06 */
[----:B------:R-:W-:Y:S02]  /*a870*/  ISETP.GE.AND P4, PT, R8, c[0x0][0x3c8], PT ;  /* 0x0000f20008007a0c */ /* 0x000fe40003f86270 */
[C---:B----4-:R-:W-:Y:S02]  /*a880*/  IADD3 R7, R0.reuse, 0x40, RZ ;  /* 0x0000004000077810 */ /* 0x050fe40007ffe0ff */
[----:B------:R-:W-:Y:S02]  /*a890*/  IADD3 R6, R0, 0x48, RZ ;  /* 0x0000004800067810 */ /* 0x000fe40007ffe0ff */
[----:B------:R-:W-:Y:S02]  /*a8a0*/  ISETP.GE.AND P3, PT, R7, c[0x0][0x3c8], PT ;  /* 0x0000f20007007a0c */ /* 0x000fe40003f66270 */
[----:B------:R-:W-:-:S05]  /*a8b0*/  ISETP.GE.AND P2, PT, R6, c[0x0][0x3c8], PT ;  /* 0x0000f20006007a0c */ /* 0x000fca0003f46270 */
[----:B------:R-:W-:-:S06]  /*a8c0*/  @!P4 LEA.HI R9, R8, R8, RZ, 0x1 ;  /* 0x000000080809c211 */ /* 0x000fcc00078f08ff */
[----:B------:R-:W-:Y:S02]  /*a8d0*/  @!P3 LEA.HI R8, R7, R7, RZ, 0x1 ;  /* 0x000000070708b211 */ /* 0x000fe400078f08ff */
[----:B------:R-:W-:Y:S02]  /*a8e0*/  @!P2 LEA.HI R7, R6, R6, RZ, 0x1 ;  /* 0x000000060607a211 */ /* 0x000fe400078f08ff */
[----:B------:R-:W-:Y:S02]  /*a8f0*/  @!P3 LOP3.LUT R8, R8, 0xfffffffe, RZ, 0xc0, !PT ;  /* 0xfffffffe0808b812 */ /* 0x000fe400078ec0ff */
[C---:B--2---:R-:W-:Y:S02]  /*a900*/  IADD3 R5, R0.reuse, 0x50, RZ ;  /* 0x0000005000057810 */ /* 0x044fe40007ffe0ff */
[----:B------:R-:W-:Y:S02]  /*a910*/  IADD3 R4, R0, 0x58, RZ ;  /* 0x0000005800047810 */ /* 0x000fe40007ffe0ff */
[----:B------:R-:W-:-:S02]  /*a920*/  ISETP.GE.AND P1, PT, R5, c[0x0][0x3c8], PT ;  /* 0x0000f20005007a0c */ /* 0x000fc40003f26270 */
[----:B------:R-:W-:Y:S02]  /*a930*/  ISETP.GE.AND P0, PT, R4, c[0x0][0x3c8], PT ;  /* 0x0000f20004007a0c */ /* 0x000fe40003f06270 */
[----:B------:R-:W-:-:S09]  /*a940*/  @!P2 LOP3.LUT R7, R7, 0xfffffffe, RZ, 0xc0, !PT ;  /* 0xfffffffe0707a812 */ /* 0x000fd200078ec0ff */
[----:B------:R-:W-:Y:S02]  /*a950*/  @!P1 LEA.HI R6, R5, R5, RZ, 0x1 ;  /* 0x0000000505069211 */ /* 0x000fe400078f08ff */
[----:B------:R-:W-:Y:S02]  /*a960*/  @!P0 LEA.HI R4, R4, R4, RZ, 0x1 ;  /* 0x0000000404048211 */ /* 0x000fe400078f08ff */
[----:B------:R-:W-:Y:S01]  /*a970*/  @!P4 LOP3.LUT R5, R9, 0xfffffffe, RZ, 0xc0, !PT ;  /* 0xfffffffe0905c812 */ /* 0x000fe200078ec0ff */
[--C-:B------:R-:W-:Y:S01]  /*a980*/  @!P3 IMAD.WIDE R8, R8, 0x4, R2.reuse ;  /* 0x000000040808b825 */ /* 0x100fe200078e0202 */
[----:B------:R-:W-:Y:S02]  /*a990*/  @!P1 LOP3.LUT R12, R6, 0xfffffffe, RZ, 0xc0, !PT ;  /* 0xfffffffe060c9812 */ /* 0x000fe400078ec0ff */
[----:B------:R-:W-:Y:S01]  /*a9a0*/  @!P0 LOP3.LUT R13, R4, 0xfffffffe, RZ, 0xc0, !PT ;  /* 0xfffffffe040d8812 */ /* 0x000fe200078ec0ff */
[----:B------:R-:W-:-:S04]  /*a9b0*/  @!P4 IMAD.WIDE R10, R5, 0x4, R2 ;  /* 0x00000004050ac825 */ /* 0x000fc800078e0202 */
[--C-:B------:R-:W-:Y:S01]  /*a9c0*/  @!P2 IMAD.WIDE R6, R7, 0x4, R2.reuse ;  /* 0x000000040706a825 */ /* 0x100fe200078e0202 */
[----:B------:R2:W-:Y:S03]  /*a9d0*/  @!P4 ST.E.64 [R10.64], R170 ;  /* 0x000000aa0a00c985 */ /* 0x0005e6000c101b06 */
[--C-:B------:R-:W-:Y:S01]  /*a9e0*/  @!P1 IMAD.WIDE R4, R12, 0x4, R2.reuse ;  /* 0x000000040c049825 */ /* 0x100fe200078e0202 */
[----:B------:R2:W-:Y:S03]  /*a9f0*/  @!P3 ST.E.64 [R8.64], R70 ;  /* 0x000000460800b985 */ /* 0x0005e6000c101b06 */
[----:B------:R-:W-:Y:S01]  /*aa00*/  @!P0 IMAD.WIDE R2, R13, 0x4, R2 ;  /* 0x000000040d028825 */ /* 0x000fe200078e0202 */
[----:B------:R2:W-:Y:S04]  /*aa10*/  @!P2 ST.E.64 [R6.64], R82 ;  /* 0x000000520600a985 */ /* 0x0005e8000c101b06 */
[----:B------:R2:W-:Y:S04]  /*aa20*/  @!P1 ST.E.64 [R4.64], R86 ;  /* 0x0000005604009985 */ /* 0x0005e8000c101b06 */
[----:B------:R2:W-:Y:S02]  /*aa30*/  @!P0 ST.E.64 [R2.64], R98 ;  /* 0x0000006202008985 */ /* 0x0005e4000c101b06 */
.L_x_16:
[----:B------:R-:W-:Y:S05]  /*aa40*/  BSYNC B0 ;  /* 0x0000000000007941 */ /* 0x000fea0003800000 */
.L_x_15:
[----:B--23--:R2:W3:Y:S01]  /*aa50*/  SHFL.IDX PT, R3, R22, 0x2, 0x1c1f ;  /* 0x005c1f0016037f89 */ /* 0x00c4e200000e0000 */
[----:B------:R-:W-:Y:S03]  /*aa60*/  BSSY B0, `(.L_x_17) ;  /* 0x0000048000007945 */ /* 0x000fe60003800000 */
[----:B----4-:R2:W4:Y:S01]  /*aa70*/  SHFL.IDX PT, R2, R23, 0x2, 0x1c1f ;  /* 0x005c1f0017027f89 */ /* 0x01052200000e0000 */
[----:B------:R-:W-:Y:S05]  /*aa80*/  @P5 BRA `(.L_x_18) ;  /* 0x0000045000005947 */ /* 0x000fea0003800000 */
[C---:B------:R-:W-:Y:S02]  /*aa90*/  IADD3 R6, R0.reuse, 0x8, RZ ;  /* 0x0000000800067810 */ /* 0x040fe40007ffe0ff */
[----:B------:R-:W-:-:S02]  /*aaa0*/  IADD3 R5, R0, 0x10, RZ ;  /* 0x0000001000057810 */ /* 0x000fc40007ffe0ff */
[C---:B------:R-:W-:Y:S02]  /*aab0*/  IADD3 R4, R0.reuse, 0x18, RZ ;  /* 0x0000001800047810 */ /* 0x040fe40007ffe0ff */
[C---:B------:R-:W-:Y:S02]  /*aac0*/  ISETP.GE.AND P5, PT, R0.reuse, c[0x0][0x3c8], PT ;  /* 0x0000f20000007a0c */ /* 0x040fe40003fa6270 */
[----:B------:R-:W-:Y:S02]  /*aad0*/  IADD3 R7, R0, 0x20, RZ ;  /* 0x0000002000077810 */ /* 0x000fe40007ffe0ff */
[----:B------:R-:W-:Y:S02]  /*aae0*/  ISETP.GE.AND P4, PT, R6, c[0x0][0x3c8], PT ;  /* 0x0000f20006007a0c */ /* 0x000fe40003f86270 */
[----:B------:R-:W-:Y:S02]  /*aaf0*/  IADD3 R10, R0, 0x28, RZ ;  /* 0x00000028000a7810 */ /* 0x000fe40007ffe0ff */
[----:B------:R-:W-:-:S02]  /*ab00*/  ISETP.GE.AND P3, PT, R5, c[0x0][0x3c8], PT ;  /* 0x0000f20005007a0c */ /* 0x000fc40003f66270 */
[----:B------:R-:W-:Y:S02]  /*ab10*/  ISETP.GE.AND P2, PT, R4, c[0x0][0x3c8], PT ;  /* 0x0000f20004007a0c */ /* 0x000fe40003f46270 */
[----:B------:R-:W-:Y:S01]  /*ab20*/  ISETP.GE.AND P1, PT, R7, c[0x0][0x3c8], PT ;  /* 0x0000f20007007a0c */ /* 0x000fe20003f26270 */
[----:B---34-:R-:W-:Y:S01]  /*ab30*/  @!P5 IMAD.WIDE R8, R0, 0x4, R2 ;  /* 0x000000040008d825 */ /* 0x018fe200078e0202 */
[----:B------:R-:W-:-:S03]  /*ab40*/  ISETP.GE.AND P0, PT, R10, c[0x0][0x3c8], PT ;  /* 0x0000f2000a007a0c */ /* 0x000fc60003f06270 */
[----:B------:R-:W-:Y:S01]  /*ab50*/  @!P4 LEA.HI R6, R6, R6, RZ, 0x1 ;  /* 0x000000060606c211 */ /* 0x000fe200078f08ff */
[----:B------:R3:W-:Y:S03]  /*ab60*/  @!P5 ST.E.64 [R8.64], R108 ;  /* 0x0000006c0800d985 */ /* 0x0007e6000c101b06 */
[----:B------:R-:W-:Y:S02]  /*ab70*/  @!P3 LEA.HI R5, R5, R5, RZ, 0x1 ;  /* 0x000000050505b211 */ /* 0x000fe400078f08ff */
[----:B------:R-:W-:Y:S02]  /*ab80*/  @!P2 LEA.HI R4, R4, R4, RZ, 0x1 ;  /* 0x000000040404a211 */ /* 0x000fe400078f08ff */
[----:B------:R-:W-:Y:S02]  /*ab90*/  @!P4 LOP3.LUT R6, R6, 0xfffffffe, RZ, 0xc0, !PT ;  /* 0xfffffffe0606c812 */ /* 0x000fe400078ec0ff */
[----:B------:R-:W-:-:S02]  /*aba0*/  @!P1 LEA.HI R7, R7, R7, RZ, 0x1 ;  /* 0x0000000707079211 */ /* 0x000fc400078f08ff */
[----:B------:R-:W-:Y:S02]  /*abb0*/  @!P0 LEA.HI R10, R10, R10, RZ, 0x1 ;  /* 0x0000000a0a0a8211 */ /* 0x000fe400078f08ff */
[----:B------:R-:W-:Y:S02]  /*abc0*/  @!P2 LOP3.LUT R11, R4, 0xfffffffe, RZ, 0xc0, !PT ;  /* 0xfffffffe040ba812 */ /* 0x000fe400078ec0ff */
[----:B------:R-:W-:Y:S02]  /*abd0*/  @!P1 LOP3.LUT R7, R7, 0xfffffffe, RZ, 0xc0, !PT ;  /* 0xfffffffe07079812 */ /* 0x000fe400078ec0ff */
[----:B------:R-:W-:Y:S01]  /*abe0*/  @!P0 LOP3.LUT R12, R10, 0xfffffffe, RZ, 0xc0, !PT ;  /* 0xfffffffe0a0c8812 */ /* 0x000fe200078ec0ff */
[----:B------:R-:W-:Y:S01]  /*abf0*/  @!P2 IMAD.WIDE R10, R11, 0x4, R2 ;  /* 0x000000040b0aa825 */ /* 0x000fe200078e0202 */
[----:B---3--:R-:W-:-:S03]  /*ac00*/  @!P3 LOP3.LUT R8, R5, 0xfffffffe, RZ, 0xc0, !PT ;  /* 0xfffffffe0508b812 */ /* 0x008fc600078ec0ff */
[----:B------:R-:W-:-:S04]  /*ac10*/  @!P4 IMAD.WIDE R4, R6, 0x4, R2 ;  /* 0x000000040604c825 */ /* 0x000fc800078e0202 */
[--C-:B------:R-:W-:Y:S01]  /*ac20*/  @!P3 IMAD.WIDE R8, R8, 0x4, R2.reuse ;  /* 0x000000040808b825 */ /* 0x100fe200078e0202 */
[----:B------:R3:W-:Y:S03]  /*ac30*/  @!P4 ST.E.64 [R4.64], R116 ;  /* 0x000000740400c985 */ /* 0x0007e6000c101b06 */
[--C-:B------:R-:W-:Y:S01]  /*ac40*/  @!P1 IMAD.WIDE R6, R7, 0x4, R2.reuse ;  /* 0x0000000407069825 */ /* 0x100fe200078e0202 */
[----:B------:R4:W-:Y:S04]  /*ac50*/  @!P3 ST.E.64 [R8.64], R128 ;  /* 0x000000800800b985 */ /* 0x0009e8000c101b06 */
[----:B------:R-:W-:Y:S04]  /*ac60*/  @!P2 ST.E.64 [R10.64], R132 ;  /* 0x000000840a00a985 */ /* 0x000fe8000c101b06 */
[----:B------:R5:W-:Y:S01]  /*ac70*/  @!P1 ST.E.64 [R6.64], R144 ;  /* 0x0000009006009985 */ /* 0x000be2000c101b06 */
[----:B---3--:R-:W-:Y:S01]  /*ac80*/  @!P0 IMAD.WIDE R4, R12, 0x4, R2 ;  /* 0x000000040c048825 */ /* 0x008fe200078e0202 */
[----:B----4-:R-:W-:-:S04]  /*ac90*/  IADD3 R9, R0, 0x30, RZ ;  /* 0x0000003000097810 */ /* 0x010fc80007ffe0ff */
[----:B------:R3:W-:Y:S01]  /*aca0*/  @!P0 ST.E.64 [R4.64], R148 ;  /* 0x0000009404008985 */ /* 0x0007e2000c101b06 */
[----:B------:R-:W-:Y:S02]  /*acb0*/  IADD3 R8, R0, 0x38, RZ ;  /* 0x0000003800087810 */ /* 0x000fe40007ffe0ff */
[----:B------:R-:W-:Y:S02]  /*acc0*/  ISETP.GE.AND P5, PT, R9, c[0x0][0x3c8], PT ;  /* 0x0000f20009007a0c */ /* 0x000fe40003fa6270 */
[----:B------:R-:W-:Y:S02]  /*acd0*/  ISETP.GE.AND P4, PT, R8, c[0x0][0x3c8], PT ;  /* 0x0000f20008007a0c */ /* 0x000fe40003f86270 */
[C---:B-----5:R-:W-:Y:S02]  /*ace0*/  IADD3 R7, R0.reuse, 0x40, RZ ;  /* 0x0000004000077810 */ /* 0x060fe40007ffe0ff */
[----:B------:R-:W-:Y:S02]  /*acf0*/  IADD3 R6, R0, 0x48, RZ ;  /* 0x0000004800067810 */ /* 0x000fe40007ffe0ff */
[----:B------:R-:W-:-:S02]  /*ad00*/  ISETP.GE.AND P3, PT, R7, c[0x0][0x3c8], PT ;  /* 0x0000f20007007a0c */ /* 0x000fc40003f66270 */
[----:B------:R-:W-:-:S03]  /*ad10*/  ISETP.GE.AND P2, PT, R6, c[0x0][0x3c8], PT ;  /* 0x0000f20006007a0c */ /* 0x000fc60003f46270 */
[----:B------:R-:W-:Y:S02]  /*ad20*/  @!P5 LEA.HI R9, R9, R9, RZ, 0x1 ;  /* 0x000000090909d211 */ /* 0x000fe400078f08ff */
[----:B------:R-:W-:-:S04]  /*ad30*/  @!P4 LEA.HI R10, R8, R8, RZ, 0x1 ;  /* 0x00000008080ac211 */ /* 0x000fc800078f08ff */
[----:B------:R-:W-:Y:S02]  /*ad40*/  @!P4 LOP3.LUT R10, R10, 0xfffffffe, RZ, 0xc0, !PT ;  /* 0xfffffffe0a0ac812 */ /* 0x000fe400078ec0ff */
[----:B------:R-:W-:Y:S02]  /*ad50*/  @!P3 LEA.HI R8, R7, R7, RZ, 0x1 ;  /* 0x000000070708b211 */ /* 0x000fe400078f08ff */
[----:B------:R-:W-:Y:S01]  /*ad60*/  @!P2 LEA.HI R7, R6, R6, RZ, 0x1 ;  /* 0x000000060607a211 */ /* 0x000fe200078f08ff */
[----:B------:R-:W-:Y:S01]  /*ad70*/  @!P4 IMAD.WIDE R10, R10, 0x4, R2 ;  /* 0x000000040a0ac825 */ /* 0x000fe200078e0202 */
[----:B------:R-:W-:Y:S02]  /*ad80*/  @!P3 LOP3.LUT R8, R8, 0xfffffffe, RZ, 0xc0, !PT ;  /* 0xfffffffe0808b812 */ /* 0x000fe400078ec0ff */
[C---:B---3--:R-:W-:Y:S02]  /*ad90*/  IADD3 R5, R0.reuse, 0x50, RZ ;  /* 0x0000005000057810 */ /* 0x048fe40007ffe0ff */
[----:B------:R-:W-:-:S02]  /*ada0*/  IADD3 R4, R0, 0x58, RZ ;  /* 0x0000005800047810 */ /* 0x000fc40007ffe0ff */
[----:B------:R-:W-:Y:S02]  /*adb0*/  ISETP.GE.AND P1, PT, R5, c[0x0][0x3c8], PT ;  /* 0x0000f20005007a0c */ /* 0x000fe40003f26270 */
[----:B------:R-:W-:Y:S02]  /*adc0*/  ISETP.GE.AND P0, PT, R4, c[0x0][0x3c8], PT ;  /* 0x0000f20004007a0c */ /* 0x000fe40003f06270 */
[----:B------:R-:W-:-:S09]  /*add0*/  @!P2 LOP3.LUT R7, R7, 0xfffffffe, RZ, 0xc0, !PT ;  /* 0xfffffffe0707a812 */ /* 0x000fd200078ec0ff */
[----:B------:R-:W-:Y:S02]  /*ade0*/  @!P1 LEA.HI R6, R5, R5, RZ, 0x1 ;  /* 0x0000000505069211 */ /* 0x000fe400078f08ff */
[----:B------:R-:W-:Y:S01]  /*adf0*/  @!P5 LOP3.LUT R5, R9, 0xfffffffe, RZ, 0xc0, !PT ;  /* 0xfffffffe0905d812 */ /* 0x000fe200078ec0ff */
[--C-:B------:R-:W-:Y:S01]  /*ae00*/  @!P3 IMAD.WIDE R8, R8, 0x4, R2.reuse ;  /* 0x000000040808b825 */ /* 0x100fe200078e0202 */
[----:B------:R-:W-:Y:S02]  /*ae10*/  @!P0 LEA.HI R4, R4, R4, RZ, 0x1 ;  /* 0x0000000404048211 */ /* 0x000fe400078f08ff */
[----:B------:R-:W-:Y:S01]  /*ae20*/  @!P1 LOP3.LUT R14, R6, 0xfffffffe, RZ, 0xc0, !PT ;  /* 0xfffffffe060e9812 */ /* 0x000fe200078ec0ff */
[----:B------:R-:W-:Y:S01]  /*ae30*/  @!P5 IMAD.WIDE R12, R5, 0x4, R2 ;  /* 0x00000004050cd825 */ /* 0x000fe200078e0202 */
[----:B------:R-:W-:-:S03]  /*ae40*/  @!P0 LOP3.LUT R15, R4, 0xfffffffe, RZ, 0xc0, !PT ;  /* 0xfffffffe040f8812 */ /* 0x000fc600078ec0ff */
[--C-:B------:R-:W-:Y:S01]  /*ae50*/  @!P2 IMAD.WIDE R6, R7, 0x4, R2.reuse ;  /* 0x000000040706a825 */ /* 0x100fe200078e0202 */
[----:B------:R3:W-:Y:S03]  /*ae60*/  @!P5 ST.E.64 [R12.64], R160 ;  /* 0x000000a00c00d985 */ /* 0x0007e6000c101b06 */
[--C-:B------:R-:W-:Y:S01]  /*ae70*/  @!P1 IMAD.WIDE R4, R14, 0x4, R2.reuse ;  /* 0x000000040e049825 */ /* 0x100fe200078e0202 */
[----:B------:R3:W-:Y:S03]  /*ae80*/  @!P4 ST.E.64 [R10.64], R164 ;  /* 0x000000a40a00c985 */ /* 0x0007e6000c101b06 */
[----:B------:R-:W-:Y:S01]  /*ae90*/  @!P0 IMAD.WIDE R2, R15, 0x4, R2 ;  /* 0x000000040f028825 */ /* 0x000fe200078e0202 */
[----:B------:R3:W-:Y:S04]  /*aea0*/  @!P3 ST.E.64 [R8.64], R72 ;  /* 0x000000480800b985 */ /* 0x0007e8000c101b06 */
[----:B------:R3:W-:Y:S04]  /*aeb0*/  @!P2 ST.E.64 [R6.64], R76 ;  /* 0x0000004c0600a985 */ /* 0x0007e8000c101b06 */
[----:B------:R3:W-:Y:S04]  /*aec0*/  @!P1 ST.E.64 [R4.64], R88 ;  /* 0x0000005804009985 */ /* 0x0007e8000c101b06 */
[----:B------:R3:W-:Y:S02]  /*aed0*/  @!P0 ST.E.64 [R2.64], R92 ;  /* 0x0000005c02008985 */ /* 0x0007e4000c101b06 */
.L_x_18:
[----:B------:R-:W-:Y:S05]  /*aee0*/  BSYNC B0 ;  /* 0x0000000000007941 */ /* 0x000fea0003800000 */
.L_x_17:
[----:B---3--:R3:W1:Y:S04]  /*aef0*/  SHFL.IDX PT, R3, R22, 0x3, 0x1c1f ;  /* 0x007c1f0016037f89 */ /* 0x00866800000e0000 */
[----:B----4-:R3:W4:Y:S01]  /*af00*/  SHFL.IDX PT, R2, R23, 0x3, 0x1c1f ;  /* 0x007c1f0017027f89 */ /* 0x01072200000e0000 */
[----:B------:R-:W-:Y:S05]  /*af10*/  @P6 EXIT ;  /* 0x000000000000694d */ /* 0x000fea0003800000 */
[C---:B------:R-:W-:Y:S02]  /*af20*/  IADD3 R6, R0.reuse, 0x8, RZ ;  /* 0x0000000800067810 */ /* 0x040fe40007ffe0ff */
[----:B------:R-:W-:-:S02]  /*af30*/  IADD3 R5, R0, 0x10, RZ ;  /* 0x0000001000057810 */ /* 0x000fc40007ffe0ff */
[----:B------:R-:W-:Y:S02]  /*af40*/  IADD3 R4, R0, 0x18, RZ ;  /* 0x0000001800047810 */ /* 0x000fe40007ffe0ff */
[----:B------:R-:W-:Y:S02]  /*af50*/  ISETP.GE.AND P2, PT, R6, c[0x0][0x3c8], PT ;  /* 0x0000f20006007a0c */ /* 0x000fe40003f46270 */
[----:B------:R-:W-:Y:S02]  /*af60*/  ISETP.GE.AND P1, PT, R5, c[0x0][0x3c8], PT ;  /* 0x0000f20005007a0c */ /* 0x000fe40003f26270 */
[----:B------:R-:W-:Y:S02]  /*af70*/  ISETP.GE.AND P0, PT, R4, c[0x0][0x3c8], PT ;  /* 0x0000f20004007a0c */ /* 0x000fe40003f06270 */
[C---:B------:R-:W-:Y:S02]  /*af80*/  ISETP.GE.AND P3, PT, R0.reuse, c[0x0][0x3c8], PT ;  /* 0x0000f20000007a0c */ /* 0x040fe40003f66270 */
[----:B------:R-:W-:-:S02]  /*af90*/  IADD3 R13, R0, 0x20, RZ ;  /* 0x00000020000d7810 */ /* 0x000fc40007ffe0ff */
[----:B------:R-:W-:Y:S02]  /*afa0*/  IADD3 R14, R0, 0x28, RZ ;  /* 0x00000028000e7810 */ /* 0x000fe40007ffe0ff */
[----:B------:R-:W-:Y:S02]  /*afb0*/  ISETP.GE.AND P6, PT, R13, c[0x0][0x3c8], PT ;  /* 0x0000f2000d007a0c */ /* 0x000fe40003fc6270 */
[----:B------:R-:W-:Y:S02]  /*afc0*/  @!P2 LEA.HI R8, R6, R6, RZ, 0x1 ;  /* 0x000000060608a211 */ /* 0x000fe400078f08ff */
[----:B------:R-:W-:Y:S02]  /*afd0*/  @!P1 LEA.HI R5, R5, R5, RZ, 0x1 ;  /* 0x0000000505059211 */ /* 0x000fe400078f08ff */
[----:B------:R-:W-:Y:S01]  /*afe0*/  @!P0 LEA.HI R4, R4, R4, RZ, 0x1 ;  /* 0x0000000404048211 */ /* 0x000fe200078f08ff */
[----:B-1--4-:R-:W-:Y:S01]  /*aff0*/  @!P3 IMAD.WIDE R10, R0, 0x4, R2 ;  /* 0x00000004000ab825 */ /* 0x012fe200078e0202 */
[----:B------:R-:W-:-:S02]  /*b000*/  @!P2 LOP3.LUT R8, R8, 0xfffffffe, RZ, 0xc0, !PT ;  /* 0xfffffffe0808a812 */ /* 0x000fc400078ec0ff */
[----:B------:R-:W-:Y:S02]  /*b010*/  @!P1 LOP3.LUT R5, R5, 0xfffffffe, RZ, 0xc0, !PT ;  /* 0xfffffffe05059812 */ /* 0x000fe400078ec0ff */
[----:B------:R-:W-:Y:S01]  /*b020*/  ISETP.GE.AND P5, PT, R14, c[0x0][0x3c8], PT ;  /* 0x0000f2000e007a0c */ /* 0x000fe20003fa6270 */
[--C-:B------:R-:W-:Y:S01]  /*b030*/  @!P2 IMAD.WIDE R8, R8, 0x4, R2.reuse ;  /* 0x000000040808a825 */ /* 0x100fe200078e0202 */
[----:B------:R-:W-:Y:S01]  /*b040*/  @!P0 LOP3.LUT R4, R4, 0xfffffffe, RZ, 0xc0, !PT ;  /* 0xfffffffe04048812 */ /* 0x000fe200078ec0ff */
[----:B------:R1:W-:Y:S01]  /*b050*/  @!P3 ST.E.64 [R10.64], R110 ;  /* 0x0000006e0a00b985 */ /* 0x0003e2000c101b06 */
[----:B------:R-:W-:Y:S01]  /*b060*/  IADD3 R12, R0, 0x50, RZ ;  /* 0x00000050000c7810 */ /* 0x000fe20007ffe0ff */
[--C-:B------:R-:W-:Y:S02]  /*b070*/  @!P1 IMAD.WIDE R6, R5, 0x4, R2.reuse ;  /* 0x0000000405069825 */ /* 0x100fe400078e0202 */
[----:B------:R4:W-:Y:S02]  /*b080*/  @!P2 ST.E.64 [R8.64], R118 ;  /* 0x000000760800a985 */ /* 0x0009e4000c101b06 */
[----:B------:R-:W-:-:S02]  /*b090*/  @!P0 IMAD.WIDE R4, R4, 0x4, R2 ;  /* 0x0000000404048825 */ /* 0x000fc400078e0202 */
[----:B------:R-:W-:Y:S04]  /*b0a0*/  @!P1 ST.E.64 [R6.64], R130 ;  /* 0x0000008206009985 */ /* 0x000fe8000c101b06 */
[----:B------:R5:W-:Y:S01]  /*b0b0*/  @!P0 ST.E.64 [R4.64], R134 ;  /* 0x0000008604008985 */ /* 0x000be2000c101b06 */
[----:B------:R-:W-:Y:S02]  /*b0c0*/  ISETP.GE.AND P0, PT, R12, c[0x0][0x3c8], PT ;  /* 0x0000f2000c007a0c */ /* 0x000fe40003f06270 */
[C---:B-1----:R-:W-:Y:S02]  /*b0d0*/  IADD3 R10, R0.reuse, 0x40, RZ ;  /* 0x00000040000a7810 */ /* 0x042fe40007ffe0ff */
[C---:B------:R-:W-:Y:S02]  /*b0e0*/  IADD3 R11, R0.reuse, 0x48, RZ ;  /* 0x00000048000b7810 */ /* 0x040fe40007ffe0ff */
[----:B----4-:R-:W-:-:S02]  /*b0f0*/  IADD3 R8, R0, 0x30, RZ ;  /* 0x0000003000087810 */ /* 0x010fc40007ffe0ff */
[----:B------:R-:W-:Y:S02]  /*b100*/  IADD3 R9, R0, 0x38, RZ ;  /* 0x0000003800097810 */ /* 0x000fe40007ffe0ff */
[----:B------:R-:W-:Y:S02]  /*b110*/  ISETP.GE.AND P4, PT, R8, c[0x0][0x3c8], PT ;  /* 0x0000f20008007a0c */ /* 0x000fe40003f86270 */
[----:B------:R-:W-:Y:S02]  /*b120*/  ISETP.GE.AND P3, PT, R9, c[0x0][0x3c8], PT ;  /* 0x0000f20009007a0c */ /* 0x000fe40003f66270 */
[----:B-----5:R-:W-:Y:S02]  /*b130*/  @!P6 LEA.HI R4, R13, R13, RZ, 0x1 ;  /* 0x0000000d0d04e211 */ /* 0x020fe400078f08ff */
[----:B------:R-:W-:Y:S02]  /*b140*/  @!P5 LEA.HI R5, R14, R14, RZ, 0x1 ;  /* 0x0000000e0e05d211 */ /* 0x000fe400078f08ff */
[----:B------:R-:W-:-:S02]  /*b150*/  @!P6 LOP3.LUT R4, R4, 0xfffffffe, RZ, 0xc0, !PT ;  /* 0xfffffffe0404e812 */ /* 0x000fc400078ec0ff */
[----:B------:R-:W-:Y:S02]  /*b160*/  ISETP.GE.AND P2, PT, R10, c[0x0][0x3c8], PT ;  /* 0x0000f2000a007a0c */ /* 0x000fe40003f46270 */
[----:B------:R-:W-:Y:S01]  /*b170*/  @!P5 LOP3.LUT R5, R5, 0xfffffffe, RZ, 0xc0, !PT ;  /* 0xfffffffe0505d812 */ /* 0x000fe200078ec0ff */
[--C-:B------:R-:W-:Y:S01]  /*b180*/  @!P6 IMAD.WIDE R6, R4, 0x4, R2.reuse ;  /* 0x000000040406e825 */ /* 0x100fe200078e0202 */
[----:B------:R-:W-:Y:S02]  /*b190*/  ISETP.GE.AND P1, PT, R11, c[0x0][0x3c8], PT ;  /* 0x0000f2000b007a0c */ /* 0x000fe40003f26270 */
[----:B------:R-:W-:Y:S01]  /*b1a0*/  IADD3 R0, R0, 0x58, RZ ;  /* 0x0000005800007810 */ /* 0x000fe20007ffe0ff */
[----:B------:R-:W-:Y:S01]  /*b1b0*/  @!P5 IMAD.WIDE R4, R5, 0x4, R2 ;  /* 0x000000040504d825 */ /* 0x000fe200078e0202 */
[----:B------:R1:W-:Y:S04]  /*b1c0*/  @!P6 ST.E.64 [R6.64], R146 ;  /* 0x000000920600e985 */ /* 0x0003e8000c101b06 */
[----:B------:R4:W-:Y:S01]  /*b1d0*/  @!P5 ST.E.64 [R4.64], R150 ;  /* 0x000000960400d985 */ /* 0x0009e2000c101b06 */
[----:B-1----:R-:W-:-:S04]  /*b1e0*/  @!P2 LEA.HI R7, R10, R10, RZ, 0x1 ;  /* 0x0000000a0a07a211 */ /* 0x002fc800078f08ff */
[----:B------:R-:W-:Y:S02]  /*b1f0*/  @!P1 LEA.HI R6, R11, R11, RZ, 0x1 ;  /* 0x0000000b0b069211 */ /* 0x000fe400078f08ff */
[----:B----4-:R-:W-:Y:S02]  /*b200*/  @!P4 LEA.HI R4, R8, R8, RZ, 0x1 ;  /* 0x000000080804c211 */ /* 0x010fe400078f08ff */
[----:B------:R-:W-:Y:S02]  /*b210*/  @!P3 LEA.HI R8, R9, R9, RZ, 0x1 ;  /* 0x000000090908b211 */ /* 0x000fe400078f08ff */
[----:B------:R-:W-:Y:S02]  /*b220*/  @!P0 LEA.HI R5, R12, R12, RZ, 0x1 ;  /* 0x0000000c0c058211 */ /* 0x000fe400078f08ff */
[----:B------:R-:W-:Y:S02]  /*b230*/  @!P4 LOP3.LUT R4, R4, 0xfffffffe, RZ, 0xc0, !PT ;  /* 0xfffffffe0404c812 */ /* 0x000fe400078ec0ff */
[----:B------:R-:W-:-:S02]  /*b240*/  @!P3 LOP3.LUT R8, R8, 0xfffffffe, RZ, 0xc0, !PT ;  /* 0xfffffffe0808b812 */ /* 0x000fc400078ec0ff */
[----:B------:R-:W-:Y:S01]  /*b250*/  @!P2 LOP3.LUT R7, R7, 0xfffffffe, RZ, 0xc0, !PT ;  /* 0xfffffffe0707a812 */ /* 0x000fe200078ec0ff */
[--C-:B------:R-:W-:Y:S01]  /*b260*/  @!P4 IMAD.WIDE R12, R4, 0x4, R2.reuse ;  /* 0x00000004040cc825 */ /* 0x100fe200078e0202 */
[----:B------:R-:W-:Y:S02]  /*b270*/  @!P1 LOP3.LUT R6, R6, 0xfffffffe, RZ, 0xc0, !PT ;  /* 0xfffffffe06069812 */ /* 0x000fe400078ec0ff */
[----:B------:R-:W-:Y:S01]  /*b280*/  @!P0 LOP3.LUT R5, R5, 0xfffffffe, RZ, 0xc0, !PT ;  /* 0xfffffffe05058812 */ /* 0x000fe200078ec0ff */
[--C-:B------:R-:W-:Y:S01]  /*b290*/  @!P3 IMAD.WIDE R10, R8, 0x4, R2.reuse ;  /* 0x00000004080ab825 */ /* 0x100fe200078e0202 */
[----:B------:R1:W-:Y:S03]  /*b2a0*/  @!P4 ST.E.64 [R12.64], R162 ;  /* 0x000000a20c00c985 */ /* 0x0003e6000c101b06 */
[--C-:B------:R-:W-:Y:S01]  /*b2b0*/  @!P2 IMAD.WIDE R8, R7, 0x4, R2.reuse ;  /* 0x000000040708a825 */ /* 0x100fe200078e0202 */
[----:B------:R1:W-:Y:S03]  /*b2c0*/  @!P3 ST.E.64 [R10.64], R166 ;  /* 0x000000a60a00b985 */ /* 0x0003e6000c101b06 */
[--C-:B------:R-:W-:Y:S01]  /*b2d0*/  @!P1 IMAD.WIDE R6, R6, 0x4, R2.reuse ;  /* 0x0000000406069825 */ /* 0x100fe200078e0202 */
[----:B------:R1:W-:Y:S03]  /*b2e0*/  @!P2 ST.E.64 [R8.64], R74 ;  /* 0x0000004a0800a985 */ /* 0x0003e6000c101b06 */
[----:B------:R-:W-:Y:S01]  /*b2f0*/  @!P0 IMAD.WIDE R4, R5, 0x4, R2 ;  /* 0x0000000405048825 */ /* 0x000fe200078e0202 */
[----:B------:R1:W-:Y:S04]  /*b300*/  @!P1 ST.E.64 [R6.64], R78 ;  /* 0x0000004e06009985 */ /* 0x0003e8000c101b06 */
[----:B------:R1:W-:Y:S01]  /*b310*/  @!P0 ST.E.64 [R4.64], R90 ;  /* 0x0000005a04008985 */ /* 0x0003e2000c101b06 */
[----:B------:R-:W-:-:S13]  /*b320*/  ISETP.GE.AND P0, PT, R0, c[0x0][0x3c8], PT ;  /* 0x0000f20000007a0c */ /* 0x000fda0003f06270 */
[----:B------:R-:W-:Y:S05]  /*b330*/  @P0 EXIT ;  /* 0x000000000000094d */ /* 0x000fea0003800000 */
[----:B------:R-:W-:-:S04]  /*b340*/  LEA.HI R0, R0, R0, RZ, 0x1 ;  /* 0x0000000000007211 */ /* 0x000fc800078f08ff */
[----:B------:R-:W-:-:S05]  /*b350*/  LOP3.LUT R0, R0, 0xfffffffe, RZ, 0xc0, !PT ;  /* 0xfffffffe00007812 */ /* 0x000fca00078ec0ff */
[----:B------:R-:W-:-:S05]  /*b360*/  IMAD.WIDE R2, R0, 0x4, R2 ;  /* 0x0000000400027825 */ /* 0x000fca00078e0202 */
[----:B------:R-:W-:Y:S01]  /*b370*/  ST.E.64 [R2.64], R94 ;  /* 0x0000005e02007985 */ /* 0x000fe2000c101b06 */
[----:B------:R-:W-:Y:S05]  /*b380*/  EXIT ;  /* 0x000000000000794d */ /* 0x000fea0003800000 */
.L_x_12:
[----:B------:R-:W1:Y:S02]  /*b390*/  S2R R0, SR_TID.X ;  /* 0x0000000000007919 */ /* 0x000e640000002100 */
[----:B-1----:R-:W-:-:S13]  /*b3a0*/  ISETP.GT.AND P0, PT, R0, 0x7f, PT ;  /* 0x0000007f0000780c */ /* 0x002fda0003f04270 */
[----:B------:R-:W-:Y:S05]  /*b3b0*/  @P0 EXIT ;  /* 0x000000000000094d */ /* 0x000fea0003800000 */
[----:B------:R-:W1:Y:S01]  /*b3c0*/  S2R R8, SR_CTAID.X ;  /* 0x0000000000087919 */ /* 0x000e620000002500 */
[----:B------:R-:W-:-:S05]  /*b3d0*/  MOV R3, c[0x0][0x4e8] ;  /* 0x00013a0000037a02 */ /* 0x000fca0000000f00 */
[----:B------:R-:W-:Y:S01]  /*b3e0*/  IMAD R2, R3, c[0x0][0x388], RZ ;  /* 0x0000e20003027a24 */ /* 0x000fe200078e02ff */
[----:B-1----:R-:W-:-:S04]  /*b3f0*/  LEA R8, R8, R0, 0x7 ;  /* 0x0000000008087211 */ /* 0x002fc800078e38ff */
[----:B------:R-:W-:-:S13]  /*b400*/  ISETP.GE.AND P0, PT, R8, R2, PT ;  /* 0x000000020800720c */ /* 0x000fda0003f06270 */
[----:B------:R-:W-:Y:S05]  /*b410*/  @P0 EXIT ;  /* 0x000000000000094d */ /* 0x000fea0003800000 */
[----:B------:R-:W2:Y:S01]  /*b420*/  LDL.LU R4, [R1+0x50] ;  /* 0x0000500001047983 */ /* 0x000ea20000300800 */
[----:B------:R-:W-:-:S03]  /*b430*/  ISETP.NE.AND P0, PT, R3, 0x1, PT ;  /* 0x000000010300780c */ /* 0x000fc60003f05270 */
[----:B------:R-:W1:Y:S04]  /*b440*/  S2R R9, SR_CTAID.Z ;  /* 0x0000000000097919 */ /* 0x000e680000002700 */
[----:B------:R-:W3:Y:S06]  /*b450*/  S2R R10, SR_CTAID.Y ;  /* 0x00000000000a7919 */ /* 0x000eec0000002600 */
[----:B------:R-:W-:Y:S01]  /*b460*/  @P0 IMAD.HI.U32 R6, R8, c[0x0][0x4ec], RZ ;  /* 0x00013b0008060a27 */ /* 0x000fe200078e00ff */
[----:B-1----:R-:W-:-:S02]  /*b470*/  SHF.R.S32.HI R7, RZ, 0x1f, R9 ;  /* 0x0000001fff077819 */ /* 0x002fc40000011409 */
[----:B--2---:R-:W-:Y:S01]  /*b480*/  SHF.R.S32.HI R0, RZ, 0x1f, R4 ;  /* 0x0000001fff007819 */ /* 0x004fe20000011404 */
[C---:B------:R-:W-:Y:S01]  /*b490*/  IMAD.WIDE.U32 R2, R4.reuse, c[0x0][0x4d0], RZ ;  /* 0x0001340004027a25 */ /* 0x040fe200078e00ff */
[----:B------:R-:W-:-:S03]  /*b4a0*/  IADD3 R5, -R4, RZ, RZ ;  /* 0x000000ff04057210 */ /* 0x000fc60007ffe1ff */
[----:B------:R-:W-:-:S04]  /*b4b0*/  IMAD R0, R0, c[0x0][0x4d0], RZ ;  /* 0x0001340000007a24 */ /* 0x000fc800078e02ff */
[----:B------:R-:W-:Y:S01]  /*b4c0*/  IMAD R0, R4, c[0x0][0x4d4], R0 ;  /* 0x0001350004007a24 */ /* 0x000fe200078e0200 */
[----:B------:R-:W-:Y:S02]  /*b4d0*/  MOV R4, R8 ;  /* 0x0000000800047202 */ /* 0x000fe40000000f00 */
[----:B------:R-:W-:Y:S02]  /*b4e0*/  @P0 SHF.R.U32.HI R4, RZ, c[0x0][0x4f0], R6 ;  /* 0x00013c00ff040a19 */ /* 0x000fe40000011606 */
[----:B------:R-:W-:Y:S01]  /*b4f0*/  IADD3 R3, R3, R0, RZ ;  /* 0x0000000003037210 */ /* 0x000fe20007ffe0ff */
[----:B------:R-:W-:Y:S02]  /*b500*/  IMAD R0, R7, c[0x0][0x4d8], RZ ;  /* 0x0001360007007a24 */ /* 0x000fe400078e02ff */
[----:B---3--:R-:W-:Y:S01]  /*b510*/  IMAD R7, R5, c[0x0][0x550], R10 ;  /* 0x0001540005077a24 */ /* 0x008fe200078e020a */
[----:B------:R-:W-:Y:S01]  /*b520*/  IADD3 R5, -R4, RZ, RZ ;  /* 0x000000ff04057210 */ /* 0x000fe20007ffe1ff */
[----:B------:R-:W-:-:S02]  /*b530*/  IMAD R0, R9, c[0x0][0x4dc], R0 ;  /* 0x0001370009007a24 */ /* 0x000fc400078e0200 */
[----:B------:R-:W-:Y:S01]  /*b540*/  IMAD.WIDE.U32 R2, R9, c[0x0][0x4d8], R2 ;  /* 0x0001360009027a25 */ /* 0x000fe200078e0002 */
[----:B------:R-:W-:-:S03]  /*b550*/  SHF.R.S32.HI R6, RZ, 0x1f, R7 ;  /* 0x0000001fff067819 */ /* 0x000fc60000011407 */
[----:B------:R-:W-:Y:S01]  /*b560*/  IMAD R5, R5, c[0x0][0x4e8], R8 ;  /* 0x00013a0005057a24 */ /* 0x000fe200078e0208 */
[----:B------:R-:W-:Y:S01]  /*b570*/  IADD3 R3, R0, R3, RZ ;  /* 0x0000000300037210 */ /* 0x000fe20007ffe0ff */
[----:B------:R-:W-:-:S03]  /*b580*/  IMAD R6, R6, c[0x0][0x4e0], RZ ;  /* 0x0001380006067a24 */ /* 0x000fc600078e02ff */
[----:B------:R-:W-:Y:S01]  /*b590*/  SHF.R.S32.HI R0, RZ, 0x1f, R5 ;  /* 0x0000001fff007819 */ /* 0x000fe20000011405 */
[----:B------:R-:W-:-:S04]  /*b5a0*/  IMAD.WIDE.U32 R2, R7, c[0x0][0x4e0], R2 ;  /* 0x0001380007027a25 */ /* 0x000fc800078e0002 */
[----:B------:R-:W-:Y:S01]  /*b5b0*/  IMAD R7, R7, c[0x0][0x4e4], R6 ;  /* 0x0001390007077a24 */ /* 0x000fe200078e0206 */
[----:B------:R-:W-:Y:S01]  /*b5c0*/  SHF.R.S32.HI R6, RZ, 0x1f, R4 ;  /* 0x0000001fff067819 */ /* 0x000fe20000011404 */
[----:B------:R-:W-:Y:S01]  /*b5d0*/  IMAD R0, R0, c[0x0][0x4c8], RZ ;  /* 0x0001320000007a24 */ /* 0x000fe200078e02ff */
[----:B------:R-:W-:-:S03]  /*b5e0*/  IADD3 R2, P0, R4, R2, RZ ;  /* 0x0000000204027210 */ /* 0x000fc60007f1e0ff */
[----:B------:R-:W-:Y:S01]  /*b5f0*/  IMAD R0, R5, c[0x0][0x4cc], R0 ;  /* 0x0001330005007a24 */ /* 0x000fe200078e0200 */
[----:B------:R-:W-:-:S05]  /*b600*/  IADD3.X R3, R6, R3, R7, P0, !PT ;  /* 0x0000000306037210 */ /* 0x000fca00007fe407 */
[----:B------:R-:W-:-:S05]  /*b610*/  IMAD.WIDE.U32 R2, R5, c[0x0][0x4c8], R2 ;  /* 0x0001320005027a25 */ /* 0x000fca00078e0002 */
[----:B------:R-:W-:Y:S02]  /*b620*/  IADD3 R0, R3, R0, RZ ;  /* 0x0000000003007210 */ /* 0x000fe40007ffe0ff */
[----:B------:R-:W-:-:S04]  /*b630*/  LEA R4, P0, R2, c[0x0][0x4a8], 0x2 ;  /* 0x00012a0002047a11 */ /* 0x000fc800078010ff */
[----:B------:R-:W-:Y:S02]  /*b640*/  LEA.HI.X R5, R2, c[0x0][0x4ac], R0, 0x2, P0 ;  /* 0x00012b0002057a11 */ /* 0x000fe400000f1400 */
[----:B------:R-:W-:-:S05]  /*b650*/  MOV R0, 0xff800000 ;  /* 0xff80000000007802 */ /* 0x000fca0000000f00 */
[----:B------:R-:W-:Y:S01]  /*b660*/  STG.E [R4.64], R0 ;  /* 0x0000000004007986 */ /* 0x000fe2000c101906 */
[----:B------:R-:W-:Y:S05]  /*b670*/  EXIT ;  /* 0x000000000000794d */ /* 0x000fea0003800000 */
.L_x_19:
[----:B------:R-:W-:-:S00]  /*b680*/  BRA `(.L_x_19) ;  /* 0xfffffff000007947 */ /* 0x000fc0000383ffff */
[----:B------:R-:W-:-:S00]  /*b690*/  NOP ;  /* 0x0000000000007918 */ /* 0x000fc00000000000 */
        /* <DEDUP_REMOVED lines=14> */
.L_x_2848:


//--------------------- .text._ZN7cutlass13device_kernelIN5flash19enable_sm80_to_sm89INS1_16FlashAttnFwdSm80INS1_25CollectiveMainloopFwdSm80ILi4ELi1ELb0EN4cute5tupleIJNS5_1CILi128EEENS7_ILi48EEENS7_ILi96EEEEEELi96ENS_6half_tEfNS_4arch4Sm80ELb0ELb0ELb1ELb1ELb0ELb0ELb1ELb1EEENS1_21CollectiveEpilogueFwdINS6_IJS8_SA_S9_EEENS6_IJNS7_ILi1EEESI_SI_EEESC_SE_Li128ELb1ELb1ELb1ELb0EEENS1_36VarlenDynamicPersistentTileSchedulerILi128ELi48ELi128ELi128ELb1ELb1ELb0ELb0ELb1ELb1EEEEEEEEEvNT_6ParamsE --------------------------
	.section	.text._ZN7cutlass13device_kernelIN5flash19enable_sm80_to_sm89INS1_16FlashAttnFwdSm80INS1_25CollectiveMainloopFwdSm80ILi4ELi1ELb0EN4cute5tupleIJNS5_1CILi128EEENS7_ILi48EEENS7_ILi96EEEEEELi96ENS_6half_tEfNS_4arch4Sm80ELb0ELb0ELb1ELb1ELb0ELb0ELb1ELb1EEENS1_21CollectiveEpilogueFwdINS6_IJS8_SA_S9_EEENS6_IJNS7_ILi1EEESI_SI_EEESC_SE_Li128ELb1ELb1ELb1ELb0EEENS1_36VarlenDynamicPersistentTileSchedulerILi128ELi48ELi128ELi128ELb1ELb1ELb0ELb0ELb1ELb1EEEEEEEEEvNT_6ParamsE,"ax",@progbits
	.sectioninfo	@"SHI_REGISTERS=255"
	.align	128
.text._ZN7cutlass13device_kernelIN5flash19enable_sm80_to_sm89INS1_16FlashAttnFwdSm80INS1_25CollectiveMainloopFwdSm80ILi4ELi1ELb0EN4cute5tupleIJNS5_1CILi128EEENS7_ILi48EEENS7_ILi96EEEEEELi96ENS_6half_tEfNS_4arch4Sm80ELb0ELb0ELb1ELb1ELb0ELb0ELb1ELb1EEENS1_21CollectiveEpilogueFwdINS6_IJS8_SA_S9_EEENS6_IJNS7_ILi1EEESI_SI_EEESC_SE_Li128ELb1ELb1ELb1ELb0EEENS1_36VarlenDynamicPersistentTileSchedulerILi128ELi48ELi128ELi128ELb1ELb1ELb0ELb0ELb1ELb1EEEEEEEEEvNT_6ParamsE:
        .type           _ZN7cutlass13device_kernelIN5flash19enable_sm80_to_sm89INS1_16FlashAttnFwdSm80INS1_25CollectiveMainloopFwdSm80ILi4ELi1ELb0EN4cute5tupleIJNS5_1CILi128EEENS7_ILi48EEENS7_ILi96EEEEEELi96ENS_6half_tEfNS_4arch4Sm80ELb0ELb0ELb1ELb1ELb0ELb0ELb1ELb1EEENS1_21CollectiveEpilogueFwdINS6_IJS8_SA_S9_EEENS6_IJNS7_ILi1EEESI_SI_EEESC_SE_Li128ELb1ELb1ELb1ELb0EEENS1_36VarlenDynamicPersistentTileSchedulerILi128ELi48ELi128ELi128ELb1ELb1ELb0ELb0ELb1ELb1EEEEEEEEEvNT_6ParamsE,@function
        .size           _ZN7cutlass13device_kernelIN5flash19enable_sm80_to_sm89INS1_16FlashAttnFwdSm80INS1_25CollectiveMainloopFwdSm80ILi4ELi1ELb0EN4cute5tupleIJNS5_1CILi128EEENS7_ILi48EEENS7_ILi96EEEEEELi96ENS_6half_tEfNS_4arch4Sm80ELb0ELb0ELb1ELb1ELb0ELb0ELb1ELb1EEENS1_21CollectiveEpilogueFwdINS6_IJS8_SA_S9_EEENS6_IJNS7_ILi1EEESI_SI_EEESC_SE_Li128ELb1ELb1ELb1ELb0EEENS1_36VarlenDynamicPersistentTileSchedulerILi128ELi48ELi128ELi128ELb1ELb1ELb0ELb0ELb1ELb1EEEEEEEEEvNT_6ParamsE,(.L_x_2849 - _ZN7cutlass13device_kernelIN5flash19enable_sm80_to_sm89INS1_16FlashAttnFwdSm80INS1_25CollectiveMainloopFwdSm80ILi4ELi1ELb0EN4cute5tupleIJNS5_1CILi128EEENS7_ILi48EEENS7_ILi96EEEEEELi96ENS_6half_tEfNS_4arch4Sm80ELb0ELb0ELb1ELb1ELb0ELb0ELb1ELb1EEENS1_21CollectiveEpilogueFwdINS6_IJS8_SA_S9_EEENS6_IJNS7_ILi1EEESI_SI_EEESC_SE_Li128ELb1ELb1ELb1ELb0EEENS1_36VarlenDynamicPersistentTileSchedulerILi128ELi48ELi128ELi128ELb1ELb1ELb0ELb0ELb1ELb1EEEEEEEEEvNT_6ParamsE)
        .other          _ZN7cutlass13device_kernelIN5flash19enable_sm80_to_sm89INS1_16FlashAttnFwdSm80INS1_25CollectiveMainloopFwdSm80ILi4ELi1ELb0EN4cute5tupleIJNS5_1CILi128EEENS7_ILi48EEENS7_ILi96EEEEEELi96ENS_6half_tEfNS_4arch4Sm80ELb0ELb0ELb1ELb1ELb0ELb0ELb1ELb1EEENS1_21CollectiveEpilogueFwdINS6_IJS8_SA_S9_EEENS6_IJNS7_ILi1EEESI_SI_EEESC_SE_Li128ELb1ELb1ELb1ELb0EEENS1_36VarlenDynamicPersistentTileSchedulerILi128ELi48ELi128ELi128ELb1ELb1ELb0ELb0ELb1ELb1EEEEEEEEEvNT_6ParamsE,@"STO_CUDA_ENTRY STV_DEFAULT"
_ZN7cutlass13device_kernelIN5flash19enable_sm80_to_sm89INS1_16FlashAttnFwdSm80INS1_25CollectiveMainloopFwdSm80ILi4ELi1ELb0EN4cute5tupleIJNS5_1CILi128EEENS7_ILi48EEENS7_ILi96EEEEEELi96ENS_6half_tEfNS_4arch4Sm80ELb0ELb0ELb1ELb1ELb0ELb0ELb1ELb1EEENS1_21CollectiveEpilogueFwdINS6_IJS8_SA_S9_EEENS6_IJNS7_ILi1EEESI_SI_EEESC_SE_Li128ELb1ELb1ELb1ELb0EEENS1_36VarlenDynamicPersistentTileSchedulerILi128ELi48ELi128ELi128ELb1ELb1ELb0ELb0ELb1ELb1EEEEEEEEEvNT_6ParamsE:
[----:B------:R-:W-:-:S03]  /*0000*/  MOV R1, c[0x0][0x28] ;  /* 0x00000a0000017a02 */ /* 0x000fc60000000f00 */
[----:B------:R-:W1:Y:S01]  /*0010*/  S2R R2, SR_TID.X ;  /* 0x0000000000027919 */ /* 0x000e620000002100 */
[----:B------:R-:W-:Y:S01]  /*0020*/  IADD3 R1, R1, -0xb8, RZ ;  /* 0xffffff4801017810 */ /* 0x000fe20007ffe0ff */
[----:B------:R-:W-:Y:S01]  /*0030*/  ULDC.64 UR6, c[0x0][0x118] ;  /* 0x0000460000067ab9 */ /* 0x000fe20000000a00 */
[----:B-1----:R-:W-:-:S05]  /*0040*/  SHF.R.U32.HI R0, RZ, 0x5, R2 ;  /* 0x00000005ff007819 */ /* 0x002fca0000011602 */
[----:B------:R-:W1:Y:S02]  /*0050*/  SHFL.IDX PT, R3, R0, RZ, 0x1f ;  /* 0x00001fff00037589 */ /* 0x000e6400000e0000 */
[----:B-1----:R-:W-:Y:S02]  /*0060*/  ISETP.NE.AND P0, PT, R3, RZ, PT ;  /* 0x000000ff0300720c */ /* 0x002fe40003f05270 */
[----:B------:R-:W-:Y:S11]  /*0070*/  STL [R1+0xa8], R3 ;  /* 0x0000a80301007387 */ /* 0x000ff60000100800 */
[----:B------:R-:W-:Y:S06]  /*0080*/  @P0 BAR.SYNC.DEFER_BLOCKING 0x5, 0x80 ;  /* 0x0142000000000b1d */ /* 0x000fec0000010000 */
[----:B------:R-:W1:Y:S04]  /*0090*/  @P0 LDS.128 R4, [0xc080] ;  /* 0x00c08000ff040984 */ /* 0x000e680000000c00 */
[----:B-1----:R1:W-:Y:S04]  /*00a0*/  @P0 STL.64 [R1+0x10], R4 ;  /* 0x0000100401000387 */ /* 0x0023e80000100a00 */
[----:B------:R1:W-:Y:S04]  /*00b0*/  @P0 STL.64 [R1+0x18], R6 ;  /* 0x0000180601000387 */ /* 0x0003e80000100a00 */
[----:B------:R-:W-:Y:S06]  /*00c0*/  @P0 BAR.ARV 0x4, 0x80 ;  /* 0x0102000000000b1d */ /* 0x000fec0000002000 */
[----:B------:R-:W-:Y:S05]  /*00d0*/  @P0 BRA `(.L_x_20) ;  /* 0x00000b1000000947 */ /* 0x000fea0003800000 */
[----:B------:R-:W-:Y:S01]  /*00e0*/  LOP3.LUT R14, R2, 0x1f, RZ, 0xc0, !PT ;  /* 0x0000001f020e7812 */ /* 0x000fe200078ec0ff */
[----:B------:R-:W-:Y:S01]  /*00f0*/  CS2R R8, SRZ ;  /* 0x0000000000087805 */ /* 0x000fe2000001ff00 */
[----:B-1----:R-:W-:-:S02]  /*0100*/  IMAD.MOV.U32 R7, RZ, RZ, RZ ;  /* 0x000000ffff077224 */ /* 0x002fc400078e00ff */
[----:B------:R-:W-:-:S04]  /*0110*/  ISETP.NE.AND P6, PT, R14, 0x1f, PT ;  /* 0x0000001f0e00780c */ /* 0x000fc80003fc5270 */
[----:B------:R-:W-:-:S13]  /*0120*/  ISETP.GE.OR P0, PT, R14, c[0x0][0x53c], !P6 ;  /* 0x00014f000e007a0c */ /* 0x000fda0007706670 */
[----:B------:R-:W-:Y:S02]  /*0130*/  @!P0 IMAD.MOV.U32 R4, RZ, RZ, 0x4 ;  /* 0x00000004ff048424 */ /* 0x000fe400078e00ff */
[----:B------:R-:W-:Y:S02]  /*0140*/  @!P0 IMAD.MOV.U32 R2, RZ, RZ, 0x4 ;  /* 0x00000004ff028424 */ /* 0x000fe400078e00ff */
[----:B------:R-:W-:-:S04]  /*0150*/  @!P0 IMAD.WIDE.U32 R4, R14, R4, c[0x0][0x580] ;  /* 0x000160000e048625 */ /* 0x000fc800078e0004 */
[C---:B------:R-:W-:Y:S01]  /*0160*/  @!P0 IMAD.WIDE.U32 R2, R14.reuse, R2, c[0x0][0x578] ;  /* 0x00015e000e028625 */ /* 0x040fe200078e0002 */
[----:B------:R-:W2:Y:S04]  /*0170*/  @!P0 LDG.E R8, [R4.64] ;  /* 0x0000000604088981 */ /* 0x000ea8000c1e1900 */
[----:B------:R-:W2:Y:S01]  /*0180*/  @!P0 LDG.E R7, [R2.64] ;  /* 0x0000000602078981 */ /* 0x000ea2000c1e1900 */
[C---:B------:R-:W-:Y:S01]  /*0190*/  ISETP.NE.AND P5, PT, R14.reuse, RZ, PT ;  /* 0x000000ff0e00720c */ /* 0x040fe20003fa5270 */
[----:B------:R-:W1:Y:S01]  /*01a0*/  S2UR UR4, SR_CTAID.X ;  /* 0x00000000000479c3 */ /* 0x000e620000002500 */
[C---:B------:R-:W-:Y:S02]  /*01b0*/  ISETP.GE.U32.AND P4, PT, R14.reuse, 0x2, PT ;  /* 0x000000020e00780c */ /* 0x040fe40003f86070 */
[----:B------:R-:W-:-:S02]  /*01c0*/  ISETP.GE.U32.AND P3, PT, R14, 0x4, PT ;  /* 0x000000040e00780c */ /* 0x000fc40003f66070 */
[C---:B------:R-:W-:Y:S02]  /*01d0*/  ISETP.GE.U32.AND P2, PT, R14.reuse, 0x8, PT ;  /* 0x000000080e00780c */ /* 0x040fe40003f46070 */
[----:B------:R-:W-:Y:S01]  /*01e0*/  ISETP.GE.U32.AND P1, PT, R14, 0x10, PT ;  /* 0x000000100e00780c */ /* 0x000fe20003f26070 */
[----:B--2---:R-:W-:-:S05]  /*01f0*/  IMAD R4, R8, R7, RZ ;  /* 0x0000000708047224 */ /* 0x004fca00078e02ff */
[----:B------:R-:W2:Y:S02]  /*0200*/  SHFL.UP PT, R0, R4, 0x1, RZ ;  /* 0x0420000004007989 */ /* 0x000ea400000e00ff */
[----:B--2---:R-:W-:-:S05]  /*0210*/  SEL R0, R0, RZ, P5 ;  /* 0x000000ff00007207 */ /* 0x004fca0002800000 */
[----:B------:R-:W-:-:S05]  /*0220*/  IMAD.IADD R4, R4, 0x1, R0 ;  /* 0x0000000104047824 */ /* 0x000fca00078e0200 */
        /* <DEDUP_REMOVED lines=12> */
[----:B------:R-:W2:Y:S02]  /*02f0*/  SHFL.IDX PT, R6, R4, 0x1f, 0x1f ;  /* 0x03e01f0004067f89 */ /* 0x000ea400000e0000 */
[----:B--2---:R-:W-:-:S04]  /*0300*/  IMAD R6, R6, c[0x0][0x538], RZ ;  /* 0x00014e0006067a24 */ /* 0x004fc800078e02ff */
[----:B------:R-:W-:Y:S01]  /*0310*/  IMAD.MOV.U32 R0, RZ, RZ, R6 ;  /* 0x000000ffff007224 */ /* 0x000fe200078e0006 */
[----:B-1----:R-:W-:-:S13]  /*0320*/  ISETP.GT.AND P0, PT, R6, UR4, PT ;  /* 0x0000000406007c0c */ /* 0x002fda000bf04270 */
[----:B------:R-:W-:Y:S05]  /*0330*/  @P0 BRA `(.L_x_21) ;  /* 0x0000027000000947 */ /* 0x000fea0003800000 */
[----:B------:R-:W-:Y:S02]  /*0340*/  MOV R6, R0 ;  /* 0x0000000000067202 */ /* 0x000fe40000000f00 */
[----:B------:R-:W-:-:S04]  /*0350*/  MOV R9, RZ ;  /* 0x000000ff00097202 */ /* 0x000fc80000000f00 */
.L_x_25:
[----:B------:R-:W-:-:S04]  /*0360*/  IADD3 R0, R9, 0x1f, RZ ;  /* 0x0000001f09007810 */ /* 0x000fc80007ffe0ff */
[----:B------:R-:W-:-:S13]  /*0370*/  ISETP.GE.AND P0, PT, R0, c[0x0][0x53c], PT ;  /* 0x00014f0000007a0c */ /* 0x000fda0003f06270 */
[----:B------:R-:W-:Y:S05]  /*0380*/  @P0 BRA `(.L_x_22) ;  /* 0x0000078000000947 */ /* 0x000fea0003800000 */
[----:B------:R-:W-:Y:S01]  /*0390*/  MOV R9, R0 ;  /* 0x0000000000097202 */ /* 0x000fe20000000f00 */
[----:B------:R-:W-:Y:S01]  /*03a0*/  IMAD.MOV.U32 R7, RZ, RZ, RZ ;  /* 0x000000ffff077224 */ /* 0x000fe200078e00ff */
[----:B------:R-:W-:Y:S02]  /*03b0*/  MOV R8, RZ ;  /* 0x000000ff00087202 */ /* 0x000fe40000000f00 */
[----:B------:R-:W-:-:S04]  /*03c0*/  IADD3 R0, R14, R9, RZ ;  /* 0x000000090e007210 */ /* 0x000fc80007ffe0ff */
[----:B------:R-:W-:-:S13]  /*03d0*/  ISETP.GE.OR P0, PT, R0, c[0x0][0x53c], !P6 ;  /* 0x00014f0000007a0c */ /* 0x000fda0007706670 */
[----:B------:R-:W-:Y:S01]  /*03e0*/  @!P0 MOV R2, 0x4 ;  /* 0x0000000400028802 */ /* 0x000fe20000000f00 */
[----:B------:R-:W-:-:S04]  /*03f0*/  @!P0 IMAD.MOV.U32 R3, RZ, RZ, 0x4 ;  /* 0x00000004ff038424 */ /* 0x000fc800078e00ff */
[----:B------:R-:W-:-:S04]  /*0400*/  @!P0 IMAD.WIDE R4, R0, R2, c[0x0][0x580] ;  /* 0x0001600000048625 */ /* 0x000fc800078e0202 */
[----:B------:R-:W-:Y:S01]  /*0410*/  @!P0 IMAD.WIDE R2, R0, R3, c[0x0][0x578] ;  /* 0x00015e0000028625 */ /* 0x000fe200078e0203 */
[----:B------:R-:W2:Y:S04]  /*0420*/  @!P0 LDG.E R8, [R4.64] ;  /* 0x0000000604088981 */ /* 0x000ea8000c1e1900 */
[----:B------:R-:W2:Y:S02]  /*0430*/  @!P0 LDG.E R7, [R2.64] ;  /* 0x0000000602078981 */ /* 0x000ea4000c1e1900 */
[----:B--2---:R-:W-:Y:S01]  /*0440*/  IMAD R5, R8, R7, RZ ;  /* 0x0000000708057224 */ /* 0x004fe200078e02ff */
[----:B------:R-:W-:Y:S05]  /*0450*/  BRA.DIV ~URZ, `(.L_x_23) ;  /* 0x0000d6827f007947 */ /* 0x000fea000b800000 */
[----:B------:R1:W2:Y:S02]  /*0460*/  SHFL.UP PT, R0, R5, 0x1, RZ ;  /* 0x0420000005007989 */ /* 0x0002a400000e00ff */
.L_x_122:
[----:B--2---:R-:W-:-:S04]  /*0470*/  SEL R0, R0, RZ, P5 ;  /* 0x000000ff00007207 */ /* 0x004fc80002800000 */
[----:B-1----:R-:W-:Y:S01]  /*0480*/  IADD3 R5, R5, R0, RZ ;  /* 0x0000000005057210 */ /* 0x002fe20007ffe0ff */
[----:B------:R-:W-:Y:S05]  /*0490*/  BRA.DIV ~URZ, `(.L_x_24) ;  /* 0x0000d6a27f007947 */ /* 0x000fea000b800000 */
[----:B------:R-:W1:Y:S02]  /*04a0*/  SHFL.UP PT, R0, R5, 0x2, RZ ;  /* 0x0440000005007989 */ /* 0x000e6400000e00ff */
[----:B-1----:R-:W-:-:S05]  /*04b0*/  SEL R0, R0, RZ, P4 ;  /* 0x000000ff00007207 */ /* 0x002fca0002000000 */
[----:B------:R-:W-:-:S05]  /*04c0*/  IMAD.IADD R0, R5, 0x1, R0 ;  /* 0x0000000105007824 */ /* 0x000fca00078e0200 */
        /* <DEDUP_REMOVED lines=9> */
[----:B------:R1:W2:Y:S02]  /*0560*/  SHFL.IDX PT, R0, R4, 0x1f, 0x1f ;  /* 0x03e01f0004007f89 */ /* 0x0002a400000e0000 */
.L_x_123:
[----:B--2---:R-:W-:-:S05]  /*0570*/  IMAD R0, R0, c[0x0][0x538], RZ ;  /* 0x00014e0000007a24 */ /* 0x004fca00078e02ff */
[----:B------:R-:W-:-:S04]  /*0580*/  IADD3 R6, R0, R6, RZ ;  /* 0x0000000600067210 */ /* 0x000fc80007ffe0ff */
[----:B------:R-:W-:-:S13]  /*0590*/  ISETP.GT.AND P0, PT, R6, UR4, PT ;  /* 0x0000000406007c0c */ /* 0x000fda000bf04270 */
[----:B-1----:R-:W-:Y:S05]  /*05a0*/  @!P0 BRA `(.L_x_25) ;  /* 0xfffffdb000008947 */ /* 0x002fea000383ffff */
.L_x_21:
[----:B------:R-:W-:-:S05]  /*05b0*/  IADD3 R12, -R0, R6, RZ ;  /* 0x00000006000c7210 */ /* 0x000fca0007ffe1ff */
[----:B------:R-:W-:-:S05]  /*05c0*/  IMAD R0, R4, c[0x0][0x538], R12 ;  /* 0x00014e0004007a24 */ /* 0x000fca00078e020c */
[----:B------:R-:W-:Y:S01]  /*05d0*/  ISETP.GT.AND P0, PT, R0, UR4, PT ;  /* 0x0000000400007c0c */ /* 0x000fe2000bf04270 */
[----:B------:R-:W-:-:S12]  /*05e0*/  BRA.DIV ~URZ, `(.L_x_26) ;  /* 0x0000d7027f007947 */ /* 0x000fd8000b800000 */
[----:B------:R-:W-:-:S04]  /*05f0*/  VOTE.ANY R6, PT, !P0 ;  /* 0x0000000000067806 */ /* 0x000fc800040e0100 */
.L_x_124:
[----:B------:R1:W2:Y:S01]  /*0600*/  POPC R13, R6 ;  /* 0x00000006000d7309 */ /* 0x0002a20000000000 */
[----:B------:R-:W-:Y:S05]  /*0610*/  BRA.DIV ~URZ, `(.L_x_27) ;  /* 0x0000d7227f007947 */ /* 0x000fea000b800000 */
[----:B--2---:R-:W2:Y:S04]  /*0620*/  SHFL.IDX PT, R11, R8, R13, 0x1f ;  /* 0x00001f0d080b7589 */ /* 0x004ea800000e0000 */
[----:B------:R3:W4:Y:S02]  /*0630*/  SHFL.IDX PT, R10, R7, R13, 0x1f ;  /* 0x00001f0d070a7589 */ /* 0x00072400000e0000 */
[----:B---3--:R-:W-:Y:S02]  /*0640*/  MOV R7, RZ ;  /* 0x000000ff00077202 */ /* 0x008fe40000000f00 */
.L_x_125:
[----:B--2-4-:R-:W-:Y:S01]  /*0650*/  ISETP.NE.AND P0, PT, R6, RZ, PT ;  /* 0x000000ff0600720c */ /* 0x014fe20003f05270 */
[----:B------:R-:W-:-:S12]  /*0660*/  BSSY B0, `(.L_x_28) ;  /* 0x0000005000007945 */ /* 0x000fd80003800000 */
[----:B------:R-:W-:Y:S05]  /*0670*/  @!P0 BRA `(.L_x_29) ;  /* 0x0000003000008947 */ /* 0x000fea0003800000 */
[----:B------:R-:W-:Y:S01]  /*0680*/  IADD3 R3, R13, -0x1, RZ ;  /* 0xffffffff0d037810 */ /* 0x000fe20007ffe0ff */
[----:B------:R-:W-:Y:S05]  /*0690*/  BRA.DIV ~URZ, `(.L_x_30) ;  /* 0x0000d7827f007947 */ /* 0x000fea000b800000 */
[----:B------:R2:W3:Y:S02]  /*06a0*/  SHFL.IDX PT, R7, R4, R3, 0x1f ;  /* 0x00001f0304077589 */ /* 0x0004e400000e0000 */
.L_x_29:
[----:B------:R-:W-:Y:S05]  /*06b0*/  BSYNC B0 ;  /* 0x0000000000007941 */ /* 0x000fea0003800000 */
.L_x_28:
[----:B------:R-:W-:Y:S01]  /*06c0*/  IABS R0, R11 ;  /* 0x0000000b00007213 */ /* 0x000fe20000000000 */
[----:B--23--:R-:W-:-:S04]  /*06d0*/  IMAD R4, R7, c[0x0][0x538], R12 ;  /* 0x00014e0007047a24 */ /* 0x00cfc800078e020c */
[----:B------:R-:W-:Y:S01]  /*06e0*/  IMAD.MOV.U32 R5, RZ, RZ, R0 ;  /* 0x000000ffff057224 */ /* 0x000fe200078e0000 */
[----:B------:R-:W-:Y:S01]  /*06f0*/  IABS R0, R10 ;  /* 0x0000000a00007213 */ /* 0x000fe20000000000 */
[----:B------:R2:W-:Y:S01]  /*0700*/  STL [R1+0x10], R4 ;  /* 0x0000100401007387 */ /* 0x0005e20000100800 */
[----:B------:R-:W-:Y:S01]  /*0710*/  IADD3 R12, -R4, UR4, RZ ;  /* 0x00000004040c7c10 */ /* 0x000fe2000fffe1ff */
[----:B------:R-:W3:Y:S02]  /*0720*/  I2F.RP R2, R5 ;  /* 0x0000000500027306 */ /* 0x000ee40000209400 */
[----:B------:R-:W-:Y:S01]  /*0730*/  IMAD.MOV.U32 R7, RZ, RZ, R0 ;  /* 0x000000ffff077224 */ /* 0x000fe200078e0000 */
[----:B-1----:R-:W-:Y:S02]  /*0740*/  IABS R6, R12 ;  /* 0x0000000c00067213 */ /* 0x002fe40000000000 */
[----:B------:R-:W-:-:S03]  /*0750*/  IABS R0, R11 ;  /* 0x0000000b00007213 */ /* 0x000fc60000000000 */
[----:B------:R-:W-:Y:S01]  /*0760*/  I2F.RP R8, R7 ;  /* 0x0000000700087306 */ /* 0x000fe20000209400 */
[----:B------:R-:W-:-:S07]  /*0770*/  IADD3 R0, RZ, -R0, RZ ;  /* 0x80000000ff007210 */ /* 0x000fce0007ffe0ff */
[----:B---3--:R-:W1:Y:S02]  /*0780*/  MUFU.RCP R2, R2 ;  /* 0x0000000200027308 */ /* 0x008e640000001000 */
[----:B-1----:R-:W-:-:S06]  /*0790*/  IADD3 R2, R2, 0xffffffe, RZ ;  /* 0x0ffffffe02027810 */ /* 0x002fcc0007ffe0ff */
[----:B------:R-:W1:Y:S02]  /*07a0*/  F2I.FTZ.U32.TRUNC.NTZ R3, R2 ;  /* 0x0000000200037305 */ /* 0x000e64000021f000 */
[----:B-1----:R-:W-:-:S04]  /*07b0*/  IMAD.MOV R2, RZ, RZ, -R3 ;  /* 0x000000ffff027224 */ /* 0x002fc800078e0a03 */
[----:B--2---:R-:W-:Y:S02]  /*07c0*/  IMAD R4, R2, R5, RZ ;  /* 0x0000000502047224 */ /* 0x004fe400078e02ff */
[----:B------:R-:W-:-:S04]  /*07d0*/  IMAD.MOV.U32 R2, RZ, RZ, RZ ;  /* 0x000000ffff027224 */ /* 0x000fc800078e00ff */
[----:B------:R-:W-:-:S04]  /*07e0*/  IMAD.HI.U32 R2, R3, R4, R2 ;  /* 0x0000000403027227 */ /* 0x000fc800078e0002 */
[----:B------:R-:W-:-:S04]  /*07f0*/  IMAD.MOV.U32 R3, RZ, RZ, R6 ;  /* 0x000000ffff037224 */ /* 0x000fc800078e0006 */
[----:B------:R-:W-:-:S04]  /*0800*/  IMAD.HI.U32 R2, R2, R3, RZ ;  /* 0x0000000302027227 */ /* 0x000fc800078e00ff */
[----:B------:R-:W-:Y:S02]  /*0810*/  IMAD R0, R2, R0, R3 ;  /* 0x0000000002007224 */ /* 0x000fe400078e0203 */
[----:B------:R-:W1:Y:S03]  /*0820*/  MUFU.RCP R3, R8 ;  /* 0x0000000800037308 */ /* 0x000e660000001000 */
[----:B------:R-:W-:-:S13]  /*0830*/  ISETP.GT.U32.AND P0, PT, R5, R0, PT ;  /* 0x000000000500720c */ /* 0x000fda0003f04070 */
[----:B------:R-:W-:Y:S01]  /*0840*/  @!P0 IMAD.IADD R0, R0, 0x1, -R5 ;  /* 0x0000000100008824 */ /* 0x000fe200078e0a05 */
[----:B-1----:R-:W-:Y:S02]  /*0850*/  IADD3 R3, R3, 0xffffffe, RZ ;  /* 0x0ffffffe03037810 */ /* 0x002fe40007ffe0ff */
[----:B------:R-:W-:Y:S02]  /*0860*/  @!P0 IADD3 R2, R2, 0x1, RZ ;  /* 0x0000000102028810 */ /* 0x000fe40007ffe0ff */
[----:B------:R-:W-:Y:S02]  /*0870*/  ISETP.GE.U32.AND P2, PT, R0, R5, PT ;  /* 0x000000050000720c */ /* 0x000fe40003f46070 */
[----:B------:R-:W1:Y:S01]  /*0880*/  F2I.FTZ.U32.TRUNC.NTZ R3, R3 ;  /* 0x0000000300037305 */ /* 0x000e62000021f000 */
[----:B------:R-:W-:Y:S02]  /*0890*/  LOP3.LUT R0, R12, R11, RZ, 0x3c, !PT ;  /* 0x0000000b0c007212 */ /* 0x000fe400078e3cff */
[----:B------:R-:W-:-:S02]  /*08a0*/  ISETP.NE.AND P0, PT, R11, RZ, PT ;  /* 0x000000ff0b00720c */ /* 0x000fc40003f05270 */
[----:B------:R-:W-:-:S06]  /*08b0*/  ISETP.GE.AND P1, PT, R0, RZ, PT ;  /* 0x000000ff0000720c */ /* 0x000fcc0003f26270 */
[----:B------:R-:W-:Y:S02]  /*08c0*/  @P2 IADD3 R2, R2, 0x1, RZ ;  /* 0x0000000102022810 */ /* 0x000fe40007ffe0ff */
[----:B-1----:R-:W-:-:S03]  /*08d0*/  IADD3 R0, RZ, -R3, RZ ;  /* 0x80000003ff007210 */ /* 0x002fc60007ffe0ff */
[----:B------:R-:W-:Y:S01]  /*08e0*/  IMAD.MOV.U32 R4, RZ, RZ, R2 ;  /* 0x000000ffff047224 */ /* 0x000fe200078e0002 */
[----:B------:R-:W-:-:S03]  /*08f0*/  MOV R2, RZ ;  /* 0x000000ff00027202 */ /* 0x000fc60000000f00 */
[----:B------:R-:W-:Y:S01]  /*0900*/  @!P1 IMAD.MOV R4, RZ, RZ, -R4 ;  /* 0x000000ffff049224 */ /* 0x000fe200078e0a04 */
[----:B------:R-:W-:Y:S01]  /*0910*/  @!P0 LOP3.LUT R4, RZ, R11, RZ, 0x33, !PT ;  /* 0x0000000bff048212 */ /* 0x000fe200078e33ff */
[----:B------:R-:W-:Y:S01]  /*0920*/  IMAD.MOV.U32 R5, RZ, RZ, R0 ;  /* 0x000000ffff057224 */ /* 0x000fe200078e0000 */
[----:B------:R-:W-:Y:S02]  /*0930*/  IABS R0, R10 ;  /* 0x0000000a00007213 */ /* 0x000fe40000000000 */
[----:B------:R-:W-:Y:S01]  /*0940*/  IABS R8, R4 ;  /* 0x0000000400087213 */ /* 0x000fe20000000000 */
[----:B------:R-:W-:Y:S02]  /*0950*/  IMAD R5, R5, R7, RZ ;  /* 0x0000000705057224 */ /* 0x000fe400078e02ff */
[----:B------:R-:W-:Y:S02]  /*0960*/  IMAD.MOV R6, RZ, RZ, -R0 ;  /* 0x000000ffff067224 */ /* 0x000fe400078e0a00 */
[----:B------:R-:W-:-:S04]  /*0970*/  IMAD.HI.U32 R0, R3, R5, R2 ;  /* 0x0000000503007227 */ /* 0x000fc800078e0002 */
[----:B------:R-:W-:Y:S02]  /*0980*/  IMAD.MOV.U32 R2, RZ, RZ, R8 ;  /* 0x000000ffff027224 */ /* 0x000fe400078e0008 */
[----:B------:R-:W-:Y:S02]  /*0990*/  IMAD.MOV.U32 R3, RZ, RZ, R6 ;  /* 0x000000ffff037224 */ /* 0x000fe400078e0006 */
[----:B------:R-:W-:-:S04]  /*09a0*/  IMAD.HI.U32 R0, R0, R2, RZ ;  /* 0x0000000200007227 */ /* 0x000fc800078e00ff */
[----:B------:R-:W-:Y:S02]  /*09b0*/  IMAD R2, R0, R3, R2 ;  /* 0x0000000300027224 */ /* 0x000fe400078e0202 */
[----:B------:R-:W-:-:S03]  /*09c0*/  IMAD R3, R4, R11, RZ ;  /* 0x0000000b04037224 */ /* 0x000fc600078e02ff */
[----:B------:R-:W-:Y:S02]  /*09d0*/  ISETP.GT.U32.AND P0, PT, R7, R2, PT ;  /* 0x000000020700720c */ /* 0x000fe40003f04070 */
[----:B------:R-:W-:-:S11]  /*09e0*/  IADD3 R3, R12, -R3, RZ ;  /* 0x800000030c037210 */ /* 0x000fd60007ffe0ff */
[----:B------:R-:W-:Y:S01]  /*09f0*/  @!P0 IMAD.IADD R2, R2, 0x1, -R7 ;  /* 0x0000000102028824 */ /* 0x000fe200078e0a07 */
[----:B------:R-:W-:Y:S02]  /*0a00*/  @!P0 IADD3 R0, R0, 0x1, RZ ;  /* 0x0000000100008810 */ /* 0x000fe40007ffe0ff */
[----:B------:R-:W-:Y:S02]  /*0a10*/  ISETP.NE.AND P0, PT, R10, RZ, PT ;  /* 0x000000ff0a00720c */ /* 0x000fe40003f05270 */
[----:B------:R-:W-:Y:S02]  /*0a20*/  ISETP.GE.U32.AND P2, PT, R2, R7, PT ;  /* 0x000000070200720c */ /* 0x000fe40003f46070 */
[----:B------:R-:W-:-:S04]  /*0a30*/  LOP3.LUT R2, R4, R10, RZ, 0x3c, !PT ;  /* 0x0000000a04027212 */ /* 0x000fc800078e3cff */
[----:B------:R-:W-:-:S07]  /*0a40*/  ISETP.GE.AND P1, PT, R2, RZ, PT ;  /* 0x000000ff0200720c */ /* 0x000fce0003f26270 */
[----:B------:R-:W-:-:S06]  /*0a50*/  @P2 IADD3 R0, R0, 0x1, RZ ;  /* 0x0000000100002810 */ /* 0x000fcc0007ffe0ff */
[----:B------:R-:W-:Y:S02]  /*0a60*/  @!P1 IADD3 R0, -R0, RZ, RZ ;  /* 0x000000ff00009210 */ /* 0x000fe40007ffe1ff */
[----:B------:R-:W-:-:S05]  /*0a70*/  @!P0 LOP3.LUT R0, RZ, R10, RZ, 0x33, !PT ;  /* 0x0000000aff008212 */ /* 0x000fca00078e33ff */
[--C-:B------:R-:W-:Y:S02]  /*0a80*/  IMAD.MOV R2, RZ, RZ, -R0.reuse ;  /* 0x000000ffff027224 */ /* 0x100fe400078e0a00 */
[C---:B------:R-:W-:Y:S02]  /*0a90*/  IMAD R0, R10.reuse, 0x1000000, R0 ;  /* 0x010000000a007824 */ /* 0x040fe400078e0200 */
[----:B------:R-:W-:Y:S02]  /*0aa0*/  IMAD R2, R10, R2, R4 ;  /* 0x000000020a027224 */ /* 0x000fe400078e0204 */
[----:B------:R-:W-:Y:S02]  /*0ab0*/  IMAD.IADD R4, R13, 0x1, R9 ;  /* 0x000000010d047824 */ /* 0x000fe400078e0209 */
[----:B------:R-:W-:-:S03]  /*0ac0*/  IMAD R0, R2, 0x10000, R0 ;  /* 0x0001000002007824 */ /* 0x000fc600078e0200 */
[----:B------:R1:W-:Y:S04]  /*0ad0*/  STL [R1+0x1c], R4 ;  /* 0x00001c0401007387 */ /* 0x0003e80000100800 */
[----:B------:R1:W-:Y:S04]  /*0ae0*/  STL [R1+0x18], R0 ;  /* 0x0000180001007387 */ /* 0x0003e80000100800 */
[----:B------:R1:W-:Y:S01]  /*0af0*/  STL [R1+0x14], R3 ;  /* 0x0000140301007387 */ /* 0x0003e20000100800 */
[----:B------:R-:W-:Y:S05]  /*0b00*/  BRA `(.L_x_31) ;  /* 0x0000006000007947 */ /* 0x000fea0003800000 */
.L_x_22:
[----:B------:R-:W-:Y:S01]  /*0b10*/  MOV R0, UR4 ;  /* 0x0000000400007c02 */ /* 0x000fe20008000f00 */
[----:B------:R-:W-:Y:S04]  /*0b20*/  STL [R1+0x14], RZ ;  /* 0x000014ff01007387 */ /* 0x000fe80000100800 */
[----:B------:R-:W-:Y:S04]  /*0b30*/  STL [R1+0x18], RZ ;  /* 0x000018ff01007387 */ /* 0x000fe80000100800 */
[----:B------:R1:W-:Y:S02]  /*0b40*/  STL [R1+0x10], R0 ;  /* 0x0000100001007387 */ /* 0x0003e40000100800 */
[----:B-1----:R-:W-:-:S05]  /*0b50*/  MOV R0, c[0x0][0x53c] ;  /* 0x00014f0000007a02 */ /* 0x002fca0000000f00 */
[----:B------:R1:W-:Y:S02]  /*0b60*/  STL [R1+0x1c], R0 ;  /* 0x00001c0001007387 */ /* 0x0003e40000100800 */
.L_x_31:
[----:B-1----:R-:W2:Y:S04]  /*0b70*/  LDL R4, [R1+0x10] ;  /* 0x0000100001047983 */ /* 0x002ea80000100800 */
[----:B------:R-:W2:Y:S04]  /*0b80*/  LDL R5, [R1+0x14] ;  /* 0x0000140001057983 */ /* 0x000ea80000100800 */
[----:B------:R-:W2:Y:S04]  /*0b90*/  LDL R6, [R1+0x18] ;  /* 0x0000180001067983 */ /* 0x000ea80000100800 */
[----:B------:R-:W2:Y:S01]  /*0ba0*/  LDL R7, [R1+0x1c] ;  /* 0x00001c0001077983 */ /* 0x000ea20000100800 */
[----:B------:R-:W-:Y:S01]  /*0bb0*/  ISETP.NE.AND P0, PT, R14, RZ, PT ;  /* 0x000000ff0e00720c */ /* 0x000fe20003f05270 */
[----:B------:R-:W-:-:S12]  /*0bc0*/  WARPSYNC 0xffffffff ;  /* 0xffffffff00007948 */ /* 0x000fd80003800000 */
[----:B--2---:R1:W-:Y:S04]  /*0bd0*/  @!P0 STS.128 [0xc080], R4 ;  /* 0x00c08004ff008388 */ /* 0x0043e80000000c00 */
[----:B------:R-:W-:Y:S06]  /*0be0*/  BAR.ARV 0x5, 0x80 ;  /* 0x0142000000007b1d */ /* 0x000fec0000002000 */
.L_x_20:
[----:B------:R-:W2:Y:S02]  /*0bf0*/  LDL R0, [R1+0x1c] ;  /* 0x00001c0001007983 */ /* 0x000ea40000100800 */
[----:B--2---:R-:W-:-:S13]  /*0c00*/  ISETP.GE.AND P0, PT, R0, c[0x0][0x53c], PT ;  /* 0x00014f0000007a0c */ /* 0x004fda0003f06270 */
[----:B------:R-:W-:Y:S05]  /*0c10*/  @P0 EXIT ;  /* 0x000000000000094d */ /* 0x000fea0003800000 */
[----:B------:R-:W2:Y:S02]  /*0c20*/  S2R R12, SR_TID.X ;  /* 0x00000000000c7919 */ /* 0x000ea40000002100 */
[----:B--2---:R-:W-:-:S04]  /*0c30*/  SHF.R.S32.HI R9, RZ, 0x1f, R12 ;  /* 0x0000001fff097819 */ /* 0x004fc8000001140c */
[CC--:B------:R-:W-:Y:S02]  /*0c40*/  LEA.HI R17, R9.reuse, R12.reuse, RZ, 0x3 ;  /* 0x0000000c09117211 */ /* 0x0c0fe400078f18ff */
[----:B------:R-:W-:Y:S02]  /*0c50*/  LEA.HI R3, R9, R12, RZ, 0x4 ;  /* 0x0000000c09037211 */ /* 0x000fe400078f20ff */
[----:B------:R-:W-:Y:S02]  /*0c60*/  LOP3.LUT R2, R17, 0xfffffff8, RZ, 0xc0, !PT ;  /* 0xfffffff811027812 */ /* 0x000fe400078ec0ff */
[----:B-1----:R-:W-:Y:S02]  /*0c70*/  SHF.R.S32.HI R5, RZ, 0x4, R3 ;  /* 0x00000004ff057819 */ /* 0x002fe40000011403 */
[C---:B------:R-:W-:Y:S01]  /*0c80*/  LOP3.LUT R0, R3.reuse, 0xfffffff0, RZ, 0xc0, !PT ;  /* 0xfffffff003007812 */ /* 0x040fe200078ec0ff */
[----:B------:R-:W-:Y:S01]  /*0c90*/  IMAD.IADD R2, R12, 0x1, -R2 ;  /* 0x000000010c027824 */ /* 0x000fe200078e0a02 */
[----:B------:R-:W-:-:S03]  /*0ca0*/  LEA.HI R3, R3, R5, RZ, 0x1 ;  /* 0x0000000503037211 */ /* 0x000fc600078f08ff */
[----:B------:R-:W-:Y:S01]  /*0cb0*/  IMAD.IADD R0, R12, 0x1, -R0 ;  /* 0x000000010c007824 */ /* 0x000fe200078e0a00 */
[----:B------:R-:W-:Y:S02]  /*0cc0*/  LEA.HI R8, R2, R2, RZ, 0x1 ;  /* 0x0000000202087211 */ /* 0x000fe400078f08ff */
[----:B------:R-:W-:Y:S02]  /*0cd0*/  LOP3.LUT R4, R3, 0xfffffffe, RZ, 0xc0, !PT ;  /* 0xfffffffe03047812 */ /* 0x000fe400078ec0ff */
[----:B------:R-:W-:Y:S02]  /*0ce0*/  LOP3.LUT R3, R8, 0x3fffffe, RZ, 0xc0, !PT ;  /* 0x03fffffe08037812 */ /* 0x000fe400078ec0ff */
[----:B------:R-:W-:Y:S01]  /*0cf0*/  LEA.HI R10, R0, R0, RZ, 0x1 ;  /* 0x00000000000a7211 */ /* 0x000fe200078f08ff */
[----:B------:R-:W-:Y:S01]  /*0d00*/  IMAD.IADD R11, R5, 0x1, -R4 ;  /* 0x00000001050b7824 */ /* 0x000fe200078e0a04 */
[----:B------:R-:W-:Y:S01]  /*0d10*/  LEA.HI R5, R9, R12, RZ, 0x2 ;  /* 0x0000000c09057211 */ /* 0x000fe200078f10ff */
[----:B------:R-:W-:Y:S01]  /*0d20*/  IMAD.IADD R15, R2, 0x1, -R3 ;  /* 0x00000001020f7824 */ /* 0x000fe200078e0a03 */
[----:B------:R-:W-:-:S02]  /*0d30*/  LOP3.LUT R2, R10, 0x7fffffe, RZ, 0xc0, !PT ;  /* 0x07fffffe0a027812 */ /* 0x000fc400078ec0ff */
[----:B------:R-:W-:Y:S02]  /*0d40*/  SHF.R.S32.HI R3, RZ, 0x1f, R0 ;  /* 0x0000001fff037819 */ /* 0x000fe40000011400 */
[----:B------:R-:W-:Y:S01]  /*0d50*/  SHF.R.S32.HI R4, RZ, 0x3, R17 ;  /* 0x00000003ff047819 */ /* 0x000fe20000011411 */
[----:B------:R-:W-:Y:S01]  /*0d60*/  IMAD.IADD R13, R0, 0x1, -R2 ;  /* 0x00000001000d7824 */ /* 0x000fe200078e0a02 */
[----:B------:R-:W-:Y:S02]  /*0d70*/  LOP3.LUT R6, R5, 0xfffffffc, RZ, 0xc0, !PT ;  /* 0xfffffffc05067812 */ /* 0x000fe400078ec0ff */
[----:B------:R-:W-:Y:S01]  /*0d80*/  LEA.HI R16, R3, R0, RZ, 0x3 ;  /* 0x0000000003107211 */ /* 0x000fe200078f18ff */
[----:B------:R-:W-:Y:S01]  /*0d90*/  IMAD.SHL.U32 R0, R4, 0x40, RZ ;  /* 0x0000004004007824 */ /* 0x000fe200078e00ff */
[----:B------:R-:W-:Y:S01]  /*0da0*/  LEA.HI R9, R9, R12, RZ, 0x5 ;  /* 0x0000000c09097211 */ /* 0x000fe200078f28ff */
[----:B------:R-:W-:Y:S01]  /*0db0*/  IMAD.IADD R18, R12, 0x1, -R6 ;  /* 0x000000010c127824 */ /* 0x000fe200078e0a06 */
[----:B------:R-:W-:-:S02]  /*0dc0*/  SHF.R.S32.HI R14, RZ, 0x2, R5 ;  /* 0x00000002ff0e7819 */ /* 0x000fc40000011405 */
[----:B------:R-:W-:Y:S01]  /*0dd0*/  LOP3.LUT R2, R9, 0xffffffe0, RZ, 0xc0, !PT ;  /* 0xffffffe009027812 */ /* 0x000fe200078ec0ff */
[----:B------:R-:W-:Y:S01]  /*0de0*/  IMAD.SHL.U32 R250, R18, 0x8, RZ ;  /* 0x0000000812fa7824 */ /* 0x000fe200078e00ff */
[----:B------:R-:W-:Y:S02]  /*0df0*/  LOP3.LUT R0, R0, 0xc0, RZ, 0xc0, !PT ;  /* 0x000000c000007812 */ /* 0x000fe400078ec0ff */
[----:B------:R-:W-:Y:S01]  /*0e00*/  LEA.HI R6, R5, R14, RZ, 0x1 ;  /* 0x0000000e05067211 */ /* 0x000fe200078f08ff */
[----:B------:R-:W-:Y:S01]  /*0e10*/  IMAD.IADD R20, R12, 0x1, -R2 ;  /* 0x000000010c147824 */ /* 0x000fe200078e0a02 */
[----:B------:R-:W-:Y:S02]  /*0e20*/  SHF.R.U32.HI R4, RZ, 0x3, R0 ;  /* 0x00000003ff047819 */ /* 0x000fe40000011600 */
[----:B------:R-:W-:Y:S02]  /*0e30*/  LOP3.LUT R3, R0, 0x18, R250, 0xf8, !PT ;  /* 0x0000001800037812 */ /* 0x000fe400078ef8fa */
[----:B------:R-:W-:-:S02]  /*0e40*/  SHF.R.S32.HI R7, RZ, 0x5, R9 ;  /* 0x00000005ff077819 */ /* 0x000fc40000011409 */
[----:B------:R-:W-:Y:S02]  /*0e50*/  SHF.R.S32.HI R0, RZ, 0x1f, R9 ;  /* 0x0000001fff007819 */ /* 0x000fe40000011409 */
[----:B------:R-:W-:Y:S02]  /*0e60*/  LOP3.LUT R2, R6, 0x7fffffe, RZ, 0xc0, !PT ;  /* 0x07fffffe06027812 */ /* 0x000fe400078ec0ff */
[----:B------:R-:W-:Y:S02]  /*0e70*/  LEA.HI R0, R0, R7, RZ, 0x2 ;  /* 0x0000000700007211 */ /* 0x000fe400078f10ff */
[----:B------:R-:W-:Y:S01]  /*0e80*/  SHF.R.S32.HI R9, RZ, 0x1f, R20 ;  /* 0x0000001fff097819 */ /* 0x000fe20000011414 */
[----:B------:R-:W-:Y:S01]  /*0e90*/  IMAD.IADD R2, R14, 0x1, -R2 ;  /* 0x000000010e027824 */ /* 0x000fe200078e0a02 */
[----:B------:R-:W-:Y:S02]  /*0ea0*/  LOP3.LUT R6, R3, R4, RZ, 0x3c, !PT ;  /* 0x0000000403067212 */ /* 0x000fe400078e3cff */
[----:B------:R-:W-:-:S02]  /*0eb0*/  SHF.R.S32.HI R4, RZ, 0x1f, R5 ;  /* 0x0000001fff047819 */ /* 0x000fc40000011405 */
[----:B------:R-:W-:Y:S01]  /*0ec0*/  LOP3.LUT R3, R0, 0xffffffc, RZ, 0xc0, !PT ;  /* 0x0ffffffc00037812 */ /* 0x000fe200078ec0ff */
[----:B------:R-:W-:Y:S01]  /*0ed0*/  IMAD R0, R7, 0x8, R2 ;  /* 0x0000000807007824 */ /* 0x000fe200078e0202 */
[----:B------:R-:W-:Y:S02]  /*0ee0*/  LEA.HI R12, R9, R20, RZ, 0x2 ;  /* 0x00000014090c7211 */ /* 0x000fe400078f10ff */
[----:B------:R-:W-:Y:S01]  /*0ef0*/  LEA.HI R2, R4, R14, RZ, 0x3 ;  /* 0x0000000e04027211 */ /* 0x000fe200078f18ff */
[----:B------:R-:W-:Y:S01]  /*0f00*/  IMAD.IADD R5, R7, 0x1, -R3 ;  /* 0x0000000107057824 */ /* 0x000fe200078e0a03 */
[----:B------:R-:W-:Y:S01]  /*0f10*/  SHF.R.S32.HI R4, RZ, 0x2, R12 ;  /* 0x00000002ff047819 */ /* 0x000fe2000001140c */
[----:B------:R-:W-:Y:S01]  /*0f20*/  IMAD.U32 R6, R0, 0x20, R6 ;  /* 0x0000002000067824 */ /* 0x000fe200078e0006 */
[----:B------:R-:W-:Y:S02]  /*0f30*/  LEA.HI R0, R18, R18, RZ, 0x1 ;  /* 0x0000001212007211 */ /* 0x000fe400078f08ff */
[----:B------:R-:W-:Y:S01]  /*0f40*/  LOP3.LUT R3, R2, 0xfffffff8, RZ, 0xc0, !PT ;  /* 0xfffffff802037812 */ /* 0x000fe200078ec0ff */
[----:B------:R-:W-:Y:S01]  /*0f50*/  IMAD R19, R5, 0x10, R4 ;  /* 0x0000001005137824 */ /* 0x000fe200078e0204 */
[C---:B------:R-:W-:Y:S01]  /*0f60*/  LOP3.LUT R5, R0.reuse, 0x1ffffffe, RZ, 0xc0, !PT ;  /* 0x1ffffffe00057812 */ /* 0x040fe200078ec0ff */
[----:B------:R-:W-:Y:S01]  /*0f70*/  IMAD.SHL.U32 R0, R0, 0x20, RZ ;  /* 0x0000002000007824 */ /* 0x000fe200078e00ff */
[----:B------:R-:W-:Y:S01]  /*0f80*/  SHF.R.S32.HI R2, RZ, 0x1, R8 ;  /* 0x00000001ff027819 */ /* 0x000fe20000011408 */
[----:B------:R-:W-:Y:S01]  /*0f90*/  IMAD.IADD R3, R14, 0x1, -R3 ;  /* 0x000000010e037824 */ /* 0x000fe200078e0a03 */
[----:B------:R1:W-:Y:S01]  /*0fa0*/  STL [R1+0x78], R6 ;  /* 0x0000780601007387 */ /* 0x0003e20000100800 */
[----:B------:R-:W-:Y:S01]  /*0fb0*/  IMAD.IADD R8, R18, 0x1, -R5 ;  /* 0x0000000112087824 */ /* 0x000fe200078e0a05 */
[----:B------:R-:W-:-:S02]  /*0fc0*/  SHF.R.S32.HI R4, RZ, 0x1, R10 ;  /* 0x00000001ff047819 */ /* 0x000fc4000001140a */
[----:B------:R-:W-:Y:S01]  /*0fd0*/  LEA.HI R5, R3, R3, RZ, 0x1 ;  /* 0x0000000303057211 */ /* 0x000fe200078f08ff */
[----:B------:R-:W-:Y:S01]  /*0fe0*/  STL [R1+0xac], R19 ;  /* 0x0000ac1301007387 */ /* 0x000fe20000100800 */
[----:B------:R-:W-:Y:S02]  /*0ff0*/  SHF.R.S32.HI R10, RZ, 0x1f, R10 ;  /* 0x0000001fff0a7819 */ /* 0x000fe4000001140a */
[----:B------:R-:W-:Y:S02]  /*1000*/  LOP3.LUT R9, R5, 0x3fffffe, RZ, 0xc0, !PT ;  /* 0x03fffffe05097812 */ /* 0x000fe400078ec0ff */
[----:B------:R-:W-:Y:S02]  /*1010*/  LOP3.LUT P2, RZ, R2, 0x2, RZ, 0xc0, !PT ;  /* 0x0000000202ff7812 */ /* 0x000fe4000784c0ff */
[----:B------:R-:W-:Y:S01]  /*1020*/  IADD3 R252, R250, 0x20, RZ ;  /* 0x00000020fafc7810 */ /* 0x000fe20007ffe0ff */
[----:B------:R-:W-:Y:S01]  /*1030*/  IMAD.IADD R9, R3, 0x1, -R9 ;  /* 0x0000000103097824 */ /* 0x000fe200078e0a09 */
[----:B------:R-:W-:-:S02]  /*1040*/  SHF.R.S32.HI R251, RZ, 0x1f, R250 ;  /* 0x0000001ffffb7819 */ /* 0x000fc400000114fa */
[----:B-1----:R-:W-:Y:S01]  /*1050*/  LOP3.LUT R6, R0, 0xffffffc0, RZ, 0xc0, !PT ;  /* 0xffffffc000067812 */ /* 0x002fe200078ec0ff */
[----:B------:R-:W-:Y:S01]  /*1060*/  IMAD.SHL.U32 R0, R2, 0x40, RZ ;  /* 0x0000004002007824 */ /* 0x000fe200078e00ff */
[----:B------:R-:W-:-:S03]  /*1070*/  LEA.HI R2, R10, R4, RZ, 0x2 ;  /* 0x000000040a027211 */ /* 0x000fc600078f10ff */
[----:B------:R-:W-:Y:S01]  /*1080*/  IMAD R14, R8, 0x8, R6 ;  /* 0x00000008080e7824 */ /* 0x000fe200078e0206 */
[----:B------:R-:W-:Y:S01]  /*1090*/  LOP3.LUT R0, R0, 0xc0, RZ, 0xc0, !PT ;  /* 0x000000c000007812 */ /* 0x000fe200078ec0ff */
[----:B------:R-:W-:Y:S01]  /*10a0*/  IMAD.SHL.U32 R8, R7, 0x200, RZ ;  /* 0x0000020007087824 */ /* 0x000fe200078e00ff */
[----:B------:R-:W-:Y:S02]  /*10b0*/  LOP3.LUT R2, R2, 0xfffffffc, RZ, 0xc0, !PT ;  /* 0xfffffffc02027812 */ /* 0x000fe400078ec0ff */
[----:B------:R-:W-:Y:S01]  /*10c0*/  LOP3.LUT R7, R0, 0x8, R17, 0xf8, !PT ;  /* 0x0000000800077812 */ /* 0x000fe200078ef811 */
[----:B------:R-:W-:Y:S01]  /*10d0*/  IMAD R3, R18, 0x2, R8 ;  /* 0x0000000212037824 */ /* 0x000fe200078e0208 */
[----:B------:R-:W-:Y:S01]  /*10e0*/  SHF.R.U32.HI R6, RZ, 0x3, R0 ;  /* 0x00000003ff067819 */ /* 0x000fe20000011600 */
[----:B------:R-:W-:Y:S01]  /*10f0*/  IMAD.IADD R2, R4, 0x1, -R2 ;  /* 0x0000000104027824 */ /* 0x000fe200078e0a02 */
[----:B------:R-:W-:Y:S01]  /*1100*/  SHF.R.S32.HI R0, RZ, 0x1, R5 ;  /* 0x00000001ff007819 */ /* 0x000fe20000011405 */
[----:B------:R-:W-:Y:S01]  /*1110*/  IMAD.SHL.U32 R5, R16, 0x20, RZ ;  /* 0x0000002010057824 */ /* 0x000fe200078e00ff */
[----:B------:R-:W-:Y:S01]  /*1120*/  LOP3.LUT R10, R7, R6, RZ, 0x3c, !PT ;  /* 0x00000006070a7212 */ /* 0x000fe200078e3cff */
[----:B------:R-:W-:Y:S01]  /*1130*/  IMAD R6, R9, 0x20, R3 ;  /* 0x0000002009067824 */ /* 0x000fe200078e0203 */
[----:B------:R-:W-:Y:S01]  /*1140*/  LOP3.LUT P3, RZ, R2, 0x2, RZ, 0xc0, !PT ;  /* 0x0000000202ff7812 */ /* 0x000fe2000786c0ff */
[C---:B------:R-:W-:Y:S01]  /*1150*/  IMAD.SHL.U32 R3, R0.reuse, 0x40, RZ ;  /* 0x0000004000037824 */ /* 0x040fe200078e00ff */
[----:B------:R-:W-:Y:S01]  /*1160*/  LOP3.LUT R4, R0, 0x1, RZ, 0xc0, !PT ;  /* 0x0000000100047812 */ /* 0x000fe200078ec0ff */
[----:B------:R-:W-:Y:S01]  /*1170*/  IMAD.SHL.U32 R2, R2, 0x40, RZ ;  /* 0x0000004002027824 */ /* 0x000fe200078e00ff */
[----:B------:R-:W-:Y:S01]  /*1180*/  LOP3.LUT P0, RZ, R0, 0x2, RZ, 0xc0, !PT ;  /* 0x0000000200ff7812 */ /* 0x000fe2000780c0ff */
[----:B------:R-:W-:Y:S01]  /*1190*/  IMAD.SHL.U32 R7, R11, 0x8, RZ ;  /* 0x000000080b077824 */ /* 0x000fe200078e00ff */
[----:B------:R-:W-:Y:S01]  /*11a0*/  LOP3.LUT R3, R3, 0xc0, RZ, 0xc0, !PT ;  /* 0x000000c003037812 */ /* 0x000fe200078ec0ff */
[----:B------:R-:W-:Y:S01]  /*11b0*/  IMAD R9, R11, 0x8, R15 ;  /* 0x000000080b097824 */ /* 0x000fe200078e020f */
[----:B------:R-:W-:-:S02]  /*11c0*/  LOP3.LUT R0, R5, 0xffffff00, RZ, 0xc0, !PT ;  /* 0xffffff0005007812 */ /* 0x000fc400078ec0ff */
[----:B------:R-:W-:Y:S02]  /*11d0*/  LEA.HI R3, R3, R3, RZ, 0x1d ;  /* 0x0000000303037211 */ /* 0x000fe400078fe8ff */
[----:B------:R-:W-:Y:S02]  /*11e0*/  LOP3.LUT R2, R2, 0xc0, RZ, 0xc0, !PT ;  /* 0x000000c002027812 */ /* 0x000fe400078ec0ff */
[----:B------:R-:W-:Y:S01]  /*11f0*/  ISETP.NE.U32.AND P1, PT, R4, 0x1, PT ;  /* 0x000000010400780c */ /* 0x000fe20003f25070 */
[----:B------:R-:W-:Y:S01]  /*1200*/  IMAD.IADD R3, R3, 0x1, R6 ;  /* 0x0000000103037824 */ /* 0x000fe200078e0206 */
[----:B------:R-:W-:Y:S01]  /*1210*/  LOP3.LUT R6, R2, 0x8, R7, 0xf8, !PT ;  /* 0x0000000802067812 */ /* 0x000fe200078ef807 */
[----:B------:R-:W-:Y:S01]  /*1220*/  IMAD.IADD R4, R0, 0x1, R8 ;  /* 0x0000000100047824 */ /* 0x000fe200078e0208 */
[----:B------:R-:W-:Y:S01]  /*1230*/  SHF.R.U32.HI R5, RZ, 0x3, R2 ;  /* 0x00000003ff057819 */ /* 0x000fe20000011602 */
[----:B------:R-:W-:Y:S02]  /*1240*/  IMAD.SHL.U32 R18, R3, 0x2, RZ ;  /* 0x0000000203127824 */ /* 0x000fe400078e00ff */
[C---:B------:R-:W-:Y:S01]  /*1250*/  IMAD R2, R13.reuse, 0x20, R4 ;  /* 0x000000200d027824 */ /* 0x040fe200078e0204 */
[----:B------:R-:W-:Y:S01]  /*1260*/  LOP3.LUT R3, R6, R5, RZ, 0x3c, !PT ;  /* 0x0000000506037212 */ /* 0x000fe200078e3cff */
[----:B------:R-:W-:Y:S01]  /*1270*/  IMAD R7, R13, 0x20, R0 ;  /* 0x000000200d077824 */ /* 0x000fe200078e0200 */
[----:B------:R-:W-:Y:S01]  /*1280*/  LOP3.LUT R4, R12, 0x7ffffffc, RZ, 0xc0, !PT ;  /* 0x7ffffffc0c047812 */ /* 0x000fe200078ec0ff */
[----:B------:R-:W-:Y:S01]  /*1290*/  STL [R1+0x2c], R18 ;  /* 0x00002c1201007387 */ /* 0x000fe20000100800 */
[C---:B------:R-:W-:Y:S01]  /*12a0*/  IADD3 R5, R18.reuse, 0x80, RZ ;  /* 0x0000008012057810 */ /* 0x040fe20007ffe0ff */
[----:B------:R-:W-:Y:S01]  /*12b0*/  IMAD.IADD R2, R3, 0x1, R2 ;  /* 0x0000000103027824 */ /* 0x000fe200078e0202 */
[----:B------:R-:W-:Y:S01]  /*12c0*/  IADD3 R17, R18, 0x70, RZ ;  /* 0x0000007012117810 */ /* 0x000fe20007ffe0ff */
[----:B------:R-:W-:Y:S01]  /*12d0*/  IMAD.IADD R4, R20, 0x1, -R4 ;  /* 0x0000000114047824 */ /* 0x000fe200078e0a04 */
[----:B------:R-:W-:Y:S01]  /*12e0*/  @P1 IADD3 R17, R5, 0x10, RZ ;  /* 0x0000001005111810 */ /* 0x000fe20007ffe0ff */
[----:B------:R-:W-:Y:S01]  /*12f0*/  IMAD.IADD R3, R3, 0x1, R7 ;  /* 0x0000000103037824 */ /* 0x000fe200078e0207 */
[----:B------:R-:W-:Y:S01]  /*1300*/  IADD3 R5, R250, 0x40, RZ ;  /* 0x00000040fa057810 */ /* 0x000fe20007ffe0ff */
[----:B------:R-:W-:Y:S01]  /*1310*/  IMAD.SHL.U32 R4, R4, 0x2, RZ ;  /* 0x0000000204047824 */ /* 0x000fe200078e00ff */
[----:B------:R-:W-:Y:S01]  /*1320*/  SHF.R.S32.HI R7, RZ, 0x1f, R252 ;  /* 0x0000001fff077819 */ /* 0x000fe200000114fc */
[----:B------:R-:W-:Y:S01]  /*1330*/  STL [R1+0x30], R17 ;  /* 0x0000301101007387 */ /* 0x000fe20000100800 */
[----:B------:R-:W-:Y:S01]  /*1340*/  SHF.R.S32.HI R8, RZ, 0x1f, R5 ;  /* 0x0000001fff087819 */ /* 0x000fe20000011405 */
[----:B------:R-:W-:Y:S01]  /*1350*/  IMAD.U32 R0, R9, 0x20, R10 ;  /* 0x0000002009007824 */ /* 0x000fe200078e000a */
[C---:B------:R-:W-:Y:S01]  /*1360*/  IADD3 R20, R4.reuse, 0x8, RZ ;  /* 0x0000000804147810 */ /* 0x040fe20007ffe0ff */
[----:B------:R1:W-:Y:S01]  /*1370*/  STL [R1], R5 ;  /* 0x0000000501007387 */ /* 0x0003e20000100800 */
[C---:B------:R-:W-:Y:S01]  /*1380*/  IADD3 R16, R4.reuse, 0x18, RZ ;  /* 0x0000001804107810 */ /* 0x040fe20007ffe0ff */
[----:B------:R-:W-:Y:S01]  /*1390*/  IMAD.MOV.U32 R6, RZ, RZ, 0x20 ;  /* 0x00000020ff067424 */ /* 0x000fe200078e00ff */
[C---:B------:R-:W-:Y:S01]  /*13a0*/  IADD3 R15, R4.reuse, 0x20, RZ ;  /* 0x00000020040f7810 */ /* 0x040fe20007ffe0ff */
[----:B------:R2:W-:Y:S01]  /*13b0*/  STL [R1+0x6c], R7 ;  /* 0x00006c0701007387 */ /* 0x0005e20000100800 */
[----:B------:R-:W-:-:S02]  /*13c0*/  IADD3 R13, R4, 0x28, RZ ;  /* 0x00000028040d7810 */ /* 0x000fc40007ffe0ff */
[C---:B------:R-:W-:Y:S01]  /*13d0*/  IADD3 R12, R4.reuse, 0x30, RZ ;  /* 0x00000030040c7810 */ /* 0x040fe20007ffe0ff */
[----:B------:R3:W-:Y:S01]  /*13e0*/  STL [R1+0x68], R8 ;  /* 0x0000680801007387 */ /* 0x0007e20000100800 */
[C---:B------:R-:W-:Y:S02]  /*13f0*/  IADD3 R11, R4.reuse, 0x38, RZ ;  /* 0x00000038040b7810 */ /* 0x040fe40007ffe0ff */
[C---:B------:R-:W-:Y:S01]  /*1400*/  IADD3 R10, R4.reuse, 0x40, RZ ;  /* 0x00000040040a7810 */ /* 0x040fe20007ffe0ff */
[----:B------:R-:W-:Y:S01]  /*1410*/  STL [R1+0x70], R4 ;  /* 0x0000700401007387 */ /* 0x000fe20000100800 */
[----:B------:R-:W-:Y:S02]  /*1420*/  IADD3 R9, R4, 0x48, RZ ;  /* 0x0000004804097810 */ /* 0x000fe40007ffe0ff */
[----:B------:R-:W-:Y:S02]  /*1430*/  LEA R109, R0, 0x3c80, 0x1 ;  /* 0x00003c80006d7811 */ /* 0x000fe400078e08ff */
[----:B------:R-:W-:-:S02]  /*1440*/  SHF.R.S32.HI R0, RZ, 0x1f, R10 ;  /* 0x0000001fff007819 */ /* 0x000fc4000001140a */
[----:B------:R-:W-:Y:S02]  /*1450*/  IADD3 R182, R109, 0x20, RZ ;  /* 0x000000206db67810 */ /* 0x000fe40007ffe0ff */
[----:B------:R-:W-:Y:S02]  /*1460*/  LEA R180, R2, 0x6080, 0x1 ;  /* 0x0000608002b47811 */ /* 0x000fe400078e08ff */
[----:B------:R-:W-:Y:S02]  /*1470*/  LEA R110, R3, 0x1880, 0x1 ;  /* 0x00001880036e7811 */ /* 0x000fe400078e08ff */
[----:B-1----:R-:W-:Y:S02]  /*1480*/  SEL R5, R6, 0xffffffe0, !P0 ;  /* 0xffffffe006057807 */ /* 0x002fe40004000000 */
[----:B------:R-:W-:Y:S01]  /*1490*/  @P2 IADD3 R182, R109, -0x20, RZ ;  /* 0xffffffe06db62810 */ /* 0x000fe20007ffe0ff */
[----:B--2---:R-:W-:Y:S01]  /*14a0*/  IMAD.IADD R7, R19, 0x1, R14 ;  /* 0x0000000113077824 */ /* 0x004fe200078e020e */
[----:B------:R-:W-:-:S02]  /*14b0*/  IADD3 R19, R4, 0x10, RZ ;  /* 0x0000001004137810 */ /* 0x000fc40007ffe0ff */
[----:B------:R-:W-:Y:S02]  /*14c0*/  SHF.R.S32.HI R14, RZ, 0x1f, R20 ;  /* 0x0000001fff0e7819 */ /* 0x000fe40000011414 */
[----:B------:R1:W-:Y:S01]  /*14d0*/  STL [R1+0xb0], R7 ;  /* 0x0000b00701007387 */ /* 0x0003e20000100800 */
[----:B---3--:R-:W-:Y:S02]  /*14e0*/  IADD3 R8, R4, 0x50, RZ ;  /* 0x0000005004087810 */ /* 0x008fe40007ffe0ff */
[C---:B------:R-:W-:Y:S01]  /*14f0*/  IADD3 R190, R182.reuse, 0x400, RZ ;  /* 0x00000400b6be7810 */ /* 0x040fe20007ffe0ff */
[----:B------:R-:W-:Y:S01]  /*1500*/  STL [R1+0x5c], R20 ;  /* 0x00005c1401007387 */ /* 0x000fe20000100800 */
[C---:B------:R-:W-:Y:S02]  /*1510*/  IADD3 R189, R182.reuse, 0x800, RZ ;  /* 0x00000800b6bd7810 */ /* 0x040fe40007ffe0ff */
[C---:B------:R-:W-:Y:S01]  /*1520*/  IADD3 R188, R182.reuse, 0xc00, RZ ;  /* 0x00000c00b6bc7810 */ /* 0x040fe20007ffe0ff */
[----:B------:R-:W-:Y:S01]  /*1530*/  STL [R1+0x58], R19 ;  /* 0x0000581301007387 */ /* 0x000fe20000100800 */
[----:B------:R-:W-:-:S02]  /*1540*/  IADD3 R187, R182, 0x1000, RZ ;  /* 0x00001000b6bb7810 */ /* 0x000fc40007ffe0ff */
[C---:B------:R-:W-:Y:S01]  /*1550*/  IADD3 R186, R182.reuse, 0x1400, RZ ;  /* 0x00001400b6ba7810 */ /* 0x040fe20007ffe0ff */
[----:B------:R2:W-:Y:S01]  /*1560*/  STL [R1+0x54], R16 ;  /* 0x0000541001007387 */ /* 0x0005e20000100800 */
[C---:B------:R-:W-:Y:S02]  /*1570*/  IADD3 R185, R182.reuse, 0x1800, RZ ;  /* 0x00001800b6b97810 */ /* 0x040fe40007ffe0ff */
[C---:B------:R-:W-:Y:S01]  /*1580*/  IADD3 R184, R182.reuse, 0x1c00, RZ ;  /* 0x00001c00b6b87810 */ /* 0x040fe20007ffe0ff */
[----:B------:R-:W-:Y:S01]  /*1590*/  STL [R1+0x50], R15 ;  /* 0x0000500f01007387 */ /* 0x000fe20000100800 */
[----:B------:R-:W-:-:S03]  /*15a0*/  IADD3 R183, R182, 0x2000, RZ ;  /* 0x00002000b6b77810 */ /* 0x000fc60007ffe0ff */
[----:B------:R-:W-:Y:S04]  /*15b0*/  STL [R1+0x4c], R13 ;  /* 0x00004c0d01007387 */ /* 0x000fe80000100800 */
[----:B------:R3:W-:Y:S01]  /*15c0*/  STL [R1+0x48], R12 ;  /* 0x0000480c01007387 */ /* 0x0007e20000100800 */
[----:B-1----:R-:W-:Y:S02]  /*15d0*/  IADD3 R7, R4, 0x58, RZ ;  /* 0x0000005804077810 */ /* 0x002fe40007ffe0ff */
[----:B------:R-:W-:Y:S01]  /*15e0*/  SEL R4, R6, 0xffffffe0, !P3 ;  /* 0xffffffe006047807 */ /* 0x000fe20005800000 */
[----:B------:R-:W-:Y:S01]  /*15f0*/  STL [R1+0x44], R11 ;  /* 0x0000440b01007387 */ /* 0x000fe20000100800 */
[----:B------:R-:W-:-:S03]  /*1600*/  SHF.R.S32.HI R6, RZ, 0x1f, R19 ;  /* 0x0000001fff067819 */ /* 0x000fc60000011413 */
[----:B------:R-:W-:Y:S01]  /*1610*/  STL [R1+0x40], R10 ;  /* 0x0000400a01007387 */ /* 0x000fe20000100800 */
[----:B------:R-:W-:Y:S02]  /*1620*/  IMAD.IADD R181, R180, 0x1, R4 ;  /* 0x00000001b4b57824 */ /* 0x000fe400078e0204 */
[----:B------:R-:W-:Y:S01]  /*1630*/  IMAD.IADD R111, R4, 0x1, R110 ;  /* 0x00000001046f7824 */ /* 0x000fe200078e026e */
[----:B------:R1:W-:Y:S01]  /*1640*/  STL [R1+0x3c], R9 ;  /* 0x00003c0901007387 */ /* 0x0003e20000100800 */
[----:B--2---:R-:W-:-:S03]  /*1650*/  SHF.R.S32.HI R16, RZ, 0x1f, R16 ;  /* 0x0000001fff107819 */ /* 0x004fc60000011410 */
[----:B------:R-:W-:Y:S04]  /*1660*/  STL [R1+0x38], R8 ;  /* 0x0000380801007387 */ /* 0x000fe80000100800 */
[----:B------:R2:W-:Y:S04]  /*1670*/  STL [R1+0xa4], R14 ;  /* 0x0000a40e01007387 */ /* 0x0005e80000100800 */
[----:B------:R-:W-:Y:S01]  /*1680*/  STL [R1+0x34], R7 ;  /* 0x0000340701007387 */ /* 0x000fe20000100800 */
[----:B---3--:R-:W-:-:S03]  /*1690*/  SHF.R.S32.HI R12, RZ, 0x1f, R12 ;  /* 0x0000001fff0c7819 */ /* 0x008fc6000001140c */
[----:B------:R3:W-:Y:S04]  /*16a0*/  STL [R1+0xa0], R6 ;  /* 0x0000a00601007387 */ /* 0x0007e80000100800 */
[----:B------:R-:W-:Y:S01]  /*16b0*/  STL [R1+0x9c], R16 ;  /* 0x00009c1001007387 */ /* 0x000fe20000100800 */
[----:B-1----:R-:W-:Y:S02]  /*16c0*/  SHF.R.S32.HI R9, RZ, 0x1f, R9 ;  /* 0x0000001fff097819 */ /* 0x002fe40000011409 */
[----:B--2---:R-:W-:-:S05]  /*16d0*/  SHF.R.S32.HI R14, RZ, 0x1f, R15 ;  /* 0x0000001fff0e7819 */ /* 0x004fca000001140f */
[----:B------:R-:W-:Y:S01]  /*16e0*/  STL [R1+0x98], R14 ;  /* 0x0000980e01007387 */ /* 0x000fe20000100800 */
[----:B---3--:R-:W-:-:S05]  /*16f0*/  SHF.R.S32.HI R6, RZ, 0x1f, R13 ;  /* 0x0000001fff067819 */ /* 0x008fca000001140d */
[----:B------:R1:W-:Y:S04]  /*1700*/  STL [R1+0x94], R6 ;  /* 0x0000940601007387 */ /* 0x0003e80000100800 */
[----:B------:R-:W-:Y:S01]  /*1710*/  STL [R1+0x90], R12 ;  /* 0x0000900c01007387 */ /* 0x000fe20000100800 */
[----:B-1----:R-:W-:-:S05]  /*1720*/  SHF.R.S32.HI R6, RZ, 0x1f, R11 ;  /* 0x0000001fff067819 */ /* 0x002fca000001140b */
[----:B------:R1:W-:Y:S04]  /*1730*/  STL [R1+0x8c], R6 ;  /* 0x00008c0601007387 */ /* 0x0003e80000100800 */
[----:B------:R2:W-:Y:S04]  /*1740*/  STL [R1+0x88], R0 ;  /* 0x0000880001007387 */ /* 0x0005e80000100800 */
[----:B------:R-:W-:Y:S01]  /*1750*/  STL [R1+0x84], R9 ;  /* 0x0000840901007387 */ /* 0x000fe20000100800 */
[----:B-1----:R-:W-:Y:S02]  /*1760*/  SHF.R.S32.HI R6, RZ, 0x1f, R7 ;  /* 0x0000001fff067819 */ /* 0x002fe40000011407 */
[----:B--2---:R-:W-:-:S05]  /*1770*/  SHF.R.S32.HI R0, RZ, 0x1f, R8 ;  /* 0x0000001fff007819 */ /* 0x004fca0000011408 */
[----:B------:R1:W-:Y:S04]  /*1780*/  STL [R1+0x80], R0 ;  /* 0x0000800001007387 */ /* 0x0003e80000100800 */
[----:B------:R-:W-:Y:S01]  /*1790*/  STL [R1+0x7c], R6 ;  /* 0x00007c0601007387 */ /* 0x000fe20000100800 */
[----:B-1----:R-:W-:-:S05]  /*17a0*/  IMAD.IADD R0, R18, 0x1, R5 ;  /* 0x0000000112007824 */ /* 0x002fca00078e0205 */
[----:B------:R1:W-:Y:S02]  /*17b0*/  STL [R1+0x64], R0 ;  /* 0x0000640001007387 */ /* 0x0003e40000100800 */
[----:B-1----:R-:W-:-:S05]  /*17c0*/  IMAD.IADD R0, R5, 0x1, R17 ;  /* 0x0000000105007824 */ /* 0x002fca00078e0211 */
[----:B------:R1:W-:Y:S02]  /*17d0*/  STL [R1+0x60], R0 ;  /* 0x0000600001007387 */ /* 0x0003e40000100800 */
.L_x_121:
[----:B-1----:R-:W2:Y:S01]  /*17e0*/  LDL R0, [R1+0x1c] ;  /* 0x00001c0001007983 */ /* 0x002ea20000100800 */
[----:B------:R-:W-:Y:S01]  /*17f0*/  IMAD.MOV.U32 R11, RZ, RZ, 0x4 ;  /* 0x00000004ff0b7424 */ /* 0x000fe200078e00ff */
[----:B------:R-:W-:Y:S02]  /*1800*/  ISETP.NE.U32.AND P0, PT, RZ, c[0x0][0x370], PT ;  /* 0x0000dc00ff007a0c */ /* 0x000fe40003f05070 */
[----:B------:R-:W3:Y:S02]  /*1810*/  LDL R10, [R1+0x18] ;  /* 0x00001800010a7983 */ /* 0x000ee40000100800 */
[----:B------:R-:W-:Y:S01]  /*1820*/  ISETP.NE.AND.EX P1, PT, RZ, c[0x0][0x374], PT, P0 ;  /* 0x0000dd00ff007a0c */ /* 0x000fe20003f25300 */
[----:B--2---:R-:W-:-:S05]  /*1830*/  IMAD.WIDE R2, R0, R11, c[0x0][0x588] ;  /* 0x0001620000027625 */ /* 0x004fca00078e020b */
[----:B------:R-:W2:Y:S01]  /*1840*/  LDG.E R75, [R2.64] ;  /* 0x00000006024b7981 */ /* 0x000ea2000c1e1900 */
[----:B------:R-:W-:Y:S01]  /*1850*/  ISETP.NE.U32.AND P3, PT, RZ, c[0x0][0x360], PT ;  /* 0x0000d800ff007a0c */ /* 0x000fe20003f65070 */
[----:B------:R-:W-:Y:S01]  /*1860*/  CS2R R8, SRZ ;  /* 0x0000000000087805 */ /* 0x000fe2000001ff00 */
[----:B------:R-:W-:Y:S02]  /*1870*/  ISETP.NE.U32.AND P4, PT, RZ, c[0x0][0x348], PT ;  /* 0x0000d200ff007a0c */ /* 0x000fe40003f85070 */
[----:B------:R-:W-:Y:S02]  /*1880*/  ISETP.NE.AND.EX P3, PT, RZ, c[0x0][0x364], PT, P3 ;  /* 0x0000d900ff007a0c */ /* 0x000fe40003f65330 */
[----:B------:R-:W-:Y:S02]  /*1890*/  ISETP.NE.U32.AND P2, PT, RZ, c[0x0][0x350], PT ;  /* 0x0000d400ff007a0c */ /* 0x000fe40003f45070 */
[----:B------:R-:W-:Y:S02]  /*18a0*/  ISETP.NE.AND.EX P4, PT, RZ, c[0x0][0x34c], PT, P4 ;  /* 0x0000d300ff007a0c */ /* 0x000fe40003f85340 */
[----:B------:R-:W-:Y:S01]  /*18b0*/  ISETP.NE.AND.EX P5, PT, RZ, c[0x0][0x354], PT, P2 ;  /* 0x0000d500ff007a0c */ /* 0x000fe20003fa5320 */
[----:B------:R-:W-:Y:S01]  /*18c0*/  IMAD.MOV.U32 R12, RZ, RZ, RZ ;  /* 0x000000ffff0c7224 */ /* 0x000fe200078e00ff */
[----:B--2---:R-:W-:Y:S01]  /*18d0*/  SHF.R.S32.HI R76, RZ, 0x1f, R75 ;  /* 0x0000001fff4c7819 */ /* 0x004fe2000001144b */
[----:B------:R1:W-:Y:S01]  /*18e0*/  STL [R1+0x4], R75 ;  /* 0x0000044b01007387 */ /* 0x0003e20000100800 */
[----:B------:R-:W-:-:S02]  /*18f0*/  @P1 LEA R2, P0, R75, c[0x0][0x370], 0x2 ;  /* 0x0000dc004b021a11 */ /* 0x000fc400078010ff */
[C---:B------:R-:W-:Y:S01]  /*1900*/  LEA R4, P2, R75.reuse, c[0x0][0x348], 0x2 ;  /* 0x0000d2004b047a11 */ /* 0x040fe200078410ff */
[----:B------:R1:W-:Y:S01]  /*1910*/  STL [R1+0x28], R76 ;  /* 0x0000284c01007387 */ /* 0x0003e20000100800 */
[C---:B------:R-:W-:Y:S02]  /*1920*/  @P1 LEA.HI.X R3, R75.reuse, c[0x0][0x374], R76, 0x2, P0 ;  /* 0x0000dd004b031a11 */ /* 0x040fe400000f144c */
[----:B------:R-:W-:-:S03]  /*1930*/  @P3 LEA R6, P0, R75, c[0x0][0x360], 0x2 ;  /* 0x0000d8004b063a11 */ /* 0x000fc600078010ff */
[----:B------:R2:W5:Y:S01]  /*1940*/  @P1 LDG.E R8, [R2.64] ;  /* 0x0000000602081981 */ /* 0x000562000c1e1900 */
[C-C-:B------:R-:W-:Y:S02]  /*1950*/  @P3 LEA.HI.X R7, R75.reuse, c[0x0][0x364], R76.reuse, 0x2, P0 ;  /* 0x0000d9004b073a11 */ /* 0x140fe400000f144c */
[C---:B------:R-:W-:Y:S02]  /*1960*/  LEA.HI.X R5, R75.reuse, c[0x0][0x34c], R76, 0x2, P2 ;  /* 0x0000d3004b057a11 */ /* 0x040fe400010f144c */
[----:B---3--:R-:W-:Y:S01]  /*1970*/  LOP3.LUT R77, R10, 0xffff, RZ, 0xc0, !PT ;  /* 0x0000ffff0a4d7812 */ /* 0x008fe200078ec0ff */
[----:B------:R1:W5:Y:S01]  /*1980*/  @P3 LDG.E R18, [R6.64] ;  /* 0x0000000606123981 */ /* 0x000362000c1e1900 */
[----:B------:R-:W-:Y:S01]  /*1990*/  YIELD ;  /* 0x0000000000007946 */ /* 0x000fe20003800000 */
[----:B------:R-:W-:Y:S02]  /*19a0*/  P2R R13, PR, RZ, 0x20 ;  /* 0x00000020ff0d7803 */ /* 0x000fe40000000000 */
[----:B------:R1:W5:Y:S01]  /*19b0*/  @P4 LDG.E R12, [R4.64] ;  /* 0x00000006040c4981 */ /* 0x000362000c1e1900 */
[----:B--2---:R-:W-:-:S04]  /*19c0*/  LEA R2, P1, R75, c[0x0][0x350], 0x2 ;  /* 0x0000d4004b027a11 */ /* 0x004fc800078210ff */
[----:B------:R-:W-:-:S05]  /*19d0*/  LEA.HI.X R3, R75, c[0x0][0x354], R76, 0x2, P1 ;  /* 0x0000d5004b037a11 */ /* 0x000fca00008f144c */
[----:B------:R1:W5:Y:S04]  /*19e0*/  @P5 LDG.E R9, [R2.64] ;  /* 0x0000000602095981 */ /* 0x000368000c1e1900 */
[----:B------:R1:W-:Y:S01]  /*19f0*/  STL [R1+0x20], R77 ;  /* 0x0000204d01007387 */ /* 0x0003e20000100800 */
[----:B------:R-:W-:Y:S05]  /*1a00*/  @P3 BRA `(.L_x_32) ;  /* 0x0000005000003947 */ /* 0x000fea0003800000 */
[----:B-----5:R-:W-:Y:S01]  /*1a10*/  MOV R18, c[0x0][0x168] ;  /* 0x00005a0000127a02 */ /* 0x020fe20000000f00 */
[----:B------:R-:W-:Y:S05]  /*1a20*/  @!P4 BRA `(.L_x_32) ;  /* 0x000000300000c947 */ /* 0x000fea0003800000 */
[----:B-1----:R-:W2:Y:S04]  /*1a30*/  LDG.E R6, [R4.64] ;  /* 0x0000000604067981 */ /* 0x002ea8000c1e1900 */
[----:B------:R-:W2:Y:S02]  /*1a40*/  LDG.E R0, [R4.64+0x4] ;  /* 0x0000040604007981 */ /* 0x000ea4000c1e1900 */
[----:B--2---:R-:W-:-:S02]  /*1a50*/  IADD3 R18, -R6, R0, RZ ;  /* 0x0000000006127210 */ /* 0x004fc40007ffe1ff */
.L_x_32:
[----:B------:R-:W-:-:S04]  /*1a60*/  ISETP.NE.U32.AND P0, PT, RZ, c[0x0][0x368], PT ;  /* 0x0000da00ff007a0c */ /* 0x000fc80003f05070 */
[----:B------:R-:W-:-:S13]  /*1a70*/  ISETP.NE.AND.EX P0, PT, RZ, c[0x0][0x36c], PT, P0 ;  /* 0x0000db00ff007a0c */ /* 0x000fda0003f05300 */
[----:B------:R-:W-:Y:S05]  /*1a80*/  @!P0 BRA `(.L_x_33) ;  /* 0x0000004000008947 */ /* 0x000fea0003800000 */
[----:B-1----:R-:W-:-:S04]  /*1a90*/  LEA R2, P0, R75, c[0x0][0x368], 0x2 ;  /* 0x0000da004b027a11 */ /* 0x002fc800078010ff */
[----:B------:R-:W-:-:S05]  /*1aa0*/  LEA.HI.X R3, R75, c[0x0][0x36c], R76, 0x2, P0 ;  /* 0x0000db004b037a11 */ /* 0x000fca00000f144c */
[----:B------:R1:W5:Y:S01]  /*1ab0*/  LDG.E R0, [R2.64] ;  /* 0x0000000602007981 */ /* 0x000362000c1e1900 */
[----:B------:R-:W-:Y:S05]  /*1ac0*/  BRA `(.L_x_34) ;  /* 0x0000005000007947 */ /* 0x000fea0003800000 */
.L_x_33:
[----:B------:R-:W-:Y:S01]  /*1ad0*/  MOV R0, c[0x0][0x1d0] ;  /* 0x0000740000007a02 */ /* 0x000fe20000000f00 */
[----:B------:R-:W-:Y:S05]  /*1ae0*/  @!P5 BRA `(.L_x_34) ;  /* 0x000000300000d947 */ /* 0x000fea0003800000 */
[----:B-1----:R-:W2:Y:S04]  /*1af0*/  LDG.E R4, [R2.64] ;  /* 0x0000000602047981 */ /* 0x002ea8000c1e1900 */
[----:B------:R-:W2:Y:S02]  /*1b00*/  LDG.E R0, [R2.64+0x4] ;  /* 0x0000040602007981 */ /* 0x000ea4000c1e1900 */
[----:B--2---:R-:W-:-:S04]  /*1b10*/  IADD3 R0, -R4, R0, RZ ;  /* 0x0000000004007210 */ /* 0x004fc80007ffe1ff */
.L_x_34:
[----:B-1----:R-:W-:Y:S01]  /*1b20*/  LOP3.LUT R2, R10, 0xff000000, RZ, 0xc0, !PT ;  /* 0xff0000000a027812 */ /* 0x002fe200078ec0ff */
[----:B-----5:R-:W-:Y:S01]  /*1b30*/  IMAD.IADD R19, R0, 0x1, -R8 ;  /* 0x0000000100137824 */ /* 0x020fe200078e0a08 */
[----:B------:R-:W-:Y:S01]  /*1b40*/  LOP3.LUT R3, R10, 0xff0000, RZ, 0xc0, !PT ;  /* 0x00ff00000a037812 */ /* 0x000fe200078ec0ff */
[----:B------:R-:W-:Y:S01]  /*1b50*/  BSSY B0, `(.L_x_35) ;  /* 0x000002d000007945 */ /* 0x000fe20003800000 */
[----:B------:R-:W-:Y:S01]  /*1b60*/  SHF.R.U32.HI R4, RZ, 0x8, R2 ;  /* 0x00000008ff047819 */ /* 0x000fe20000011602 */
[----:B------:R-:W-:Y:S01]  /*1b70*/  IMAD.IADD R14, R9, 0x1, R8 ;  /* 0x00000001090e7824 */ /* 0x000fe200078e0208 */
[----:B------:R-:W-:-:S02]  /*1b80*/  IADD3 R0, R19, 0x2f, RZ ;  /* 0x0000002f13007810 */ /* 0x000fc40007ffe0ff */
[----:B------:R-:W-:Y:S02]  /*1b90*/  LEA.HI R3, R3, R4, RZ, 0x10 ;  /* 0x0000000403037211 */ /* 0x000fe400078f80ff */
[----:B------:R-:W-:Y:S01]  /*1ba0*/  ISETP.GE.AND P0, PT, R19, 0x1, PT ;  /* 0x000000011300780c */ /* 0x000fe20003f06270 */
[----:B------:R-:W-:Y:S01]  /*1bb0*/  IMAD.HI R0, R0, 0x2aaaaaab, RZ ;  /* 0x2aaaaaab00007827 */ /* 0x000fe200078e02ff */
[----:B------:R-:W-:Y:S02]  /*1bc0*/  LOP3.LUT R15, R3, 0xff, RZ, 0xc0, !PT ;  /* 0x000000ff030f7812 */ /* 0x000fe400078ec0ff */
[----:B------:R-:W-:Y:S02]  /*1bd0*/  SHF.R.U32.HI R5, RZ, 0x10, R3 ;  /* 0x00000010ff057819 */ /* 0x000fe40000011603 */
[----:B------:R-:W-:Y:S01]  /*1be0*/  SHF.R.U32.HI R2, RZ, 0x1f, R0 ;  /* 0x0000001fff027819 */ /* 0x000fe20000011600 */
[----:B------:R1:W-:Y:S03]  /*1bf0*/  STL [R1+0x74], R15 ;  /* 0x0000740f01007387 */ /* 0x0003e60000100800 */
[----:B------:R-:W-:Y:S01]  /*1c00*/  LEA.HI.SX32 R10, R0, R2, 0x1d ;  /* 0x00000002000a7211 */ /* 0x000fe200078feaff */
[----:B------:R1:W-:Y:S01]  /*1c10*/  STL [R1+0x18], R5 ;  /* 0x0000180501007387 */ /* 0x0003e20000100800 */
[----:B------:R-:W-:Y:S01]  /*1c20*/  IMAD.MOV.U32 R2, RZ, RZ, RZ ;  /* 0x000000ffff027224 */ /* 0x000fe200078e00ff */
[----:B------:R-:W-:Y:S05]  /*1c30*/  @!P0 BRA `(.L_x_36) ;  /* 0x000001e000008947 */ /* 0x000fea0003800000 */
[----:B------:R-:W-:Y:S01]  /*1c40*/  ISETP.NE.AND P0, PT, R5, RZ, PT ;  /* 0x000000ff0500720c */ /* 0x000fe20003f05270 */
[----:B------:R-:W-:-:S03]  /*1c50*/  IMAD.MOV.U32 R4, RZ, RZ, RZ ;  /* 0x000000ffff047224 */ /* 0x000fc600078e00ff */
[----:B------:R-:W-:-:S04]  /*1c60*/  SEL R0, R5, c[0x0][0x338], P0 ;  /* 0x0000ce0005007a07 */ /* 0x000fc80000000000 */
[----:B------:R-:W-:Y:S02]  /*1c70*/  IABS R3, R0 ;  /* 0x0000000000037213 */ /* 0x000fe40000000000 */
[----:B------:R-:W-:Y:S02]  /*1c80*/  IADD3 R6, R10, -0x1, R0 ;  /* 0xffffffff0a067810 */ /* 0x000fe40007ffe000 */
[----:B------:R-:W2:Y:S02]  /*1c90*/  I2F.RP R2, R3 ;  /* 0x0000000300027306 */ /* 0x000ea40000209400 */
[----:B------:R-:W-:-:S06]  /*1ca0*/  IABS R9, R6 ;  /* 0x0000000600097213 */ /* 0x000fcc0000000000 */
[----:B--2---:R-:W2:Y:S02]  /*1cb0*/  MUFU.RCP R2, R2 ;  /* 0x0000000200027308 */ /* 0x004ea40000001000 */
[----:B--2---:R-:W-:-:S06]  /*1cc0*/  IADD3 R2, R2, 0xffffffe, RZ ;  /* 0x0ffffffe02027810 */ /* 0x004fcc0007ffe0ff */
[----:B-1----:R-:W1:Y:S02]  /*1cd0*/  F2I.FTZ.U32.TRUNC.NTZ R5, R2 ;  /* 0x0000000200057305 */ /* 0x002e64000021f000 */
[----:B-1----:R-:W-:-:S04]  /*1ce0*/  IMAD.MOV R2, RZ, RZ, -R5 ;  /* 0x000000ffff027224 */ /* 0x002fc800078e0a05 */
        /* <DEDUP_REMOVED lines=19> */
.L_x_36:
[----:B------:R-:W-:Y:S05]  /*1e20*/  BSYNC B0 ;  /* 0x0000000000007941 */ /* 0x000fea0003800000 */
.L_x_35:
[----:B------:R-:W-:Y:S01]  /*1e30*/  IMAD R3, R15, R2, RZ ;  /* 0x000000020f037224 */ /* 0x000fe200078e02ff */
[----:B------:R-:W-:Y:S01]  /*1e40*/  PRMT R0, RZ, 0x7610, R0 ;  /* 0x00007610ff007816 */ /* 0x000fe20000000000 */
        /* <DEDUP_REMOVED lines=55> */
[----:B--2---:R-:W2:Y:S04]  /*21c0*/  LDL.LU R6, [R1+0x24] ;  /* 0x0000240001067983 */ /* 0x004ea80000300800 */
[----:B------:R-:W3:Y:S01]  /*21d0*/  LDL R20, [R1+0x14] ;  /* 0x0000140001147983 */ /* 0x000ee20000100800 */
[----:B------:R-:W-:-:S03]  /*21e0*/  ISETP.NE.U32.AND P1, PT, RZ, c[0x0][0x340], PT ;  /* 0x0000d000ff007a0c */ /* 0x000fc60003f25070 */
[----:B------:R-:W4:Y:S01]  /*21f0*/  LDL R74, [R1] ;  /* 0x00000000014a7983 */ /* 0x000f220000100800 */
[----:B------:R-:W-:-:S13]  /*2200*/  ISETP.NE.AND.EX P1, PT, RZ, c[0x0][0x344], PT, P1 ;  /* 0x0000d100ff007a0c */ /* 0x000fda0003f25310 */
[----:B------:R-:W-:-:S05]  /*2210*/  @P1 IMAD.WIDE R2, R75, R11, c[0x0][0x340] ;  /* 0x0000d0004b021625 */ /* 0x000fca00078e020b */
[----:B------:R5:W4:Y:S04]  /*2220*/  @P1 LDG.E R16, [R2.64] ;  /* 0x0000000602101981 */ /* 0x000b28000c1e1900 */
[----:B-1----:R-:W1:Y:S01]  /*2230*/  S2R R5, SR_TID.X ;  /* 0x0000000000057919 */ /* 0x002e620000002100 */
[----:B------:R-:W-:Y:S02]  /*2240*/  ISETP.GE.AND P2, PT, R250, c[0x0][0x1d4], PT ;  /* 0x00007500fa007a0c */ /* 0x000fe40003f46270 */
[----:B------:R-:W-:Y:S02]  /*2250*/  SHF.R.S32.HI R0, RZ, 0x1f, R12 ;  /* 0x0000001fff007819 */ /* 0x000fe4000001140c */
[----:B------:R-:W-:Y:S02]  /*2260*/  ISETP.GE.AND P6, PT, R252, c[0x0][0x1d4], PT ;  /* 0x00007500fc007a0c */ /* 0x000fe40003fc6270 */
[----:B-1----:R-:W-:-:S02]  /*2270*/  SHF.R.S32.HI R4, RZ, 0x1f, R5 ;  /* 0x0000001fff047819 */ /* 0x002fc40000011405 */
[----:B------:R-:W-:Y:S02]  /*2280*/  SHF.R.S32.HI R21, RZ, 0x1f, R5 ;  /* 0x0000001fff157819 */ /* 0x000fe40000011405 */
[-C--:B------:R-:W-:Y:S01]  /*2290*/  LEA.HI R4, R4, R5.reuse, RZ, 0x2 ;  /* 0x0000000504047211 */ /* 0x080fe200078f10ff */
[----:B-----5:R-:W-:Y:S01]  /*22a0*/  IMAD.MOV.U32 R2, RZ, RZ, c[0x0][0x2c4] ;  /* 0x0000b100ff027624 */ /* 0x020fe200078e00ff */
[----:B------:R-:W-:Y:S02]  /*22b0*/  LEA.HI R21, R21, R5, RZ, 0x2 ;  /* 0x0000000515157211 */ /* 0x000fe400078f10ff */
[----:B------:R-:W-:Y:S02]  /*22c0*/  LOP3.LUT R4, R4, 0xfffffffc, RZ, 0xc0, !PT ;  /* 0xfffffffc04047812 */ /* 0x000fe400078ec0ff */
[----:B------:R-:W-:Y:S02]  /*22d0*/  SHF.R.S32.HI R21, RZ, 0x2, R21 ;  /* 0x00000002ff157819 */ /* 0x000fe40000011415 */
[----:B------:R-:W-:Y:S01]  /*22e0*/  ISETP.NE.AND P0, PT, R2, 0x1, PT ;  /* 0x000000010200780c */ /* 0x000fe20003f05270 */
[----:B------:R-:W-:Y:S01]  /*22f0*/  IMAD.IADD R4, R5, 0x1, -R4 ;  /* 0x0000000105047824 */ /* 0x000fe200078e0a04 */
[----:B------:R-:W-:-:S04]  /*2300*/  SEL R5, RZ, 0xffffffff, P6 ;  /* 0xffffffffff057807 */ /* 0x000fc80003000000 */
[----:B------:R-:W-:Y:S01]  /*2310*/  LEA R2, R4, R21, 0x5 ;  /* 0x0000001504027211 */ /* 0x000fe200078e28ff */
[----:B------:R-:W-:Y:S01]  /*2320*/  IMAD R0, R0, c[0x0][0x178], RZ ;  /* 0x00005e0000007a24 */ /* 0x000fe200078e02ff */
[----:B------:R-:W-:-:S03]  /*2330*/  SEL R8, RZ, 0x1, P2 ;  /* 0x00000001ff087807 */ /* 0x000fc60001000000 */
[----:B------:R-:W-:Y:S01]  /*2340*/  IMAD R4, R12, c[0x0][0x17c], R0 ;  /* 0x00005f000c047a24 */ /* 0x000fe200078e0200 */
[----:B------:R-:W-:Y:S02]  /*2350*/  SEL R10, R75, RZ, !P4 ;  /* 0x000000ff4b0a7207 */ /* 0x000fe40006000000 */
[----:B------:R-:W-:Y:S02]  /*2360*/  ISETP.GE.AND P3, PT, R252, c[0x0][0x198], PT ;  /* 0x00006600fc007a0c */ /* 0x000fe40003f66270 */
[----:B------:R-:W-:Y:S02]  /*2370*/  IADD3 R96, R211, -0x1, RZ ;  /* 0xffffffffd3607810 */ /* 0x000fe40007ffe0ff */
[----:B--2---:R-:W-:-:S04]  /*2380*/  LOP3.LUT R6, R6, 0xfffffffe, RZ, 0xc0, !PT ;  /* 0xfffffffe06067812 */ /* 0x004fc800078ec0ff */
[----:B------:R-:W-:Y:S01]  /*2390*/  @P2 LOP3.LUT R6, R6, 0x1, RZ, 0xfc, !PT ;  /* 0x0000000106062812 */ /* 0x000fe200078efcff */
[----:B---3--:R-:W-:Y:S02]  /*23a0*/  IMAD R11, R20, 0x80, R2 ;  /* 0x00000080140b7824 */ /* 0x008fe400078e0202 */
[----:B------:R-:W-:Y:S02]  /*23b0*/  IMAD.WIDE.U32 R2, R12, c[0x0][0x178], RZ ;  /* 0x00005e000c027a25 */ /* 0x000fe400078e00ff */
[----:B------:R1:W-:Y:S02]  /*23c0*/  STL [R1+0x24], R6 ;  /* 0x0000240601007387 */ /* 0x0003e40000100800 */
[----:B------:R-:W-:Y:S01]  /*23d0*/  @P0 IMAD.HI.U32 R7, R11, c[0x0][0x2c8], RZ ;  /* 0x0000b2000b070a27 */ /* 0x000fe200078e00ff */
[----:B------:R-:W-:Y:S02]  /*23e0*/  ISETP.NE.AND P2, PT, R13, RZ, PT ;  /* 0x000000ff0d00720c */ /* 0x000fe40003f45270 */
[----:B------:R-:W-:-:S02]  /*23f0*/  MOV R0, R11 ;  /* 0x0000000b00007202 */ /* 0x000fc40000000f00 */
[----:B------:R-:W-:Y:S02]  /*2400*/  @P0 SHF.R.U32.HI R0, RZ, c[0x0][0x2cc], R7 ;  /* 0x0000b300ff000a19 */ /* 0x000fe40000011607 */
[----:B----4-:R-:W-:Y:S01]  /*2410*/  ISETP.GE.AND P5, PT, R74, c[0x0][0x1d4], PT ;  /* 0x000075004a007a0c */ /* 0x010fe20003fa6270 */
[----:B-1----:R-:W-:Y:S02]  /*2420*/  IMAD.SHL.U32 R6, R5, 0x2, RZ ;  /* 0x0000000205067824 */ /* 0x002fe400078e00ff */
[----:B------:R-:W-:Y:S02]  /*2430*/  IMAD.IADD R5, R3, 0x1, R4 ;  /* 0x0000000103057824 */ /* 0x000fe400078e0204 */
[----:B------:R-:W-:Y:S01]  /*2440*/  IMAD.MOV.U32 R4, RZ, RZ, R2 ;  /* 0x000000ffff047224 */ /* 0x000fe200078e0002 */
[----:B------:R-:W-:Y:S02]  /*2450*/  LOP3.LUT R13, R6, 0x2, R8, 0xe2, !PT ;  /* 0x00000002060d7812 */ /* 0x000fe400078ee208 */
[----:B------:R-:W-:-:S02]  /*2460*/  SHF.R.S32.HI R6, RZ, 0x1f, R14 ;  /* 0x0000001fff067819 */ /* 0x000fc4000001140e */
[C---:B------:R-:W-:Y:S02]  /*2470*/  IADD3 R2, P0, R21.reuse, R14, RZ ;  /* 0x0000000e15027210 */ /* 0x040fe40007f1e0ff */
[----:B------:R-:W-:Y:S02]  /*2480*/  SEL R3, R76, RZ, !P4 ;  /* 0x000000ff4c037207 */ /* 0x000fe40006000000 */
[----:B------:R-:W-:Y:S01]  /*2490*/  LEA.HI.X.SX32 R8, R21, R6, 0x1, P0 ;  /* 0x0000000615087211 */ /* 0x000fe200000f0eff */
[----:B------:R-:W-:-:S04]  /*24a0*/  IMAD.WIDE.U32 R4, R77, c[0x0][0x1b8], R4 ;  /* 0x00006e004d047a25 */ /* 0x000fc800078e0004 */
[C---:B------:R-:W-:Y:S02]  /*24b0*/  IMAD R15, R8.reuse, c[0x0][0x1e0], RZ ;  /* 0x00007800080f7a24 */ /* 0x040fe400078e02ff */
[----:B------:R-:W-:Y:S02]  /*24c0*/  IMAD R14, R8, c[0x0][0x208], RZ ;  /* 0x00008200080e7a24 */ /* 0x000fe400078e02ff */
[----:B------:R-:W-:Y:S02]  /*24d0*/  IMAD R17, R3, c[0x0][0x1c0], RZ ;  /* 0x0000700003117a24 */ /* 0x000fe400078e02ff */
[----:B------:R-:W-:Y:S01]  /*24e0*/  IMAD R3, R77, c[0x0][0x1bc], R5 ;  /* 0x00006f004d037a24 */ /* 0x000fe200078e0205 */
[----:B------:R-:W-:Y:S01]  /*24f0*/  SEL R12, RZ, 0x4, P5 ;  /* 0x00000004ff0c7807 */ /* 0x000fe20002800000 */
[----:B------:R-:W-:-:S04]  /*2500*/  IMAD.WIDE.U32 R6, R2, c[0x0][0x1e0], R250 ;  /* 0x0000780002067a25 */ /* 0x000fc800078e00fa */
[----:B------:R-:W-:-:S04]  /*2510*/  IMAD.WIDE.U32 R8, R2, c[0x0][0x208], R250 ;  /* 0x0000820002087a25 */ /* 0x000fc800078e00fa */
[C---:B------:R-:W-:Y:S02]  /*2520*/  IMAD R15, R2.reuse, c[0x0][0x1e4], R15 ;  /* 0x00007900020f7a24 */ /* 0x040fe400078e020f */
[----:B------:R-:W-:Y:S01]  /*2530*/  IMAD R5, R2, c[0x0][0x20c], R14 ;  /* 0x0000830002057a24 */ /* 0x000fe200078e020e */
[----:B------:R-:W-:Y:S01]  /*2540*/  MOV R2, R4 ;  /* 0x0000000400027202 */ /* 0x000fe20000000f00 */
[----:B------:R-:W-:Y:S01]  /*2550*/  IMAD.MOV R4, RZ, RZ, -R0 ;  /* 0x000000ffff047224 */ /* 0x000fe200078e0a00 */
[----:B------:R-:W-:Y:S01]  /*2560*/  LOP3.LUT R14, R13, R12, RZ, 0xfc, !PT ;  /* 0x0000000c0d0e7212 */ /* 0x000fe200078efcff */
[C---:B------:R-:W-:Y:S02]  /*2570*/  IMAD R12, R10.reuse, c[0x0][0x1c4], R17 ;  /* 0x000071000a0c7a24 */ /* 0x040fe400078e0211 */
[----:B------:R-:W-:Y:S01]  /*2580*/  IMAD.WIDE.U32 R2, R10, c[0x0][0x1c0], R2 ;  /* 0x000070000a027a25 */ /* 0x000fe200078e0002 */
[----:B------:R-:W-:-:S03]  /*2590*/  SHF.R.S32.HI R10, RZ, 0x1f, R0 ;  /* 0x0000001fff0a7819 */ /* 0x000fc60000011400 */
[----:B------:R-:W-:Y:S01]  /*25a0*/  IMAD.IADD R5, R9, 0x1, R5 ;  /* 0x0000000109057824 */ /* 0x000fe200078e0205 */
[----:B------:R-:W-:Y:S01]  /*25b0*/  IADD3 R3, R3, R12, RZ ;  /* 0x0000000c03037210 */ /* 0x000fe20007ffe0ff */
[----:B------:R-:W-:Y:S02]  /*25c0*/  IMAD R9, R4, c[0x0][0x2c4], R11 ;  /* 0x0000b10004097a24 */ /* 0x000fe400078e020b */
[----:B------:R-:W-:Y:S02]  /*25d0*/  IMAD.MOV.U32 R4, RZ, RZ, R8 ;  /* 0x000000ffff047224 */ /* 0x000fe400078e0008 */
[----:B------:R-:W-:Y:S02]  /*25e0*/  IMAD R8, R10, c[0x0][0x1b0], RZ ;  /* 0x00006c000a087a24 */ /* 0x000fe400078e02ff */
[----:B------:R-:W-:Y:S01]  /*25f0*/  IMAD.WIDE.U32 R2, R0, c[0x0][0x1b0], R2 ;  /* 0x00006c0000027a25 */ /* 0x000fe200078e0002 */
[----:B------:R-:W-:-:S03]  /*2600*/  SHF.R.S32.HI R10, RZ, 0x1f, R9 ;  /* 0x0000001fff0a7819 */ /* 0x000fc60000011409 */
[----:B------:R-:W-:Y:S01]  /*2610*/  IMAD R8, R0, c[0x0][0x1b4], R8 ;  /* 0x00006d0000087a24 */ /* 0x000fe200078e0208 */
[----:B------:R-:W-:Y:S01]  /*2620*/  @P1 SHF.R.S32.HI R0, RZ, 0x1f, R16 ;  /* 0x0000001fff001819 */ /* 0x000fe20000011410 */
[----:B------:R-:W-:Y:S01]  /*2630*/  @!P1 IMAD.MOV.U32 R0, RZ, RZ, R76 ;  /* 0x000000ffff009224 */ /* 0x000fe200078e004c */
[----:B------:R-:W-:Y:S01]  /*2640*/  IADD3 R7, R7, R15, RZ ;  /* 0x0000000f07077210 */ /* 0x000fe20007ffe0ff */
[----:B------:R-:W-:Y:S01]  /*2650*/  IMAD R10, R10, c[0x0][0x1a8], RZ ;  /* 0x00006a000a0a7a24 */ /* 0x000fe200078e02ff */
[----:B------:R-:W-:Y:S02]  /*2660*/  IADD3 R3, R3, R8, RZ ;  /* 0x0000000803037210 */ /* 0x000fe40007ffe0ff */
[----:B------:R-:W-:Y:S01]  /*2670*/  SEL R8, R0, RZ, !P2 ;  /* 0x000000ff00087207 */ /* 0x000fe20005000000 */
[----:B------:R-:W-:Y:S01]  /*2680*/  IMAD.WIDE.U32 R4, R77, c[0x0][0x210], R4 ;  /* 0x000084004d047a25 */ /* 0x000fe200078e0004 */
[----:B------:R-:W-:-:S03]  /*2690*/  @!P1 MOV R16, R75 ;  /* 0x0000004b00109202 */ /* 0x000fc60000000f00 */
[----:B------:R-:W-:Y:S01]  /*26a0*/  IMAD.WIDE.U32 R6, R77, c[0x0][0x1e8], R6 ;  /* 0x00007a004d067a25 */ /* 0x000fe200078e0006 */
[----:B------:R-:W-:-:S03]  /*26b0*/  SEL R0, R16, RZ, !P2 ;  /* 0x000000ff10007207 */ /* 0x000fc60005000000 */
[C---:B------:R-:W-:Y:S02]  /*26c0*/  IMAD R10, R9.reuse, c[0x0][0x1ac], R10 ;  /* 0x00006b00090a7a24 */ /* 0x040fe400078e020a */
[----:B------:R-:W-:-:S04]  /*26d0*/  IMAD.WIDE.U32 R2, R9, c[0x0][0x1a8], R2 ;  /* 0x00006a0009027a25 */ /* 0x000fc800078e0002 */
[C---:B------:R-:W-:Y:S02]  /*26e0*/  IMAD R9, R8.reuse, c[0x0][0x1f0], RZ ;  /* 0x00007c0008097a24 */ /* 0x040fe400078e02ff */
[C---:B------:R-:W-:Y:S02]  /*26f0*/  IMAD R5, R77.reuse, c[0x0][0x214], R5 ;  /* 0x000085004d057a24 */ /* 0x040fe400078e0205 */
[----:B------:R-:W-:Y:S02]  /*2700*/  IMAD R8, R8, c[0x0][0x218], RZ ;  /* 0x0000860008087a24 */ /* 0x000fe400078e02ff */
[----:B------:R-:W-:Y:S01]  /*2710*/  IMAD R7, R77, c[0x0][0x1ec], R7 ;  /* 0x00007b004d077a24 */ /* 0x000fe200078e0207 */
[----:B------:R-:W-:Y:S01]  /*2720*/  LEA R12, P0, R2, c[0x0][0x160], 0x1 ;  /* 0x00005800020c7a11 */ /* 0x000fe200078008ff */
[----:B------:R-:W-:Y:S02]  /*2730*/  IMAD.IADD R3, R3, 0x1, R10 ;  /* 0x0000000103037824 */ /* 0x000fe400078e020a */
[----:B------:R-:W-:-:S02]  /*2740*/  IMAD R8, R0, c[0x0][0x21c], R8 ;  /* 0x0000870000087a24 */ /* 0x000fc400078e0208 */
[----:B------:R-:W-:-:S04]  /*2750*/  IMAD.WIDE.U32 R248, R0, c[0x0][0x218], R4 ;  /* 0x0000860000f87a25 */ /* 0x000fc800078e0004 */
[C---:B------:R-:W-:Y:S02]  /*2760*/  IMAD R11, R0.reuse, c[0x0][0x1f4], R9 ;  /* 0x00007d00000b7a24 */ /* 0x040fe400078e0209 */
[----:B------:R-:W-:Y:S01]  /*2770*/  IMAD.WIDE.U32 R244, R0, c[0x0][0x1f0], R6 ;  /* 0x00007c0000f47a25 */ /* 0x000fe200078e0006 */
[----:B------:R-:W-:Y:S02]  /*2780*/  ISETP.GE.AND P1, PT, R250, c[0x0][0x198], PT ;  /* 0x00006600fa007a0c */ /* 0x000fe40003f26270 */
[----:B------:R-:W-:Y:S01]  /*2790*/  ISETP.GE.AND P4, PT, R74, c[0x0][0x198], PT ;  /* 0x000066004a007a0c */ /* 0x000fe20003f86270 */
[----:B------:R-:W-:Y:S01]  /*27a0*/  IMAD.IADD R246, R245, 0x1, R11 ;  /* 0x00000001f5f67824 */ /* 0x000fe200078e020b */
[----:B------:R-:W-:Y:S02]  /*27b0*/  LEA.HI.X R10, R2, c[0x0][0x164], R3, 0x1, P0 ;  /* 0x00005900020a7a11 */ /* 0x000fe400000f0c03 */
[----:B------:R-:W-:Y:S02]  /*27c0*/  LEA R9, R20, R21, 0x7 ;  /* 0x0000001514097211 */ /* 0x000fe400078e38ff */
[----:B------:R-:W-:Y:S01]  /*27d0*/  IADD3 R247, R249, R8, RZ ;  /* 0x00000008f9f77210 */ /* 0x000fe20007ffe0ff */
[----:B------:R-:W-:Y:S05]  /*27e0*/  BRA.DIV ~URZ, `(.L_x_38) ;  /* 0x0000b6927f007947 */ /* 0x000fea000b800000 */
[----:B------:R1:W2:Y:S02]  /*27f0*/  SHFL.IDX PT, R8, R10, RZ, 0x1c1f ;  /* 0x001c1fff0a087589 */ /* 0x0002a400000e0000 */
.L_x_126:
[----:B------:R-:W-:Y:S05]  /*2800*/  BRA.DIV ~URZ, `(.L_x_39) ;  /* 0x0000b6e27f007947 */ /* 0x000fea000b800000 */
[----:B------:R3:W4:Y:S02]  /*2810*/  SHFL.IDX PT, R0, R12, RZ, 0x1c1f ;  /* 0x001c1fff0c007589 */ /* 0x00072400000e0000 */
.L_x_127:
[----:B------:R-:W-:Y:S01]  /*2820*/  IMAD R11, R18, c[0x0][0x2c4], RZ ;  /* 0x0000b100120b7a24 */ /* 0x000fe200078e02ff */
[----:B------:R-:W-:Y:S04]  /*2830*/  BSSY B0, `(.L_x_40) ;  /* 0x0000014000007945 */ /* 0x000fe80003800000 */
[----:B------:R-:W-:-:S13]  /*2840*/  ISETP.GE.AND P0, PT, R9, R11, PT ;  /* 0x0000000b0900720c */ /* 0x000fda0003f06270 */
[----:B------:R-:W-:Y:S05]  /*2850*/  @P0 BRA `(.L_x_41) ;  /* 0x0000011000000947 */ /* 0x000fea0003800000 */
[----:B------:R-:W5:Y:S04]  /*2860*/  LDL R2, [R1+0x6c] ;  /* 0x00006c0001027983 */ /* 0x000f680000100800 */
[----:B---3--:R-:W3:Y:S04]  /*2870*/  LDL R15, [R1] ;  /* 0x00000000010f7983 */ /* 0x008ee80000100800 */
[----:B----4-:R-:W4:Y:S04]  /*2880*/  LDL R13, [R1+0x78] ;  /* 0x00007800010d7983 */ /* 0x010f280000100800 */
[----:B--2---:R-:W2:Y:S01]  /*2890*/  LDL R16, [R1+0x68] ;  /* 0x0000680001107983 */ /* 0x004ea20000100800 */
[----:B------:R-:W-:-:S04]  /*28a0*/  LEA R6, P0, R250, R0, 0x1 ;  /* 0x00000000fa067211 */ /* 0x000fc800078008ff */
[----:B------:R-:W-:Y:S02]  /*28b0*/  LEA.HI.X R7, R250, R8, R251, 0x1, P0 ;  /* 0x00000008fa077211 */ /* 0x000fe400000f0cfb */
[----:B------:R-:W-:-:S04]  /*28c0*/  LEA R4, P0, R252, R0, 0x1 ;  /* 0x00000000fc047211 */ /* 0x000fc800078008ff */
[----:B-----5:R-:W-:Y:S02]  /*28d0*/  LEA.HI.X R5, R252, R8, R2, 0x1, P0 ;  /* 0x00000008fc057211 */ /* 0x020fe400000f0c02 */
[----:B---3--:R-:W-:Y:S01]  /*28e0*/  LEA R2, P0, R15, R0, 0x1 ;  /* 0x000000000f027211 */ /* 0x008fe200078008ff */
[----:B----4-:R-:W-:-:S03]  /*28f0*/  IMAD.SHL.U32 R0, R13, 0x2, RZ ;  /* 0x000000020d007824 */ /* 0x010fc600078e00ff */
[----:B--2---:R-:W-:Y:S02]  /*2900*/  LEA.HI.X R3, R15, R8, R16, 0x1, P0 ;  /* 0x000000080f037211 */ /* 0x004fe400000f0c10 */
[----:B------:R-:W-:Y:S01]  /*2910*/  @!PT LDS RZ, [RZ] ;  /* 0x00000000fffff984 */ /* 0x000fe20000000800 */
[----:B------:R-:W-:Y:S01]  /*2920*/  @!PT LDS RZ, [RZ] ;  /* 0x00000000fffff984 */ /* 0x000fe20000000800 */
[----:B------:R-:W-:Y:S01]  /*2930*/  @!PT LDS RZ, [RZ] ;  /* 0x00000000fffff984 */ /* 0x000fe20000000800 */
[----:B------:R2:W-:Y:S04]  /*2940*/  LDGSTS.E.BYPASS.LTC128B.128 [R0+0x6080], [R6.64], !P1 ;  /* 0x0608000006007fae */ /* 0x0005e8000c901d46 */
[----:B------:R2:W-:Y:S04]  /*2950*/  LDGSTS.E.BYPASS.LTC128B.128 [R0+0x8080], [R4.64], !P3 ;  /* 0x0808000004007fae */ /* 0x0005e8000d901d46 */
[----:B------:R2:W-:Y:S02]  /*2960*/  LDGSTS.E.BYPASS.LTC128B.128 [R0+0xa080], [R2.64], !P4 ;  /* 0x0a08000002007fae */ /* 0x0005e4000e101d46 */
.L_x_41:
[----:B------:R-:W-:Y:S05]  /*2970*/  BSYNC B0 ;  /* 0x0000000000007941 */ /* 0x000fea0003800000 */
.L_x_40:
[----:B------:R-:W-:Y:S05]  /*2980*/  BRA.DIV ~URZ, `(.L_x_42) ;  /* 0x0000b5c27f007947 */ /* 0x000fea000b800000 */
[----:B--2---:R2:W1:Y:S04]  /*2990*/  SHFL.IDX PT, R8, R10, 0x1, 0x1c1f ;  /* 0x003c1f000a087f89 */ /* 0x00446800000e0000 */
[----:B----4-:R2:W4:Y:S02]  /*29a0*/  SHFL.IDX PT, R0, R12, 0x1, 0x1c1f ;  /* 0x003c1f000c007f89 */ /* 0x01052400000e0000 */
.L_x_128:
[----:B------:R-:W-:Y:S01]  /*29b0*/  IADD3 R2, R9, 0x20, RZ ;  /* 0x0000002009027810 */ /* 0x000fe20007ffe0ff */
[----:B------:R-:W-:Y:S03]  /*29c0*/  BSSY B0, `(.L_x_43) ;  /* 0x0000014000007945 */ /* 0x000fe60003800000 */
[----:B------:R-:W-:-:S13]  /*29d0*/  ISETP.GE.AND P0, PT, R2, R11, PT ;  /* 0x0000000b0200720c */ /* 0x000fda0003f06270 */
[----:B------:R-:W-:Y:S05]  /*29e0*/  @P0 BRA `(.L_x_44) ;  /* 0x0000011000000947 */ /* 0x000fea0003800000 */
[----:B------:R-:W5:Y:S04]  /*29f0*/  LDL R3, [R1+0x6c] ;  /* 0x00006c0001037983 */ /* 0x000f680000100800 */
[----:B--2---:R-:W2:Y:S04]  /*2a00*/  LDL R15, [R1] ;  /* 0x00000000010f7983 */ /* 0x004ea80000100800 */
[----:B---3--:R-:W3:Y:S04]  /*2a10*/  LDL R13, [R1+0x78] ;  /* 0x00007800010d7983 */ /* 0x008ee80000100800 */
[----:B----4-:R-:W4:Y:S01]  /*2a20*/  LDL R16, [R1+0x68] ;  /* 0x0000680001107983 */ /* 0x010f220000100800 */
[----:B------:R-:W-:-:S04]  /*2a30*/  LEA R6, P0, R250, R0, 0x1 ;  /* 0x00000000fa067211 */ /* 0x000fc800078008ff */
[----:B-1----:R-:W-:Y:S02]  /*2a40*/  LEA.HI.X R7, R250, R8, R251, 0x1, P0 ;  /* 0x00000008fa077211 */ /* 0x002fe400000f0cfb */
[----:B------:R-:W-:-:S04]  /*2a50*/  LEA R4, P0, R252, R0, 0x1 ;  /* 0x00000000fc047211 */ /* 0x000fc800078008ff */
[----:B-----5:R-:W-:Y:S02]  /*2a60*/  LEA.HI.X R5, R252, R8, R3, 0x1, P0 ;  /* 0x00000008fc057211 */ /* 0x020fe400000f0c03 */
[----:B--2---:R-:W-:Y:S01]  /*2a70*/  LEA R2, P0, R15, R0, 0x1 ;  /* 0x000000000f027211 */ /* 0x004fe200078008ff */
[----:B---3--:R-:W-:-:S03]  /*2a80*/  IMAD.SHL.U32 R0, R13, 0x2, RZ ;  /* 0x000000020d007824 */ /* 0x008fc600078e00ff */
[----:B----4-:R-:W-:Y:S02]  /*2a90*/  LEA.HI.X R3, R15, R8, R16, 0x1, P0 ;  /* 0x000000080f037211 */ /* 0x010fe400000f0c10 */
[----:B------:R-:W-:Y:S01]  /*2aa0*/  @!PT LDS RZ, [RZ] ;  /* 0x00000000fffff984 */ /* 0x000fe20000000800 */
[----:B------:R-:W-:Y:S01]  /*2ab0*/  @!PT LDS RZ, [RZ] ;  /* 0x00000000fffff984 */ /* 0x000fe20000000800 */
[----:B------:R-:W-:Y:S01]  /*2ac0*/  @!PT LDS RZ, [RZ] ;  /* 0x00000000fffff984 */ /* 0x000fe20000000800 */
[----:B------:R1:W-:Y:S04]  /*2ad0*/  LDGSTS.E.BYPASS.LTC128B.128 [R0+0x6880], [R6.64], !P1 ;  /* 0x0688000006007fae */ /* 0x0003e8000c901d46 */
[----:B------:R1:W-:Y:S04]  /*2ae0*/  LDGSTS.E.BYPASS.LTC128B.128 [R0+0x8880], [R4.64], !P3 ;  /* 0x0888000004007fae */ /* 0x0003e8000d901d46 */
[----:B------:R1:W-:Y:S02]  /*2af0*/  LDGSTS.E.BYPASS.LTC128B.128 [R0+0xa880], [R2.64], !P4 ;  /* 0x0a88000002007fae */ /* 0x0003e4000e101d46 */
.L_x_44:
[----:B------:R-:W-:Y:S05]  /*2b00*/  BSYNC B0 ;  /* 0x0000000000007941 */ /* 0x000fea0003800000 */
.L_x_43:
[----:B------:R-:W-:Y:S05]  /*2b10*/  BRA.DIV ~URZ, `(.L_x_45) ;  /* 0x0000b4f27f007947 */ /* 0x000fea000b800000 */
[----:B-1----:R1:W2:Y:S02]  /*2b20*/  SHFL.IDX PT, R8, R10, 0x2, 0x1c1f ;  /* 0x005c1f000a087f89 */ /* 0x0022a400000e0000 */
.L_x_129:
[----:B------:R-:W-:Y:S05]  /*2b30*/  BRA.DIV ~URZ, `(.L_x_46) ;  /* 0x0000b5427f007947 */ /* 0x000fea000b800000 */
[----:B----4-:R4:W1:Y:S02]  /*2b40*/  SHFL.IDX PT, R0, R12, 0x2, 0x1c1f ;  /* 0x005c1f000c007f89 */ /* 0x01086400000e0000 */
.L_x_130:
[----:B------:R-:W-:Y:S01]  /*2b50*/  IADD3 R2, R9, 0x40, RZ ;  /* 0x0000004009027810 */ /* 0x000fe20007ffe0ff */
[----:B------:R-:W-:Y:S03]  /*2b60*/  BSSY B0, `(.L_x_47) ;  /* 0x0000014000007945 */ /* 0x000fe60003800000 */
[----:B------:R-:W-:-:S13]  /*2b70*/  ISETP.GE.AND P0, PT, R2, R11, PT ;  /* 0x0000000b0200720c */ /* 0x000fda0003f06270 */
[----:B------:R-:W-:Y:S05]  /*2b80*/  @P0 BRA `(.L_x_48) ;  /* 0x0000011000000947 */ /* 0x000fea0003800000 */
[----:B------:R-:W5:Y:S04]  /*2b90*/  LDL R3, [R1+0x6c] ;  /* 0x00006c0001037983 */ /* 0x000f680000100800 */
[----:B---3--:R-:W3:Y:S04]  /*2ba0*/  LDL R15, [R1] ;  /* 0x00000000010f7983 */ /* 0x008ee80000100800 */
[----:B----4-:R-:W4:Y:S04]  /*2bb0*/  LDL R13, [R1+0x78] ;  /* 0x00007800010d7983 */ /* 0x010f280000100800 */
[----:B--2---:R-:W2:Y:S01]  /*2bc0*/  LDL R16, [R1+0x68] ;  /* 0x0000680001107983 */ /* 0x004ea20000100800 */
[----:B-1----:R-:W-:-:S04]  /*2bd0*/  LEA R6, P0, R250, R0, 0x1 ;  /* 0x00000000fa067211 */ /* 0x002fc800078008ff */
        /* <DEDUP_REMOVED lines=12> */
.L_x_48:
[----:B------:R-:W-:Y:S05]  /*2ca0*/  BSYNC B0 ;  /* 0x0000000000007941 */ /* 0x000fea0003800000 */
.L_x_47:
[----:B------:R-:W-:Y:S05]  /*2cb0*/  BRA.DIV ~URZ, `(.L_x_49) ;  /* 0x0000b4227f007947 */ /* 0x000fea000b800000 */
[----:B--2---:R2:W3:Y:S04]  /*2cc0*/  SHFL.IDX PT, R8, R10, 0x3, 0x1c1f ;  /* 0x007c1f000a087f89 */ /* 0x0044e800000e0000 */
[----:B-1----:R2:W1:Y:S02]  /*2cd0*/  SHFL.IDX PT, R0, R12, 0x3, 0x1c1f ;  /* 0x007c1f000c007f89 */ /* 0x00246400000e0000 */
.L_x_131:
[----:B------:R-:W5:Y:S04]  /*2ce0*/  LDL R5, [R1+0x78] ;  /* 0x0000780001057983 */ /* 0x000f680000100800 */
[----:B--2---:R-:W2:Y:S04]  /*2cf0*/  LDL R4, [R1+0x6c] ;  /* 0x00006c0001047983 */ /* 0x004ea80000100800 */
[----:B----4-:R-:W4:Y:S04]  /*2d00*/  LDL R15, [R1] ;  /* 0x00000000010f7983 */ /* 0x010f280000100800 */
[----:B---3--:R-:W3:Y:S04]  /*2d10*/  LDL R16, [R1+0x68] ;  /* 0x0000680001107983 */ /* 0x008ee80000100800 */
[----:B------:R-:W3:Y:S04]  /*2d20*/  LDL R140, [R1+0x24] ;  /* 0x00002400018c7983 */ /* 0x000ee80000100800 */
[----:B------:R-:W1:Y:S01]  /*2d30*/  S2R R12, SR_TID.X ;  /* 0x00000000000c7919 */ /* 0x000e620000002100 */
[----:B------:R-:W-:-:S02]  /*2d40*/  IADD3 R2, R9, 0x60, RZ ;  /* 0x0000006009027810 */ /* 0x000fc40007ffe0ff */
[----:B------:R-:W-:Y:S01]  /*2d50*/  MOV R13, 0x30 ;  /* 0x00000030000d7802 */ /* 0x000fe20000000f00 */
[----:B------:R-:W3:Y:S01]  /*2d60*/  LDL R241, [R1+0x8] ;  /* 0x0000080001f17983 */ /* 0x000ee20000100800 */
[----:B------:R-:W-:-:S03]  /*2d70*/  ISETP.GE.AND P2, PT, R2, R11, PT ;  /* 0x0000000b0200720c */ /* 0x000fc60003f46270 */
[----:B------:R-:W-:Y:S01]  /*2d80*/  IMAD R13, R211, -0x30, R13 ;  /* 0xffffffd0d30d7824 */ /* 0x000fe200078e020d */
[----:B------:R-:W-:-:S04]  /*2d90*/  SHF.R.S32.HI R11, RZ, 0x1f, R96 ;  /* 0x0000001fff0b7819 */ /* 0x000fc80000011460 */
[----:B------:R-:W-:-:S05]  /*2da0*/  IADD3 R138, R19, R13, RZ ;  /* 0x0000000d138a7210 */ /* 0x000fca0007ffe0ff */
[C---:B-1----:R-:W-:Y:S02]  /*2db0*/  @!P2 LEA R2, P0, R250.reuse, R0, 0x1 ;  /* 0x00000000fa02a211 */ /* 0x042fe400078008ff */
[----:B------:R-:W-:Y:S02]  /*2dc0*/  SHF.R.S32.HI R139, RZ, 0x1f, R12 ;  /* 0x0000001fff8b7819 */ /* 0x000fe4000001140c */
[----:B------:R-:W-:Y:S02]  /*2dd0*/  @!P2 LEA.HI.X R3, R250, R8, R251, 0x1, P0 ;  /* 0x00000008fa03a211 */ /* 0x000fe400000f0cfb */
[----:B------:R-:W-:Y:S02]  /*2de0*/  LEA.HI R139, R139, R12, RZ, 0x2 ;  /* 0x0000000c8b8b7211 */ /* 0x000fe400078f10ff */
[----:B------:R-:W-:Y:S02]  /*2df0*/  @!P2 LEA R6, P0, R252, R0, 0x1 ;  /* 0x00000000fc06a211 */ /* 0x000fe400078008ff */
[----:B------:R-:W-:-:S02]  /*2e00*/  IMNMX R10, R138, 0x30, PT ;  /* 0x000000308a0a7817 */ /* 0x000fc40003800200 */
[----:B------:R-:W-:Y:S02]  /*2e10*/  SHF.R.S32.HI R139, RZ, 0x2, R139 ;  /* 0x00000002ff8b7819 */ /* 0x000fe4000001148b */
[----:B------:R-:W-:Y:S02]  /*2e20*/  MOV R136, R244 ;  /* 0x000000f400887202 */ /* 0x000fe40000000f00 */
[----:B------:R-:W-:Y:S02]  /*2e30*/  MOV R137, R246 ;  /* 0x000000f600897202 */ /* 0x000fe40000000f00 */
[----:B-----5:R-:W-:Y:S01]  /*2e40*/  SHF.L.U32 R191, R5, 0x1, RZ ;  /* 0x0000000105bf7819 */ /* 0x020fe200000006ff */
[----:B------:R-:W-:Y:S01]  /*2e50*/  IMAD R5, R11, c[0x0][0x1e0], RZ ;  /* 0x000078000b057a24 */ /* 0x000fe200078e02ff */
[----:B--2---:R-:W-:-:S03]  /*2e60*/  @!P2 LEA.HI.X R7, R252, R8, R4, 0x1, P0 ;  /* 0x00000008fc07a211 */ /* 0x004fc600000f0c04 */
[----:B------:R-:W-:Y:S01]  /*2e70*/  @!PT LDS RZ, [RZ] ;  /* 0x00000000fffff984 */ /* 0x000fe20000000800 */
[----:B------:R-:W-:Y:S01]  /*2e80*/  @!PT LDS RZ, [RZ] ;  /* 0x00000000fffff984 */ /* 0x000fe20000000800 */
[----:B------:R-:W-:Y:S01]  /*2e90*/  @!PT LDS RZ, [RZ] ;  /* 0x00000000fffff984 */ /* 0x000fe20000000800 */
[----:B------:R1:W-:Y:S01]  /*2ea0*/  @!P2 LDGSTS.E.BYPASS.LTC128B.128 [R191+0x7880], [R2.64], !P1 ;  /* 0x0788000002bfafae */ /* 0x0003e2000c901d46 */
[----:B------:R-:W-:Y:S01]  /*2eb0*/  IMAD R9, R96, c[0x0][0x1e4], R5 ;  /* 0x0000790060097a24 */ /* 0x000fe200078e0205 */
[----:B----4-:R-:W-:Y:S02]  /*2ec0*/  @!P2 LEA R4, P0, R15, R0, 0x1 ;  /* 0x000000000f04a211 */ /* 0x010fe400078008ff */
[----:B------:R2:W-:Y:S01]  /*2ed0*/  @!P2 LDGSTS.E.BYPASS.LTC128B.128 [R191+0x9880], [R6.64], !P3 ;  /* 0x0988000006bfafae */ /* 0x0005e2000d901d46 */
[----:B------:R-:W-:Y:S02]  /*2ee0*/  IADD3 R0, -R139, R10, RZ ;  /* 0x0000000a8b007210 */ /* 0x000fe40007ffe1ff */
[----:B---3--:R-:W-:Y:S02]  /*2ef0*/  @!P2 LEA.HI.X R5, R15, R8, R16, 0x1, P0 ;  /* 0x000000080f05a211 */ /* 0x008fe400000f0c10 */
[C---:B------:R-:W-:Y:S02]  /*2f00*/  ISETP.GE.AND P0, PT, R0.reuse, 0x21, PT ;  /* 0x000000210000780c */ /* 0x040fe40003f06270 */
[----:B------:R-:W-:Y:S01]  /*2f10*/  ISETP.GE.AND P1, PT, R0, 0x1, PT ;  /* 0x000000010000780c */ /* 0x000fe20003f26270 */
[----:B------:R3:W-:Y:S01]  /*2f20*/  @!P2 LDGSTS.E.BYPASS.LTC128B.128 [R191+0xb880], [R4.64], !P4 ;  /* 0x0b88000004bfafae */ /* 0x0007e2000e101d46 */
[----:B------:R-:W-:-:S03]  /*2f30*/  MOV R8, 0x20 ;  /* 0x0000002000087802 */ /* 0x000fc60000000f00 */
[----:B------:R-:W0:Y:S01]  /*2f40*/  LDGDEPBAR ;  /* 0x00000000000079af */ /* 0x000e220000000000 */
[----:B------:R-:W-:Y:S03]  /*2f50*/  WARPSYNC 0xffffffff ;  /* 0xffffffff00007948 */ /* 0x000fe60003800000 */
[----:B------:R-:W-:Y:S01]  /*2f60*/  BAR.SYNC.DEFER_BLOCKING 0x0 ;  /* 0x0000000000007b1d */ /* 0x000fe20000010000 */
[----:B-1----:R-:W-:-:S05]  /*2f70*/  IMAD.WIDE.U32 R2, R96, c[0x0][0x1e0], RZ ;  /* 0x0000780060027a25 */ /* 0x002fca00078e00ff */
[----:B------:R-:W-:Y:S01]  /*2f80*/  IADD3 R0, R3, R9, RZ ;  /* 0x0000000903007210 */ /* 0x000fe20007ffe0ff */
[----:B------:R-:W-:-:S04]  /*2f90*/  IMAD.WIDE.U32 R2, R2, 0x30, R136 ;  /* 0x0000003002027825 */ /* 0x000fc800078e0088 */
[----:B------:R-:W-:Y:S02]  /*2fa0*/  IMAD R0, R0, 0x30, RZ ;  /* 0x0000003000007824 */ /* 0x000fe400078e02ff */
[----:B--2---:R-:W-:Y:S01]  /*2fb0*/  IMAD.WIDE.U32 R6, R8, c[0x0][0x1e0], RZ ;  /* 0x0000780008067a25 */ /* 0x004fe200078e00ff */
[----:B---3--:R-:W-:Y:S02]  /*2fc0*/  @P1 LEA R4, P3, R2, c[0x0][0x1c8], 0x1 ;  /* 0x0000720002041a11 */ /* 0x008fe400078608ff */
[----:B------:R-:W-:Y:S01]  /*2fd0*/  IADD3 R0, R3, R0, RZ ;  /* 0x0000000003007210 */ /* 0x000fe20007ffe0ff */
[----:B------:R-:W-:Y:S01]  /*2fe0*/  IMAD R5, R8, c[0x0][0x1e4], RZ ;  /* 0x0000790008057a24 */ /* 0x000fe200078e02ff */
[----:B------:R-:W-:-:S04]  /*2ff0*/  @P0 IADD3 R3, P2, R2, R6, RZ ;  /* 0x0000000602030210 */ /* 0x000fc80007f5e0ff */
[----:B------:R-:W-:Y:S02]  /*3000*/  @P0 IADD3.X R6, R0, R7, R5, P2, !PT ;  /* 0x0000000700060210 */ /* 0x000fe400017fe405 */
[----:B------:R-:W-:Y:S02]  /*3010*/  @P1 LEA.HI.X R5, R2, c[0x0][0x1cc], R0, 0x1, P3 ;  /* 0x0000730002051a11 */ /* 0x000fe400018f0c00 */
[----:B------:R-:W-:Y:S02]  /*3020*/  LOP3.LUT P3, RZ, R140, 0x1, RZ, 0xc0, !PT ;  /* 0x000000018cff7812 */ /* 0x000fe4000786c0ff */
[----:B------:R-:W-:-:S04]  /*3030*/  @P0 LEA R2, P2, R3, c[0x0][0x1c8], 0x1 ;  /* 0x0000720003020a11 */ /* 0x000fc800078408ff */
[----:B------:R-:W-:-:S07]  /*3040*/  @P0 LEA.HI.X R3, R3, c[0x0][0x1cc], R6, 0x1, P2 ;  /* 0x0000730003030a11 */ /* 0x000fce00010f0c06 */
[----:B------:R-:W-:Y:S01]  /*3050*/  @!PT LDS RZ, [RZ] ;  /* 0x00000000fffff984 */ /* 0x000fe20000000800 */
[----:B------:R-:W-:Y:S01]  /*3060*/  @!PT LDS RZ, [RZ] ;  /* 0x00000000fffff984 */ /* 0x000fe20000000800 */
[----:B------:R-:W-:Y:S01]  /*3070*/  @!PT LDS RZ, [RZ] ;  /* 0x00000000fffff984 */ /* 0x000fe20000000800 */
[----:B------:R1:W-:Y:S04]  /*3080*/  @P1 LDGSTS.E.BYPASS.LTC128B.128 [R191+0x3c80], [R4.64], !P3 ;  /* 0x03c8000004bf1fae */ /* 0x0003e8000d901d46 */
[----:B------:R1:W-:Y:S04]  /*3090*/  @P1 LDGSTS.E.BYPASS.LTC128B.128 [R191+0x4880], [R4.64+0x40], !P6 ;  /* 0x0488004004bf1fae */ /* 0x0003e8000f101d46 */
[----:B------:R1:W-:Y:S04]  /*30a0*/  @P1 LDGSTS.E.BYPASS.LTC128B.128 [R191+0x5480], [R4.64+0x80], !P5 ;  /* 0x0548008004bf1fae */ /* 0x0003e8000e901d46 */
[----:B------:R2:W-:Y:S04]  /*30b0*/  @P0 LDGSTS.E.BYPASS.LTC128B.128 [R191+0x4480], [R2.64], !P3 ;  /* 0x0448000002bf0fae */ /* 0x0005e8000d901d46 */
[----:B------:R2:W-:Y:S04]  /*30c0*/  @P0 LDGSTS.E.BYPASS.LTC128B.128 [R191+0x5080], [R2.64+0x40], !P6 ;  /* 0x0508004002bf0fae */ /* 0x0005e8000f101d46 */
[----:B------:R2:W-:Y:S04]  /*30d0*/  @P0 LDGSTS.E.BYPASS.LTC128B.128 [R191+0x5c80], [R2.64+0x80], !P5 ;  /* 0x05c8008002bf0fae */ /* 0x0005e8000e901d46 */
[----:B------:R-:W0:Y:S01]  /*30e0*/  LDGDEPBAR ;  /* 0x00000000000079af */ /* 0x000e220000000000 */
[----:B------:R-:W-:-:S02]  /*30f0*/  IMAD R0, R11, c[0x0][0x208], RZ ;  /* 0x000082000b007a24 */ /* 0x000fc400078e02ff */
[----:B------:R-:W-:Y:S01]  /*3100*/  IMAD.WIDE.U32 R6, R96, c[0x0][0x208], RZ ;  /* 0x0000820060067a25 */ /* 0x000fe200078e00ff */
[----:B------:R-:W-:-:S03]  /*3110*/  ISETP.GT.AND P4, PT, R12, 0x3f, PT ;  /* 0x0000003f0c00780c */ /* 0x000fc60003f84270 */
[----:B------:R-:W-:-:S05]  /*3120*/  IMAD R0, R96, c[0x0][0x20c], R0 ;  /* 0x0000830060007a24 */ /* 0x000fca00078e0200 */
[----:B------:R-:W-:-:S05]  /*3130*/  IADD3 R0, R7, R0, RZ ;  /* 0x0000000007007210 */ /* 0x000fca0007ffe0ff */
[----:B------:R-:W-:Y:S01]  /*3140*/  IMAD R0, R0, 0x30, RZ ;  /* 0x0000003000007824 */ /* 0x000fe200078e02ff */
[----:B--2---:R-:W-:Y:S01]  /*3150*/  MOV R2, R248 ;  /* 0x000000f800027202 */ /* 0x004fe20000000f00 */
[----:B------:R-:W-:-:S04]  /*3160*/  DEPBAR.LE SB0, 0x1 ;  /* 0x000080400000791a */ /* 0x000fc80000000000 */
[----:B------:R-:W-:Y:S01]  /*3170*/  MOV R3, R247 ;  /* 0x000000f700037202 */ /* 0x000fe20000000f00 */
[----:B------:R-:W-:-:S04]  /*3180*/  DEPBAR.LE SB0, 0x0 ;  /* 0x000080000000791a */ /* 0x000fc80000000000 */
[----:B-1----:R-:W-:Y:S01]  /*3190*/  IMAD.WIDE.U32 R4, R6, 0x30, R2 ;  /* 0x0000003006047825 */ /* 0x002fe200078e0002 */
[----:B------:R-:W-:Y:S04]  /*31a0*/  BAR.SYNC.DEFER_BLOCKING 0x0 ;  /* 0x0000000000007b1d */ /* 0x000fe80000010000 */
[C---:B------:R-:W-:Y:S02]  /*31b0*/  LEA R2, P0, R4.reuse, c[0x0][0x1f8], 0x1 ;  /* 0x00007e0004027a11 */ /* 0x040fe400078008ff */
[----:B------:R-:W-:Y:S02]  /*31c0*/  IADD3 R0, R5, R0, RZ ;  /* 0x0000000005007210 */ /* 0x000fe40007ffe0ff */
[----:B------:R-:W-:Y:S02]  /*31d0*/  @!P4 MOV R5, c[0x0][0x208] ;  /* 0x000082000005ca02 */ /* 0x000fe40000000f00 */
[----:B------:R-:W-:-:S02]  /*31e0*/  LEA.HI.X R3, R4, c[0x0][0x1fc], R0, 0x1, P0 ;  /* 0x00007f0004037a11 */ /* 0x000fc400000f0c00 */
[----:B------:R-:W-:Y:S02]  /*31f0*/  @!P4 MOV R4, c[0x0][0x20c] ;  /* 0x000083000004ca02 */ /* 0x000fe40000000f00 */
[----:B------:R-:W-:Y:S02]  /*3200*/  @!P4 LEA R12, P0, R5, R2, 0x6 ;  /* 0x00000002050cc211 */ /* 0x000fe400078030ff */
[----:B------:R-:W-:Y:S02]  /*3210*/  IADD3 R0, R13, R19, -R139 ;  /* 0x000000130d007210 */ /* 0x000fe40007ffe88b */
[----:B------:R-:W-:Y:S02]  /*3220*/  LOP3.LUT P3, RZ, R14, 0x1, RZ, 0xc0, !PT ;  /* 0x000000010eff7812 */ /* 0x000fe4000786c0ff */
[----:B------:R-:W-:Y:S02]  /*3230*/  @!P4 LEA.HI.X R13, R5, R3, R4, 0x6, P0 ;  /* 0x00000003050dc211 */ /* 0x000fe400000f3404 */
[----:B------:R-:W-:-:S02]  /*3240*/  ISETP.LT.OR P0, PT, R0, 0x1, !P3 ;  /* 0x000000010000780c */ /* 0x000fc40005f01670 */
[----:B------:R-:W-:Y:S01]  /*3250*/  LOP3.LUT P2, RZ, R14, 0x2, RZ, 0xc0, !PT ;  /* 0x000000020eff7812 */ /* 0x000fe2000784c0ff */
[----:B------:R-:W-:Y:S04]  /*3260*/  LDSM.16.M88.4 R8, [R180] ;  /* 0x00000000b408783b */ /* 0x000fe80000000200 */
[----:B------:R-:W-:Y:S04]  /*3270*/  LDSM.16.M88.4 R4, [R180+0x1000] ;  /* 0x00100000b404783b */ /* 0x000fe80000000200 */
[----:B------:R-:W1:Y:S04]  /*3280*/  LDSM.16.M88.4 R16, [R109] ;  /* 0x000000006d10783b */ /* 0x000e680000000200 */
[----:B------:R-:W2:Y:S04]  /*3290*/  LDSM.16.M88.4 R20, [R109+0x400] ;  /* 0x000400006d14783b */ /* 0x000ea80000000200 */
[----:B------:R-:W3:Y:S04]  /*32a0*/  LDSM.16.M88.4 R44, [R109+0x800] ;  /* 0x000800006d2c783b */ /* 0x000ee80000000200 */
[----:B------:R-:W-:Y:S04]  /*32b0*/  LDSM.16.M88.4 R40, [R181] ;  /* 0x00000000b528783b */ /* 0x000fe80000000200 */
[----:B------:R-:W-:Y:S04]  /*32c0*/  LDSM.16.M88.4 R32, [R181+0x1000] ;  /* 0x00100000b520783b */ /* 0x000fe80000000200 */
[----:B------:R-:W4:Y:S04]  /*32d0*/  LDSM.16.M88.4 R48, [R182] ;  /* 0x00000000b630783b */ /* 0x000f280000000200 */
[----:B------:R-:W-:Y:S04]  /*32e0*/  LDSM.16.M88.4 R88, [R190] ;  /* 0x00000000be58783b */ /* 0x000fe80000000200 */
[----:B------:R-:W-:Y:S04]  /*32f0*/  LDSM.16.M88.4 R92, [R189] ;  /* 0x00000000bd5c783b */ /* 0x000fe80000000200 */
[----:B------:R-:W-:Y:S01]  /*3300*/  @!PT LDS RZ, [RZ] ;  /* 0x00000000fffff984 */ /* 0x000fe20000000800 */
[----:B------:R-:W-:Y:S01]  /*3310*/  @!PT LDS RZ, [RZ] ;  /* 0x00000000fffff984 */ /* 0x000fe20000000800 */
[----:B------:R-:W-:Y:S01]  /*3320*/  @!PT LDS RZ, [RZ] ;  /* 0x00000000fffff984 */ /* 0x000fe20000000800 */
[----:B------:R2:W-:Y:S01]  /*3330*/  LDGSTS.E.BYPASS.LTC128B.128 [R191+0x1880], [R2.64], !P0 ;  /* 0x0188000002bf7fae */ /* 0x0005e2000c101d46 */
[----:B------:R-:W-:-:S13]  /*3340*/  ISETP.LT.OR P0, PT, R0, 0x1, !P2 ;  /* 0x000000010000780c */ /* 0x000fda0005701670 */
[----:B------:R2:W-:Y:S01]  /*3350*/  LDGSTS.E.BYPASS.LTC128B.128 [R191+0x2480], [R2.64+0x40], !P0 ;  /* 0x0248004002bf7fae */ /* 0x0005e2000c101d46 */
[----:B------:R-:W-:-:S04]  /*3360*/  LOP3.LUT P0, RZ, R14, 0x4, RZ, 0xc0, !PT ;  /* 0x000000040eff7812 */ /* 0x000fc8000780c0ff */
[C---:B------:R-:W-:Y:S02]  /*3370*/  ISETP.LT.OR P1, PT, R0.reuse, 0x1, !P0 ;  /* 0x000000010000780c */ /* 0x040fe40004721670 */
[C---:B------:R-:W-:Y:S02]  /*3380*/  @!P4 ISETP.LT.OR P3, PT, R0.reuse, 0x21, !P3 ;  /* 0x000000210000c80c */ /* 0x040fe40005f61670 */
[C---:B------:R-:W-:Y:S01]  /*3390*/  @!P4 ISETP.LT.OR P0, PT, R0.reuse, 0x21, !P0 ;  /* 0x000000210000c80c */ /* 0x040fe20004701670 */
[----:B-1----:R-:W-:Y:S08]  /*33a0*/  HMMA.16816.F32 R24, R8, R16, RZ ;  /* 0x000000100818723c */ /* 0x002ff000000018ff */
[----:B------:R1:W-:Y:S01]  /*33b0*/  LDGSTS.E.BYPASS.LTC128B.128 [R191+0x3080], [R2.64+0x80], !P1 ;  /* 0x0308008002bf7fae */ /* 0x0003e2000c901d46 */
[----:B------:R-:W-:-:S03]  /*33c0*/  @!P4 ISETP.LT.OR P1, PT, R0, 0x21, !P2 ;  /* 0x000000210000c80c */ /* 0x000fc60005721670 */
[----:B------:R5:W-:Y:S01]  /*33d0*/  @!P4 LDGSTS.E.BYPASS.LTC128B.128 [R191+0x2080], [R12.64], !P3 ;  /* 0x020800000cbfcfae */ /* 0x000be2000d901d46 */
[C---:B------:R-:W-:Y:S09]  /*33e0*/  HMMA.16816.F32 R52, R4.reuse, R16, RZ ;  /* 0x000000100434723c */ /* 0x040ff200000018ff */
[----:B------:R5:W-:Y:S04]  /*33f0*/  @!P4 LDGSTS.E.BYPASS.LTC128B.128 [R191+0x2c80], [R12.64+0x40], !P1 ;  /* 0x02c800400cbfcfae */ /* 0x000be8000c901d46 */
[----:B------:R5:W-:Y:S04]  /*3400*/  @!P4 LDGSTS.E.BYPASS.LTC128B.128 [R191+0x3880], [R12.64+0x80], !P0 ;  /* 0x038800800cbfcfae */ /* 0x000be8000c101d46 */
[----:B------:R-:W-:Y:S04]  /*3410*/  LDSM.16.M88.4 R60, [R109+0xc00] ;  /* 0x000c00006d3c783b */ /* 0x000fe80000000200 */
[----:B------:R-:W1:Y:S01]  /*3420*/  LDSM.16.M88.4 R36, [R180+0x2000] ;  /* 0x00200000b424783b */ /* 0x000e620000000200 */
[C---:B--2---:R-:W-:Y:S03]  /*3430*/  HMMA.16816.F32 R76, R4.reuse, R20, RZ ;  /* 0x00000014044c723c */ /* 0x044fe600000018ff */
[----:B------:R-:W2:Y:S04]  /*3440*/  LDSM.16.M88.4 R28, [R180+0x3000] ;  /* 0x00300000b41c783b */ /* 0x000ea80000000200 */
[----:B------:R-:W-:Y:S01]  /*3450*/  LDSM.16.M88.4 R56, [R188] ;  /* 0x00000000bc38783b */ /* 0x000fe20000000200 */
[C---:B---3--:R-:W-:Y:S03]  /*3460*/  HMMA.16816.F32 R64, R4.reuse, R44, RZ ;  /* 0x0000002c0440723c */ /* 0x048fe600000018ff */
[----:B------:R-:W0:Y:S05]  /*3470*/  LDGDEPBAR ;  /* 0x00000000000079af */ /* 0x000e2a0000000000 */
[C---:B------:R-:W-:Y:S08]  /*3480*/  HMMA.16816.F32 R68, R4.reuse, R22, RZ ;  /* 0x000000160444723c */ /* 0x040ff000000018ff */
[C---:B-----5:R-:W-:Y:S08]  /*3490*/  HMMA.16816.F32 R12, R4.reuse, R18, RZ ;  /* 0x00000012040c723c */ /* 0x060ff000000018ff */
[----:B------:R-:W-:Y:S08]  /*34a0*/  HMMA.16816.F32 R80, R4, R46, RZ ;  /* 0x0000002e0450723c */ /* 0x000ff000000018ff */
[----:B----4-:R-:W-:Y:S01]  /*34b0*/  HMMA.16816.F32 R4, R40, R48, R24 ;  /* 0x000000302804723c */ /* 0x010fe20000001818 */
[----:B------:R-:W3:Y:S07]  /*34c0*/  LDSM.16.M88.4 R24, [R181+0x2000] ;  /* 0x00200000b518783b */ /* 0x000eee0000000200 */
[C---:B------:R-:W-:Y:S01]  /*34d0*/  HMMA.16816.F32 R72, R8.reuse, R18, RZ ;  /* 0x000000120848723c */ /* 0x040fe200000018ff */
[----:B------:R-:W-:Y:S07]  /*34e0*/  LDSM.16.M88.4 R16, [R180+0x4000] ;  /* 0x00400000b410783b */ /* 0x000fee0000000200 */
[C---:B------:R-:W-:Y:S08]  /*34f0*/  HMMA.16816.F32 R84, R8.reuse, R20, RZ ;  /* 0x000000140854723c */ /* 0x040ff000000018ff */
[C---:B------:R-:W-:Y:S01]  /*3500*/  HMMA.16816.F32 R120, R8.reuse, R22, RZ ;  /* 0x000000160878723c */ /* 0x040fe200000018ff */
[----:B------:R-:W4:Y:S07]  /*3510*/  LDSM.16.M88.4 R20, [R181+0x3000] ;  /* 0x00300000b514783b */ /* 0x000f2e0000000200 */
[C---:B------:R-:W-:Y:S08]  /*3520*/  HMMA.16816.F32 R104, R8.reuse, R44, RZ ;  /* 0x0000002c0868723c */ /* 0x040ff000000018ff */
[----:B------:R-:W-:Y:S01]  /*3530*/  HMMA.16816.F32 R116, R8, R46, RZ ;  /* 0x0000002e0874723c */ /* 0x000fe200000018ff */
[----:B------:R-:W-:Y:S07]  /*3540*/  LDSM.16.M88.4 R44, [R185] ;  /* 0x00000000b92c783b */ /* 0x000fee0000000200 */
[----:B------:R-:W-:Y:S01]  /*3550*/  HMMA.16816.F32 R8, R32, R48, R52 ;  /* 0x000000302008723c */ /* 0x000fe20000001834 */
[----:B------:R-:W5:Y:S07]  /*3560*/  LDSM.16.M88.4 R52, [R109+0x1800] ;  /* 0x001800006d34783b */ /* 0x000f6e0000000200 */
[----:B-1----:R-:W-:Y:S08]  /*3570*/  HMMA.16816.F32 R4, R36, R60, R4 ;  /* 0x0000003c2404723c */ /* 0x002ff00000001804 */
[-C--:B------:R-:W-:Y:S01]  /*3580*/  HMMA.16816.F32 R100, R32, R50.reuse, R12 ;  /* 0x000000322064723c */ /* 0x080fe2000000180c */
[----:B------:R-:W1:Y:S07]  /*3590*/  LDSM.16.M88.4 R12, [R180+0x5000] ;  /* 0x00500000b40c783b */ /* 0x000e6e0000000200 */
[----:B------:R-:W-:Y:S08]  /*35a0*/  HMMA.16816.F32 R72, R40, R50, R72 ;  /* 0x000000322848723c */ /* 0x000ff00000001848 */
[----:B--2---:R-:W-:Y:S01]  /*35b0*/  HMMA.16816.F32 R48, R28, R60, R8 ;  /* 0x0000003c1c30723c */ /* 0x004fe20000001808 */
[----:B------:R-:W2:Y:S07]  /*35c0*/  LDSM.16.M88.4 R8, [R181+0x4000] ;  /* 0x00400000b508783b */ /* 0x000eae0000000200 */
[----:B------:R-:W-:Y:S08]  /*35d0*/  HMMA.16816.F32 R128, R32, R92, R64 ;  /* 0x0000005c2080723c */ /* 0x000ff00000001840 */
[----:B---3--:R-:W-:Y:S01]  /*35e0*/  HMMA.16816.F32 R64, R24, R56, R4 ;  /* 0x000000381840723c */ /* 0x008fe20000001804 */
[----:B------:R-:W-:Y:S07]  /*35f0*/  LDSM.16.M88.4 R4, [R181+0x5000] ;  /* 0x00500000b504783b */ /* 0x000fee0000000200 */
[C---:B------:R-:W-:Y:S08]  /*3600*/  HMMA.16816.F32 R112, R32.reuse, R88, R76 ;  /* 0x000000582070723c */ /* 0x040ff0000000184c */
[C---:B------:R-:W-:Y:S08]  /*3610*/  HMMA.16816.F32 R124, R32.reuse, R90, R68 ;  /* 0x0000005a207c723c */ /* 0x040ff00000001844 */
[----:B------:R-:W-:Y:S08]  /*3620*/  HMMA.16816.F32 R132, R32, R94, R80 ;  /* 0x0000005e2084723c */ /* 0x000ff00000001850 */
[----:B----4-:R-:W-:Y:S01]  /*3630*/  HMMA.16816.F32 R32, R20, R56, R48 ;  /* 0x000000381420723c */ /* 0x010fe20000001830 */
[----:B------:R-:W3:Y:S07]  /*3640*/  LDSM.16.M88.4 R48, [R109+0x1000] ;  /* 0x001000006d30783b */ /* 0x000eee0000000200 */
[-C--:B------:R-:W-:Y:S08]  /*3650*/  HMMA.16816.F32 R72, R36, R62.reuse, R72 ;  /* 0x0000003e2448723c */ /* 0x080ff00000001848 */
[----:B------:R-:W-:Y:S01]  /*3660*/  HMMA.16816.F32 R76, R28, R62, R100 ;  /* 0x0000003e1c4c723c */ /* 0x000fe20000001864 */
[----:B------:R-:W4:Y:S07]  /*3670*/  LDSM.16.M88.4 R60, [R187] ;  /* 0x00000000bb3c783b */ /* 0x000f2e0000000200 */
[----:B-----5:R-:W-:Y:S08]  /*3680*/  HMMA.16816.F32 R68, R16, R52, R64 ;  /* 0x000000341044723c */ /* 0x020ff00000001840 */
[----:B------:R-:W-:Y:S08]  /*3690*/  HMMA.16816.F32 R84, R40, R88, R84 ;  /* 0x000000582854723c */ /* 0x000ff00000001854 */
[----:B-1----:R-:W-:Y:S08]  /*36a0*/  HMMA.16816.F32 R32, R12, R52, R32 ;  /* 0x000000340c20723c */ /* 0x002ff00000001820 */
[-C--:B------:R-:W-:Y:S08]  /*36b0*/  HMMA.16816.F32 R64, R24, R58.reuse, R72 ;  /* 0x0000003a1840723c */ /* 0x080ff00000001848 */
[----:B------:R-:W-:Y:S08]  /*36c0*/  HMMA.16816.F32 R72, R20, R58, R76 ;  /* 0x0000003a1448723c */ /* 0x000ff0000000184c */
[----:B--2---:R-:W-:Y:S08]  /*36d0*/  HMMA.16816.F32 R80, R8, R44, R68 ;  /* 0x0000002c0850723c */ /* 0x004ff00000001844 */
[----:B---3--:R-:W-:Y:S08]  /*36e0*/  HMMA.16816.F32 R68, R36, R48, R84 ;  /* 0x000000302444723c */ /* 0x008ff00000001854 */
[----:B------:R-:W-:Y:S08]  /*36f0*/  HMMA.16816.F32 R100, R40, R90, R120 ;  /* 0x0000005a2864723c */ /* 0x000ff00000001878 */
[----:B------:R-:W-:Y:S01]  /*3700*/  HMMA.16816.F32 R88, R4, R44, R32 ;  /* 0x0000002c0458723c */ /* 0x000fe20000001820 */
[----:B------:R-:W1:Y:S07]  /*3710*/  LDSM.16.M88.4 R32, [R109+0x1c00] ;  /* 0x001c00006d20783b */ /* 0x000e6e0000000200 */
[----:B------:R-:W-:Y:S01]  /*3720*/  HMMA.16816.F32 R56, R16, R54, R64 ;  /* 0x000000361038723c */ /* 0x000fe20000001840 */
[----:B------:R-:W-:-:S07]  /*3730*/  FMUL.FTZ R0, R80, c[0x0][0x320] ;  /* 0x0000c80050007a20 */ /* 0x000fce0000410000 */
[C---:B------:R-:W-:Y:S01]  /*3740*/  HMMA.16816.F32 R104, R40.reuse, R92, R104 ;  /* 0x0000005c2868723c */ /* 0x040fe20000001868 */
[----:B------:R2:W3:Y:S07]  /*3750*/  MUFU.TANH R121, R0 ;  /* 0x0000000000797308 */ /* 0x0004ee0000002400 */
[----:B------:R-:W-:Y:S08]  /*3760*/  HMMA.16816.F32 R116, R40, R94, R116 ;  /* 0x0000005e2874723c */ /* 0x000ff00000001874 */
[----:B------:R-:W-:Y:S01]  /*3770*/  HMMA.16816.F32 R40, R28, R48, R112 ;  /* 0x000000301c28723c */ /* 0x000fe20000001870 */
[----:B--2---:R-:W-:-:S07]  /*3780*/  FMUL.FTZ R0, R81, c[0x0][0x320] ;  /* 0x0000c80051007a20 */ /* 0x004fce0000410000 */
[----:B------:R-:W-:Y:S01]  /*3790*/  HMMA.16816.F32 R52, R12, R54, R72 ;  /* 0x000000360c34723c */ /* 0x000fe20000001848 */
[----:B------:R2:W1:Y:S07]  /*37a0*/  MUFU.TANH R120, R0 ;  /* 0x0000000000787308 */ /* 0x00046e0000002400 */
[----:B----4-:R-:W-:Y:S01]  /*37b0*/  HMMA.16816.F32 R68, R24, R60, R68 ;  /* 0x0000003c1844723c */ /* 0x010fe20000001844 */
[----:B--2---:R-:W-:-:S07]  /*37c0*/  FMUL.FTZ R0, R82, c[0x0][0x320] ;  /* 0x0000c80052007a20 */ /* 0x004fce0000410000 */
[----:B------:R-:W-:Y:S01]  /*37d0*/  HMMA.16816.F32 R76, R8, R46, R56 ;  /* 0x0000002e084c723c */ /* 0x000fe20000001838 */
[----:B------:R-:W-:Y:S01]  /*37e0*/  LDSM.16.M88.4 R56, [R184] ;  /* 0x00000000b838783b */ /* 0x000fe20000000200 */
[----:B------:R2:W4:Y:S06]  /*37f0*/  MUFU.TANH R113, R0 ;  /* 0x0000000000717308 */ /* 0x00052c0000002400 */
[----:B------:R-:W-:Y:S01]  /*3800*/  HMMA.16816.F32 R40, R20, R60, R40 ;  /* 0x0000003c1428723c */ /* 0x000fe20000001828 */
[----:B--2---:R-:W-:-:S04]  /*3810*/  FMUL.FTZ R0, R83, c[0x0][0x320] ;  /* 0x0000c80053007a20 */ /* 0x004fc80000410000 */
[----:B------:R2:W1:Y:S03]  /*3820*/  MUFU.TANH R108, R0 ;  /* 0x00000000006c7308 */ /* 0x0004660000002400 */
[----:B------:R-:W-:Y:S01]  /*3830*/  HMMA.16816.F32 R80, R4, R46, R52 ;  /* 0x0000002e0450723c */ /* 0x000fe20000001834 */
[----:B------:R-:W5:Y:S07]  /*3840*/  LDSM.16.M88.4 R52, [R109+0x1400] ;  /* 0x001400006d34783b */ /* 0x000f6e0000000200 */
[----:B------:R-:W-:Y:S01]  /*3850*/  HMMA.16816.F32 R64, R36, R50, R100 ;  /* 0x000000322440723c */ /* 0x000fe20000001864 */
[----:B--2---:R-:W-:-:S04]  /*3860*/  FMUL.FTZ R0, R88, c[0x0][0x320] ;  /* 0x0000c80058007a20 */ /* 0x004fc80000410000 */
[----:B------:R2:W2:Y:S03]  /*3870*/  MUFU.TANH R99, R0 ;  /* 0x0000000000637308 */ /* 0x0004a60000002400 */
[----:B-1----:R-:W-:Y:S01]  /*3880*/  HMMA.16816.F32 R68, R16, R32, R68 ;  /* 0x000000201044723c */ /* 0x002fe20000001844 */
[----:B--2---:R-:W-:-:S04]  /*3890*/  FMUL.FTZ R0, R89, c[0x0][0x320] ;  /* 0x0000c80059007a20 */ /* 0x004fc80000410000 */
[----:B------:R1:W2:Y:S03]  /*38a0*/  MUFU.TANH R98, R0 ;  /* 0x0000000000627308 */ /* 0x0002a60000002400 */
[----:B------:R-:W-:Y:S01]  /*38b0*/  HMMA.16816.F32 R72, R28, R50, R124 ;  /* 0x000000321c48723c */ /* 0x000fe2000000187c */
[----:B-1----:R-:W-:-:S04]  /*38c0*/  FMUL.FTZ R0, R90, c[0x0][0x320] ;  /* 0x0000c8005a007a20 */ /* 0x002fc80000410000 */
[----:B------:R1:W1:Y:S03]  /*38d0*/  MUFU.TANH R92, R0 ;  /* 0x00000000005c7308 */ /* 0x0002660000002400 */
[----:B------:R-:W-:Y:S01]  /*38e0*/  HMMA.16816.F32 R44, R12, R32, R40 ;  /* 0x000000200c2c723c */ /* 0x000fe20000001828 */
[----:B------:R-:W2:Y:S01]  /*38f0*/  LDSM.16.M88.4 R40, [R186] ;  /* 0x00000000ba28783b */ /* 0x000ea20000000200 */
[----:B-1----:R-:W-:-:S04]  /*3900*/  FMUL.FTZ R0, R91, c[0x0][0x320] ;  /* 0x0000c8005b007a20 */ /* 0x002fc80000410000 */
[----:B------:R1:W1:Y:S02]  /*3910*/  MUFU.TANH R93, R0 ;  /* 0x00000000005d7308 */ /* 0x0002640000002400 */
[----:B------:R-:W-:Y:S01]  /*3920*/  HMMA.16816.F32 R48, R24, R62, R64 ;  /* 0x0000003e1830723c */ /* 0x000fe20000001840 */
[----:B-1----:R-:W-:-:S05]  /*3930*/  FMUL.FTZ R0, R76, c[0x0][0x320] ;  /* 0x0000c8004c007a20 */ /* 0x002fca0000410000 */
[----:B------:R1:W1:Y:S02]  /*3940*/  MUFU.TANH R97, R0 ;  /* 0x0000000000617308 */ /* 0x0002640000002400 */
[----:B-1----:R-:W-:-:S06]  /*3950*/  FMUL.FTZ R0, R77, c[0x0][0x320] ;  /* 0x0000c8004d007a20 */ /* 0x002fcc0000410000 */
[----:B------:R1:W1:Y:S01]  /*3960*/  MUFU.TANH R95, R0 ;  /* 0x00000000005f7308 */ /* 0x0002620000002400 */
[----:B------:R-:W-:Y:S01]  /*3970*/  HMMA.16816.F32 R64, R20, R62, R72 ;  /* 0x0000003e1440723c */ /* 0x000fe20000001848 */
[----:B-1----:R-:W-:-:S06]  /*3980*/  FMUL.FTZ R0, R78, c[0x0][0x320] ;  /* 0x0000c8004e007a20 */ /* 0x002fcc0000410000 */
[----:B------:R1:W1:Y:S01]  /*3990*/  MUFU.TANH R90, R0 ;  /* 0x00000000005a7308 */ /* 0x0002620000002400 */
[----:B-----5:R-:W-:Y:S01]  /*39a0*/  HMMA.16816.F32 R60, R36, R52, R104 ;  /* 0x00000034243c723c */ /* 0x020fe20000001868 */
[----:B-1----:R-:W-:-:S07]  /*39b0*/  FMUL.FTZ R0, R79, c[0x0][0x320] ;  /* 0x0000c8004f007a20 */ /* 0x002fce0000410000 */
[----:B------:R-:W-:Y:S01]  /*39c0*/  HMMA.16816.F32 R76, R8, R56, R68 ;  /* 0x00000038084c723c */ /* 0x000fe20000001844 */
[----:B------:R1:W1:Y:S02]  /*39d0*/  MUFU.TANH R91, R0 ;  /* 0x00000000005b7308 */ /* 0x0002640000002400 */
[----:B-1----:R-:W-:-:S06]  /*39e0*/  FMUL.FTZ R0, R80, c[0x0][0x320] ;  /* 0x0000c80050007a20 */ /* 0x002fcc0000410000 */
[----:B------:R1:W1:Y:S01]  /*39f0*/  MUFU.TANH R89, R0 ;  /* 0x0000000000597308 */ /* 0x0002620000002400 */
[----:B------:R-:W-:Y:S01]  /*3a00*/  HMMA.16816.F32 R84, R4, R56, R44 ;  /* 0x000000380454723c */ /* 0x000fe2000000182c */
[----:B------:R-:W5:Y:S07]  /*3a10*/  LDSM.16.M88.4 R44, [R109+0x2000] ;  /* 0x002000006d2c783b */ /* 0x000f6e0000000200 */
[----:B------:R-:W-:Y:S01]  /*3a20*/  HMMA.16816.F32 R48, R16, R34, R48 ;  /* 0x000000221030723c */ /* 0x000fe20000001830 */
[----:B-1----:R-:W-:-:S04]  /*3a30*/  FMUL.FTZ R0, R81, c[0x0][0x320] ;  /* 0x0000c80051007a20 */ /* 0x002fc80000410000 */
[----:B------:R1:W1:Y:S03]  /*3a40*/  MUFU.TANH R88, R0 ;  /* 0x0000000000587308 */ /* 0x0002660000002400 */
[----:B------:R-:W-:Y:S01]  /*3a50*/  HMMA.16816.F32 R72, R28, R52, R128 ;  /* 0x000000341c48723c */ /* 0x000fe20000001880 */
[----:B-1----:R-:W-:-:S04]  /*3a60*/  FMUL.FTZ R0, R82, c[0x0][0x320] ;  /* 0x0000c80052007a20 */ /* 0x002fc80000410000 */
[----:B------:R1:W1:Y:S03]  /*3a70*/  MUFU.TANH R81, R0 ;  /* 0x0000000000517308 */ /* 0x0002660000002400 */
[----:B--2---:R-:W-:Y:S01]  /*3a80*/  HMMA.16816.F32 R60, R24, R40, R60 ;  /* 0x00000028183c723c */ /* 0x004fe2000000183c */
[----:B-1----:R-:W-:-:S04]  /*3a90*/  FMUL.FTZ R0, R83, c[0x0][0x320] ;  /* 0x0000c80053007a20 */ /* 0x002fc80000410000 */
[----:B------:R1:W2:Y:S03]  /*3aa0*/  MUFU.TANH R82, R0 ;  /* 0x0000000000527308 */ /* 0x0002a60000002400 */
[----:B------:R-:W-:Y:S01]  /*3ab0*/  HMMA.16816.F32 R68, R12, R34, R64 ;  /* 0x000000220c44723c */ /* 0x000fe20000001840 */
[----:B------:R-:W2:Y:S01]  /*3ac0*/  LDSM.16.M88.4 R32, [R183] ;  /* 0x00000000b720783b */ /* 0x000ea20000000200 */
[----:B------:R-:W-:Y:S01]  /*3ad0*/  ISETP.GT.AND P0, PT, R96, R241, PT ;  /* 0x000000f16000720c */ /* 0x000fe20003f04270 */
[----:B------:R-:W-:-:S04]  /*3ae0*/  DEPBAR.LE SB0, 0x0 ;  /* 0x000080000000791a */ /* 0x000fc80000000000 */
[----:B-1----:R-:W-:-:S04]  /*3af0*/  FMUL.FTZ R0, R76, c[0x0][0x320] ;  /* 0x0000c8004c007a20 */ /* 0x002fc80000410000 */
[----:B------:R1:W1:Y:S02]  /*3b00*/  MUFU.TANH R83, R0 ;  /* 0x0000000000537308 */ /* 0x0002640000002400 */
[----:B-1----:R-:W-:-:S06]  /*3b10*/  FMUL.FTZ R0, R77, c[0x0][0x320] ;  /* 0x0000c8004d007a20 */ /* 0x002fcc0000410000 */
[----:B------:R1:W1:Y:S01]  /*3b20*/  MUFU.TANH R94, R0 ;  /* 0x00000000005e7308 */ /* 0x0002620000002400 */
[----:B------:R-:W-:Y:S01]  /*3b30*/  HMMA.16816.F32 R36, R36, R54, R116 ;  /* 0x000000362424723c */ /* 0x000fe20000001874 */
[----:B-1----:R-:W-:-:S06]  /*3b40*/  FMUL.FTZ R0, R78, c[0x0][0x320] ;  /* 0x0000c8004e007a20 */ /* 0x002fcc0000410000 */
[----:B------:R1:W1:Y:S01]  /*3b50*/  MUFU.TANH R80, R0 ;  /* 0x0000000000507308 */ /* 0x0002620000002400 */
[----:B------:R-:W-:Y:S01]  /*3b60*/  HMMA.16816.F32 R64, R20, R40, R72 ;  /* 0x000000281440723c */ /* 0x000fe20000001848 */
[----:B-1----:R-:W-:-:S07]  /*3b70*/  FMUL.FTZ R0, R79, c[0x0][0x320] ;  /* 0x0000c8004f007a20 */ /* 0x002fce0000410000 */
[----:B------:R-:W-:Y:S01]  /*3b80*/  HMMA.16816.F32 R76, R8, R58, R48 ;  /* 0x0000003a084c723c */ /* 0x000fe20000001830 */
[----:B------:R1:W1:Y:S02]  /*3b90*/  MUFU.TANH R100, R0 ;  /* 0x0000000000647308 */ /* 0x0002640000002400 */
[----:B-1----:R-:W-:-:S06]  /*3ba0*/  FMUL.FTZ R0, R84, c[0x0][0x320] ;  /* 0x0000c80054007a20 */ /* 0x002fcc0000410000 */
[----:B------:R1:W1:Y:S01]  /*3bb0*/  MUFU.TANH R56, R0 ;  /* 0x0000000000387308 */ /* 0x0002620000002400 */
[----:B-----5:R-:W-:Y:S01]  /*3bc0*/  HMMA.16816.F32 R48, R16, R44, R60 ;  /* 0x0000002c1030723c */ /* 0x020fe2000000183c */
[----:B-1----:R-:W-:-:S06]  /*3bd0*/  FMUL.FTZ R0, R85, c[0x0][0x320] ;  /* 0x0000c80055007a20 */ /* 0x002fcc0000410000 */
[----:B------:R1:W1:Y:S01]  /*3be0*/  MUFU.TANH R53, R0 ;  /* 0x0000000000357308 */ /* 0x0002620000002400 */
[----:B------:R-:W-:Y:S01]  /*3bf0*/  HMMA.16816.F32 R68, R4, R58, R68 ;  /* 0x0000003a0444723c */ /* 0x000fe20000001844 */
        /* <DEDUP_REMOVED lines=11> */
[----:B--2---:R-:W-:Y:S01]  /*3cb0*/  HMMA.16816.F32 R48, R8, R32, R48 ;  /* 0x000000200830723c */ /* 0x004fe20000001830 */
[----:B-1----:R-:W-:-:S06]  /*3cc0*/  FMUL.FTZ R0, R78, c[0x0][0x320] ;  /* 0x0000c8004e007a20 */ /* 0x002fcc0000410000 */
[----:B------:R1:W2:Y:S01]  /*3cd0*/  MUFU.TANH R60, R0 ;  /* 0x00000000003c7308 */ /* 0x0002a20000002400 */
        /* <DEDUP_REMOVED lines=8> */
[----:B------:R1:W1:Y:S02]  /*3d60*/  MUFU.TANH R52, R0 ;  /* 0x0000000000347308 */ /* 0x0002640000002400 */
[----:B-1----:R-:W-:-:S06]  /*3d70*/  FMUL.FTZ R0, R70, c[0x0][0x320] ;  /* 0x0000c80046007a20 */ /* 0x002fcc0000410000 */
[----:B------:R1:W1:Y:S02]  /*3d80*/  MUFU.TANH R31, R0 ;  /* 0x00000000001f7308 */ /* 0x0002640000002400 */
        /* <DEDUP_REMOVED lines=35> */
[----:B------:R-:W-:Y:S01]  /*3fc0*/  BSSY B0, `(.L_x_50) ;  /* 0x0000027000007945 */ /* 0x000fe20003800000 */
[----:B-1----:R-:W-:-:S06]  /*3fd0*/  FMUL.FTZ R0, R7, c[0x0][0x320] ;  /* 0x0000c80007007a20 */ /* 0x002fcc0000410000 */
[----:B------:R1:W1:Y:S01]  /*3fe0*/  MUFU.TANH R22, R0 ;  /* 0x0000000000167308 */ /* 0x0002620000002400 */
[----:B------:R-:W-:Y:S06]  /*3ff0*/  BAR.SYNC.DEFER_BLOCKING 0x0 ;  /* 0x0000000000007b1d */ /* 0x000fec0000010000 */
[----:B------:R-:W-:Y:S05]  /*4000*/  @!P0 BRA `(.L_x_51) ;  /* 0x0000022000008947 */ /* 0x000fea0003800000 */
[----:B--234-:R-:W-:Y:S02]  /*4010*/  IADD3 R3, -R139, 0x30, RZ ;  /* 0x000000308b037810 */ /* 0x01cfe40007ffe1ff */
[----:B-1----:R-:W-:Y:S02]  /*4020*/  IADD3 R0, R211, -0x2, RZ ;  /* 0xfffffffed3007810 */ /* 0x002fe40007ffe0ff */
[----:B------:R-:W-:-:S02]  /*4030*/  ISETP.GE.AND P0, PT, R3, 0x21, PT ;  /* 0x000000210300780c */ /* 0x000fc40003f06270 */
[----:B------:R-:W-:Y:S01]  /*4040*/  SHF.R.S32.HI R2, RZ, 0x1f, R0 ;  /* 0x0000001fff027819 */ /* 0x000fe20000011400 */
[----:B------:R-:W-:Y:S01]  /*4050*/  IMAD.WIDE.U32 R6, R0, c[0x0][0x1e0], RZ ;  /* 0x0000780000067a25 */ /* 0x000fe200078e00ff */
[----:B------:R-:W-:Y:S02]  /*4060*/  ISETP.GE.AND P1, PT, R3, 0x1, PT ;  /* 0x000000010300780c */ /* 0x000fe40003f26270 */
[----:B------:R-:W-:Y:S01]  /*4070*/  LOP3.LUT P4, RZ, R140, 0x1, RZ, 0xc0, !PT ;  /* 0x000000018cff7812 */ /* 0x000fe2000788c0ff */
[----:B------:R-:W-:-:S04]  /*4080*/  IMAD R2, R2, c[0x0][0x1e0], RZ ;  /* 0x0000780002027a24 */ /* 0x000fc800078e02ff */
[----:B------:R-:W-:Y:S02]  /*4090*/  IMAD R4, R0, c[0x0][0x1e4], R2 ;  /* 0x0000790000047a24 */ /* 0x000fe400078e0202 */
[----:B------:R-:W-:Y:S02]  /*40a0*/  @P0 IMAD.MOV.U32 R5, RZ, RZ, c[0x0][0x1e0] ;  /* 0x00007800ff050624 */ /* 0x000fe400078e00ff */
[----:B------:R-:W-:Y:S02]  /*40b0*/  @P0 IMAD.MOV.U32 R3, RZ, RZ, 0x5 ;  /* 0x00000005ff030424 */ /* 0x000fe400078e00ff */
[----:B------:R-:W-:Y:S02]  /*40c0*/  @P0 IMAD.SHL.U32 R2, R5, 0x20, RZ ;  /* 0x0000002005020824 */ /* 0x000fe400078e00ff */
[----:B------:R-:W-:Y:S01]  /*40d0*/  IMAD.IADD R0, R7, 0x1, R4 ;  /* 0x0000000107007824 */ /* 0x000fe200078e0204 */
[----:B------:R-:W-:-:S03]  /*40e0*/  @P0 SHF.L.U64.HI R3, R5, R3, c[0x0][0x1e4] ;  /* 0x0000790005030619 */ /* 0x000fc60000010203 */
[----:B------:R-:W-:Y:S02]  /*40f0*/  @P1 IMAD R8, R0, 0x30, RZ ;  /* 0x0000003000081824 */ /* 0x000fe400078e02ff */
[----:B------:R-:W-:-:S04]  /*4100*/  @P0 IMAD.WIDE.U32 R2, R6, 0x30, R2 ;  /* 0x0000003006020825 */ /* 0x000fc800078e0002 */
[----:B------:R-:W-:-:S04]  /*4110*/  @P1 IMAD.WIDE.U32 R6, R6, 0x30, R136 ;  /* 0x0000003006061825 */ /* 0x000fc800078e0088 */
[----:B------:R-:W-:Y:S01]  /*4120*/  @P0 IMAD R5, R0, 0x30, RZ ;  /* 0x0000003000050824 */ /* 0x000fe200078e02ff */
[----:B------:R-:W-:Y:S01]  /*4130*/  @P0 IADD3 R0, P2, R244, R2, RZ ;  /* 0x00000002f4000210 */ /* 0x000fe20007f5e0ff */
[----:B------:R-:W-:Y:S01]  /*4140*/  @P1 IMAD.IADD R7, R7, 0x1, R8 ;  /* 0x0000000107071824 */ /* 0x000fe200078e0208 */
[----:B------:R-:W-:Y:S02]  /*4150*/  @P1 LEA R4, P3, R6, c[0x0][0x1c8], 0x1 ;  /* 0x0000720006041a11 */ /* 0x000fe400078608ff */
[----:B------:R-:W-:Y:S02]  /*4160*/  @P0 IADD3.X R3, R246, R5, R3, P2, !PT ;  /* 0x00000005f6030210 */ /* 0x000fe400017fe403 */
[----:B------:R-:W-:Y:S02]  /*4170*/  @P0 LEA R2, P2, R0, c[0x0][0x1c8], 0x1 ;  /* 0x0000720000020a11 */ /* 0x000fe400078408ff */
[----:B------:R-:W-:Y:S02]  /*4180*/  @P1 LEA.HI.X R5, R6, c[0x0][0x1cc], R7, 0x1, P3 ;  /* 0x0000730006051a11 */ /* 0x000fe400018f0c07 */
[----:B------:R-:W-:-:S03]  /*4190*/  @P0 LEA.HI.X R3, R0, c[0x0][0x1cc], R3, 0x1, P2 ;  /* 0x0000730000030a11 */ /* 0x000fc600010f0c03 */
        /* <DEDUP_REMOVED lines=8> */
[----:B------:R1:W-:Y:S02]  /*4220*/  @P0 LDGSTS.E.BYPASS.LTC128B.128 [R191+0x5c80], [R2.64+0x80], !P5 ;  /* 0x05c8008002bf0fae */ /* 0x0003e4000e901d46 */
.L_x_51:
[----:B--234-:R-:W-:Y:S05]  /*4230*/  BSYNC B0 ;  /* 0x0000000000007941 */ /* 0x01cfea0003800000 */
.L_x_50:
[----:B-1----:R-:W2:Y:S04]  /*4240*/  LDL R0, [R1+0x70] ;  /* 0x0000700001007983 */ /* 0x002ea80000100800 */
[----:B------:R-:W-:Y:S04]  /*4250*/  LDSM.16.MT88.4 R40, [R110] ;  /* 0x000000006e28783b */ /* 0x000fe80000004200 */
[----:B------:R-:W-:Y:S04]  /*4260*/  LDSM.16.MT88.4 R76, [R111] ;  /* 0x000000006f4c783b */ /* 0x000fe80000004200 */
[----:B------:R-:W-:Y:S04]  /*4270*/  LDSM.16.MT88.4 R84, [R111+0xc00] ;  /* 0x000c00006f54783b */ /* 0x000fe80000004200 */
[----:B------:R-:W-:Y:S04]  /*4280*/  LDSM.16.MT88.4 R68, [R110+0x1c00] ;  /* 0x001c00006e44783b */ /* 0x000fe80000004200 */
[----:B------:R-:W-:Y:S04]  /*4290*/  LDSM.16.MT88.4 R48, [R111+0x400] ;  /* 0x000400006f30783b */ /* 0x000fe80000004200 */
[----:B------:R-:W-:Y:S04]  /*42a0*/  LDSM.16.MT88.4 R64, [R111+0x1c00] ;  /* 0x001c00006f40783b */ /* 0x000fe80000004200 */
[----:B------:R-:W-:Y:S04]  /*42b0*/  LDSM.16.MT88.4 R156, [R110+0x1400] ;  /* 0x001400006e9c783b */ /* 0x000fe80000004200 */
[----:B------:R-:W0:Y:S01]  /*42c0*/  LDGDEPBAR ;  /* 0x00000000000079af */ /* 0x000e220000000000 */
[----:B--2---:R-:W-:-:S05]  /*42d0*/  IMAD.IADD R0, R138, 0x1, -R0 ;  /* 0x000000018a007824 */ /* 0x004fca00078e0a00 */
[C---:B------:R-:W-:Y:S02]  /*42e0*/  ISETP.GT.AND P2, PT, R0.reuse, RZ, PT ;  /* 0x000000ff0000720c */ /* 0x040fe40003f44270 */
[C---:B------:R-:W-:Y:S02]  /*42f0*/  ISETP.GT.AND P1, PT, R0.reuse, 0x1, PT ;  /* 0x000000010000780c */ /* 0x040fe40003f24270 */
[----:B------:R-:W-:Y:S02]  /*4300*/  ISETP.GT.AND P0, PT, R0, 0x8, PT ;  /* 0x000000080000780c */ /* 0x000fe40003f04270 */
[----:B------:R-:W-:Y:S02]  /*4310*/  FSEL R4, R99, -INF , P2 ;  /* 0xff80000063047808 */ /* 0x000fe40001000000 */
[----:B------:R-:W-:Y:S02]  /*4320*/  FSEL R5, R98, -INF , P1 ;  /* 0xff80000062057808 */ /* 0x000fe40000800000 */
[----:B------:R-:W-:-:S02]  /*4330*/  ISETP.GT.AND P4, PT, R0, 0x9, PT ;  /* 0x000000090000780c */ /* 0x000fc40003f84270 */
[----:B------:R-:W-:Y:S02]  /*4340*/  FSEL R6, R89, -INF , P0 ;  /* 0xff80000059067808 */ /* 0x000fe40000000000 */
[----:B------:R-:W-:Y:S02]  /*4350*/  FMNMX.FTZ R2, R4, R5, !PT ;  /* 0x0000000504027209 */ /* 0x000fe40007810000 */
[----:B------:R-:W-:Y:S02]  /*4360*/  ISETP.GT.AND P6, PT, R0, 0x10, PT ;  /* 0x000000100000780c */ /* 0x000fe40003fc4270 */
[----:B------:R-:W-:Y:S02]  /*4370*/  FSEL R7, R88, -INF , P4 ;  /* 0xff80000058077808 */ /* 0x000fe40002000000 */
[----:B------:R-:W-:Y:S02]  /*4380*/  FMNMX.FTZ R2, R6, R2, !PT ;  /* 0x0000000206027209 */ /* 0x000fe40007810000 */
[----:B------:R-:W-:-:S02]  /*4390*/  FSEL R8, R92, -INF , P2 ;  /* 0xff8000005c087808 */ /* 0x000fc40001000000 */
[----:B------:R-:W-:Y:S02]  /*43a0*/  FSEL R118, R113, -INF , P2 ;  /* 0xff80000071767808 */ /* 0x000fe40001000000 */
[----:B------:R-:W-:Y:S02]  /*43b0*/  FSEL R28, R121, -INF , P2 ;  /* 0xff800000791c7808 */ /* 0x000fe40001000000 */
[----:B------:R-:W-:Y:S02]  /*43c0*/  FSEL R13, R56, -INF , P6 ;  /* 0xff800000380d7808 */ /* 0x000fe40003000000 */
[----:B------:R-:W-:Y:S02]  /*43d0*/  ISETP.GT.AND P2, PT, R0, 0x11, PT ;  /* 0x000000110000780c */ /* 0x000fe40003f44270 */
[----:B------:R-:W-:Y:S02]  /*43e0*/  FMNMX.FTZ R2, R7, R2, !PT ;  /* 0x0000000207027209 */ /* 0x000fe40007810000 */
[----:B------:R-:W-:-:S02]  /*43f0*/  FSEL R9, R93, -INF , P1 ;  /* 0xff8000005d097808 */ /* 0x000fc40000800000 */
[----:B------:R-:W-:Y:S02]  /*4400*/  FSEL R119, R108, -INF , P1 ;  /* 0xff8000006c777808 */ /* 0x000fe40000800000 */
[----:B------:R-:W-:Y:S02]  /*4410*/  FSEL R44, R120, -INF , P1 ;  /* 0xff800000782c7808 */ /* 0x000fe40000800000 */
[----:B------:R-:W-:Y:S02]  /*4420*/  FSEL R15, R53, -INF , P2 ;  /* 0xff800000350f7808 */ /* 0x000fe40001000000 */
[C---:B------:R-:W-:Y:S02]  /*4430*/  ISETP.GT.AND P1, PT, R0.reuse, 0x18, PT ;  /* 0x000000180000780c */ /* 0x040fe40003f24270 */
[----:B------:R-:W-:Y:S02]  /*4440*/  FMNMX.FTZ R2, R13, R2, !PT ;  /* 0x000000020d027209 */ /* 0x000fe40007810000 */
[----:B------:R-:W-:-:S02]  /*4450*/  ISETP.GT.AND P5, PT, R0, 0x19, PT ;  /* 0x000000190000780c */ /* 0x000fc40003fa4270 */
[----:B------:R-:W-:Y:S02]  /*4460*/  FSEL R19, R45, -INF , P1 ;  /* 0xff8000002d137808 */ /* 0x000fe40000800000 */
[----:B------:R-:W-:Y:S02]  /*4470*/  FMNMX.FTZ R2, R15, R2, !PT ;  /* 0x000000020f027209 */ /* 0x000fe40007810000 */
[----:B------:R-:W-:Y:S02]  /*4480*/  ISETP.GT.AND P3, PT, R0, 0x20, PT ;  /* 0x000000200000780c */ /* 0x000fe40003f64270 */
[----:B------:R-:W-:Y:S02]  /*4490*/  FSEL R20, R52, -INF , P5 ;  /* 0xff80000034147808 */ /* 0x000fe40002800000 */
[----:B------:R-:W-:Y:S02]  /*44a0*/  FMNMX.FTZ R2, R19, R2, !PT ;  /* 0x0000000213027209 */ /* 0x000fe40007810000 */
        /* <DEDUP_REMOVED lines=9> */
[----:B------:R-:W-:Y:S02]  /*4540*/  ISETP.GT.AND P0, PT, R0, 0x29, PT ;  /* 0x000000290000780c */ /* 0x000fe40003f04270 */
[----:B------:R-:W-:Y:S02]  /*4550*/  FSEL R142, R14, -INF , P1 ;  /* 0xff8000000e8e7808 */ /* 0x000fe40000800000 */
[----:B------:R-:W-:Y:S02]  /*4560*/  FMNMX.FTZ R2, R143, R2, !PT ;  /* 0x000000028f027209 */ /* 0x000fe40007810000 */
[----:B------:R-:W-:-:S02]  /*4570*/  FSEL R147, R12, -INF , P0 ;  /* 0xff8000000c937808 */ /* 0x000fc40000000000 */
[----:B------:R-:W-:Y:S02]  /*4580*/  FMNMX.FTZ R2, R142, R2, !PT ;  /* 0x000000028e027209 */ /* 0x000fe40007810000 */
[----:B------:R-:W-:Y:S02]  /*4590*/  FSEL R11, R82, -INF , P4 ;  /* 0xff800000520b7808 */ /* 0x000fe40002000000 */
[----:B------:R-:W-:Y:S02]  /*45a0*/  FMNMX.FTZ R2, R147, R2, !PT ;  /* 0x0000000293027209 */ /* 0x000fe40007810000 */
[----:B------:R-:W-:Y:S02]  /*45b0*/  FSEL R116, R91, -INF , P4 ;  /* 0xff8000005b747808 */ /* 0x000fe40002000000 */
[----:B------:R-:W-:Y:S01]  /*45c0*/  FSEL R46, R95, -INF , P4 ;  /* 0xff8000005f2e7808 */ /* 0x000fe20002000000 */
[----:B------:R-:W1:Y:S01]  /*45d0*/  SHFL.BFLY PT, R3, R2, 0x2, 0x1f ;  /* 0x0c401f0002037f89 */ /* 0x000e6200000e0000 */
[----:B------:R-:W-:-:S02]  /*45e0*/  FSEL R21, R57, -INF , P6 ;  /* 0xff80000039157808 */ /* 0x000fc40003000000 */
[----:B------:R-:W-:Y:S01]  /*45f0*/  FSEL R113, R80, -INF , P6 ;  /* 0xff80000050717808 */ /* 0x000fe20003000000 */
[----:B------:R-:W-:Y:S01]  /*4600*/  LDSM.16.MT88.4 R88, [R110+0x1800] ;  /* 0x001800006e58783b */ /* 0x000fe20000004200 */
[----:B------:R-:W-:Y:S02]  /*4610*/  FSEL R45, R83, -INF , P6 ;  /* 0xff800000532d7808 */ /* 0x000fe40003000000 */
[----:B------:R-:W-:Y:S01]  /*4620*/  ISETP.GT.AND P6, PT, R0, 0x18, PT ;  /* 0x000000180000780c */ /* 0x000fe20003fc4270 */
[----:B------:R-:W-:Y:S01]  /*4630*/  LDSM.16.MT88.4 R80, [R110+0xc00] ;  /* 0x000c00006e50783b */ /* 0x000fe20000004200 */
[----:B------:R-:W-:Y:S02]  /*4640*/  FSEL R18, R26, -INF , P5 ;  /* 0xff8000001a127808 */ /* 0x000fe40002800000 */
[----:B------:R-:W-:Y:S02]  /*4650*/  FSEL R17, R31, -INF , P6 ;  /* 0xff8000001f117808 */ /* 0x000fe40003000000 */
[----:B------:R-:W-:-:S02]  /*4660*/  FSEL R140, R25, -INF , P3 ;  /* 0xff800000198c7808 */ /* 0x000fc40001800000 */
[----:B------:R-:W-:Y:S02]  /*4670*/  FSEL R146, R24, -INF , P2 ;  /* 0xff80000018927808 */ /* 0x000fe40001000000 */
[----:B------:R-:W-:Y:S02]  /*4680*/  FSEL R145, R23, -INF , P1 ;  /* 0xff80000017917808 */ /* 0x000fe40000800000 */
[----:B------:R-:W-:Y:S02]  /*4690*/  FSEL R144, R22, -INF , P0 ;  /* 0xff80000016907808 */ /* 0x000fe40000000000 */
[----:B------:R-:W-:Y:S02]  /*46a0*/  FSEL R26, R59, -INF , P6 ;  /* 0xff8000003b1a7808 */ /* 0x000fe40003000000 */
[----:B------:R-:W-:Y:S02]  /*46b0*/  FSEL R24, R54, -INF , P5 ;  /* 0xff80000036187808 */ /* 0x000fe40002800000 */
[----:B-1----:R-:W-:-:S02]  /*46c0*/  FMNMX.FTZ R2, R2, R3, !PT ;  /* 0x0000000302027209 */ /* 0x002fc40007810000 */
[----:B------:R-:W-:Y:S02]  /*46d0*/  FSEL R131, R131, -INF , P3 ;  /* 0xff80000083837808 */ /* 0x000fe40001800000 */
[----:B------:R-:W-:Y:S01]  /*46e0*/  FSEL R130, R130, -INF , P2 ;  /* 0xff80000082827808 */ /* 0x000fe20001000000 */
[----:B------:R-:W1:Y:S01]  /*46f0*/  SHFL.BFLY PT, R3, R2, 0x1, 0x1f ;  /* 0x0c201f0002037f89 */ /* 0x000e6200000e0000 */
[----:B------:R-:W-:Y:S02]  /*4700*/  FSEL R129, R29, -INF , P1 ;  /* 0xff8000001d817808 */ /* 0x000fe40000800000 */
[----:B------:R-:W-:Y:S02]  /*4710*/  FSEL R128, R30, -INF , P0 ;  /* 0xff8000001e807808 */ /* 0x000fe40000000000 */
[----:B------:R-:W-:Y:S02]  /*4720*/  FSEL R25, R55, -INF , P5 ;  /* 0xff80000037197808 */ /* 0x000fe40002800000 */
[----:B------:R-:W-:Y:S01]  /*4730*/  FSEL R115, R115, -INF , P3 ;  /* 0xff80000073737808 */ /* 0x000fe20001800000 */
[----:B------:R-:W-:Y:S01]  /*4740*/  LDSM.16.MT88.4 R52, [R110+0x400] ;  /* 0x000400006e34783b */ /* 0x000fe20000004200 */
[----:B------:R-:W-:-:S02]  /*4750*/  FSEL R114, R114, -INF , P2 ;  /* 0xff80000072727808 */ /* 0x000fc40001000000 */
[----:B------:R-:W-:Y:S02]  /*4760*/  FSEL R112, R112, -INF , P1 ;  /* 0xff80000070707808 */ /* 0x000fe40000800000 */
[----:B------:R-:W-:Y:S02]  /*4770*/  FSEL R104, R104, -INF , P0 ;  /* 0xff80000068687808 */ /* 0x000fe40000000000 */
[----:B-1----:R-:W-:-:S04]  /*4780*/  FMNMX.FTZ R106, R2, R3, !PT ;  /* 0x00000003026a7209 */ /* 0x002fc80007810000 */
[C---:B------:R-:W-:Y:S01]  /*4790*/  FSETP.NEU.FTZ.AND P4, PT, R106.reuse, -INF , PT ;  /* 0xff8000006a00780b */ /* 0x040fe20003f9d000 */
[----:B------:R-:W-:-:S05]  /*47a0*/  FMUL.FTZ R2, R106, c[0x0][0x2d0] ;  /* 0x0000b4006a027a20 */ /* 0x000fca0000410000 */
[----:B------:R-:W-:Y:S02]  /*47b0*/  FSEL R12, R2, RZ, P4 ;  /* 0x000000ff020c7208 */ /* 0x000fe40002000000 */
[----:B------:R-:W-:Y:S02]  /*47c0*/  FMNMX.FTZ R2, R8, R9, !PT ;  /* 0x0000000908027209 */ /* 0x000fe40007810000 */
[----:B------:R-:W-:Y:S02]  /*47d0*/  ISETP.GT.AND P4, PT, R0, 0x11, PT ;  /* 0x000000110000780c */ /* 0x000fe40003f84270 */
[----:B------:R-:W-:Y:S02]  /*47e0*/  FMNMX.FTZ R2, R10, R2, !PT ;  /* 0x000000020a027209 */ /* 0x000fe40007810000 */
[----:B------:R-:W-:Y:S02]  /*47f0*/  FSEL R16, R58, -INF , P4 ;  /* 0xff8000003a107808 */ /* 0x000fe40002000000 */
[----:B------:R-:W-:Y:S01]  /*4800*/  FMNMX.FTZ R2, R11, R2, !PT ;  /* 0x000000020b027209 */ /* 0x000fe20007810000 */
[----:B------:R-:W-:Y:S03]  /*4810*/  LDSM.16.MT88.4 R56, [R111+0x1000] ;  /* 0x001000006f38783b */ /* 0x000fe60000004200 */
[----:B------:R-:W-:-:S04]  /*4820*/  FMNMX.FTZ R2, R21, R2, !PT ;  /* 0x0000000215027209 */ /* 0x000fc80007810000 */
[----:B------:R-:W-:-:S04]  /*4830*/  FMNMX.FTZ R2, R16, R2, !PT ;  /* 0x0000000210027209 */ /* 0x000fc80007810000 */
[----:B------:R-:W-:-:S04]  /*4840*/  FMNMX.FTZ R2, R17, R2, !PT ;  /* 0x0000000211027209 */ /* 0x000fc80007810000 */
[----:B------:R-:W-:-:S04]  /*4850*/  FMNMX.FTZ R2, R18, R2, !PT ;  /* 0x0000000212027209 */ /* 0x000fc80007810000 */
[----:B------:R-:W-:-:S04]  /*4860*/  FMNMX.FTZ R2, R140, R2, !PT ;  /* 0x000000028c027209 */ /* 0x000fc80007810000 */
[----:B------:R-:W-:-:S04]  /*4870*/  FMNMX.FTZ R2, R146, R2, !PT ;  /* 0x0000000292027209 */ /* 0x000fc80007810000 */
[----:B------:R-:W-:-:S04]  /*4880*/  FMNMX.FTZ R2, R145, R2, !PT ;  /* 0x0000000291027209 */ /* 0x000fc80007810000 */
[----:B------:R-:W-:-:S05]  /*4890*/  FMNMX.FTZ R2, R144, R2, !PT ;  /* 0x0000000290027209 */ /* 0x000fca0007810000 */
[----:B------:R-:W1:Y:S02]  /*48a0*/  SHFL.BFLY PT, R3, R2, 0x2, 0x1f ;  /* 0x0c401f0002037f89 */ /* 0x000e6400000e0000 */
[----:B-1----:R-:W-:-:S05]  /*48b0*/  FMNMX.FTZ R2, R2, R3, !PT ;  /* 0x0000000302027209 */ /* 0x002fca0007810000 */
[----:B------:R-:W1:Y:S02]  /*48c0*/  SHFL.BFLY PT, R3, R2, 0x1, 0x1f ;  /* 0x0c201f0002037f89 */ /* 0x000e6400000e0000 */
[----:B-1----:R-:W-:Y:S01]  /*48d0*/  FMNMX.FTZ R105, R2, R3, !PT ;  /* 0x0000000302697209 */ /* 0x002fe20007810000 */
[----:B------:R-:W-:-:S03]  /*48e0*/  FFMA.FTZ R2, R4, c[0x0][0x2d0], -R12 ;  /* 0x0000b40004027a23 */ /* 0x000fc6000001080c */
[C---:B------:R-:W-:Y:S01]  /*48f0*/  FSETP.NEU.FTZ.AND P4, PT, R105.reuse, -INF , PT ;  /* 0xff8000006900780b */ /* 0x040fe20003f9d000 */
[----:B------:R1:W-:Y:S01]  /*4900*/  MUFU.EX2 R208, R2 ;  /* 0x0000000200d07308 */ /* 0x0003e20000000800 */
[----:B------:R-:W-:-:S05]  /*4910*/  FMUL.FTZ R3, R105, c[0x0][0x2d0] ;  /* 0x0000b40069037a20 */ /* 0x000fca0000410000 */
[----:B------:R-:W-:Y:S02]  /*4920*/  FSEL R3, R3, RZ, P4 ;  /* 0x000000ff03037208 */ /* 0x000fe40002000000 */
[----:B------:R-:W-:-:S03]  /*4930*/  ISETP.GT.AND P4, PT, R0, 0x11, PT ;  /* 0x000000110000780c */ /* 0x000fc60003f84270 */
[----:B------:R-:W-:Y:S01]  /*4940*/  FFMA.FTZ R4, R8, c[0x0][0x2d0], -R3 ;  /* 0x0000b40008047a23 */ /* 0x000fe20000010803 */
[----:B------:R-:W-:Y:S01]  /*4950*/  FSEL R27, R94, -INF , P4 ;  /* 0xff8000005e1b7808 */ /* 0x000fe20002000000 */
[--C-:B------:R-:W-:Y:S01]  /*4960*/  FFMA.FTZ R8, R13, c[0x0][0x2d0], -R12.reuse ;  /* 0x0000b4000d087a23 */ /* 0x100fe2000001080c */
[----:B------:R-:W-:Y:S01]  /*4970*/  FSEL R14, R100, -INF , P4 ;  /* 0xff800000640e7808 */ /* 0x000fe20002000000 */
[----:B------:R-:W-:Y:S01]  /*4980*/  LDSM.16.MT88.4 R92, [R111+0x1800] ;  /* 0x001800006f5c783b */ /* 0x000fe20000004200 */
[--C-:B-1----:R-:W-:Y:S01]  /*4990*/  FFMA.FTZ R2, R5, c[0x0][0x2d0], -R12.reuse ;  /* 0x0000b40005027a23 */ /* 0x102fe2000001080c */
[----:B------:R1:W-:Y:S08]  /*49a0*/  MUFU.EX2 R202, R8 ;  /* 0x0000000800ca7308 */ /* 0x0003f00000000800 */
[----:B------:R2:W3:Y:S01]  /*49b0*/  MUFU.EX2 R207, R2 ;  /* 0x0000000200cf7308 */ /* 0x0004e20000000800 */
[----:B-1----:R-:W-:Y:S01]  /*49c0*/  FFMA.FTZ R8, R15, c[0x0][0x2d0], -R12 ;  /* 0x0000b4000f087a23 */ /* 0x002fe2000001080c */
[----:B------:R-:W-:-:S06]  /*49d0*/  FSEL R15, R60, -INF , P6 ;  /* 0xff8000003c0f7808 */ /* 0x000fcc0003000000 */
[----:B------:R3:W-:Y:S01]  /*49e0*/  MUFU.EX2 R206, R4 ;  /* 0x0000000400ce7308 */ /* 0x0007e20000000800 */
[----:B------:R-:W-:Y:S01]  /*49f0*/  LDSM.16.MT88.4 R60, [R110+0x1000] ;  /* 0x001000006e3c783b */ /* 0x000fe20000004200 */
[----:B--2---:R-:W-:-:S06]  /*4a00*/  FFMA.FTZ R2, R6, c[0x0][0x2d0], -R12 ;  /* 0x0000b40006027a23 */ /* 0x004fcc000001080c */
[----:B------:R-:W-:Y:S08]  /*4a10*/  MUFU.EX2 R201, R8 ;  /* 0x0000000800c97308 */ /* 0x000ff00000000800 */
[----:B------:R1:W-:Y:S01]  /*4a20*/  MUFU.EX2 R209, R2 ;  /* 0x0000000200d17308 */ /* 0x0003e20000000800 */
[----:B---3--:R-:W-:Y:S01]  /*4a30*/  F2FP.PACK_AB R4, R207, R208 ;  /* 0x000000d0cf04723e */ /* 0x008fe200000000ff */
[----:B-1----:R-:W-:-:S06]  /*4a40*/  FFMA.FTZ R2, R7, c[0x0][0x2d0], -R12 ;  /* 0x0000b40007027a23 */ /* 0x002fcc000001080c */
[----:B------:R1:W2:Y:S02]  /*4a50*/  MUFU.EX2 R210, R2 ;  /* 0x0000000200d27308 */ /* 0x0002a40000000800 */
[----:B-1----:R-:W-:Y:S02]  /*4a60*/  FMNMX.FTZ R2, R28, R44, !PT ;  /* 0x0000002c1c027209 */ /* 0x002fe40007810000 */
[----:B--2---:R-:W-:Y:S02]  /*4a70*/  F2FP.PACK_AB R6, R210, R209 ;  /* 0x000000d1d206723e */ /* 0x004fe400000000ff */
[----:B------:R-:W-:-:S04]  /*4a80*/  FMNMX.FTZ R2, R47, R2, !PT ;  /* 0x000000022f027209 */ /* 0x000fc80007810000 */
[----:B------:R-:W-:Y:S01]  /*4a90*/  FMNMX.FTZ R0, R46, R2, !PT ;  /* 0x000000022e007209 */ /* 0x000fe20007810000 */
[----:B------:R-:W-:-:S03]  /*4aa0*/  FFMA.FTZ R2, R9, c[0x0][0x2d0], -R3 ;  /* 0x0000b40009027a23 */ /* 0x000fc60000010803 */
[----:B------:R-:W-:Y:S01]  /*4ab0*/  FMNMX.FTZ R0, R45, R0, !PT ;  /* 0x000000002d007209 */ /* 0x000fe20007810000 */
[----:B------:R1:W2:Y:S03]  /*4ac0*/  MUFU.EX2 R204, R2 ;  /* 0x0000000200cc7308 */ /* 0x0002a60000000800 */
[----:B------:R-:W-:-:S04]  /*4ad0*/  FMNMX.FTZ R0, R27, R0, !PT ;  /* 0x000000001b007209 */ /* 0x000fc80007810000 */
[----:B------:R-:W-:-:S04]  /*4ae0*/  FMNMX.FTZ R0, R26, R0, !PT ;  /* 0x000000001a007209 */ /* 0x000fc80007810000 */
[----:B------:R-:W-:-:S04]  /*4af0*/  FMNMX.FTZ R0, R24, R0, !PT ;  /* 0x0000000018007209 */ /* 0x000fc80007810000 */
[----:B------:R-:W-:Y:S01]  /*4b00*/  FMNMX.FTZ R0, R131, R0, !PT ;  /* 0x0000000083007209 */ /* 0x000fe20007810000 */
[----:B-1----:R-:W-:Y:S01]  /*4b10*/  FFMA.FTZ R2, R10, c[0x0][0x2d0], -R3 ;  /* 0x0000b4000a027a23 */ /* 0x002fe20000010803 */
[----:B--2---:R-:W-:Y:S02]  /*4b20*/  F2FP.PACK_AB R5, R204, R206 ;  /* 0x000000cecc05723e */ /* 0x004fe400000000ff */
[----:B------:R-:W-:Y:S01]  /*4b30*/  FMNMX.FTZ R0, R130, R0, !PT ;  /* 0x0000000082007209 */ /* 0x000fe20007810000 */
[----:B------:R1:W-:Y:S03]  /*4b40*/  MUFU.EX2 R205, R2 ;  /* 0x0000000200cd7308 */ /* 0x0003e60000000800 */
[----:B------:R-:W-:-:S04]  /*4b50*/  FMNMX.FTZ R0, R129, R0, !PT ;  /* 0x0000000081007209 */ /* 0x000fc80007810000 */
[----:B------:R-:W-:-:S05]  /*4b60*/  FMNMX.FTZ R0, R128, R0, !PT ;  /* 0x0000000080007209 */ /* 0x000fca0007810000 */
[----:B------:R-:W2:Y:S01]  /*4b70*/  SHFL.BFLY PT, R9, R0, 0x2, 0x1f ;  /* 0x0c401f0000097f89 */ /* 0x000ea200000e0000 */
[----:B-1----:R-:W-:-:S04]  /*4b80*/  FFMA.FTZ R2, R11, c[0x0][0x2d0], -R3 ;  /* 0x0000b4000b027a23 */ /* 0x002fc80000010803 */
[----:B------:R1:W3:Y:S02]  /*4b90*/  MUFU.EX2 R203, R2 ;  /* 0x0000000200cb7308 */ /* 0x0002e40000000800 */
[----:B-1----:R-:W-:Y:S02]  /*4ba0*/  FMNMX.FTZ R2, R118, R119, !PT ;  /* 0x0000007776027209 */ /* 0x002fe40007810000 */
[----:B--2---:R-:W-:Y:S02]  /*4bb0*/  FMNMX.FTZ R0, R0, R9, !PT ;  /* 0x0000000900007209 */ /* 0x004fe40007810000 */
[----:B------:R-:W-:Y:S02]  /*4bc0*/  FMNMX.FTZ R2, R117, R2, !PT ;  /* 0x0000000275027209 */ /* 0x000fe40007810000 */
[----:B---3--:R-:W-:Y:S01]  /*4bd0*/  F2FP.PACK_AB R7, R203, R205 ;  /* 0x000000cdcb07723e */ /* 0x008fe200000000ff */
[----:B------:R-:W1:Y:S01]  /*4be0*/  SHFL.BFLY PT, R10, R0, 0x1, 0x1f ;  /* 0x0c201f00000a7f89 */ /* 0x000e6200000e0000 */
[----:B------:R-:W-:-:S04]  /*4bf0*/  FMNMX.FTZ R2, R116, R2, !PT ;  /* 0x0000000274027209 */ /* 0x000fc80007810000 */
[----:B------:R-:W-:Y:S01]  /*4c00*/  FMNMX.FTZ R2, R113, R2, !PT ;  /* 0x0000000271027209 */ /* 0x000fe20007810000 */
[----:B------:R-:W-:Y:S03]  /*4c10*/  HMMA.16816.F32 R136, R4, R40, RZ ;  /* 0x000000280488723c */ /* 0x000fe600000018ff */
[----:B------:R-:W-:-:S04]  /*4c20*/  FMNMX.FTZ R2, R14, R2, !PT ;  /* 0x000000020e027209 */ /* 0x000fc80007810000 */
[----:B------:R-:W-:Y:S01]  /*4c30*/  FMNMX.FTZ R8, R15, R2, !PT ;  /* 0x000000020f087209 */ /* 0x000fe20007810000 */
[----:B------:R-:W-:Y:S01]  /*4c40*/  FFMA.FTZ R2, R19, c[0x0][0x2d0], -R12 ;  /* 0x0000b40013027a23 */ /* 0x000fe2000001080c */
[C---:B------:R-:W-:Y:S02]  /*4c50*/  HMMA.16816.F32 R132, R4.reuse, R76, RZ ;  /* 0x0000004c0484723c */ /* 0x040fe400000018ff */
[----:B------:R-:W-:Y:S01]  /*4c60*/  FMNMX.FTZ R8, R25, R8, !PT ;  /* 0x0000000819087209 */ /* 0x000fe20007810000 */
[----:B------:R2:W-:Y:S03]  /*4c70*/  MUFU.EX2 R200, R2 ;  /* 0x0000000200c87308 */ /* 0x0005e60000000800 */
[----:B------:R-:W-:Y:S02]  /*4c80*/  FMNMX.FTZ R8, R115, R8, !PT ;  /* 0x0000000873087209 */ /* 0x000fe40007810000 */
[----:B------:R-:W-:Y:S01]  /*4c90*/  HMMA.16816.F32 R124, R4, R80, RZ ;  /* 0x00000050047c723c */ /* 0x000fe200000018ff */
[----:B-1----:R-:W-:Y:S01]  /*4ca0*/  FMNMX.FTZ R108, R0, R10, !PT ;  /* 0x0000000a006c7209 */ /* 0x002fe20007810000 */
[----:B------:R-:W-:-:S03]  /*4cb0*/  FFMA.FTZ R0, R17, c[0x0][0x2d0], -R3 ;  /* 0x0000b40011007a23 */ /* 0x000fc60000010803 */
[----:B------:R-:W-:Y:S01]  /*4cc0*/  FSETP.NEU.FTZ.AND P0, PT, R108, -INF , PT ;  /* 0xff8000006c00780b */ /* 0x000fe20003f1d000 */
[----:B------:R1:W-:Y:S02]  /*4cd0*/  MUFU.EX2 R197, R0 ;  /* 0x0000000000c57308 */ /* 0x0003e40000000800 */
[----:B------:R-:W-:Y:S01]  /*4ce0*/  HMMA.16816.F32 R120, R4, R84, RZ ;  /* 0x000000540478723c */ /* 0x000fe200000018ff */
[----:B--2---:R-:W-:-:S05]  /*4cf0*/  FFMA.FTZ R2, R20, c[0x0][0x2d0], -R12 ;  /* 0x0000b40014027a23 */ /* 0x004fca000001080c */
[----:B------:R2:W3:Y:S02]  /*4d00*/  MUFU.EX2 R199, R2 ;  /* 0x0000000200c77308 */ /* 0x0004e40000000800 */
[----:B------:R-:W-:Y:S01]  /*4d10*/  HMMA.16816.F32 R100, R4, R88, RZ ;  /* 0x000000580464723c */ /* 0x000fe200000018ff */
[----:B-1----:R-:W-:-:S07]  /*4d20*/  FFMA.FTZ R0, R18, c[0x0][0x2d0], -R3 ;  /* 0x0000b40012007a23 */ /* 0x002fce0000010803 */
[----:B------:R-:W-:Y:S01]  /*4d30*/  HMMA.16816.F32 R96, R4, R92, RZ ;  /* 0x0000005c0460723c */ /* 0x000fe200000018ff */
[----:B------:R-:W1:Y:S01]  /*4d40*/  MUFU.EX2 R198, R0 ;  /* 0x0000000000c67308 */ /* 0x000e620000000800 */
[----:B--2---:R-:W-:Y:S01]  /*4d50*/  FMNMX.FTZ R2, R114, R8, !PT ;  /* 0x0000000872027209 */ /* 0x004fe20007810000 */
[----:B------:R-:W-:-:S05]  /*4d60*/  FFMA.FTZ R8, R21, c[0x0][0x2d0], -R3 ;  /* 0x0000b40015087a23 */ /* 0x000fca0000010803 */
[C---:B------:R-:W-:Y:S01]  /*4d70*/  HMMA.16816.F32 R72, R4.reuse, R42, RZ ;  /* 0x0000002a0448723c */ /* 0x040fe200000018ff */
[----:B---3--:R-:W-:Y:S02]  /*4d80*/  F2FP.PACK_AB R10, R199, R200 ;  /* 0x000000c8c70a723e */ /* 0x008fe400000000ff */
[----:B------:R-:W-:Y:S01]  /*4d90*/  FMNMX.FTZ R2, R112, R2, !PT ;  /* 0x0000000270027209 */ /* 0x000fe20007810000 */
[----:B------:R2:W-:Y:S04]  /*4da0*/  MUFU.EX2 R196, R8 ;  /* 0x0000000800c47308 */ /* 0x0005e80000000800 */
[----:B------:R-:W-:Y:S01]  /*4db0*/  HMMA.16816.F32 R36, R4, R78, RZ ;  /* 0x0000004e0424723c */ /* 0x000fe200000018ff */
[----:B-1----:R-:W-:-:S07]  /*4dc0*/  F2FP.PACK_AB R11, R198, R197 ;  /* 0x000000c5c60b723e */ /* 0x002fce00000000ff */
[----:B------:R-:W-:Y:S01]  /*4dd0*/  HMMA.16816.F32 R32, R4, R82, RZ ;  /* 0x000000520420723c */ /* 0x000fe200000018ff */
[----:B--2---:R-:W-:Y:S01]  /*4de0*/  FMNMX.FTZ R8, R104, R2, !PT ;  /* 0x0000000268087209 */ /* 0x004fe20007810000 */
[----:B------:R-:W-:-:S06]  /*4df0*/  FFMA.FTZ R2, R16, c[0x0][0x2d0], -R3 ;  /* 0x0000b40010027a23 */ /* 0x000fcc0000010803 */
[C---:B------:R-:W-:Y:S01]  /*4e00*/  HMMA.16816.F32 R20, R4.reuse, R90, RZ ;  /* 0x0000005a0414723c */ /* 0x040fe200000018ff */
[----:B------:R-:W1:Y:S01]  /*4e10*/  SHFL.BFLY PT, R9, R8, 0x2, 0x1f ;  /* 0x0c401f0008097f89 */ /* 0x000e6200000e0000 */
[----:B------:R2:W3:Y:S06]  /*4e20*/  MUFU.EX2 R240, R2 ;  /* 0x0000000200f07308 */ /* 0x0004ec0000000800 */
[----:B------:R-:W-:Y:S01]  /*4e30*/  HMMA.16816.F32 R16, R4, R94, RZ ;  /* 0x0000005e0410723c */ /* 0x000fe200000018ff */
[----:B--2---:R-:W-:-:S05]  /*4e40*/  FMUL.FTZ R2, R108, c[0x0][0x2d0] ;  /* 0x0000b4006c027a20 */ /* 0x004fca0000410000 */
[----:B------:R-:W-:-:S05]  /*4e50*/  FSEL R2, R2, RZ, P0 ;  /* 0x000000ff02027208 */ /* 0x000fca0000000000 */
[--C-:B------:R-:W-:Y:S02]  /*4e60*/  FFMA.FTZ R0, R28, c[0x0][0x2d0], -R2.reuse ;  /* 0x0000b4001c007a23 */ /* 0x100fe40000010802 */
[----:B------:R-:W-:Y:S02]  /*4e70*/  HMMA.16816.F32 R28, R4, R86, RZ ;  /* 0x00000056041c723c */ /* 0x000fe400000018ff */
[----:B------:R1:W-:Y:S05]  /*4e80*/  MUFU.EX2 R171, R0 ;  /* 0x0000000000ab7308 */ /* 0x0003ea0000000800 */
[----:B------:R-:W-:-:S04]  /*4e90*/  FFMA.FTZ R4, R47, c[0x0][0x2d0], -R2 ;  /* 0x0000b4002f047a23 */ /* 0x000fc80000010802 */
[----:B------:R2:W-:Y:S01]  /*4ea0*/  MUFU.EX2 R167, R4 ;  /* 0x0000000400a77308 */ /* 0x0005e20000000800 */
[----:B-1----:R-:W-:Y:S01]  /*4eb0*/  FMNMX.FTZ R0, R8, R9, !PT ;  /* 0x0000000908007209 */ /* 0x002fe20007810000 */
[----:B------:R-:W-:Y:S01]  /*4ec0*/  FFMA.FTZ R8, R44, c[0x0][0x2d0], -R2 ;  /* 0x0000b4002c087a23 */ /* 0x000fe20000010802 */
[----:B---3--:R-:W-:-:S03]  /*4ed0*/  F2FP.PACK_AB R9, R240, R196 ;  /* 0x000000c4f009723e */ /* 0x008fc600000000ff */
[----:B------:R-:W1:Y:S02]  /*4ee0*/  SHFL.BFLY PT, R13, R0, 0x1, 0x1f ;  /* 0x0c201f00000d7f89 */ /* 0x000e6400000e0000 */
[----:B------:R3:W-:Y:S01]  /*4ef0*/  MUFU.EX2 R170, R8 ;  /* 0x0000000800aa7308 */ /* 0x0007e20000000800 */
[----:B--2---:R-:W-:-:S07]  /*4f00*/  FFMA.FTZ R4, R46, c[0x0][0x2d0], -R2 ;  /* 0x0000b4002e047a23 */ /* 0x004fce0000010802 */
[----:B------:R2:W-:Y:S01]  /*4f10*/  MUFU.EX2 R168, R4 ;  /* 0x0000000400a87308 */ /* 0x0005e20000000800 */
[----:B---3--:R-:W-:Y:S02]  /*4f20*/  F2FP.PACK_AB R8, R201, R202 ;  /* 0x000000cac908723e */ /* 0x008fe400000000ff */
[----:B-1----:R-:W-:Y:S01]  /*4f30*/  FMNMX.FTZ R107, R0, R13, !PT ;  /* 0x0000000d006b7209 */ /* 0x002fe20007810000 */
[----:B--2---:R-:W-:-:S04]  /*4f40*/  FFMA.FTZ R4, R45, c[0x0][0x2d0], -R2 ;  /* 0x0000b4002d047a23 */ /* 0x004fc80000010802 */
[C---:B------:R-:W-:Y:S01]  /*4f50*/  HMMA.16816.F32 R228, R8.reuse, R68, R100 ;  /* 0x0000004408e4723c */ /* 0x040fe20000001864 */
[--C-:B------:R-:W-:Y:S01]  /*4f60*/  FFMA.FTZ R0, R27, c[0x0][0x2d0], -R2.reuse ;  /* 0x0000b4001b007a23 */ /* 0x100fe20000010802 */
[----:B------:R-:W-:Y:S01]  /*4f70*/  FSETP.NEU.FTZ.AND P0, PT, R107, -INF , PT ;  /* 0xff8000006b00780b */ /* 0x000fe20003f1d000 */
[----:B------:R1:W-:Y:S05]  /*4f80*/  MUFU.EX2 R169, R4 ;  /* 0x0000000400a97308 */ /* 0x0003ea0000000800 */
[C---:B------:R-:W-:Y:S03]  /*4f90*/  HMMA.16816.F32 R148, R8.reuse, R52, R136 ;  /* 0x000000340894723c */ /* 0x040fe60000001888 */
[----:B------:R2:W-:Y:S05]  /*4fa0*/  MUFU.EX2 R166, R0 ;  /* 0x0000000000a67308 */ /* 0x0005ea0000000800 */
[----:B------:R-:W-:Y:S01]  /*4fb0*/  HMMA.16816.F32 R232, R8, R56, R120 ;  /* 0x0000003808e8723c */ /* 0x000fe20000001878 */
[----:B-1----:R-:W-:-:S04]  /*4fc0*/  FFMA.FTZ R4, R26, c[0x0][0x2d0], -R2 ;  /* 0x0000b4001a047a23 */ /* 0x002fc80000010802 */
[----:B------:R1:W-:Y:S03]  /*4fd0*/  MUFU.EX2 R165, R4 ;  /* 0x0000000400a57308 */ /* 0x0003e60000000800 */
[----:B------:R-:W-:Y:S01]  /*4fe0*/  HMMA.16816.F32 R132, R8, R48, R132 ;  /* 0x000000300884723c */ /* 0x000fe20000001884 */
[----:B--2---:R-:W-:-:S05]  /*4ff0*/  FMUL.FTZ R0, R107, c[0x0][0x2d0] ;  /* 0x0000b4006b007a20 */ /* 0x004fca0000410000 */
[----:B------:R-:W-:Y:S02]  /*5000*/  FSEL R0, R0, RZ, P0 ;  /* 0x000000ff00007208 */ /* 0x000fe40000000000 */
[----:B------:R-:W-:Y:S01]  /*5010*/  HMMA.16816.F32 R236, R8, R60, R124 ;  /* 0x0000003c08ec723c */ /* 0x000fe2000000187c */
[----:B------:R-:W-:Y:S01]  /*5020*/  LDSM.16.MT88.4 R124, [R110+0x800] ;  /* 0x000800006e7c783b */ /* 0x000fe20000004200 */
[----:B-1----:R-:W-:-:S06]  /*5030*/  FFMA.FTZ R4, R24, c[0x0][0x2d0], -R2 ;  /* 0x0000b40018047a23 */ /* 0x002fcc0000010802 */
[C---:B------:R-:W-:Y:S01]  /*5040*/  HMMA.16816.F32 R224, R8.reuse, R64, R96 ;  /* 0x0000004008e0723c */ /* 0x040fe20000001860 */
[----:B------:R1:W2:Y:S07]  /*5050*/  MUFU.EX2 R164, R4 ;  /* 0x0000000400a47308 */ /* 0x0002ae0000000800 */
[C---:B------:R-:W-:Y:S08]  /*5060*/  HMMA.16816.F32 R120, R8.reuse, R54, R72 ;  /* 0x000000360878723c */ /* 0x040ff00000001848 */
[----:B------:R-:W-:Y:S01]  /*5070*/  HMMA.16816.F32 R136, R8, R50, R36 ;  /* 0x000000320888723c */ /* 0x000fe20000001824 */
[----:B-1----:R-:W-:Y:S01]  /*5080*/  FFMA.FTZ R4, R118, c[0x0][0x2d0], -R0 ;  /* 0x0000b40076047a23 */ /* 0x002fe20000010800 */
[----:B--2---:R-:W-:-:S03]  /*5090*/  F2FP.PACK_AB R6, R164, R165 ;  /* 0x000000a5a406723e */ /* 0x004fc600000000ff */
[----:B------:R1:W-:Y:S03]  /*50a0*/  MUFU.EX2 R163, R4 ;  /* 0x0000000400a37308 */ /* 0x0003e60000000800 */
[C---:B------:R-:W-:Y:S08]  /*50b0*/  HMMA.16816.F32 R152, R8.reuse, R62, R32 ;  /* 0x0000003e0898723c */ /* 0x040ff00000001820 */
[----:B------:R-:W-:Y:S01]  /*50c0*/  HMMA.16816.F32 R220, R8, R58, R28 ;  /* 0x0000003a08dc723c */ /* 0x000fe2000000181c */
[----:B-1----:R-:W-:-:S07]  /*50d0*/  FFMA.FTZ R4, R119, c[0x0][0x2d0], -R0 ;  /* 0x0000b40077047a23 */ /* 0x002fce0000010800 */
[C---:B------:R-:W-:Y:S01]  /*50e0*/  HMMA.16816.F32 R216, R8.reuse, R70, R20 ;  /* 0x0000004608d8723c */ /* 0x040fe20000001814 */
[----:B------:R1:W2:Y:S07]  /*50f0*/  MUFU.EX2 R160, R4 ;  /* 0x0000000400a07308 */ /* 0x0002ae0000000800 */
[----:B------:R-:W-:Y:S07]  /*5100*/  HMMA.16816.F32 R212, R8, R66, R16 ;  /* 0x0000004208d4723c */ /* 0x000fee0000001810 */
[----:B------:R-:W-:-:S02]  /*5110*/  F2FP.PACK_AB R8, R170, R171 ;  /* 0x000000abaa08723e */ /* 0x000fc400000000ff */
[----:B------:R-:W-:Y:S01]  /*5120*/  F2FP.PACK_AB R10, R168, R167 ;  /* 0x000000a7a80a723e */ /* 0x000fe200000000ff */
[----:B-1----:R-:W-:Y:S01]  /*5130*/  FFMA.FTZ R4, R117, c[0x0][0x2d0], -R0 ;  /* 0x0000b40075047a23 */ /* 0x002fe20000010800 */
[----:B--2---:R-:W-:-:S03]  /*5140*/  F2FP.PACK_AB R9, R160, R163 ;  /* 0x000000a3a009723e */ /* 0x004fc600000000ff */
[----:B------:R1:W-:Y:S02]  /*5150*/  MUFU.EX2 R162, R4 ;  /* 0x0000000400a27308 */ /* 0x0003e40000000800 */
[----:B-1----:R-:W-:-:S06]  /*5160*/  FFMA.FTZ R4, R116, c[0x0][0x2d0], -R0 ;  /* 0x0000b40074047a23 */ /* 0x002fcc0000010800 */
[----:B------:R1:W2:Y:S02]  /*5170*/  MUFU.EX2 R103, R4 ;  /* 0x0000000400677308 */ /* 0x0002a40000000800 */
[----:B-1----:R-:W-:Y:S01]  /*5180*/  FFMA.FTZ R4, R113, c[0x0][0x2d0], -R0 ;  /* 0x0000b40071047a23 */ /* 0x002fe20000010800 */
[----:B--2---:R-:W-:-:S05]  /*5190*/  F2FP.PACK_AB R11, R103, R162 ;  /* 0x000000a2670b723e */ /* 0x004fca00000000ff */
[----:B------:R1:W-:Y:S02]  /*51a0*/  MUFU.EX2 R161, R4 ;  /* 0x0000000400a17308 */ /* 0x0003e40000000800 */
[C---:B------:R-:W-:Y:S08]  /*51b0*/  HMMA.16816.F32 R16, R8.reuse, R76, RZ ;  /* 0x0000004c0810723c */ /* 0x040ff000000018ff */
[----:B------:R-:W-:Y:S01]  /*51c0*/  HMMA.16816.F32 R20, R8, R40, RZ ;  /* 0x000000280814723c */ /* 0x000fe200000018ff */
[----:B-1----:R-:W-:-:S04]  /*51d0*/  FFMA.FTZ R4, R14, c[0x0][0x2d0], -R0 ;  /* 0x0000b4000e047a23 */ /* 0x002fc80000010800 */
[----:B------:R1:W2:Y:S03]  /*51e0*/  MUFU.EX2 R100, R4 ;  /* 0x0000000400647308 */ /* 0x0002a60000000800 */
[C---:B------:R-:W-:Y:S08]  /*51f0*/  HMMA.16816.F32 R28, R8.reuse, R88, RZ ;  /* 0x00000058081c723c */ /* 0x040ff000000018ff */
[----:B------:R-:W-:Y:S01]  /*5200*/  HMMA.16816.F32 R36, R8, R78, RZ ;  /* 0x0000004e0824723c */ /* 0x000fe200000018ff */
[----:B-1----:R-:W-:Y:S01]  /*5210*/  FFMA.FTZ R4, R15, c[0x0][0x2d0], -R0 ;  /* 0x0000b4000f047a23 */ /* 0x002fe20000010800 */
[----:B--2---:R-:W-:-:S06]  /*5220*/  F2FP.PACK_AB R5, R100, R161 ;  /* 0x000000a16405723e */ /* 0x004fcc00000000ff */
[C---:B------:R-:W-:Y:S01]  /*5230*/  HMMA.16816.F32 R40, R8.reuse, R42, RZ ;  /* 0x0000002a0828723c */ /* 0x040fe200000018ff */
[----:B------:R1:W-:Y:S07]  /*5240*/  MUFU.EX2 R102, R4 ;  /* 0x0000000400667308 */ /* 0x0003ee0000000800 */
[C---:B------:R-:W-:Y:S08]  /*5250*/  HMMA.16816.F32 R32, R8.reuse, R86, RZ ;  /* 0x000000560820723c */ /* 0x040ff000000018ff */
[----:B------:R-:W-:Y:S01]  /*5260*/  HMMA.16816.F32 R44, R8, R90, RZ ;  /* 0x0000005a082c723c */ /* 0x000fe200000018ff */
[----:B-1----:R-:W-:-:S04]  /*5270*/  FFMA.FTZ R4, R25, c[0x0][0x2d0], -R0 ;  /* 0x0000b40019047a23 */ /* 0x002fc80000010800 */
[----:B------:R1:W2:Y:S03]  /*5280*/  MUFU.EX2 R101, R4 ;  /* 0x0000000400657308 */ /* 0x0002a60000000800 */
[----:B------:R-:W-:Y:S01]  /*5290*/  HMMA.16816.F32 R24, R8, R92, RZ ;  /* 0x0000005c0818723c */ /* 0x000fe200000018ff */
[----:B-1----:R-:W-:Y:S02]  /*52a0*/  F2FP.PACK_AB R4, R166, R169 ;  /* 0x000000a9a604723e */ /* 0x002fe400000000ff */
[----:B--2---:R-:W-:-:S07]  /*52b0*/  F2FP.PACK_AB R7, R101, R102 ;  /* 0x000000666507723e */ /* 0x004fce00000000ff */
[----:B------:R-:W-:Y:S08]  /*52c0*/  HMMA.16816.F32 R72, R4, R48, R16 ;  /* 0x000000300448723c */ /* 0x000ff00000001810 */
[----:B------:R-:W-:Y:S08]  /*52d0*/  HMMA.16816.F32 R16, R8, R84, RZ ;  /* 0x000000540810723c */ /* 0x000ff000000018ff */
[----:B------:R-:W-:Y:S08]  /*52e0*/  HMMA.16816.F32 R116, R4, R52, R20 ;  /* 0x000000340474723c */ /* 0x000ff00000001814 */
[----:B------:R-:W-:Y:S08]  /*52f0*/  HMMA.16816.F32 R20, R8, R80, RZ ;  /* 0x000000500814723c */ /* 0x000ff000000018ff */
[----:B------:R-:W-:Y:S08]  /*5300*/  HMMA.16816.F32 R192, R4, R56, R16 ;  /* 0x0000003804c0723c */ /* 0x000ff00000001810 */
[----:B------:R-:W-:Y:S01]  /*5310*/  HMMA.16816.F32 R16, R8, R82, RZ ;  /* 0x000000520810723c */ /* 0x000fe200000018ff */
[----:B------:R-:W1:Y:S07]  /*5320*/  LDSM.16.MT88.4 R80, [R110+0x2000] ;  /* 0x002000006e50783b */ /* 0x000e6e0000004200 */
[----:B------:R-:W-:Y:S08]  /*5330*/  HMMA.16816.F32 R176, R4, R60, R20 ;  /* 0x0000003c04b0723c */ /* 0x000ff00000001814 */
[----:B------:R-:W-:Y:S07]  /*5340*/  HMMA.16816.F32 R20, R8, R94, RZ ;  /* 0x0000005e0814723c */ /* 0x000fee00000018ff */
[----:B------:R-:W-:Y:S01]  /*5350*/  FFMA.FTZ R8, R131, c[0x0][0x2d0], -R2 ;  /* 0x0000b40083087a23 */ /* 0x000fe20000010802 */
[----:B------:R-:W-:Y:S01]  /*5360*/  HMMA.16816.F32 R172, R4, R64, R24 ;  /* 0x0000004004ac723c */ /* 0x000fe20000001818 */
[----:B------:R-:W-:-:S02]  /*5370*/  FADD.FTZ R9, R208, R207 ;  /* 0x000000cfd0097221 */ /* 0x000fc40000010000 */
[----:B------:R2:W-:Y:S01]  /*5380*/  MUFU.EX2 R26, R8 ;  /* 0x00000008001a7308 */ /* 0x0005e20000000800 */
[----:B------:R-:W-:-:S04]  /*5390*/  FADD.FTZ R11, R206, R204 ;  /* 0x000000ccce0b7221 */ /* 0x000fc80000010000 */
[C---:B------:R-:W-:Y:S08]  /*53a0*/  HMMA.16816.F32 R84, R4.reuse, R68, R28 ;  /* 0x000000440454723c */ /* 0x040ff0000000181c */
[----:B------:R-:W-:Y:S01]  /*53b0*/  HMMA.16816.F32 R36, R4, R50, R36 ;  /* 0x000000320424723c */ /* 0x000fe20000001824 */
[----:B--2---:R-:W-:-:S04]  /*53c0*/  FFMA.FTZ R8, R130, c[0x0][0x2d0], -R2 ;  /* 0x0000b40082087a23 */ /* 0x004fc80000010802 */
[----:B------:R2:W3:Y:S03]  /*53d0*/  MUFU.EX2 R28, R8 ;  /* 0x00000008001c7308 */ /* 0x0004e60000000800 */
[C---:B------:R-:W-:Y:S08]  /*53e0*/  HMMA.16816.F32 R48, R4.reuse, R62, R16 ;  /* 0x0000003e0430723c */ /* 0x040ff00000001810 */
[----:B------:R-:W-:Y:S01]  /*53f0*/  HMMA.16816.F32 R40, R4, R54, R40 ;  /* 0x000000360428723c */ /* 0x000fe20000001828 */
[----:B--2---:R-:W-:-:S07]  /*5400*/  FFMA.FTZ R8, R129, c[0x0][0x2d0], -R2 ;  /* 0x0000b40081087a23 */ /* 0x004fce0000010802 */
[C---:B------:R-:W-:Y:S01]  /*5410*/  HMMA.16816.F32 R32, R4.reuse, R58, R32 ;  /* 0x0000003a0420723c */ /* 0x040fe20000001820 */
[----:B------:R-:W-:Y:S01]  /*5420*/  FFMA.FTZ R2, R128, c[0x0][0x2d0], -R2 ;  /* 0x0000b40080027a23 */ /* 0x000fe20000010802 */
[----:B---3--:R-:W-:Y:S01]  /*5430*/  F2FP.PACK_AB R96, R28, R26 ;  /* 0x0000001a1c60723e */ /* 0x008fe200000000ff */
[----:B------:R-:W-:Y:S05]  /*5440*/  MUFU.EX2 R29, R8 ;  /* 0x00000008001d7308 */ /* 0x000fea0000000800 */
[C---:B------:R-:W-:Y:S03]  /*5450*/  HMMA.16816.F32 R44, R4.reuse, R70, R44 ;  /* 0x00000046042c723c */ /* 0x040fe6000000182c */
[----:B------:R2:W3:Y:S05]  /*5460*/  MUFU.EX2 R27, R2 ;  /* 0x00000002001b7308 */ /* 0x0004ea0000000800 */
[----:B------:R-:W-:Y:S01]  /*5470*/  HMMA.16816.F32 R20, R4, R66, R20 ;  /* 0x000000420414723c */ /* 0x000fe20000001814 */
[----:B------:R-:W4:Y:S04]  /*5480*/  LDSM.16.MT88.4 R4, [R111+0x2000] ;  /* 0x002000006f04783b */ /* 0x000f280000004200 */
[----:B------:R-:W5:Y:S01]  /*5490*/  LDSM.16.MT88.4 R64, [R111+0x1400] ;  /* 0x001400006f40783b */ /* 0x000f620000004200 */
[----:B--2---:R-:W-:Y:S01]  /*54a0*/  FFMA.FTZ R2, R115, c[0x0][0x2d0], -R0 ;  /* 0x0000b40073027a23 */ /* 0x004fe20000010800 */
[----:B---3--:R-:W-:-:S03]  /*54b0*/  F2FP.PACK_AB R98, R27, R29 ;  /* 0x0000001d1b62723e */ /* 0x008fc600000000ff */
[----:B------:R2:W-:Y:S02]  /*54c0*/  MUFU.EX2 R18, R2 ;  /* 0x0000000200127308 */ /* 0x0005e40000000800 */
[----:B--2---:R-:W-:-:S06]  /*54d0*/  FFMA.FTZ R2, R114, c[0x0][0x2d0], -R0 ;  /* 0x0000b40072027a23 */ /* 0x004fcc0000010800 */
[----:B------:R2:W3:Y:S02]  /*54e0*/  MUFU.EX2 R24, R2 ;  /* 0x0000000200187308 */ /* 0x0004e40000000800 */
[--C-:B--2---:R-:W-:Y:S01]  /*54f0*/  FFMA.FTZ R2, R112, c[0x0][0x2d0], -R0.reuse ;  /* 0x0000b40070027a23 */ /* 0x104fe20000010800 */
[----:B---3--:R-:W-:Y:S01]  /*5500*/  F2FP.PACK_AB R97, R24, R18 ;  /* 0x000000121861723e */ /* 0x008fe200000000ff */
[----:B------:R-:W-:-:S04]  /*5510*/  FFMA.FTZ R0, R104, c[0x0][0x2d0], -R0 ;  /* 0x0000b40068007a23 */ /* 0x000fc80000010800 */
[----:B------:R-:W-:Y:S08]  /*5520*/  MUFU.EX2 R25, R2 ;  /* 0x0000000200197308 */ /* 0x000ff00000000800 */
[----:B------:R2:W3:Y:S02]  /*5530*/  MUFU.EX2 R19, R0 ;  /* 0x0000000000137308 */ /* 0x0004e40000000800 */
[----:B--2---:R-:W-:Y:S01]  /*5540*/  FFMA.FTZ R0, R141, c[0x0][0x2d0], -R12 ;  /* 0x0000b4008d007a23 */ /* 0x004fe2000001080c */
[----:B---3--:R-:W-:-:S05]  /*5550*/  F2FP.PACK_AB R99, R19, R25 ;  /* 0x000000191363723e */ /* 0x008fca00000000ff */
[----:B------:R2:W-:Y:S02]  /*5560*/  MUFU.EX2 R17, R0 ;  /* 0x0000000000117308 */ /* 0x0005e40000000800 */
[C---:B-1----:R-:W-:Y:S08]  /*5570*/  HMMA.16816.F32 R68, R96.reuse, R80, R84 ;  /* 0x000000506044723c */ /* 0x042ff00000001854 */
[----:B----4-:R-:W-:Y:S01]  /*5580*/  HMMA.16816.F32 R84, R96, R4, R172 ;  /* 0x000000046054723c */ /* 0x010fe200000018ac */
[----:B--2---:R-:W-:-:S04]  /*5590*/  FFMA.FTZ R0, R143, c[0x0][0x2d0], -R12 ;  /* 0x0000b4008f007a23 */ /* 0x004fc8000001080c */
[----:B------:R1:W2:Y:S03]  /*55a0*/  MUFU.EX2 R16, R0 ;  /* 0x0000000000107308 */ /* 0x0002a60000000800 */
[C---:B-----5:R-:W-:Y:S07]  /*55b0*/  HMMA.16816.F32 R52, R96.reuse, R64, R192 ;  /* 0x000000406034723c */ /* 0x060fee00000018c0 */
[----:B------:R-:W-:Y:S01]  /*55c0*/  IADD3 R192, R211, -0x2, RZ ;  /* 0xfffffffed3c07810 */ /* 0x000fe20007ffe0ff */
[----:B------:R-:W-:Y:S03]  /*55d0*/  HMMA.16816.F32 R116, R96, R124, R116 ;  /* 0x0000007c6074723c */ /* 0x000fe60000001874 */
[----:B------:R-:W-:Y:S01]  /*55e0*/  ISETP.GE.AND P0, PT, R192, R241, PT ;  /* 0x000000f1c000720c */ /* 0x000fe20003f06270 */
[----:B-1----:R-:W-:Y:S01]  /*55f0*/  FFMA.FTZ R0, R142, c[0x0][0x2d0], -R12 ;  /* 0x0000b4008e007a23 */ /* 0x002fe2000001080c */
[----:B--2---:R-:W-:-:S03]  /*5600*/  F2FP.PACK_AB R92, R16, R17 ;  /* 0x00000011105c723e */ /* 0x004fc600000000ff */
[----:B------:R1:W-:Y:S02]  /*5610*/  MUFU.EX2 R14, R0 ;  /* 0x00000000000e7308 */ /* 0x0003e40000000800 */
[----:B-1----:R-:W-:-:S06]  /*5620*/  FFMA.FTZ R0, R147, c[0x0][0x2d0], -R12 ;  /* 0x0000b40093007a23 */ /* 0x002fcc000001080c */
[----:B------:R1:W2:Y:S02]  /*5630*/  MUFU.EX2 R15, R0 ;  /* 0x00000000000f7308 */ /* 0x0002a40000000800 */
[--C-:B-1----:R-:W-:Y:S01]  /*5640*/  FFMA.FTZ R0, R140, c[0x0][0x2d0], -R3.reuse ;  /* 0x0000b4008c007a23 */ /* 0x102fe20000010803 */
[----:B--2---:R-:W-:Y:S01]  /*5650*/  F2FP.PACK_AB R94, R15, R14 ;  /* 0x0000000e0f5e723e */ /* 0x004fe200000000ff */
[----:B------:R-:W1:Y:S04]  /*5660*/  LDSM.16.MT88.4 R140, [R111+0x800] ;  /* 0x000800006f8c783b */ /* 0x000e680000004200 */
[----:B------:R2:W-:Y:S02]  /*5670*/  MUFU.EX2 R2, R0 ;  /* 0x0000000000027308 */ /* 0x0005e40000000800 */
[----:B--2---:R-:W-:-:S06]  /*5680*/  FFMA.FTZ R0, R146, c[0x0][0x2d0], -R3 ;  /* 0x0000b40092007a23 */ /* 0x004fcc0000010803 */
[----:B------:R2:W3:Y:S02]  /*5690*/  MUFU.EX2 R8, R0 ;  /* 0x0000000000087308 */ /* 0x0004e40000000800 */
[--C-:B--2---:R-:W-:Y:S01]  /*56a0*/  FFMA.FTZ R0, R145, c[0x0][0x2d0], -R3.reuse ;  /* 0x0000b40091007a23 */ /* 0x104fe20000010803 */
[----:B---3--:R-:W-:Y:S01]  /*56b0*/  F2FP.PACK_AB R93, R8, R2 ;  /* 0x00000002085d723e */ /* 0x008fe200000000ff */
[----:B------:R-:W-:Y:S01]  /*56c0*/  FFMA.FTZ R3, R144, c[0x0][0x2d0], -R3 ;  /* 0x0000b40090037a23 */ /* 0x000fe20000010803 */
[C---:B-1----:R-:W-:Y:S03]  /*56d0*/  HMMA.16816.F32 R128, R96.reuse, R140, R72 ;  /* 0x0000008c6080723c */ /* 0x042fe60000001848 */
[----:B------:R1:W-:Y:S05]  /*56e0*/  MUFU.EX2 R12, R0 ;  /* 0x00000000000c7308 */ /* 0x0003ea0000000800 */
[----:B------:R-:W-:Y:S03]  /*56f0*/  HMMA.16816.F32 R144, R96, R156, R176 ;  /* 0x0000009c6090723c */ /* 0x000fe600000018b0 */
[----:B------:R-:W2:Y:S01]  /*5700*/  MUFU.EX2 R13, R3 ;  /* 0x00000003000d7308 */ /* 0x000ea20000000800 */
[----:B-1----:R-:W-:-:S04]  /*5710*/  FADD.FTZ R0, R171, R170 ;  /* 0x000000aaab007221 */ /* 0x002fc80000010000 */
[----:B------:R-:W-:Y:S02]  /*5720*/  FADD.FTZ R10, R167, R0 ;  /* 0x00000000a70a7221 */ /* 0x000fe40000010000 */
[----:B------:R-:W-:Y:S01]  /*5730*/  FADD.FTZ R0, R205, R11 ;  /* 0x0000000bcd007221 */ /* 0x000fe20000010000 */
[----:B--2---:R-:W-:Y:S01]  /*5740*/  F2FP.PACK_AB R95, R13, R12 ;  /* 0x0000000c0d5f723e */ /* 0x004fe200000000ff */
[----:B------:R-:W-:Y:S02]  /*5750*/  FADD.FTZ R3, R163, R160 ;  /* 0x000000a0a3037221 */ /* 0x000fe40000010000 */
[----:B------:R-:W-:-:S04]  /*5760*/  FADD.FTZ R10, R168, R10 ;  /* 0x0000000aa80a7221 */ /* 0x000fc80000010000 */
[C---:B------:R-:W-:Y:S07]  /*5770*/  HMMA.16816.F32 R88, R92.reuse, R4, R224 ;  /* 0x000000045c58723c */ /* 0x040fee00000018e0 */
[----:B------:R-:W-:Y:S01]  /*5780*/  FADD.FTZ R4, R162, R3 ;  /* 0x00000003a2047221 */ /* 0x000fe20000010000 */
[----:B------:R-:W-:Y:S01]  /*5790*/  HMMA.16816.F32 R112, R92, R124, R148 ;  /* 0x0000007c5c70723c */ /* 0x000fe20000001894 */
[----:B------:R-:W-:Y:S02]  /*57a0*/  FADD.FTZ R3, R209, R9 ;  /* 0x00000009d1037221 */ /* 0x000fe40000010000 */
[----:B------:R-:W-:-:S02]  /*57b0*/  FADD.FTZ R9, R103, R4 ;  /* 0x0000000467097221 */ /* 0x000fc40000010000 */
[----:B------:R-:W-:Y:S02]  /*57c0*/  FADD.FTZ R4, R210, R3 ;  /* 0x00000003d2047221 */ /* 0x000fe40000010000 */
        /* <DEDUP_REMOVED lines=41> */
[----:B------:R-:W-:Y:S08]  /*5a60*/  HMMA.16816.F32 R76, R92, R82, R216 ;  /* 0x000000525c4c723c */ /* 0x000ff000000018d8 */
[C---:B------:R-:W-:Y:S08]  /*5a70*/  HMMA.16816.F32 R124, R96.reuse, R126, R40 ;  /* 0x0000007e607c723c */ /* 0x040ff00000001828 */
[C---:B------:R-:W-:Y:S08]  /*5a80*/  HMMA.16816.F32 R140, R96.reuse, R142, R36 ;  /* 0x0000008e608c723c */ /* 0x040ff00000001824 */
[C---:B------:R-:W-:Y:S08]  /*5a90*/  HMMA.16816.F32 R156, R96.reuse, R158, R48 ;  /* 0x0000009e609c723c */ /* 0x040ff00000001830 */
[C---:B------:R-:W-:Y:S08]  /*5aa0*/  HMMA.16816.F32 R64, R96.reuse, R66, R32 ;  /* 0x000000426040723c */ /* 0x040ff00000001820 */
[----:B------:R-:W-:Y:S08]  /*5ab0*/  HMMA.16816.F32 R80, R96, R82, R44 ;  /* 0x000000526050723c */ /* 0x000ff0000000182c */
[-C--:B------:R-:W-:Y:S08]  /*5ac0*/  HMMA.16816.F32 R92, R92, R6.reuse, R212 ;  /* 0x000000065c5c723c */ /* 0x080ff000000018d4 */
[----:B------:R-:W-:Y:S01]  /*5ad0*/  HMMA.16816.F32 R96, R96, R6, R20 ;  /* 0x000000066060723c */ /* 0x000fe20000001814 */
[----:B------:R-:W-:Y:S07]  /*5ae0*/  @!UPT UIADD3 URZ, URZ, URZ, URZ ;  /* 0x0000003f3f3ff290 */ /* 0x000fee000fffe03f */
[----:B------:R-:W-:Y:S11]  /*5af0*/  @!P0 BRA `(.L_x_52) ;  /* 0x00002e1000008947 */ /* 0x000ff60003800000 */
[----:B------:R-:W2:Y:S01]  /*5b00*/  LDL R31, [R1] ;  /* 0x00000000011f7983 */ /* 0x000ea20000100800 */
[----:B------:R-:W-:-:S02]  /*5b10*/  ISETP.GE.AND P4, PT, R252, c[0x0][0x1d4], PT ;  /* 0x00007500fc007a0c */ /* 0x000fc40003f86270 */
[----:B------:R-:W-:Y:S01]  /*5b20*/  ISETP.GE.AND P3, PT, R250, c[0x0][0x1d4], PT ;  /* 0x00007500fa007a0c */ /* 0x000fe20003f66270 */
[----:B------:R-:W1:Y:S02]  /*5b30*/  S2R R30, SR_TID.X ;  /* 0x00000000001e7919 */ /* 0x000e640000002100 */
[----:B-1----:R-:W-:Y:S02]  /*5b40*/  ISETP.GT.AND P0, PT, R30, 0x3f, PT ;  /* 0x0000003f1e00780c */ /* 0x002fe40003f04270 */
[----:B--2---:R-:W-:Y:S02]  /*5b50*/  ISETP.GE.AND P5, PT, R31, c[0x0][0x1d4], PT ;  /* 0x000075001f007a0c */ /* 0x004fe40003fa6270 */
.L_x_55:
[----:B------:R-:W-:Y:S04]  /*5b60*/  DEPBAR.LE SB0, 0x0 ;  /* 0x000080000000791a */ /* 0x000fe80000000000 */
[----:B------:R-:W-:Y:S01]  /*5b70*/  WARPSYNC 0xffffffff ;  /* 0xffffffff00007948 */ /* 0x000fe20003800000 */
[----:B------:R-:W-:Y:S01]  /*5b80*/  BAR.SYNC.DEFER_BLOCKING 0x0 ;  /* 0x0000000000007b1d */ /* 0x000fe20000010000 */
[----:B------:R-:W-:Y:S01]  /*5b90*/  SHF.R.S32.HI R0, RZ, 0x1f, R192 ;  /* 0x0000001fff007819 */ /* 0x000fe200000114c0 */
[----:B------:R-:W-:Y:S01]  /*5ba0*/  IMAD.WIDE.U32 R2, R192, c[0x0][0x208], RZ ;  /* 0x00008200c0027a25 */ /* 0x000fe200078e00ff */
[----:B------:R-:W-:Y:S02]  /*5bb0*/  MOV R29, c[0x0][0x208] ;  /* 0x00008200001d7a02 */ /* 0x000fe40000000f00 */
[----:B------:R-:W-:Y:S01]  /*5bc0*/  MOV R30, c[0x0][0x20c] ;  /* 0x00008300001e7a02 */ /* 0x000fe20000000f00 */
[----:B------:R-:W-:Y:S04]  /*5bd0*/  IMAD R0, R0, c[0x0][0x208], RZ ;  /* 0x0000820000007a24 */ /* 0x000fe800078e02ff */
[----:B------:R-:W-:Y:S05]  /*5be0*/  IMAD R0, R192, c[0x0][0x20c], R0 ;  /* 0x00008300c0007a24 */ /* 0x000fea00078e0200 */
[----:B------:R-:W-:Y:S01]  /*5bf0*/  IADD3 R0, R3, R0, RZ ;  /* 0x0000000003007210 */ /* 0x000fe20007ffe0ff */
[----:B------:R-:W-:Y:S01]  /*5c00*/  IMAD.WIDE.U32 R2, R2, 0x30, RZ ;  /* 0x0000003002027825 */ /* 0x000fe200078e00ff */
[----:B------:R-:W-:Y:S01]  /*5c10*/  LDSM.16.M88.4 R48, [R180] ;  /* 0x00000000b430783b */ /* 0x000fe20000000200 */
[----:B------:R-:W-:Y:S07]  /*5c20*/  BSSY B0, `(.L_x_53) ;  /* 0x0000118000007945 */ /* 0x000fee0003800000 */
[----:B------:R-:W1:Y:S08]  /*5c30*/  S2R R20, SR_TID.X ;  /* 0x0000000000147919 */ /* 0x000e700000002100 */
[----:B------:R-:W2:Y:S08]  /*5c40*/  LDSM.16.M88.4 R16, [R109] ;  /* 0x000000006d10783b */ /* 0x000eb00000000200 */
[----:B------:R-:W3:Y:S08]  /*5c50*/  LDSM.16.M88.4 R44, [R180+0x1000] ;  /* 0x00100000b42c783b */ /* 0x000ef00000000200 */
[----:B------:R-:W4:Y:S08]  /*5c60*/  LDSM.16.M88.4 R32, [R109+0x400] ;  /* 0x000400006d20783b */ /* 0x000f300000000200 */
[----:B------:R-:W5:Y:S08]  /*5c70*/  LDSM.16.M88.4 R100, [R109+0x800] ;  /* 0x000800006d64783b */ /* 0x000f700000000200 */
[----:B------:R-:W-:Y:S01]  /*5c80*/  LDSM.16.M88.4 R160, [R181] ;  /* 0x00000000b5a0783b */ /* 0x000fe20000000200 */
[-C--:B--2---:R-:W-:Y:S07]  /*5c90*/  HMMA.16816.F32 R4, R48, R16.reuse, RZ ;  /* 0x000000103004723c */ /* 0x084fee00000018ff */
[----:B------:R-:W2:Y:S01]  /*5ca0*/  LDSM.16.M88.4 R164, [R182] ;  /* 0x00000000b6a4783b */ /* 0x000ea20000000200 */
[----:B-1----:R-:W-:Y:S01]  /*5cb0*/  ISETP.GT.AND P6, PT, R20, 0x3f, PT ;  /* 0x0000003f1400780c */ /* 0x002fe20003fc4270 */
[----:B------:R-:W-:Y:S03]  /*5cc0*/  IMAD R20, R0, 0x30, RZ ;  /* 0x0000003000147824 */ /* 0x000fe600078e02ff */
[----:B------:R-:W-:Y:S01]  /*5cd0*/  IADD3 R0, P0, R248, R2, RZ ;  /* 0x00000002f8007210 */ /* 0x000fe20007f1e0ff */
[C---:B---3--:R-:W-:Y:S02]  /*5ce0*/  HMMA.16816.F32 R8, R44.reuse, R16, RZ ;  /* 0x000000102c08723c */ /* 0x048fe400000018ff */
[----:B------:R-:W1:Y:S01]  /*5cf0*/  LDSM.16.M88.4 R168, [R181+0x1000] ;  /* 0x00100000b5a8783b */ /* 0x000e620000000200 */
[----:B------:R-:W-:Y:S05]  /*5d00*/  IADD3 R3, R3, R20, RZ ;  /* 0x0000001403037210 */ /* 0x000fea0007ffe0ff */
[-C--:B------:R-:W-:Y:S01]  /*5d10*/  HMMA.16816.F32 R12, R44, R18.reuse, RZ ;  /* 0x000000122c0c723c */ /* 0x080fe200000018ff */
[----:B------:R-:W-:Y:S01]  /*5d20*/  @!P6 LEA R24, P1, R29, R2, 0x5 ;  /* 0x000000021d18e211 */ /* 0x000fe200078228ff */
[----:B------:R-:W3:Y:S02]  /*5d30*/  LDSM.16.M88.4 R172, [R190] ;  /* 0x00000000beac783b */ /* 0x000ee40000000200 */
[----:B------:R-:W-:Y:S02]  /*5d40*/  IADD3.X R28, R3, R247, RZ, P0, !PT ;  /* 0x000000f7031c7210 */ /* 0x000fe400007fe4ff */
[C---:B------:R-:W-:Y:S02]  /*5d50*/  LEA R2, P0, R0.reuse, c[0x0][0x1f8], 0x1 ;  /* 0x00007e0000027a11 */ /* 0x040fe400078008ff */
[C---:B------:R-:W-:Y:S02]  /*5d60*/  HMMA.16816.F32 R16, R48.reuse, R18, RZ ;  /* 0x000000123010723c */ /* 0x040fe400000018ff */
[----:B------:R-:W1:Y:S02]  /*5d70*/  LDSM.16.M88.4 R176, [R189] ;  /* 0x00000000bdb0783b */ /* 0x000e640000000200 */
[----:B------:R-:W-:Y:S02]  /*5d80*/  @!P6 LEA.HI.X R29, R29, R3, R30, 0x5, P1 ;  /* 0x000000031d1de211 */ /* 0x000fe400008f2c1e */
[----:B------:R-:W-:Y:S02]  /*5d90*/  LEA.HI.X R3, R0, c[0x0][0x1fc], R28, 0x1, P0 ;  /* 0x00007f0000037a11 */ /* 0x000fe400000f0c1c */
[-C--:B----4-:R-:W-:Y:S01]  /*5da0*/  HMMA.16816.F32 R20, R48, R32.reuse, RZ ;  /* 0x000000203014723c */ /* 0x090fe200000018ff */
[----:B------:R-:W-:Y:S01]  /*5db0*/  @!P6 IADD3 R37, P2, R24, R248, RZ ;  /* 0x000000f81825e210 */ /* 0x000fe20007f5e0ff */
[----:B------:R-:W4:Y:S03]  /*5dc0*/  LDL R218, [R1+0x8] ;  /* 0x0000080001da7983 */ /* 0x000f260000100800 */
[----:B------:R-:W-:Y:S01]  /*5dd0*/  @!P6 LEA R36, P0, R37, c[0x0][0x1f8], 0x1 ;  /* 0x00007e002524ea11 */ /* 0x000fe200078008ff */
[----:B------:R-:W-:Y:S01]  /*5de0*/  @!PT LDS RZ, [RZ] ;  /* 0x00000000fffff984 */ /* 0x000fe20000000800 */
[----:B------:R-:W-:Y:S01]  /*5df0*/  @!PT LDS RZ, [RZ] ;  /* 0x00000000fffff984 */ /* 0x000fe20000000800 */
[----:B------:R-:W-:Y:S01]  /*5e00*/  @!PT LDS RZ, [RZ] ;  /* 0x00000000fffff984 */ /* 0x000fe20000000800 */
[----:B------:R1:W-:Y:S01]  /*5e10*/  LDGSTS.E.BYPASS.LTC128B.128 [R191+0x1880], [R2.64], !P3 ;  /* 0x0188000002bf7fae */ /* 0x0003e2000d901d46 */
[----:B------:R-:W-:Y:S01]  /*5e20*/  @!P6 IADD3.X R0, R29, R247, RZ, P2, !PT ;  /* 0x000000f71d00e210 */ /* 0x000fe200017fe4ff */
[C---:B------:R-:W-:Y:S04]  /*5e30*/  HMMA.16816.F32 R24, R44.reuse, R32, RZ ;  /* 0x000000202c18723c */ /* 0x040fe800000018ff */
[----:B------:R-:W-:Y:S02]  /*5e40*/  @!P6 LEA.HI.X R37, R37, c[0x0][0x1fc], R0, 0x1, P0 ;  /* 0x00007f002525ea11 */ /* 0x000fe400000f0c00 */
[----:B------:R1:W-:Y:S02]  /*5e50*/  LDGSTS.E.BYPASS.LTC128B.128 [R191+0x2480], [R2.64+0x40], !P4 ;  /* 0x0248004002bf7fae */ /* 0x0003e4000e101d46 */
[-C--:B------:R-:W-:Y:S06]  /*5e60*/  HMMA.16816.F32 R28, R44, R34.reuse, RZ ;  /* 0x000000222c1c723c */ /* 0x080fec00000018ff */
[----:B------:R1:W-:Y:S02]  /*5e70*/  LDGSTS.E.BYPASS.LTC128B.128 [R191+0x3080], [R2.64+0x80], !P5 ;  /* 0x0308008002bf7fae */ /* 0x0003e4000e901d46 */
[C---:B------:R-:W-:Y:S06]  /*5e80*/  HMMA.16816.F32 R32, R48.reuse, R34, RZ ;  /* 0x000000223020723c */ /* 0x040fec00000018ff */
[----:B------:R5:W-:Y:S08]  /*5e90*/  @!P6 LDGSTS.E.BYPASS.LTC128B.128 [R191+0x2080], [R36.64], !P3 ;  /* 0x0208000024bfefae */ /* 0x000bf0000d901d46 */
[----:B------:R5:W-:Y:S08]  /*5ea0*/  @!P6 LDGSTS.E.BYPASS.LTC128B.128 [R191+0x2c80], [R36.64+0x40], !P4 ;  /* 0x02c8004024bfefae */ /* 0x000bf0000e101d46 */
[----:B------:R5:W-:Y:S08]  /*5eb0*/  @!P6 LDGSTS.E.BYPASS.LTC128B.128 [R191+0x3880], [R36.64+0x80], !P5 ;  /* 0x0388008024bfefae */ /* 0x000bf0000e901d46 */
[----:B------:R-:W0:Y:S01]  /*5ec0*/  LDGDEPBAR ;  /* 0x00000000000079af */ /* 0x000e220000000000 */
[-C--:B-----5:R-:W-:Y:S08]  /*5ed0*/  HMMA.16816.F32 R36, R48, R100.reuse, RZ ;  /* 0x000000643024723c */ /* 0x0a0ff000000018ff */
[C---:B------:R-:W-:Y:S08]  /*5ee0*/  HMMA.16816.F32 R40, R44.reuse, R100, RZ ;  /* 0x000000642c28723c */ /* 0x040ff000000018ff */
[-C--:B------:R-:W-:Y:S08]  /*5ef0*/  HMMA.16816.F32 R44, R44, R102.reuse, RZ ;  /* 0x000000662c2c723c */ /* 0x080ff000000018ff */
[----:B------:R-:W-:Y:S01]  /*5f00*/  HMMA.16816.F32 R48, R48, R102, RZ ;  /* 0x000000663030723c */ /* 0x000fe200000018ff */
[----:B------:R-:W-:Y:S07]  /*5f10*/  LDSM.16.M88.4 R100, [R180+0x2000] ;  /* 0x00200000b464783b */ /* 0x000fee0000000200 */
[-C--:B--2---:R-:W-:Y:S08]  /*5f20*/  HMMA.16816.F32 R4, R160, R164.reuse, R4 ;  /* 0x000000a4a004723c */ /* 0x084ff00000001804 */
[C---:B-1----:R-:W-:Y:S08]  /*5f30*/  HMMA.16816.F32 R8, R168.reuse, R164, R8 ;  /* 0x000000a4a808723c */ /* 0x042ff00000001808 */
[-C--:B------:R-:W-:Y:S08]  /*5f40*/  HMMA.16816.F32 R12, R168, R166.reuse, R12 ;  /* 0x000000a6a80c723c */ /* 0x080ff0000000180c */
[C---:B------:R-:W-:Y:S01]  /*5f50*/  HMMA.16816.F32 R16, R160.reuse, R166, R16 ;  /* 0x000000a6a010723c */ /* 0x040fe20000001810 */
[----:B------:R-:W1:Y:S07]  /*5f60*/  LDSM.16.M88.4 R164, [R109+0xc00] ;  /* 0x000c00006da4783b */ /* 0x000e6e0000000200 */
        /* <DEDUP_REMOVED lines=8> */
[----:B------:R-:W2:Y:S07]  /*5ff0*/  LDSM.16.M88.4 R168, [R180+0x3000] ;  /* 0x00300000b4a8783b */ /* 0x000eae0000000200 */
[----:B------:R-:W-:Y:S01]  /*6000*/  HMMA.16816.F32 R48, R160, R178, R48 ;  /* 0x000000b2a030723c */ /* 0x000fe20000001830 */
[----:B------:R-:W3:Y:S07]  /*6010*/  LDSM.16.M88.4 R160, [R109+0x1000] ;  /* 0x001000006da0783b */ /* 0x000eee0000000200 */
[-C--:B-1----:R-:W-:Y:S08]  /*6020*/  HMMA.16816.F32 R4, R100, R164.reuse, R4 ;  /* 0x000000a46404723c */ /* 0x082ff00000001804 */
[C---:B--2---:R-:W-:Y:S08]  /*6030*/  HMMA.16816.F32 R8, R168.reuse, R164, R8 ;  /* 0x000000a4a808723c */ /* 0x044ff00000001808 */
[-C--:B------:R-:W-:Y:S08]  /*6040*/  HMMA.16816.F32 R12, R168, R166.reuse, R12 ;  /* 0x000000a6a80c723c */ /* 0x080ff0000000180c */
[C---:B------:R-:W-:Y:S01]  /*6050*/  HMMA.16816.F32 R16, R100.reuse, R166, R16 ;  /* 0x000000a66410723c */ /* 0x040fe20000001810 */
[----:B------:R-:W-:Y:S07]  /*6060*/  LDSM.16.M88.4 R164, [R188] ;  /* 0x00000000bca4783b */ /* 0x000fee0000000200 */
[-C--:B---3--:R-:W-:Y:S08]  /*6070*/  HMMA.16816.F32 R20, R100, R160.reuse, R20 ;  /* 0x000000a06414723c */ /* 0x088ff00000001814 */
[C---:B------:R-:W-:Y:S08]  /*6080*/  HMMA.16816.F32 R24, R168.reuse, R160, R24 ;  /* 0x000000a0a818723c */ /* 0x040ff00000001818 */
[-C--:B------:R-:W-:Y:S08]  /*6090*/  HMMA.16816.F32 R28, R168, R162.reuse, R28 ;  /* 0x000000a2a81c723c */ /* 0x080ff0000000181c */
[C---:B------:R-:W-:Y:S01]  /*60a0*/  HMMA.16816.F32 R32, R100.reuse, R162, R32 ;  /* 0x000000a26420723c */ /* 0x040fe20000001820 */
[----:B------:R-:W1:Y:S07]  /*60b0*/  LDSM.16.M88.4 R160, [R181+0x2000] ;  /* 0x00200000b5a0783b */ /* 0x000e6e0000000200 */
[-C--:B------:R-:W-:Y:S08]  /*60c0*/  HMMA.16816.F32 R36, R100, R172.reuse, R36 ;  /* 0x000000ac6424723c */ /* 0x080ff00000001824 */
[C---:B------:R-:W-:Y:S08]  /*60d0*/  HMMA.16816.F32 R40, R168.reuse, R172, R40 ;  /* 0x000000aca828723c */ /* 0x040ff00000001828 */
[-C--:B------:R-:W-:Y:S01]  /*60e0*/  HMMA.16816.F32 R44, R168, R174.reuse, R44 ;  /* 0x000000aea82c723c */ /* 0x080fe2000000182c */
[----:B------:R-:W2:Y:S02]  /*60f0*/  LDSM.16.M88.4 R168, [R181+0x3000] ;  /* 0x00300000b5a8783b */ /* 0x000ea40000000200 */
[----:B----4-:R-:W-:Y:S05]  /*6100*/  ISETP.GT.AND P2, PT, R192, R218, PT ;  /* 0x000000dac000720c */ /* 0x010fea0003f44270 */
[----:B------:R-:W-:Y:S01]  /*6110*/  HMMA.16816.F32 R48, R100, R174, R48 ;  /* 0x000000ae6430723c */ /* 0x000fe20000001830 */
[----:B------:R-:W3:Y:S07]  /*6120*/  LDSM.16.M88.4 R100, [R187] ;  /* 0x00000000bb64783b */ /* 0x000eee0000000200 */
[-C--:B-1----:R-:W-:Y:S01]  /*6130*/  HMMA.16816.F32 R4, R160, R164.reuse, R4 ;  /* 0x000000a4a004723c */ /* 0x082fe20000001804 */
[----:B------:R-:W1:Y:S07]  /*6140*/  LDSM.16.M88.4 R172, [R186] ;  /* 0x00000000baac783b */ /* 0x000e6e0000000200 */
[C---:B--2---:R-:W-:Y:S08]  /*6150*/  HMMA.16816.F32 R8, R168.reuse, R164, R8 ;  /* 0x000000a4a808723c */ /* 0x044ff00000001808 */
[-C--:B------:R-:W-:Y:S08]  /*6160*/  HMMA.16816.F32 R12, R168, R166.reuse, R12 ;  /* 0x000000a6a80c723c */ /* 0x080ff0000000180c */
[C---:B------:R-:W-:Y:S01]  /*6170*/  HMMA.16816.F32 R16, R160.reuse, R166, R16 ;  /* 0x000000a6a010723c */ /* 0x040fe20000001810 */
[----:B------:R-:W-:Y:S07]  /*6180*/  LDSM.16.M88.4 R164, [R109+0x1800] ;  /* 0x001800006da4783b */ /* 0x000fee0000000200 */
[-C--:B---3--:R-:W-:Y:S08]  /*6190*/  HMMA.16816.F32 R20, R160, R100.reuse, R20 ;  /* 0x00000064a014723c */ /* 0x088ff00000001814 */
[C---:B------:R-:W-:Y:S08]  /*61a0*/  HMMA.16816.F32 R24, R168.reuse, R100, R24 ;  /* 0x00000064a818723c */ /* 0x040ff00000001818 */
[-C--:B------:R-:W-:Y:S08]  /*61b0*/  HMMA.16816.F32 R28, R168, R102.reuse, R28 ;  /* 0x00000066a81c723c */ /* 0x080ff0000000181c */
[C---:B------:R-:W-:Y:S01]  /*61c0*/  HMMA.16816.F32 R32, R160.reuse, R102, R32 ;  /* 0x00000066a020723c */ /* 0x040fe20000001820 */
[----:B------:R-:W2:Y:S07]  /*61d0*/  LDSM.16.M88.4 R100, [R180+0x4000] ;  /* 0x00400000b464783b */ /* 0x000eae0000000200 */
[-C--:B-1----:R-:W-:Y:S08]  /*61e0*/  HMMA.16816.F32 R36, R160, R172.reuse, R36 ;  /* 0x000000aca024723c */ /* 0x082ff00000001824 */
[C---:B------:R-:W-:Y:S08]  /*61f0*/  HMMA.16816.F32 R40, R168.reuse, R172, R40 ;  /* 0x000000aca828723c */ /* 0x040ff00000001828 */
[-C--:B------:R-:W-:Y:S01]  /*6200*/  HMMA.16816.F32 R44, R168, R174.reuse, R44 ;  /* 0x000000aea82c723c */ /* 0x080fe2000000182c */
[----:B------:R-:W1:Y:S07]  /*6210*/  LDSM.16.M88.4 R168, [R180+0x5000] ;  /* 0x00500000b4a8783b */ /* 0x000e6e0000000200 */
[----:B------:R-:W-:Y:S01]  /*6220*/  HMMA.16816.F32 R48, R160, R174, R48 ;  /* 0x000000aea030723c */ /* 0x000fe20000001830 */
[----:B------:R-:W3:Y:S07]  /*6230*/  LDSM.16.M88.4 R160, [R109+0x1c00] ;  /* 0x001c00006da0783b */ /* 0x000eee0000000200 */
[-C--:B--2---:R-:W-:Y:S01]  /*6240*/  HMMA.16816.F32 R4, R100, R164.reuse, R4 ;  /* 0x000000a46404723c */ /* 0x084fe20000001804 */
[----:B------:R-:W2:Y:S07]  /*6250*/  LDSM.16.M88.4 R172, [R109+0x2000] ;  /* 0x002000006dac783b */ /* 0x000eae0000000200 */
[C---:B-1----:R-:W-:Y:S08]  /*6260*/  HMMA.16816.F32 R8, R168.reuse, R164, R8 ;  /* 0x000000a4a808723c */ /* 0x042ff00000001808 */
        /* <DEDUP_REMOVED lines=8> */
[-C--:B--2---:R-:W-:Y:S08]  /*62f0*/  HMMA.16816.F32 R36, R100, R172.reuse, R36 ;  /* 0x000000ac6424723c */ /* 0x084ff00000001824 */
[C---:B------:R-:W-:Y:S08]  /*6300*/  HMMA.16816.F32 R40, R168.reuse, R172, R40 ;  /* 0x000000aca828723c */ /* 0x040ff00000001828 */
[-C--:B------:R-:W-:Y:S01]  /*6310*/  HMMA.16816.F32 R44, R168, R174.reuse, R44 ;  /* 0x000000aea82c723c */ /* 0x080fe2000000182c */
[----:B------:R-:W2:Y:S07]  /*6320*/  LDSM.16.M88.4 R168, [R181+0x5000] ;  /* 0x00500000b5a8783b */ /* 0x000eae0000000200 */
[----:B------:R-:W-:Y:S08]  /*6330*/  HMMA.16816.F32 R48, R100, R174, R48 ;  /* 0x000000ae6430723c */ /* 0x000ff00000001830 */
[-C--:B-1----:R-:W-:Y:S11]  /*6340*/  HMMA.16816.F32 R4, R160, R164.reuse, R4 ;  /* 0x000000a4a004723c */ /* 0x082ff60000001804 */
[----:B------:R-:W-:Y:S11]  /*6350*/  @!UPT UIADD3 URZ, URZ, URZ, URZ ;  /* 0x0000003f3f3ff290 */ /* 0x000ff6000fffe03f */
[----:B------:R-:W-:Y:S02]  /*6360*/  @!UPT UIADD3 URZ, URZ, URZ, URZ ;  /* 0x0000003f3f3ff290 */ /* 0x000fe4000fffe03f */
[----:B------:R-:W-:Y:S01]  /*6370*/  FMUL.FTZ R0, R4, c[0x0][0x320] ;  /* 0x0000c80004007a20 */ /* 0x000fe20000410000 */
[C---:B--2---:R-:W-:Y:S03]  /*6380*/  HMMA.16816.F32 R8, R168.reuse, R164, R8 ;  /* 0x000000a4a808723c */ /* 0x044fe60000001808 */
[----:B------:R1:W2:Y:S05]  /*6390*/  MUFU.TANH R173, R0 ;  /* 0x0000000000ad7308 */ /* 0x0002aa0000002400 */
[-C--:B------:R-:W-:Y:S08]  /*63a0*/  HMMA.16816.F32 R12, R168, R166.reuse, R12 ;  /* 0x000000a6a80c723c */ /* 0x080ff0000000180c */
[C---:B------:R-:W-:Y:S08]  /*63b0*/  HMMA.16816.F32 R16, R160.reuse, R166, R16 ;  /* 0x000000a6a010723c */ /* 0x040ff00000001810 */
[----:B------:R-:W-:Y:S04]  /*63c0*/  FMUL.FTZ R3, R10, c[0x0][0x320] ;  /* 0x0000c8000a037a20 */ /* 0x000fe80000410000 */
[----:B------:R3:W4:Y:S01]  /*63d0*/  MUFU.TANH R175, R3 ;  /* 0x0000000300af7308 */ /* 0x0007220000002400 */
[----:B-1----:R-:W-:Y:S02]  /*63e0*/  FMUL.FTZ R0, R5, c[0x0][0x320] ;  /* 0x0000c80005007a20 */ /* 0x002fe40000410000 */
[----:B------:R-:W-:Y:S07]  /*63f0*/  FMUL.FTZ R2, R11, c[0x0][0x320] ;  /* 0x0000c8000b027a20 */ /* 0x000fee0000410000 */
[----:B------:R1:W1:Y:S10]  /*6400*/  MUFU.TANH R172, R0 ;  /* 0x0000000000ac7308 */ /* 0x0002740000002400 */
[----:B------:R5:W2:Y:S01]  /*6410*/  MUFU.TANH R179, R2 ;  /* 0x0000000200b37308 */ /* 0x000aa20000002400 */
[----:B---3--:R-:W-:Y:S02]  /*6420*/  FMUL.FTZ R3, R18, c[0x0][0x320] ;  /* 0x0000c80012037a20 */ /* 0x008fe40000410000 */
[----:B-1----:R-:W-:Y:S07]  /*6430*/  FMUL.FTZ R0, R6, c[0x0][0x320] ;  /* 0x0000c80006007a20 */ /* 0x002fee0000410000 */
[----:B------:R1:W3:Y:S01]  /*6440*/  MUFU.TANH R174, R0 ;  /* 0x0000000000ae7308 */ /* 0x0002e20000002400 */
[----:B-----5:R-:W-:Y:S02]  /*6450*/  FMUL.FTZ R2, R19, c[0x0][0x320] ;  /* 0x0000c80013027a20 */ /* 0x020fe40000410000 */
[----:B-1----:R-:W-:Y:S02]  /*6460*/  FMUL.FTZ R0, R7, c[0x0][0x320] ;  /* 0x0000c80007007a20 */ /* 0x002fe40000410000 */
[----:B------:R-:W1:Y:S05]  /*6470*/  LDSM.16.M88.4 R4, [R184] ;  /* 0x00000000b804783b */ /* 0x000e6a0000000200 */
[----:B------:R5:W1:Y:S02]  /*6480*/  MUFU.TANH R176, R0 ;  /* 0x0000000000b07308 */ /* 0x000a640000002400 */
[----:B-----5:R-:W-:Y:S02]  /*6490*/  FMUL.FTZ R0, R8, c[0x0][0x320] ;  /* 0x0000c80008007a20 */ /* 0x020fe40000410000 */
[----:B------:R-:W-:Y:S06]  /*64a0*/  FMUL.FTZ R8, R17, c[0x0][0x320] ;  /* 0x0000c80011087a20 */ /* 0x000fec0000410000 */
[----:B------:R5:W2:Y:S01]  /*64b0*/  MUFU.TANH R178, R0 ;  /* 0x0000000000b27308 */ /* 0x000aa20000002400 */
[-C--:B-1----:R-:W-:Y:S08]  /*64c0*/  HMMA.16816.F32 R20, R160, R4.reuse, R20 ;  /* 0x00000004a014723c */ /* 0x082ff00000001814 */
[C---:B------:R-:W-:Y:S04]  /*64d0*/  HMMA.16816.F32 R24, R168.reuse, R4, R24 ;  /* 0x00000004a818723c */ /* 0x040fe80000001818 */
[----:B-----5:R-:W-:Y:S03]  /*64e0*/  FMUL.FTZ R0, R9, c[0x0][0x320] ;  /* 0x0000c80009007a20 */ /* 0x020fe60000410000 */
[----:B------:R-:W-:Y:S01]  /*64f0*/  MOV R4, R106 ;  /* 0x0000006a00047202 */ /* 0x000fe20000000f00 */
[-C--:B------:R-:W-:Y:S01]  /*6500*/  HMMA.16816.F32 R28, R168, R6.reuse, R28 ;  /* 0x00000006a81c723c */ /* 0x080fe2000000181c */
[----:B------:R1:W1:Y:S07]  /*6510*/  MUFU.TANH R177, R0 ;  /* 0x0000000000b17308 */ /* 0x00026e0000002400 */
[C---:B------:R-:W-:Y:S04]  /*6520*/  HMMA.16816.F32 R32, R160.reuse, R6, R32 ;  /* 0x00000006a020723c */ /* 0x040fe80000001820 */
[----:B-1----:R-:W-:Y:S02]  /*6530*/  FMUL.FTZ R0, R12, c[0x0][0x320] ;  /* 0x0000c8000c007a20 */ /* 0x002fe40000410000 */
[----:B------:R1:W1:Y:S10]  /*6540*/  MUFU.TANH R12, R3 ;  /* 0x00000003000c7308 */ /* 0x0002740000002400 */
[----:B------:R5:W2:Y:S01]  /*6550*/  MUFU.TANH R165, R0 ;  /* 0x0000000000a57308 */ /* 0x000aa20000002400 */
[----:B-1----:R-:W-:Y:S09]  /*6560*/  FMUL.FTZ R3, R26, c[0x0][0x320] ;  /* 0x0000c8001a037a20 */ /* 0x002ff20000410000 */
[----:B------:R-:W1:Y:S01]  /*6570*/  MUFU.TANH R208, R3 ;  /* 0x0000000300d07308 */ /* 0x000e620000002400 */
[----:B-----5:R-:W-:Y:S09]  /*6580*/  FMUL.FTZ R0, R13, c[0x0][0x320] ;  /* 0x0000c8000d007a20 */ /* 0x020ff20000410000 */
[----:B------:R5:W1:Y:S10]  /*6590*/  MUFU.TANH R13, R8 ;  /* 0x00000008000d7308 */ /* 0x000a740000002400 */
[----:B------:R1:W1:Y:S01]  /*65a0*/  MUFU.TANH R164, R0 ;  /* 0x0000000000a47308 */ /* 0x0002620000002400 */
[----:B-----5:R-:W5:Y:S01]  /*65b0*/  LDSM.16.M88.4 R8, [R183] ;  /* 0x00000000b708783b */ /* 0x020f620000000200 */
[----:B------:R-:W-:Y:S07]  /*65c0*/  DEPBAR.LE SB0, 0x0 ;  /* 0x000080000000791a */ /* 0x000fee0000000000 */
[----:B------:R-:W-:Y:S01]  /*65d0*/  BAR.SYNC.DEFER_BLOCKING 0x0 ;  /* 0x0000000000007b1d */ /* 0x000fe20000010000 */
[----:B-1----:R-:W-:Y:S05]  /*65e0*/  FMUL.FTZ R0, R14, c[0x0][0x320] ;  /* 0x0000c8000e007a20 */ /* 0x002fea0000410000 */
[----:B------:R1:W1:Y:S10]  /*65f0*/  MUFU.TANH R167, R0 ;  /* 0x0000000000a77308 */ /* 0x0002740000002400 */
[----:B------:R2:W2:Y:S01]  /*6600*/  MUFU.TANH R14, R2 ;  /* 0x00000002000e7308 */ /* 0x0004a20000002400 */
[----:B-1----:R-:W-:Y:S01]  /*6610*/  FMUL.FTZ R0, R15, c[0x0][0x320] ;  /* 0x0000c8000f007a20 */ /* 0x002fe20000410000 */
[-C--:B-----5:R-:W-:Y:S08]  /*6620*/  HMMA.16816.F32 R36, R160, R8.reuse, R36 ;  /* 0x00000008a024723c */ /* 0x0a0ff00000001824 */
[----:B------:R1:W1:Y:S01]  /*6630*/  MUFU.TANH R166, R0 ;  /* 0x0000000000a67308 */ /* 0x0002620000002400 */
[C---:B------:R-:W-:Y:S04]  /*6640*/  HMMA.16816.F32 R40, R168.reuse, R8, R40 ;  /* 0x00000008a828723c */ /* 0x040fe80000001828 */
[----:B--2---:R-:W-:Y:S05]  /*6650*/  FMUL.FTZ R2, R27, c[0x0][0x320] ;  /* 0x0000c8001b027a20 */ /* 0x004fea0000410000 */
[----:B------:R2:W2:Y:S01]  /*6660*/  MUFU.TANH R207, R2 ;  /* 0x0000000200cf7308 */ /* 0x0004a20000002400 */
[-C--:B------:R-:W-:Y:S08]  /*6670*/  HMMA.16816.F32 R44, R168, R10.reuse, R44 ;  /* 0x0000000aa82c723c */ /* 0x080ff0000000182c */
[----:B------:R-:W-:Y:S04]  /*6680*/  HMMA.16816.F32 R48, R160, R10, R48 ;  /* 0x0000000aa030723c */ /* 0x000fe80000001830 */
[----:B-1----:R-:W-:Y:S04]  /*6690*/  FMUL.FTZ R0, R16, c[0x0][0x320] ;  /* 0x0000c80010007a20 */ /* 0x002fe80000410000 */
[----:B------:R1:W1:Y:S11]  /*66a0*/  MUFU.TANH R15, R0 ;  /* 0x00000000000f7308 */ /* 0x0002760000002400 */
[----:B------:R-:W-:Y:S05]  /*66b0*/  @!UPT UIADD3 URZ, URZ, URZ, URZ ;  /* 0x0000003f3f3ff290 */ /* 0x000fea000fffe03f */
[----:B--2---:R-:W-:Y:S04]  /*66c0*/  FMUL.FTZ R2, R48, c[0x0][0x320] ;  /* 0x0000c80030027a20 */ /* 0x004fe80000410000 */
[----:B------:R2:W2:Y:S01]  /*66d0*/  MUFU.TANH R168, R2 ;  /* 0x0000000200a87308 */ /* 0x0004a20000002400 */
[----:B-1----:R-:W-:Y:S09]  /*66e0*/  FMUL.FTZ R0, R20, c[0x0][0x320] ;  /* 0x0000c80014007a20 */ /* 0x002ff20000410000 */
[----:B------:R1:W1:Y:S01]  /*66f0*/  MUFU.TANH R199, R0 ;  /* 0x0000000000c77308 */ /* 0x0002620000002400 */
[----:B--2---:R-:W-:Y:S01]  /*6700*/  MOV R2, R107 ;  /* 0x0000006b00027202 */ /* 0x004fe20000000f00 */
[----:B-1----:R-:W-:Y:S08]  /*6710*/  FMUL.FTZ R0, R21, c[0x0][0x320] ;  /* 0x0000c80015007a20 */ /* 0x002ff00000410000 */
[----:B------:R1:W2:Y:S02]  /*6720*/  MUFU.TANH R197, R0 ;  /* 0x0000000000c57308 */ /* 0x0002a40000002400 */
[----:B-1----:R-:W-:Y:S08]  /*6730*/  FMUL.FTZ R0, R22, c[0x0][0x320] ;  /* 0x0000c80016007a20 */ /* 0x002ff00000410000 */
[----:B------:R1:W1:Y:S02]  /*6740*/  MUFU.TANH R195, R0 ;  /* 0x0000000000c37308 */ /* 0x0002640000002400 */
        /* <DEDUP_REMOVED lines=52> */
[----:B-1----:R-:W-:Y:S01]  /*6a90*/  MOV R0, R108 ;  /* 0x0000006c00007202 */ /* 0x002fe20000000f00 */
[----:B------:R-:W-:-:S06]  /*6aa0*/  @!P2 BRA `(.L_x_54) ;  /* 0x000002f00000a947 */ /* 0x000fcc0003800000 */
[----:B--234-:R-:W1:Y:S02]  /*6ab0*/  S2R R219, SR_TID.X ;  /* 0x0000000000db7919 */ /* 0x01ce640000002100 */
[----:B-1----:R-:W-:Y:S04]  /*6ac0*/  SHF.R.S32.HI R218, RZ, 0x1f, R219 ;  /* 0x0000001fffda7819 */ /* 0x002fe800000114db */
[----:B------:R-:W-:Y:S04]  /*6ad0*/  LEA.HI R218, R218, R219, RZ, 0x2 ;  /* 0x000000dbdada7211 */ /* 0x000fe800078f10ff */
[----:B------:R-:W-:Y:S04]  /*6ae0*/  SHF.R.S32.HI R218, RZ, 0x2, R218 ;  /* 0x00000002ffda7819 */ /* 0x000fe800000114da */
[----:B------:R-:W-:Y:S04]  /*6af0*/  IADD3 R3, -R218, 0x30, RZ ;  /* 0x00000030da037810 */ /* 0x000fe80007ffe1ff */
[----:B------:R-:W-:Y:S11]  /*6b00*/  ISETP.GE.AND P0, PT, R3, 0x21, PT ;  /* 0x000000210300780c */ /* 0x000ff60003f06270 */
[----:B------:R-:W-:Y:S02]  /*6b10*/  @!UPT UIADD3 URZ, URZ, URZ, URZ ;  /* 0x0000003f3f3ff290 */ /* 0x000fe4000fffe03f */
[----:B------:R-:W-:Y:S01]  /*6b20*/  @P0 IMAD.MOV.U32 R7, RZ, RZ, c[0x0][0x1e0] ;  /* 0x00007800ff070624 */ /* 0x000fe200078e00ff */
[----:B------:R-:W-:Y:S01]  /*6b30*/  @P0 IADD3 R5, R192, -0x1, RZ ;  /* 0xffffffffc0050810 */ /* 0x000fe20007ffe0ff */
[----:B------:R-:W-:Y:S03]  /*6b40*/  @P0 IMAD.MOV.U32 R8, RZ, RZ, 0x5 ;  /* 0x00000005ff080424 */ /* 0x000fe600078e00ff */
[----:B------:R-:W-:Y:S02]  /*6b50*/  @P0 SHF.R.S32.HI R6, RZ, 0x1f, R5 ;  /* 0x0000001fff060819 */ /* 0x000fe40000011405 */
[C---:B------:R-:W-:Y:S01]  /*6b60*/  @P0 SHF.L.U64.HI R9, R7.reuse, R8, c[0x0][0x1e4] ;  /* 0x0000790007090619 */ /* 0x040fe20000010208 */
[----:B------:R-:W-:Y:S02]  /*6b70*/  @P0 IMAD.SHL.U32 R8, R7, 0x20, RZ ;  /* 0x0000002007080824 */ /* 0x000fe400078e00ff */
[----:B------:R-:W-:Y:S04]  /*6b80*/  @P0 IMAD R6, R6, c[0x0][0x1e0], RZ ;  /* 0x0000780006060a24 */ /* 0x000fe800078e02ff */
[C---:B------:R-:W-:Y:S02]  /*6b90*/  @P0 IMAD R10, R5.reuse, c[0x0][0x1e4], R6 ;  /* 0x00007900050a0a24 */ /* 0x040fe400078e0206 */
[----:B------:R-:W-:Y:S04]  /*6ba0*/  @P0 IMAD.WIDE.U32 R6, R5, c[0x0][0x1e0], RZ ;  /* 0x0000780005060a25 */ /* 0x000fe800078e00ff */
[----:B------:R-:W-:Y:S02]  /*6bb0*/  @P0 IMAD.IADD R5, R7, 0x1, R10 ;  /* 0x0000000107050824 */ /* 0x000fe400078e020a */
[----:B------:R-:W-:Y:S04]  /*6bc0*/  @P0 IMAD.WIDE.U32 R6, R6, 0x30, R8 ;  /* 0x0000003006060825 */ /* 0x000fe800078e0008 */
[----:B------:R-:W-:Y:S01]  /*6bd0*/  @P0 IMAD R8, R5, 0x30, RZ ;  /* 0x0000003005080824 */ /* 0x000fe200078e02ff */
[----:B------:R-:W-:Y:S04]  /*6be0*/  @P0 IADD3 R5, P1, R244, R6, RZ ;  /* 0x00000006f4050210 */ /* 0x000fe80007f3e0ff */
[----:B------:R-:W-:Y:S02]  /*6bf0*/  @P0 IADD3.X R10, R246, R8, R7, P1, !PT ;  /* 0x00000008f60a0210 */ /* 0x000fe40000ffe407 */
[----:B------:R-:W-:Y:S11]  /*6c00*/  ISETP.GE.AND P1, PT, R3, 0x1, PT ;  /* 0x000000010300780c */ /* 0x000ff60003f26270 */
[----:B------:R-:W-:Y:S02]  /*6c10*/  @!UPT UIADD3 URZ, URZ, URZ, URZ ;  /* 0x0000003f3f3ff290 */ /* 0x000fe4000fffe03f */
[----:B------:R-:W-:Y:S01]  /*6c20*/  @P1 IADD3 R3, R192, -0x1, RZ ;  /* 0xffffffffc0031810 */ /* 0x000fe20007ffe0ff */
[----:B------:R-:W-:Y:S03]  /*6c30*/  @P1 IMAD.MOV.U32 R7, RZ, RZ, R246 ;  /* 0x000000ffff071224 */ /* 0x000fe600078e00f6 */
[----:B------:R-:W-:Y:S01]  /*6c40*/  @P1 SHF.R.S32.HI R6, RZ, 0x1f, R3 ;  /* 0x0000001fff061819 */ /* 0x000fe20000011403 */
[C---:B------:R-:W-:Y:S04]  /*6c50*/  @P1 IMAD.WIDE.U32 R8, R3.reuse, c[0x0][0x1e0], RZ ;  /* 0x0000780003081a25 */ /* 0x040fe800078e00ff */
[----:B------:R-:W-:Y:S04]  /*6c60*/  @P1 IMAD R6, R6, c[0x0][0x1e0], RZ ;  /* 0x0000780006061a24 */ /* 0x000fe800078e02ff */
[----:B------:R-:W-:Y:S02]  /*6c70*/  @P1 IMAD R3, R3, c[0x0][0x1e4], R6 ;  /* 0x0000790003031a24 */ /* 0x000fe400078e0206 */
[----:B------:R-:W-:Y:S03]  /*6c80*/  @P1 IMAD.MOV.U32 R6, RZ, RZ, R244 ;  /* 0x000000ffff061224 */ /* 0x000fe600078e00f4 */
[----:B------:R-:W-:Y:S01]  /*6c90*/  @P1 IADD3 R3, R9, R3, RZ ;  /* 0x0000000309031210 */ /* 0x000fe20007ffe0ff */
[----:B------:R-:W-:Y:S04]  /*6ca0*/  @P1 IMAD.WIDE.U32 R6, R8, 0x30, R6 ;  /* 0x0000003008061825 */ /* 0x000fe800078e0006 */
[----:B------:R-:W-:Y:S01]  /*6cb0*/  @P1 IMAD R3, R3, 0x30, RZ ;  /* 0x0000003003031824 */ /* 0x000fe200078e02ff */
[C---:B------:R-:W-:Y:S04]  /*6cc0*/  @P1 LEA R8, P6, R6.reuse, c[0x0][0x1c8], 0x1 ;  /* 0x0000720006081a11 */ /* 0x040fe800078c08ff */
[----:B------:R-:W-:Y:S04]  /*6cd0*/  @P1 IADD3 R3, R7, R3, RZ ;  /* 0x0000000307031210 */ /* 0x000fe80007ffe0ff */
[----:B------:R-:W-:Y:S02]  /*6ce0*/  @P1 LEA.HI.X R9, R6, c[0x0][0x1cc], R3, 0x1, P6 ;  /* 0x0000730006091a11 */ /* 0x000fe400030f0c03 */
[C---:B------:R-:W-:Y:S03]  /*6cf0*/  @P0 LEA R6, P6, R5.reuse, c[0x0][0x1c8], 0x1 ;  /* 0x0000720005060a11 */ /* 0x040fe600078c08ff */
[----:B------:R-:W-:Y:S01]  /*6d00*/  @!PT LDS RZ, [RZ] ;  /* 0x00000000fffff984 */ /* 0x000fe20000000800 */
[----:B------:R-:W-:Y:S01]  /*6d10*/  @!PT LDS RZ, [RZ] ;  /* 0x00000000fffff984 */ /* 0x000fe20000000800 */
[----:B------:R-:W-:Y:S01]  /*6d20*/  @!PT LDS RZ, [RZ] ;  /* 0x00000000fffff984 */ /* 0x000fe20000000800 */
[----:B------:R1:W-:Y:S01]  /*6d30*/  @P1 LDGSTS.E.BYPASS.LTC128B.128 [R191+0x3c80], [R8.64], !P3 ;  /* 0x03c8000008bf1fae */ /* 0x0003e2000d901d46 */
[----:B------:R-:W-:Y:S03]  /*6d40*/  @P0 LEA.HI.X R7, R5, c[0x0][0x1cc], R10, 0x1, P6 ;  /* 0x0000730005070a11 */ /* 0x000fe600030f0c0a */
[----:B------:R1:W-:Y:S04]  /*6d50*/  @P1 LDGSTS.E.BYPASS.LTC128B.128 [R191+0x4880], [R8.64+0x40], !P4 ;  /* 0x0488004008bf1fae */ /* 0x0003e8000e101d46 */
[----:B------:R1:W-:Y:S04]  /*6d60*/  @P1 LDGSTS.E.BYPASS.LTC128B.128 [R191+0x5480], [R8.64+0x80], !P5 ;  /* 0x0548008008bf1fae */ /* 0x0003e8000e901d46 */
[----:B------:R1:W-:Y:S04]  /*6d70*/  @P0 LDGSTS.E.BYPASS.LTC128B.128 [R191+0x4480], [R6.64], !P3 ;  /* 0x0448000006bf0fae */ /* 0x0003e8000d901d46 */
[----:B------:R1:W-:Y:S04]  /*6d80*/  @P0 LDGSTS.E.BYPASS.LTC128B.128 [R191+0x5080], [R6.64+0x40], !P4 ;  /* 0x0508004006bf0fae */ /* 0x0003e8000e101d46 */
[----:B------:R1:W-:Y:S02]  /*6d90*/  @P0 LDGSTS.E.BYPASS.LTC128B.128 [R191+0x5c80], [R6.64+0x80], !P5 ;  /* 0x05c8008006bf0fae */ /* 0x0003e4000e901d46 */
.L_x_54:
[----:B--234-:R-:W-:Y:S05]  /*6da0*/  BSYNC B0 ;  /* 0x0000000000007941 */ /* 0x01cfea0003800000 */
.L_x_53:
[----:B------:R-:W-:Y:S01]  /*6db0*/  FMNMX.FTZ R3, R173, R108, !PT ;  /* 0x0000006cad037209 */ /* 0x000fe20007810000 */
[----:B------:R-:W-:Y:S01]  /*6dc0*/  LDSM.16.MT88.4 R20, [R110] ;  /* 0x000000006e14783b */ /* 0x000fe20000004200 */
[----:B------:R-:W-:Y:S02]  /*6dd0*/  FMNMX.FTZ R5, R174, R107, !PT ;  /* 0x0000006bae057209 */ /* 0x000fe40007810000 */
[----:B------:R-:W-:Y:S02]  /*6de0*/  FMNMX.FTZ R3, R172, R3, !PT ;  /* 0x00000003ac037209 */ /* 0x000fe40007810000 */
[----:B------:R-:W-:Y:S02]  /*6df0*/  FMNMX.FTZ R5, R176, R5, !PT ;  /* 0x00000005b0057209 */ /* 0x000fe40007810000 */
[----:B------:R-:W-:Y:S01]  /*6e00*/  FMNMX.FTZ R3, R15, R3, !PT ;  /* 0x000000030f037209 */ /* 0x000fe20007810000 */
[----:B------:R-:W-:Y:S01]  /*6e10*/  LDSM.16.MT88.4 R36, [R111] ;  /* 0x000000006f24783b */ /* 0x000fe20000004200 */
[----:B------:R-:W-:Y:S02]  /*6e20*/  FMNMX.FTZ R5, R12, R5, !PT ;  /* 0x000000050c057209 */ /* 0x000fe40007810000 */
[----:B------:R-:W-:Y:S02]  /*6e30*/  FMNMX.FTZ R3, R13, R3, !PT ;  /* 0x000000030d037209 */ /* 0x000fe40007810000 */
[----:B------:R-:W-:Y:S02]  /*6e40*/  FMNMX.FTZ R5, R14, R5, !PT ;  /* 0x000000050e057209 */ /* 0x000fe40007810000 */
[----:B------:R-:W-:Y:S01]  /*6e50*/  FMNMX.FTZ R3, R199, R3, !PT ;  /* 0x00000003c7037209 */ /* 0x000fe20007810000 */
[----:B------:R-:W0:Y:S01]  /*6e60*/  LDGDEPBAR ;  /* 0x00000000000079af */ /* 0x000e220000000000 */
[----:B------:R-:W-:Y:S02]  /*6e70*/  FMNMX.FTZ R5, R195, R5, !PT ;  /* 0x00000005c3057209 */ /* 0x000fe40007810000 */
        /* <DEDUP_REMOVED lines=14> */
[----:B-1----:R-:W-:Y:S01]  /*6f60*/  FMNMX.FTZ R6, R178, R106, !PT ;  /* 0x0000006ab2067209 */ /* 0x002fe20007810000 */
[----:B------:R-:W1:Y:S01]  /*6f70*/  SHFL.BFLY PT, R7, R3, 0x2, 0x1f ;  /* 0x0c401f0003077f89 */ /* 0x000e6200000e0000 */
[----:B------:R-:W-:Y:S02]  /*6f80*/  IADD3 R192, R192, -0x1, RZ ;  /* 0xffffffffc0c07810 */ /* 0x000fe40007ffe0ff */
[----:B------:R-:W-:Y:S04]  /*6f90*/  FMNMX.FTZ R6, R177, R6, !PT ;  /* 0x00000006b1067209 */ /* 0x000fe80007810000 */
[----:B------:R-:W-:Y:S01]  /*6fa0*/  FMNMX.FTZ R6, R165, R6, !PT ;  /* 0x00000006a5067209 */ /* 0x000fe20007810000 */
[----:B------:R-:W2:Y:S03]  /*6fb0*/  SHFL.BFLY PT, R8, R5, 0x2, 0x1f ;  /* 0x0c401f0005087f89 */ /* 0x000ea600000e0000 */
[----:B------:R-:W-:Y:S04]  /*6fc0*/  FMNMX.FTZ R6, R164, R6, !PT ;  /* 0x00000006a4067209 */ /* 0x000fe80007810000 */
[----:B------:R-:W-:Y:S04]  /*6fd0*/  FMNMX.FTZ R6, R213, R6, !PT ;  /* 0x00000006d5067209 */ /* 0x000fe80007810000 */
[----:B------:R-:W-:Y:S04]  /*6fe0*/  FMNMX.FTZ R6, R210, R6, !PT ;  /* 0x00000006d2067209 */ /* 0x000fe80007810000 */
[----:B------:R-:W-:Y:S04]  /*6ff0*/  FMNMX.FTZ R6, R214, R6, !PT ;  /* 0x00000006d6067209 */ /* 0x000fe80007810000 */
[----:B------:R-:W-:Y:S04]  /*7000*/  FMNMX.FTZ R6, R215, R6, !PT ;  /* 0x00000006d7067209 */ /* 0x000fe80007810000 */
[----:B------:R-:W-:Y:S02]  /*7010*/  FMNMX.FTZ R6, R203, R6, !PT ;  /* 0x00000006cb067209 */ /* 0x000fe40007810000 */
[----:B-1----:R-:W-:Y:S02]  /*7020*/  FMNMX.FTZ R3, R3, R7, !PT ;  /* 0x0000000703037209 */ /* 0x002fe40007810000 */
[----:B------:R-:W-:Y:S02]  /*7030*/  FMNMX.FTZ R7, R175, R105, !PT ;  /* 0x00000069af077209 */ /* 0x000fe40007810000 */
[----:B--2---:R-:W-:Y:S01]  /*7040*/  FMNMX.FTZ R5, R5, R8, !PT ;  /* 0x0000000805057209 */ /* 0x004fe20007810000 */
[----:B------:R-:W1:Y:S01]  /*7050*/  SHFL.BFLY PT, R10, R3, 0x1, 0x1f ;  /* 0x0c201f00030a7f89 */ /* 0x000e6200000e0000 */
[----:B------:R-:W-:Y:S02]  /*7060*/  FMNMX.FTZ R7, R179, R7, !PT ;  /* 0x00000007b3077209 */ /* 0x000fe40007810000 */
[----:B------:R-:W-:Y:S02]  /*7070*/  FMNMX.FTZ R6, R202, R6, !PT ;  /* 0x00000006ca067209 */ /* 0x000fe40007810000 */
[----:B------:R-:W-:Y:S02]  /*7080*/  FMNMX.FTZ R7, R167, R7, !PT ;  /* 0x00000007a7077209 */ /* 0x000fe40007810000 */
[----:B------:R-:W-:Y:S01]  /*7090*/  FMNMX.FTZ R6, R201, R6, !PT ;  /* 0x00000006c9067209 */ /* 0x000fe20007810000 */
[----:B------:R-:W2:Y:S01]  /*70a0*/  SHFL.BFLY PT, R8, R5, 0x1, 0x1f ;  /* 0x0c201f0005087f89 */ /* 0x000ea200000e0000 */
[----:B------:R-:W-:Y:S02]  /*70b0*/  FMNMX.FTZ R7, R166, R7, !PT ;  /* 0x00000007a6077209 */ /* 0x000fe40007810000 */
[----:B------:R-:W-:Y:S02]  /*70c0*/  FMNMX.FTZ R6, R171, R6, !PT ;  /* 0x00000006ab067209 */ /* 0x000fe40007810000 */
[----:B------:R-:W-:Y:S03]  /*70d0*/  FMNMX.FTZ R7, R208, R7, !PT ;  /* 0x00000007d0077209 */ /* 0x000fe60007810000 */
[----:B------:R-:W3:Y:S01]  /*70e0*/  SHFL.BFLY PT, R9, R6, 0x2, 0x1f ;  /* 0x0c401f0006097f89 */ /* 0x000ee200000e0000 */
[----:B------:R-:W-:Y:S02]  /*70f0*/  FMNMX.FTZ R7, R207, R7, !PT ;  /* 0x00000007cf077209 */ /* 0x000fe40007810000 */
[----:B-1----:R-:W-:Y:S02]  /*7100*/  FMNMX.FTZ R108, R3, R10, !PT ;  /* 0x0000000a036c7209 */ /* 0x002fe40007810000 */
[----:B------:R-:W-:Y:S03]  /*7110*/  FMNMX.FTZ R3, R217, R7, !PT ;  /* 0x00000007d9037209 */ /* 0x000fe60007810000 */
[----:B------:R-:W-:Y:S01]  /*7120*/  FADD.FTZ R0, -R108, R0 ;  /* 0x000000006c007221 */ /* 0x000fe20000010100 */
[----:B------:R-:W-:Y:S01]  /*7130*/  FMNMX.FTZ R3, R216, R3, !PT ;  /* 0x00000003d8037209 */ /* 0x000fe20007810000 */
[----:B------:R-:W-:Y:S01]  /*7140*/  FMUL.FTZ R161, R108, c[0x0][0x2d0] ;  /* 0x0000b4006ca17a20 */ /* 0x000fe20000410000 */
[----:B--2---:R-:W-:Y:S02]  /*7150*/  FMNMX.FTZ R107, R5, R8, !PT ;  /* 0x00000008056b7209 */ /* 0x004fe40007810000 */
[----:B------:R-:W-:Y:S01]  /*7160*/  FMNMX.FTZ R5, R211, R3, !PT ;  /* 0x00000003d3057209 */ /* 0x000fe20007810000 */
[----:B------:R-:W-:Y:S02]  /*7170*/  FMUL.FTZ R3, R0, c[0x0][0x2d0] ;  /* 0x0000b40000037a20 */ /* 0x000fe40000410000 */
[----:B------:R-:W-:Y:S01]  /*7180*/  FMUL.FTZ R162, R107, c[0x0][0x2d0] ;  /* 0x0000b4006ba27a20 */ /* 0x000fe20000410000 */
[----:B------:R-:W-:Y:S01]  /*7190*/  FMNMX.FTZ R0, R209, R5, !PT ;  /* 0x00000005d1007209 */ /* 0x000fe20007810000 */
[----:B------:R1:W2:Y:S01]  /*71a0*/  MUFU.EX2 R100, R3 ;  /* 0x0000000300647308 */ /* 0x0002a20000000800 */
[----:B---3--:R-:W-:Y:S01]  /*71b0*/  FMNMX.FTZ R6, R6, R9, !PT ;  /* 0x0000000906067209 */ /* 0x008fe20007810000 */
[----:B------:R-:W-:Y:S01]  /*71c0*/  FADD.FTZ R2, -R107, R2 ;  /* 0x000000026b027221 */ /* 0x000fe20000010100 */
[----:B------:R-:W-:Y:S03]  /*71d0*/  FMNMX.FTZ R0, R104, R0, !PT ;  /* 0x0000000068007209 */ /* 0x000fe60007810000 */
[----:B------:R-:W3:Y:S01]  /*71e0*/  SHFL.BFLY PT, R9, R6, 0x1, 0x1f ;  /* 0x0c201f0006097f89 */ /* 0x000ee200000e0000 */
[----:B------:R-:W-:Y:S01]  /*71f0*/  FMNMX.FTZ R0, R103, R0, !PT ;  /* 0x0000000067007209 */ /* 0x000fe20007810000 */
[----:B------:R-:W-:Y:S04]  /*7200*/  FMUL.FTZ R2, R2, c[0x0][0x2d0] ;  /* 0x0000b40002027a20 */ /* 0x000fe80000410000 */
[----:B------:R4:W5:Y:S02]  /*7210*/  MUFU.EX2 R102, R2 ;  /* 0x0000000200667308 */ /* 0x0009640000000800 */
[----:B-1----:R-:W1:Y:S01]  /*7220*/  SHFL.BFLY PT, R3, R0, 0x2, 0x1f ;  /* 0x0c401f0000037f89 */ /* 0x002e6200000e0000 */
[C---:B--2---:R-:W-:Y:S02]  /*7230*/  FMUL.FTZ R5, R100.reuse, R117 ;  /* 0x0000007564057220 */ /* 0x044fe40000410000 */
[C---:B------:R-:W-:Y:S02]  /*7240*/  FMUL.FTZ R17, R100.reuse, R125 ;  /* 0x0000007d64117220 */ /* 0x040fe40000410000 */
[----:B------:R-:W-:Y:S01]  /*7250*/  FMUL.FTZ R16, R100, R124 ;  /* 0x0000007c64107220 */ /* 0x000fe20000410000 */
[----:B---3--:R-:W-:Y:S01]  /*7260*/  FMNMX.FTZ R106, R6, R9, !PT ;  /* 0x00000009066a7209 */ /* 0x008fe20007810000 */
[C---:B------:R-:W-:Y:S02]  /*7270*/  FMUL.FTZ R33, R100.reuse, R141 ;  /* 0x0000008d64217220 */ /* 0x040fe40000410000 */
[----:B------:R-:W-:Y:S02]  /*7280*/  FMUL.FTZ R32, R100, R140 ;  /* 0x0000008c64207220 */ /* 0x000fe40000410000 */
[C---:B------:R-:W-:Y:S02]  /*7290*/  FMUL.FTZ R160, R106.reuse, c[0x0][0x2d0] ;  /* 0x0000b4006aa07a20 */ /* 0x040fe40000410000 */
[----:B----4-:R-:W-:Y:S02]  /*72a0*/  FADD.FTZ R2, -R106, R4 ;  /* 0x000000046a027221 */ /* 0x010fe40000010100 */
[--C-:B------:R-:W-:Y:S02]  /*72b0*/  FFMA.FTZ R4, R173, c[0x0][0x2d0], -R161.reuse ;  /* 0x0000b400ad047a23 */ /* 0x100fe400000108a1 */
[----:B------:R-:W-:Y:S02]  /*72c0*/  FMUL.FTZ R2, R2, c[0x0][0x2d0] ;  /* 0x0000b40002027a20 */ /* 0x000fe40000410000 */
[----:B------:R-:W-:Y:S01]  /*72d0*/  MUFU.EX2 R173, R4 ;  /* 0x0000000400ad7308 */ /* 0x000fe20000000800 */
[C---:B-----5:R-:W-:Y:S02]  /*72e0*/  FMUL.FTZ R6, R102.reuse, R118 ;  /* 0x0000007666067220 */ /* 0x060fe40000410000 */
[----:B------:R-:W-:Y:S01]  /*72f0*/  FMUL.FTZ R7, R102, R119 ;  /* 0x0000007766077220 */ /* 0x000fe20000410000 */
[----:B-1----:R-:W-:Y:S01]  /*7300*/  FMNMX.FTZ R0, R0, R3, !PT ;  /* 0x0000000300007209 */ /* 0x002fe20007810000 */
[--C-:B------:R-:W-:Y:S02]  /*7310*/  FFMA.FTZ R3, R176, c[0x0][0x2d0], -R162.reuse ;  /* 0x0000b400b0037a23 */ /* 0x100fe400000108a2 */
[C---:B------:R-:W-:Y:S03]  /*7320*/  FMUL.FTZ R18, R102.reuse, R126 ;  /* 0x0000007e66127220 */ /* 0x040fe60000410000 */
[----:B------:R1:W-:Y:S01]  /*7330*/  MUFU.EX2 R230, R3 ;  /* 0x0000000300e67308 */ /* 0x0003e20000000800 */
[C---:B------:R-:W-:Y:S02]  /*7340*/  FMUL.FTZ R19, R102.reuse, R127 ;  /* 0x0000007f66137220 */ /* 0x040fe40000410000 */
[C---:B------:R-:W-:Y:S02]  /*7350*/  FMUL.FTZ R34, R102.reuse, R142 ;  /* 0x0000008e66227220 */ /* 0x040fe40000410000 */
[----:B------:R-:W-:Y:S02]  /*7360*/  FMUL.FTZ R35, R102, R143 ;  /* 0x0000008f66237220 */ /* 0x000fe40000410000 */
[C---:B------:R-:W-:Y:S02]  /*7370*/  FMUL.FTZ R48, R100.reuse, R156 ;  /* 0x0000009c64307220 */ /* 0x040fe40000410000 */
[----:B------:R-:W-:Y:S01]  /*7380*/  FMUL.FTZ R49, R100, R157 ;  /* 0x0000009d64317220 */ /* 0x000fe20000410000 */
[----:B------:R2:W3:Y:S01]  /*7390*/  MUFU.EX2 R101, R2 ;  /* 0x0000000200657308 */ /* 0x0004e20000000800 */
[C---:B------:R-:W-:Y:S02]  /*73a0*/  FMUL.FTZ R50, R102.reuse, R158 ;  /* 0x0000009e66327220 */ /* 0x040fe40000410000 */
[----:B------:R-:W-:Y:S02]  /*73b0*/  FMUL.FTZ R51, R102, R159 ;  /* 0x0000009f66337220 */ /* 0x000fe40000410000 */
[----:B------:R-:W-:Y:S01]  /*73c0*/  LDSM.16.MT88.4 R156, [R110+0x1400] ;  /* 0x001400006e9c783b */ /* 0x000fe20000004200 */
[----:B------:R-:W-:Y:S02]  /*73d0*/  FFMA.FTZ R124, R198, c[0x0][0x2d0], -R162 ;  /* 0x0000b400c67c7a23 */ /* 0x000fe400000108a2 */
[----:B------:R-:W-:Y:S02]  /*73e0*/  FFMA.FTZ R140, R202, c[0x0][0x2d0], -R160 ;  /* 0x0000b400ca8c7a23 */ /* 0x000fe400000108a0 */
[----:B------:R4:W-:Y:S01]  /*73f0*/  MUFU.EX2 R218, R124 ;  /* 0x0000007c00da7308 */ /* 0x0009e20000000800 */
[C---:B------:R-:W-:Y:S02]  /*7400*/  FMUL.FTZ R52, R100.reuse, R52 ;  /* 0x0000003464347220 */ /* 0x040fe40000410000 */
[----:B------:R-:W-:Y:S02]  /*7410*/  FMUL.FTZ R53, R100, R53 ;  /* 0x0000003564357220 */ /* 0x000fe40000410000 */
[--C-:B-1----:R-:W-:Y:S02]  /*7420*/  FFMA.FTZ R3, R15, c[0x0][0x2d0], -R161.reuse ;  /* 0x0000b4000f037a23 */ /* 0x102fe400000108a1 */
[C---:B------:R-:W-:Y:S02]  /*7430*/  FMUL.FTZ R54, R102.reuse, R54 ;  /* 0x0000003666367220 */ /* 0x040fe40000410000 */
[----:B------:R-:W-:Y:S01]  /*7440*/  FMUL.FTZ R55, R102, R55 ;  /* 0x0000003766377220 */ /* 0x000fe20000410000 */
[----:B------:R1:W-:Y:S01]  /*7450*/  MUFU.EX2 R233, R3 ;  /* 0x0000000300e97308 */ /* 0x0003e20000000800 */
[C---:B------:R-:W-:Y:S02]  /*7460*/  FMUL.FTZ R64, R100.reuse, R64 ;  /* 0x0000004064407220 */ /* 0x040fe40000410000 */
[----:B------:R-:W-:Y:S02]  /*7470*/  FMUL.FTZ R65, R100, R65 ;  /* 0x0000004164417220 */ /* 0x000fe40000410000 */
[--C-:B--2---:R-:W-:Y:S02]  /*7480*/  FFMA.FTZ R2, R172, c[0x0][0x2d0], -R161.reuse ;  /* 0x0000b400ac027a23 */ /* 0x104fe400000108a1 */
[C---:B---3--:R-:W-:Y:S02]  /*7490*/  FMUL.FTZ R8, R101.reuse, R112 ;  /* 0x0000007065087220 */ /* 0x048fe40000410000 */
[C---:B------:R-:W-:Y:S01]  /*74a0*/  FMUL.FTZ R9, R101.reuse, R113 ;  /* 0x0000007165097220 */ /* 0x040fe20000410000 */
[----:B------:R2:W-:Y:S01]  /*74b0*/  MUFU.EX2 R231, R2 ;  /* 0x0000000200e77308 */ /* 0x0005e20000000800 */
[C---:B------:R-:W-:Y:S02]  /*74c0*/  FMUL.FTZ R24, R101.reuse, R132 ;  /* 0x0000008465187220 */ /* 0x040fe40000410000 */
[C---:B------:R-:W-:Y:S01]  /*74d0*/  FMUL.FTZ R25, R101.reuse, R133 ;  /* 0x0000008565197220 */ /* 0x040fe20000410000 */
[----:B----4-:R-:W-:Y:S01]  /*74e0*/  LDSM.16.MT88.4 R124, [R110+0x400] ;  /* 0x000400006e7c783b */ /* 0x010fe20000004200 */
[C---:B------:R-:W-:Y:S02]  /*74f0*/  FMUL.FTZ R28, R101.reuse, R136 ;  /* 0x00000088651c7220 */ /* 0x040fe40000410000 */
[C---:B------:R-:W-:Y:S02]  /*7500*/  FMUL.FTZ R29, R101.reuse, R137 ;  /* 0x00000089651d7220 */ /* 0x040fe40000410000 */
[C---:B------:R-:W-:Y:S02]  /*7510*/  FMUL.FTZ R40, R101.reuse, R148 ;  /* 0x0000009465287220 */ /* 0x040fe40000410000 */
[C---:B------:R-:W-:Y:S02]  /*7520*/  FMUL.FTZ R41, R101.reuse, R149 ;  /* 0x0000009565297220 */ /* 0x040fe40000410000 */
[----:B------:R-:W-:Y:S02]  /*7530*/  FMUL.FTZ R44, R101, R152 ;  /* 0x00000098652c7220 */ /* 0x000fe40000410000 */
[--C-:B-1----:R-:W-:Y:S02]  /*7540*/  FFMA.FTZ R3, R13, c[0x0][0x2d0], -R161.reuse ;  /* 0x0000b4000d037a23 */ /* 0x102fe400000108a1 */
[C---:B------:R-:W-:Y:S02]  /*7550*/  FMUL.FTZ R13, R101.reuse, R121 ;  /* 0x00000079650d7220 */ /* 0x040fe40000410000 */
[----:B------:R-:W1:Y:S01]  /*7560*/  MUFU.EX2 R240, R3 ;  /* 0x0000000300f07308 */ /* 0x000e620000000800 */
[C---:B------:R-:W-:Y:S02]  /*7570*/  FMUL.FTZ R45, R101.reuse, R153 ;  /* 0x00000099652d7220 */ /* 0x040fe40000410000 */
[C---:B------:R-:W-:Y:S02]  /*7580*/  FMUL.FTZ R56, R101.reuse, R56 ;  /* 0x0000003865387220 */ /* 0x040fe40000410000 */
[--C-:B--2---:R-:W-:Y:S02]  /*7590*/  FFMA.FTZ R2, R174, c[0x0][0x2d0], -R162.reuse ;  /* 0x0000b400ae027a23 */ /* 0x104fe400000108a2 */
[C---:B------:R-:W-:Y:S02]  /*75a0*/  FMUL.FTZ R57, R101.reuse, R57 ;  /* 0x0000003965397220 */ /* 0x040fe40000410000 */
[C---:B------:R-:W-:Y:S01]  /*75b0*/  FMUL.FTZ R60, R101.reuse, R60 ;  /* 0x0000003c653c7220 */ /* 0x040fe20000410000 */
[----:B------:R2:W3:Y:S01]  /*75c0*/  MUFU.EX2 R229, R2 ;  /* 0x0000000200e57308 */ /* 0x0004e20000000800 */
[C---:B------:R-:W-:Y:S02]  /*75d0*/  FMUL.FTZ R61, R101.reuse, R61 ;  /* 0x0000003d653d7220 */ /* 0x040fe40000410000 */
[C---:B------:R-:W-:Y:S02]  /*75e0*/  FMUL.FTZ R66, R102.reuse, R66 ;  /* 0x0000004266427220 */ /* 0x040fe40000410000 */
[----:B------:R-:W-:Y:S02]  /*75f0*/  FMUL.FTZ R67, R102, R67 ;  /* 0x0000004366437220 */ /* 0x000fe40000410000 */
[C---:B------:R-:W-:Y:S02]  /*7600*/  FMUL.FTZ R68, R100.reuse, R68 ;  /* 0x0000004464447220 */ /* 0x040fe40000410000 */
[----:B------:R-:W-:Y:S02]  /*7610*/  FMUL.FTZ R69, R100, R69 ;  /* 0x0000004564457220 */ /* 0x000fe40000410000 */
[C---:B------:R-:W-:Y:S02]  /*7620*/  FMUL.FTZ R70, R102.reuse, R70 ;  /* 0x0000004666467220 */ /* 0x040fe40000410000 */
[----:B------:R-:W-:Y:S01]  /*7630*/  FMUL.FTZ R71, R102, R71 ;  /* 0x0000004766477220 */ /* 0x000fe20000410000 */
[----:B-1----:R-:W-:Y:S01]  /*7640*/  F2FP.PACK_AB R118, R240, R233 ;  /* 0x000000e9f076723e */ /* 0x002fe200000000ff */
[----:B------:R-:W-:Y:S02]  /*7650*/  FFMA.FTZ R3, R12, c[0x0][0x2d0], -R162 ;  /* 0x0000b4000c037a23 */ /* 0x000fe400000108a2 */
[C---:B------:R-:W-:Y:S02]  /*7660*/  FMUL.FTZ R12, R101.reuse, R120 ;  /* 0x00000078650c7220 */ /* 0x040fe40000410000 */
[----:B------:R1:W-:Y:S01]  /*7670*/  MUFU.EX2 R239, R3 ;  /* 0x0000000300ef7308 */ /* 0x0003e20000000800 */
[C---:B------:R-:W-:Y:S02]  /*7680*/  FMUL.FTZ R72, R101.reuse, R72 ;  /* 0x0000004865487220 */ /* 0x040fe40000410000 */
[C---:B------:R-:W-:Y:S01]  /*7690*/  FMUL.FTZ R73, R101.reuse, R73 ;  /* 0x0000004965497220 */ /* 0x040fe20000410000 */
[----:B--2---:R-:W2:Y:S01]  /*76a0*/  SHFL.BFLY PT, R2, R0, 0x1, 0x1f ;  /* 0x0c201f0000027f89 */ /* 0x004ea200000e0000 */
[----:B---3--:R-:W-:Y:S01]  /*76b0*/  F2FP.PACK_AB R117, R230, R229 ;  /* 0x000000e5e675723e */ /* 0x008fe200000000ff */
[C---:B------:R-:W-:Y:S02]  /*76c0*/  FMUL.FTZ R76, R101.reuse, R76 ;  /* 0x0000004c654c7220 */ /* 0x040fe40000410000 */
[C---:B------:R-:W-:Y:S02]  /*76d0*/  FMUL.FTZ R77, R101.reuse, R77 ;  /* 0x0000004d654d7220 */ /* 0x040fe40000410000 */
[C---:B------:R-:W-:Y:S02]  /*76e0*/  FMUL.FTZ R80, R100.reuse, R80 ;  /* 0x0000005064507220 */ /* 0x040fe40000410000 */
[----:B------:R-:W-:Y:S02]  /*76f0*/  FMUL.FTZ R81, R100, R81 ;  /* 0x0000005164517220 */ /* 0x000fe40000410000 */
[C---:B------:R-:W-:Y:S02]  /*7700*/  FMUL.FTZ R82, R102.reuse, R82 ;  /* 0x0000005266527220 */ /* 0x040fe40000410000 */
[----:B------:R-:W-:Y:S02]  /*7710*/  FMUL.FTZ R83, R102, R83 ;  /* 0x0000005366537220 */ /* 0x000fe40000410000 */
[C---:B------:R-:W-:Y:S02]  /*7720*/  FMUL.FTZ R84, R100.reuse, R84 ;  /* 0x0000005464547220 */ /* 0x040fe40000410000 */
[----:B------:R-:W-:Y:S02]  /*7730*/  FMUL.FTZ R85, R100, R85 ;  /* 0x0000005564557220 */ /* 0x000fe40000410000 */
[----:B------:R-:W-:Y:S02]  /*7740*/  FMUL.FTZ R86, R102, R86 ;  /* 0x0000005666567220 */ /* 0x000fe40000410000 */
[----:B-1----:R-:W-:Y:S02]  /*7750*/  FFMA.FTZ R3, R178, c[0x0][0x2d0], -R160 ;  /* 0x0000b400b2037a23 */ /* 0x002fe400000108a0 */
[----:B------:R-:W-:Y:S02]  /*7760*/  FMUL.FTZ R87, R102, R87 ;  /* 0x0000005766577220 */ /* 0x000fe40000410000 */
[----:B------:R1:W-:Y:S01]  /*7770*/  MUFU.EX2 R226, R3 ;  /* 0x0000000300e27308 */ /* 0x0003e20000000800 */
[----:B--2---:R-:W-:Y:S01]  /*7780*/  FMNMX.FTZ R2, R0, R2, !PT ;  /* 0x0000000200027209 */ /* 0x004fe20007810000 */
[----:B------:R-:W-:Y:S02]  /*7790*/  FFMA.FTZ R0, R14, c[0x0][0x2d0], -R162 ;  /* 0x0000b4000e007a23 */ /* 0x000fe400000108a2 */
[C---:B------:R-:W-:Y:S02]  /*77a0*/  FMUL.FTZ R88, R101.reuse, R88 ;  /* 0x0000005865587220 */ /* 0x040fe40000410000 */
[C---:B------:R-:W-:Y:S02]  /*77b0*/  FMUL.FTZ R89, R101.reuse, R89 ;  /* 0x0000005965597220 */ /* 0x040fe40000410000 */
[C---:B------:R-:W-:Y:S02]  /*77c0*/  FMUL.FTZ R92, R101.reuse, R92 ;  /* 0x0000005c655c7220 */ /* 0x040fe40000410000 */
[----:B------:R2:W3:Y:S01]  /*77d0*/  MUFU.EX2 R238, R0 ;  /* 0x0000000000ee7308 */ /* 0x0004e20000000800 */
[----:B------:R-:W-:Y:S02]  /*77e0*/  FMUL.FTZ R93, R101, R93 ;  /* 0x0000005d655d7220 */ /* 0x000fe40000410000 */
[C---:B------:R-:W-:Y:S02]  /*77f0*/  FMUL.FTZ R96, R100.reuse, R96 ;  /* 0x0000006064607220 */ /* 0x040fe40000410000 */
[----:B------:R-:W-:Y:S02]  /*7800*/  FMUL.FTZ R97, R100, R97 ;  /* 0x0000006164617220 */ /* 0x000fe40000410000 */
[C---:B------:R-:W-:Y:S02]  /*7810*/  FMUL.FTZ R98, R102.reuse, R98 ;  /* 0x0000006266627220 */ /* 0x040fe40000410000 */
[----:B------:R-:W-:Y:S02]  /*7820*/  FMUL.FTZ R99, R102, R99 ;  /* 0x0000006366637220 */ /* 0x000fe40000410000 */
[--C-:B------:R-:W-:Y:S02]  /*7830*/  FFMA.FTZ R133, R212, c[0x0][0x2d0], -R161.reuse ;  /* 0x0000b400d4857a23 */ /* 0x100fe400000108a1 */
[----:B------:R-:W-:Y:S02]  /*7840*/  FFMA.FTZ R132, R205, c[0x0][0x2d0], -R161 ;  /* 0x0000b400cd847a23 */ /* 0x000fe400000108a1 */
[--C-:B-1----:R-:W-:Y:S01]  /*7850*/  FFMA.FTZ R3, R177, c[0x0][0x2d0], -R160.reuse ;  /* 0x0000b400b1037a23 */ /* 0x102fe200000108a0 */
[----:B------:R-:W-:Y:S01]  /*7860*/  MUFU.EX2 R174, R133 ;  /* 0x0000008500ae7308 */ /* 0x000fe20000000800 */
[--C-:B------:R-:W-:Y:S02]  /*7870*/  FFMA.FTZ R137, R203, c[0x0][0x2d0], -R160.reuse ;  /* 0x0000b400cb897a23 */ /* 0x100fe400000108a0 */
[----:B--2---:R-:W-:Y:S01]  /*7880*/  FADD.FTZ R0, -R2, R105 ;  /* 0x0000006902007221 */ /* 0x004fe20000010100 */
[----:B---3--:R-:W-:Y:S06]  /*7890*/  F2FP.PACK_AB R119, R238, R239 ;  /* 0x000000efee77723e */ /* 0x008fec00000000ff */
[----:B------:R1:W2:Y:S01]  /*78a0*/  MUFU.EX2 R228, R3 ;  /* 0x0000000300e47308 */ /* 0x0002a20000000800 */
[--C-:B------:R-:W-:Y:S02]  /*78b0*/  FFMA.FTZ R105, R199, c[0x0][0x2d0], -R161.reuse ;  /* 0x0000b400c7697a23 */ /* 0x100fe400000108a1 */
[----:B------:R-:W-:Y:S07]  /*78c0*/  FMUL.FTZ R0, R0, c[0x0][0x2d0] ;  /* 0x0000b40000007a20 */ /* 0x000fee0000410000 */
[----:B------:R3:W-:Y:S10]  /*78d0*/  MUFU.EX2 R224, R105 ;  /* 0x0000006900e07308 */ /* 0x0007f40000000800 */
[----:B------:R-:W4:Y:S01]  /*78e0*/  MUFU.EX2 R0, R0 ;  /* 0x0000000000007308 */ /* 0x000f220000000800 */
[--C-:B-1----:R-:W-:Y:S01]  /*78f0*/  FFMA.FTZ R3, R165, c[0x0][0x2d0], -R160.reuse ;  /* 0x0000b400a5037a23 */ /* 0x102fe200000108a0 */
[----:B--2---:R-:W-:Y:S08]  /*7900*/  F2FP.PACK_AB R112, R228, R226 ;  /* 0x000000e2e470723e */ /* 0x004ff000000000ff */
[----:B------:R1:W-:Y:S01]  /*7910*/  MUFU.EX2 R236, R3 ;  /* 0x0000000300ec7308 */ /* 0x0003e20000000800 */
[----:B---3--:R-:W-:Y:S09]  /*7920*/  FFMA.FTZ R105, R197, c[0x0][0x2d0], -R161 ;  /* 0x0000b400c5697a23 */ /* 0x008ff200000108a1 */
[----:B------:R2:W-:Y:S01]  /*7930*/  MUFU.EX2 R225, R105 ;  /* 0x0000006900e17308 */ /* 0x0005e20000000800 */
[C---:B----4-:R-:W-:Y:S02]  /*7940*/  FMUL.FTZ R10, R0.reuse, R114 ;  /* 0x00000072000a7220 */ /* 0x050fe40000410000 */
[C---:B------:R-:W-:Y:S02]  /*7950*/  FMUL.FTZ R11, R0.reuse, R115 ;  /* 0x00000073000b7220 */ /* 0x040fe40000410000 */
[C---:B------:R-:W-:Y:S02]  /*7960*/  FMUL.FTZ R14, R0.reuse, R122 ;  /* 0x0000007a000e7220 */ /* 0x040fe40000410000 */
[C---:B------:R-:W-:Y:S03]  /*7970*/  FMUL.FTZ R15, R0.reuse, R123 ;  /* 0x0000007b000f7220 */ /* 0x040fe60000410000 */
[----:B------:R-:W-:Y:S01]  /*7980*/  MUFU.EX2 R178, R132 ;  /* 0x0000008400b27308 */ /* 0x000fe20000000800 */
[----:B------:R-:W3:Y:S01]  /*7990*/  LDSM.16.MT88.4 R120, [R110+0xc00] ;  /* 0x000c00006e78783b */ /* 0x000ee20000004200 */
[----:B------:R-:W-:Y:S02]  /*79a0*/  FMUL.FTZ R26, R0, R134 ;  /* 0x00000086001a7220 */ /* 0x000fe40000410000 */
[----:B-1----:R-:W-:Y:S02]  /*79b0*/  FFMA.FTZ R3, R164, c[0x0][0x2d0], -R160 ;  /* 0x0000b400a4037a23 */ /* 0x002fe400000108a0 */
[C---:B------:R-:W-:Y:S02]  /*79c0*/  FMUL.FTZ R27, R0.reuse, R135 ;  /* 0x00000087001b7220 */ /* 0x040fe40000410000 */
[C---:B------:R-:W-:Y:S02]  /*79d0*/  FMUL.FTZ R30, R0.reuse, R138 ;  /* 0x0000008a001e7220 */ /* 0x040fe40000410000 */
[----:B------:R-:W1:Y:S01]  /*79e0*/  MUFU.EX2 R237, R3 ;  /* 0x0000000300ed7308 */ /* 0x000e620000000800 */
[C---:B------:R-:W-:Y:S02]  /*79f0*/  FMUL.FTZ R31, R0.reuse, R139 ;  /* 0x0000008b001f7220 */ /* 0x040fe40000410000 */
[--C-:B--2---:R-:W-:Y:S02]  /*7a00*/  FFMA.FTZ R105, R195, c[0x0][0x2d0], -R162.reuse ;  /* 0x0000b400c3697a23 */ /* 0x104fe400000108a2 */
[C---:B------:R-:W-:Y:S02]  /*7a10*/  FMUL.FTZ R42, R0.reuse, R150 ;  /* 0x00000096002a7220 */ /* 0x040fe40000410000 */
[C---:B------:R-:W-:Y:S02]  /*7a20*/  FMUL.FTZ R43, R0.reuse, R151 ;  /* 0x00000097002b7220 */ /* 0x040fe40000410000 */
[C---:B------:R-:W-:Y:S01]  /*7a30*/  FMUL.FTZ R46, R0.reuse, R154 ;  /* 0x0000009a002e7220 */ /* 0x040fe20000410000 */
[----:B------:R2:W-:Y:S01]  /*7a40*/  MUFU.EX2 R223, R105 ;  /* 0x0000006900df7308 */ /* 0x0005e20000000800 */
[C---:B------:R-:W-:Y:S02]  /*7a50*/  FMUL.FTZ R47, R0.reuse, R155 ;  /* 0x0000009b002f7220 */ /* 0x040fe40000410000 */
[C---:B------:R-:W-:Y:S02]  /*7a60*/  FMUL.FTZ R58, R0.reuse, R58 ;  /* 0x0000003a003a7220 */ /* 0x040fe40000410000 */
[C---:B------:R-:W-:Y:S02]  /*7a70*/  FMUL.FTZ R59, R0.reuse, R59 ;  /* 0x0000003b003b7220 */ /* 0x040fe40000410000 */
[C---:B------:R-:W-:Y:S02]  /*7a80*/  FMUL.FTZ R62, R0.reuse, R62 ;  /* 0x0000003e003e7220 */ /* 0x040fe40000410000 */
[C---:B------:R-:W-:Y:S02]  /*7a90*/  FMUL.FTZ R63, R0.reuse, R63 ;  /* 0x0000003f003f7220 */ /* 0x040fe40000410000 */
[C---:B------:R-:W-:Y:S02]  /*7aa0*/  FMUL.FTZ R74, R0.reuse, R74 ;  /* 0x0000004a004a7220 */ /* 0x040fe40000410000 */
[----:B------:R-:W-:Y:S01]  /*7ab0*/  FMUL.FTZ R75, R0, R75 ;  /* 0x0000004b004b7220 */ /* 0x000fe20000410000 */
[----:B-1----:R-:W-:Y:S01]  /*7ac0*/  F2FP.PACK_AB R114, R237, R236 ;  /* 0x000000eced72723e */ /* 0x002fe200000000ff */
[----:B------:R-:W-:Y:S02]  /*7ad0*/  FMUL.FTZ R3, R2, c[0x0][0x2d0] ;  /* 0x0000b40002037a20 */ /* 0x000fe40000410000 */
[C---:B------:R-:W-:Y:S02]  /*7ae0*/  FMUL.FTZ R78, R0.reuse, R78 ;  /* 0x0000004e004e7220 */ /* 0x040fe40000410000 */
[--C-:B------:R-:W-:Y:S02]  /*7af0*/  FFMA.FTZ R4, R175, c[0x0][0x2d0], -R3.reuse ;  /* 0x0000b400af047a23 */ /* 0x100fe40000010803 */
[----:B------:R-:W-:Y:S02]  /*7b00*/  FMUL.FTZ R79, R0, R79 ;  /* 0x0000004f004f7220 */ /* 0x000fe40000410000 */
[----:B------:R1:W4:Y:S01]  /*7b10*/  MUFU.EX2 R164, R4 ;  /* 0x0000000400a47308 */ /* 0x0003220000000800 */
[--C-:B--2---:R-:W-:Y:S02]  /*7b20*/  FFMA.FTZ R105, R200, c[0x0][0x2d0], -R162.reuse ;  /* 0x0000b400c8697a23 */ /* 0x104fe400000108a2 */
[C---:B------:R-:W-:Y:S02]  /*7b30*/  FMUL.FTZ R90, R0.reuse, R90 ;  /* 0x0000005a005a7220 */ /* 0x040fe40000410000 */
[C---:B------:R-:W-:Y:S02]  /*7b40*/  FMUL.FTZ R91, R0.reuse, R91 ;  /* 0x0000005b005b7220 */ /* 0x040fe40000410000 */
[C---:B------:R-:W-:Y:S02]  /*7b50*/  FMUL.FTZ R94, R0.reuse, R94 ;  /* 0x0000005e005e7220 */ /* 0x040fe40000410000 */
[----:B------:R-:W-:Y:S01]  /*7b60*/  FMUL.FTZ R95, R0, R95 ;  /* 0x0000005f005f7220 */ /* 0x000fe20000410000 */
[----:B------:R2:W-:Y:S01]  /*7b70*/  MUFU.EX2 R222, R105 ;  /* 0x0000006900de7308 */ /* 0x0005e20000000800 */
[----:B------:R-:W-:Y:S02]  /*7b80*/  FFMA.FTZ R134, R169, c[0x0][0x2d0], -R162 ;  /* 0x0000b400a9867a23 */ /* 0x000fe400000108a2 */
[--C-:B------:R-:W-:Y:S02]  /*7b90*/  FFMA.FTZ R139, R201, c[0x0][0x2d0], -R160.reuse ;  /* 0x0000b400c98b7a23 */ /* 0x100fe400000108a0 */
[----:B------:R-:W-:Y:S02]  /*7ba0*/  FFMA.FTZ R138, R171, c[0x0][0x2d0], -R160 ;  /* 0x0000b400ab8a7a23 */ /* 0x000fe400000108a0 */
[--C-:B------:R-:W-:Y:S02]  /*7bb0*/  FFMA.FTZ R136, R211, c[0x0][0x2d0], -R3.reuse ;  /* 0x0000b400d3887a23 */ /* 0x100fe40000010803 */
[--C-:B------:R-:W-:Y:S01]  /*7bc0*/  FFMA.FTZ R135, R209, c[0x0][0x2d0], -R3.reuse ;  /* 0x0000b400d1877a23 */ /* 0x100fe20000010803 */
[----:B------:R-:W-:Y:S01]  /*7bd0*/  MUFU.EX2 R171, R139 ;  /* 0x0000008b00ab7308 */ /* 0x000fe20000000800 */
[--C-:B------:R-:W-:Y:S02]  /*7be0*/  FFMA.FTZ R104, R104, c[0x0][0x2d0], -R3.reuse ;  /* 0x0000b40068687a23 */ /* 0x100fe40000010803 */
[----:B-1----:R-:W-:Y:S02]  /*7bf0*/  FFMA.FTZ R4, R179, c[0x0][0x2d0], -R3 ;  /* 0x0000b400b3047a23 */ /* 0x002fe40000010803 */
[----:B----4-:R-:W-:Y:S05]  /*7c00*/  FFMA.FTZ R0, R0, R243, R164 ;  /* 0x000000f300007223 */ /* 0x010fea00000100a4 */
[----:B------:R1:W4:Y:S01]  /*7c10*/  MUFU.EX2 R227, R4 ;  /* 0x0000000400e37308 */ /* 0x0003220000000800 */
[----:B--2---:R-:W-:Y:S09]  /*7c20*/  FFMA.FTZ R105, R193, c[0x0][0x2d0], -R161 ;  /* 0x0000b400c1697a23 */ /* 0x004ff200000108a1 */
[----:B------:R2:W-:Y:S10]  /*7c30*/  MUFU.EX2 R221, R105 ;  /* 0x0000006900dd7308 */ /* 0x0005f40000000800 */
[----:B------:R5:W-:Y:S01]  /*7c40*/  MUFU.EX2 R169, R104 ;  /* 0x0000006800a97308 */ /* 0x000be20000000800 */
[----:B-1----:R-:W-:Y:S01]  /*7c50*/  FFMA.FTZ R4, R167, c[0x0][0x2d0], -R3 ;  /* 0x0000b400a7047a23 */ /* 0x002fe20000010803 */
[C---:B----4-:R-:W-:Y:S01]  /*7c60*/  F2FP.PACK_AB R113, R227.reuse, R164 ;  /* 0x000000a4e371723e */ /* 0x050fe200000000ff */
[----:B------:R-:W-:Y:S07]  /*7c70*/  FADD.FTZ R0, R227, R0 ;  /* 0x00000000e3007221 */ /* 0x000fee0000010000 */
[----:B------:R1:W4:Y:S01]  /*7c80*/  MUFU.EX2 R234, R4 ;  /* 0x0000000400ea7308 */ /* 0x0003220000000800 */
[----:B--2---:R-:W-:Y:S09]  /*7c90*/  FFMA.FTZ R105, R194, c[0x0][0x2d0], -R161 ;  /* 0x0000b400c2697a23 */ /* 0x004ff200000108a1 */
[----:B------:R2:W-:Y:S01]  /*7ca0*/  MUFU.EX2 R220, R105 ;  /* 0x0000006900dc7308 */ /* 0x0005e20000000800 */
[----:B-----5:R-:W-:Y:S04]  /*7cb0*/  FFMA.FTZ R104, R101, R242, R226 ;  /* 0x000000f265687223 */ /* 0x020fe800000100e2 */
[----:B------:R-:W-:Y:S05]  /*7cc0*/  FADD.FTZ R104, R228, R104 ;  /* 0x00000068e4687221 */ /* 0x000fea0000010000 */
[----:B------:R-:W-:Y:S01]  /*7cd0*/  MUFU.EX2 R167, R137 ;  /* 0x0000008900a77308 */ /* 0x000fe20000000800 */
[----:B-1----:R-:W-:Y:S02]  /*7ce0*/  FFMA.FTZ R4, R166, c[0x0][0x2d0], -R3 ;  /* 0x0000b400a6047a23 */ /* 0x002fe40000010803 */
[----:B----4-:R-:W-:Y:S07]  /*7cf0*/  FADD.FTZ R0, R234, R0 ;  /* 0x00000000ea007221 */ /* 0x010fee0000010000 */
[----:B------:R1:W4:Y:S01]  /*7d00*/  MUFU.EX2 R235, R4 ;  /* 0x0000000400eb7308 */ /* 0x0003220000000800 */
[----:B--2---:R-:W-:Y:S09]  /*7d10*/  FFMA.FTZ R105, R196, c[0x0][0x2d0], -R162 ;  /* 0x0000b400c4697a23 */ /* 0x004ff200000108a2 */
[----:B------:R2:W-:Y:S10]  /*7d20*/  MUFU.EX2 R219, R105 ;  /* 0x0000006900db7308 */ /* 0x0005f40000000800 */
[----:B------:R-:W-:Y:S01]  /*7d30*/  MUFU.EX2 R166, R136 ;  /* 0x0000008800a67308 */ /* 0x000fe20000000800 */
[C---:B-1----:R-:W-:Y:S01]  /*7d40*/  FMUL.FTZ R4, R100.reuse, R116 ;  /* 0x0000007464047220 */ /* 0x042fe20000410000 */
[----:B------:R-:W-:Y:S01]  /*7d50*/  F2FP.PACK_AB R116, R231, R173 ;  /* 0x000000ade774723e */ /* 0x000fe200000000ff */
[C---:B----4-:R-:W-:Y:S01]  /*7d60*/  FADD.FTZ R0, R235.reuse, R0 ;  /* 0x00000000eb007221 */ /* 0x050fe20000010000 */
[----:B------:R-:W-:Y:S06]  /*7d70*/  F2FP.PACK_AB R115, R235, R234 ;  /* 0x000000eaeb73723e */ /* 0x000fec00000000ff */
[----:B------:R-:W-:Y:S01]  /*7d80*/  MUFU.EX2 R172, R138 ;  /* 0x0000008a00ac7308 */ /* 0x000fe20000000800 */
[-C--:B------:R-:W-:Y:S05]  /*7d90*/  HMMA.16816.F32 R4, R116, R20.reuse, R4 ;  /* 0x000000147404723c */ /* 0x080fea0000001804 */
[----:B--2---:R-:W-:Y:S03]  /*7da0*/  FFMA.FTZ R105, R213, c[0x0][0x2d0], -R160 ;  /* 0x0000b400d5697a23 */ /* 0x004fe600000108a0 */
[C---:B------:R-:W-:Y:S01]  /*7db0*/  HMMA.16816.F32 R8, R112.reuse, R20, R8 ;  /* 0x000000147008723c */ /* 0x040fe20000001808 */
[----:B------:R1:W-:Y:S06]  /*7dc0*/  MUFU.EX2 R200, R105 ;  /* 0x0000006900c87308 */ /* 0x0003ec0000000800 */
[C---:B------:R-:W-:Y:S01]  /*7dd0*/  FMUL.FTZ R20, R100.reuse, R128 ;  /* 0x0000008064147220 */ /* 0x040fe20000410000 */
[-C--:B------:R-:W-:Y:S04]  /*7de0*/  HMMA.16816.F32 R12, R112, R22.reuse, R12 ;  /* 0x00000016700c723c */ /* 0x080fe8000000180c */
[----:B------:R-:W-:Y:S02]  /*7df0*/  FMUL.FTZ R21, R100, R129 ;  /* 0x0000008164157220 */ /* 0x000fe40000410000 */
[--C-:B------:R-:W-:Y:S02]  /*7e00*/  FFMA.FTZ R129, R206, c[0x0][0x2d0], -R162.reuse ;  /* 0x0000b400ce817a23 */ /* 0x100fe400000108a2 */
[C---:B------:R-:W-:Y:S02]  /*7e10*/  HMMA.16816.F32 R16, R116.reuse, R22, R16 ;  /* 0x000000167410723c */ /* 0x040fe40000001810 */
[----:B------:R-:W-:Y:S02]  /*7e20*/  MUFU.EX2 R175, R129 ;  /* 0x0000008100af7308 */ /* 0x000fe40000000800 */
[----:B------:R-:W-:Y:S03]  /*7e30*/  FFMA.FTZ R128, R204, c[0x0][0x2d0], -R162 ;  /* 0x0000b400cc807a23 */ /* 0x000fe600000108a2 */
[C---:B------:R-:W-:Y:S02]  /*7e40*/  FMUL.FTZ R22, R102.reuse, R130 ;  /* 0x0000008266167220 */ /* 0x040fe40000410000 */
[----:B------:R-:W-:Y:S03]  /*7e50*/  FMUL.FTZ R23, R102, R131 ;  /* 0x0000008366177220 */ /* 0x000fe60000410000 */
[--C-:B-1----:R-:W-:Y:S01]  /*7e60*/  FFMA.FTZ R105, R210, c[0x0][0x2d0], -R160.reuse ;  /* 0x0000b400d2697a23 */ /* 0x102fe200000108a0 */
[----:B------:R-:W1:Y:S01]  /*7e70*/  MUFU.EX2 R176, R128 ;  /* 0x0000008000b07308 */ /* 0x000e620000000800 */
[--C-:B------:R-:W-:Y:S02]  /*7e80*/  FFMA.FTZ R131, R168, c[0x0][0x2d0], -R161.reuse ;  /* 0x0000b400a8837a23 */ /* 0x100fe400000108a1 */
[-C--:B------:R-:W-:Y:S03]  /*7e90*/  HMMA.16816.F32 R20, R116, R36.reuse, R20 ;  /* 0x000000247414723c */ /* 0x080fe60000001814 */
[----:B------:R-:W-:Y:S04]  /*7ea0*/  FFMA.FTZ R130, R163, c[0x0][0x2d0], -R161 ;  /* 0x0000b400a3827a23 */ /* 0x000fe800000108a1 */
[----:B------:R2:W-:Y:S01]  /*7eb0*/  MUFU.EX2 R210, R105 ;  /* 0x0000006900d27308 */ /* 0x0005e20000000800 */
[C---:B------:R-:W-:Y:S07]  /*7ec0*/  HMMA.16816.F32 R24, R112.reuse, R36, R24 ;  /* 0x000000247018723c */ /* 0x040fee0000001818 */
[C---:B------:R-:W-:Y:S01]  /*7ed0*/  FMUL.FTZ R36, R100.reuse, R144 ;  /* 0x0000009064247220 */ /* 0x040fe20000410000 */
[-C--:B------:R-:W-:Y:S01]  /*7ee0*/  HMMA.16816.F32 R28, R112, R38.reuse, R28 ;  /* 0x00000026701c723c */ /* 0x080fe2000000181c */
[----:B------:R-:W-:Y:S03]  /*7ef0*/  MUFU.EX2 R179, R131 ;  /* 0x0000008300b37308 */ /* 0x000fe60000000800 */
[----:B------:R-:W-:Y:S01]  /*7f00*/  FMUL.FTZ R37, R100, R145 ;  /* 0x0000009164257220 */ /* 0x000fe20000410000 */
[----:B-1----:R-:W-:Y:S01]  /*7f10*/  F2FP.PACK_AB R101, R176, R175 ;  /* 0x000000afb065723e */ /* 0x002fe200000000ff */
[----:B------:R-:W-:Y:S02]  /*7f20*/  FFMA.FTZ R100, R100, R232, R173 ;  /* 0x000000e864647223 */ /* 0x000fe400000100ad */
[C---:B------:R-:W-:Y:S03]  /*7f30*/  HMMA.16816.F32 R32, R116.reuse, R38, R32 ;  /* 0x000000267420723c */ /* 0x040fe60000001820 */
[----:B------:R-:W-:Y:S04]  /*7f40*/  MUFU.EX2 R193, R130 ;  /* 0x0000008200c17308 */ /* 0x000fe80000000800 */
[C---:B------:R-:W-:Y:S02]  /*7f50*/  FMUL.FTZ R38, R102.reuse, R146 ;  /* 0x0000009266267220 */ /* 0x040fe40000410000 */
[----:B------:R-:W-:Y:S03]  /*7f60*/  FMUL.FTZ R39, R102, R147 ;  /* 0x0000009366277220 */ /* 0x000fe60000410000 */
[--C-:B--2---:R-:W-:Y:S01]  /*7f70*/  FFMA.FTZ R105, R208, c[0x0][0x2d0], -R3.reuse ;  /* 0x0000b400d0697a23 */ /* 0x104fe20000010803 */
[----:B------:R-:W-:Y:S03]  /*7f80*/  MUFU.EX2 R173, R134 ;  /* 0x0000008600ad7308 */ /* 0x000fe60000000800 */
[-C--:B---3--:R-:W-:Y:S07]  /*7f90*/  HMMA.16816.F32 R36, R116, R120.reuse, R36 ;  /* 0x000000787424723c */ /* 0x088fee0000001824 */
[----:B------:R1:W-:Y:S01]  /*7fa0*/  MUFU.EX2 R198, R105 ;  /* 0x0000006900c67308 */ /* 0x0003e20000000800 */
[C---:B------:R-:W-:Y:S08]  /*7fb0*/  HMMA.16816.F32 R40, R112.reuse, R120, R40 ;  /* 0x000000787028723c */ /* 0x040ff00000001828 */
[-C--:B------:R-:W-:Y:S01]  /*7fc0*/  HMMA.16816.F32 R44, R112, R122.reuse, R44 ;  /* 0x0000007a702c723c */ /* 0x080fe2000000182c */
[----:B------:R-:W2:Y:S07]  /*7fd0*/  MUFU.EX2 R168, R135 ;  /* 0x0000008700a87308 */ /* 0x000eae0000000800 */
[C---:B------:R-:W-:Y:S01]  /*7fe0*/  HMMA.16816.F32 R48, R116.reuse, R122, R48 ;  /* 0x0000007a7430723c */ /* 0x040fe20000001830 */
[----:B------:R-:W3:Y:S03]  /*7ff0*/  LDSM.16.MT88.4 R120, [R111+0xc00] ;  /* 0x000c00006f78783b */ /* 0x000ee60000004200 */
[--C-:B-1----:R-:W-:Y:S04]  /*8000*/  FFMA.FTZ R105, R207, c[0x0][0x2d0], -R3.reuse ;  /* 0x0000b400cf697a23 */ /* 0x102fe80000010803 */
[----:B------:R1:W-:Y:S01]  /*8010*/  MUFU.EX2 R199, R105 ;  /* 0x0000006900c77308 */ /* 0x0003e20000000800 */
[----:B--2---:R-:W-:Y:S03]  /*8020*/  F2FP.PACK_AB R161, R168, R166 ;  /* 0x000000a6a8a1723e */ /* 0x004fe600000000ff */
[--C-:B-1----:R-:W-:Y:S06]  /*8030*/  FFMA.FTZ R105, R214, c[0x0][0x2d0], -R160.reuse ;  /* 0x0000b400d6697a23 */ /* 0x102fec00000108a0 */
[----:B------:R1:W-:Y:S01]  /*8040*/  MUFU.EX2 R196, R105 ;  /* 0x0000006900c47308 */ /* 0x0003e20000000800 */
[-C--:B---3--:R-:W-:Y:S08]  /*8050*/  HMMA.16816.F32 R52, R116, R120.reuse, R52 ;  /* 0x000000787434723c */ /* 0x088ff00000001834 */
[C---:B------:R-:W-:Y:S08]  /*8060*/  HMMA.16816.F32 R56, R112.reuse, R120, R56 ;  /* 0x000000787038723c */ /* 0x040ff00000001838 */
[-C--:B------:R-:W-:Y:S04]  /*8070*/  HMMA.16816.F32 R60, R112, R122.reuse, R60 ;  /* 0x0000007a703c723c */ /* 0x080fe8000000183c */
[----:B-1----:R-:W-:Y:S04]  /*8080*/  FFMA.FTZ R105, R215, c[0x0][0x2d0], -R160 ;  /* 0x0000b400d7697a23 */ /* 0x002fe800000108a0 */
[C---:B------:R-:W-:Y:S01]  /*8090*/  HMMA.16816.F32 R64, R116.reuse, R122, R64 ;  /* 0x0000007a7440723c */ /* 0x040fe20000001840 */
[----:B------:R-:W1:Y:S01]  /*80a0*/  LDSM.16.MT88.4 R120, [R110+0x1800] ;  /* 0x001800006e78783b */ /* 0x000e620000004200 */
[----:B------:R2:W-:Y:S02]  /*80b0*/  MUFU.EX2 R197, R105 ;  /* 0x0000006900c57308 */ /* 0x0005e40000000800 */
[--C-:B--2---:R-:W-:Y:S08]  /*80c0*/  FFMA.FTZ R105, R217, c[0x0][0x2d0], -R3.reuse ;  /* 0x0000b400d9697a23 */ /* 0x104ff00000010803 */
[----:B------:R2:W-:Y:S01]  /*80d0*/  MUFU.EX2 R195, R105 ;  /* 0x0000006900c37308 */ /* 0x0005e20000000800 */
[-C--:B-1----:R-:W-:Y:S08]  /*80e0*/  HMMA.16816.F32 R68, R116, R120.reuse, R68 ;  /* 0x000000787444723c */ /* 0x082ff00000001844 */
[C---:B------:R-:W-:Y:S04]  /*80f0*/  HMMA.16816.F32 R72, R112.reuse, R120, R72 ;  /* 0x000000787048723c */ /* 0x040fe80000001848 */
[--C-:B--2---:R-:W-:Y:S02]  /*8100*/  FFMA.FTZ R105, R216, c[0x0][0x2d0], -R3.reuse ;  /* 0x0000b400d8697a23 */ /* 0x104fe40000010803 */
[----:B------:R-:W-:Y:S02]  /*8110*/  FFMA.FTZ R3, R103, c[0x0][0x2d0], -R3 ;  /* 0x0000b40067037a23 */ /* 0x000fe40000010803 */
[-C--:B------:R-:W-:Y:S01]  /*8120*/  HMMA.16816.F32 R76, R112, R122.reuse, R76 ;  /* 0x0000007a704c723c */ /* 0x080fe2000000184c */
[----:B------:R1:W-:Y:S07]  /*8130*/  MUFU.EX2 R194, R105 ;  /* 0x0000006900c27308 */ /* 0x0003ee0000000800 */
[C---:B------:R-:W-:Y:S01]  /*8140*/  HMMA.16816.F32 R80, R116.reuse, R122, R80 ;  /* 0x0000007a7450723c */ /* 0x040fe20000001850 */
[----:B------:R-:W2:Y:S02]  /*8150*/  LDSM.16.MT88.4 R120, [R111+0x1800] ;  /* 0x001800006f78783b */ /* 0x000ea40000004200 */
[----:B------:R-:W3:Y:S01]  /*8160*/  MUFU.EX2 R165, R3 ;  /* 0x0000000300a57308 */ /* 0x000ee20000000800 */
[----:B-1----:R-:W-:Y:S01]  /*8170*/  FFMA.FTZ R105, R170, c[0x0][0x2d0], -R162 ;  /* 0x0000b400aa697a23 */ /* 0x002fe200000108a2 */
[----:B------:R-:W-:Y:S08]  /*8180*/  F2FP.PACK_AB R162, R172, R171 ;  /* 0x000000abaca2723e */ /* 0x000ff000000000ff */
[----:B------:R1:W4:Y:S01]  /*8190*/  MUFU.EX2 R170, R140 ;  /* 0x0000008c00aa7308 */ /* 0x0003220000000800 */
[----:B---3--:R-:W-:Y:S01]  /*81a0*/  F2FP.PACK_AB R163, R165, R169 ;  /* 0x000000a9a5a3723e */ /* 0x008fe200000000ff */
[----:B------:R-:W-:Y:S01]  /*81b0*/  FFMA.FTZ R3, R102, R241, R229 ;  /* 0x000000f166037223 */ /* 0x000fe200000100e5 */
[----:B------:R-:W-:Y:S07]  /*81c0*/  F2FP.PACK_AB R102, R193, R179 ;  /* 0x000000b3c166723e */ /* 0x000fee00000000ff */
[----:B------:R-:W3:Y:S01]  /*81d0*/  MUFU.EX2 R177, R105 ;  /* 0x0000006900b17308 */ /* 0x000ee20000000800 */
[----:B------:R-:W-:Y:S01]  /*81e0*/  FADD.FTZ R164, R230, R3 ;  /* 0x00000003e6a47221 */ /* 0x000fe20000010000 */
[-C--:B--2---:R-:W-:Y:S01]  /*81f0*/  HMMA.16816.F32 R84, R116, R120.reuse, R84 ;  /* 0x000000787454723c */ /* 0x084fe20000001854 */
[----:B-1----:R-:W-:Y:S02]  /*8200*/  LDSM.16.MT88.4 R140, [R111+0x800] ;  /* 0x000800006f8c783b */ /* 0x002fe40000004200 */
[----:B----4-:R-:W-:Y:S05]  /*8210*/  F2FP.PACK_AB R160, R170, R167 ;  /* 0x000000a7aaa0723e */ /* 0x010fea00000000ff */
[C---:B------:R-:W-:Y:S04]  /*8220*/  HMMA.16816.F32 R88, R112.reuse, R120, R88 ;  /* 0x000000787058723c */ /* 0x040fe80000001858 */
[----:B---3--:R-:W-:Y:S01]  /*8230*/  F2FP.PACK_AB R103, R173, R177 ;  /* 0x000000b1ad67723e */ /* 0x008fe200000000ff */
[----:B------:R-:W-:Y:S01]  /*8240*/  FADD.FTZ R105, R231, R100 ;  /* 0x00000064e7697221 */ /* 0x000fe20000010000 */
[----:B------:R-:W-:Y:S02]  /*8250*/  F2FP.PACK_AB R100, R178, R174 ;  /* 0x000000aeb264723e */ /* 0x000fe400000000ff */
[-C--:B------:R-:W-:Y:S04]  /*8260*/  HMMA.16816.F32 R92, R112, R122.reuse, R92 ;  /* 0x0000007a705c723c */ /* 0x080fe8000000185c */
[----:B------:R-:W-:Y:S01]  /*8270*/  FADD.FTZ R3, R233, R105 ;  /* 0x00000069e9037221 */ /* 0x000fe20000010000 */
[----:B------:R-:W-:Y:S02]  /*8280*/  MOV R105, R2 ;  /* 0x0000000200697202 */ /* 0x000fe40000000f00 */
[----:B------:R-:W-:Y:S01]  /*8290*/  F2FP.PACK_AB R112, R225, R224 ;  /* 0x000000e0e170723e */ /* 0x000fe200000000ff */
[----:B------:R-:W-:Y:S01]  /*82a0*/  HMMA.16816.F32 R96, R116, R122, R96 ;  /* 0x0000007a7460723c */ /* 0x000fe20000001860 */
[----:B------:R-:W1:Y:S03]  /*82b0*/  LDSM.16.MT88.4 R120, [R111+0x400] ;  /* 0x000400006f78783b */ /* 0x000e660000004200 */
[----:B------:R-:W-:Y:S01]  /*82c0*/  F2FP.PACK_AB R113, R222, R223 ;  /* 0x000000dfde71723e */ /* 0x000fe200000000ff */
[----:B------:R-:W-:Y:S01]  /*82d0*/  FADD.FTZ R3, R240, R3 ;  /* 0x00000003f0037221 */ /* 0x000fe20000010000 */
[----:B------:R-:W-:Y:S02]  /*82e0*/  F2FP.PACK_AB R114, R220, R221 ;  /* 0x000000dddc72723e */ /* 0x000fe400000000ff */
[----:B------:R-:W-:Y:S01]  /*82f0*/  F2FP.PACK_AB R115, R219, R218 ;  /* 0x000000dadb73723e */ /* 0x000fe200000000ff */
[----:B------:R-:W-:Y:S03]  /*8300*/  FADD.FTZ R3, R224, R3 ;  /* 0x00000003e0037221 */ /* 0x000fe60000010000 */
[----:B------:R-:W-:Y:S01]  /*8310*/  F2FP.PACK_AB R116, R210, R200 ;  /* 0x000000c8d274723e */ /* 0x000fe200000000ff */
[----:B------:R-:W-:Y:S01]  /*8320*/  FADD.FTZ R3, R225, R3 ;  /* 0x00000003e1037221 */ /* 0x000fe20000010000 */
[----:B------:R-:W-:Y:S01]  /*8330*/  F2FP.PACK_AB R117, R199, R198 ;  /* 0x000000c6c775723e */ /* 0x000fe200000000ff */
[-C--:B------:R-:W-:Y:S05]  /*8340*/  HMMA.16816.F32 R4, R112, R124.reuse, R4 ;  /* 0x0000007c7004723c */ /* 0x080fea0000001804 */
[----:B------:R-:W-:Y:S02]  /*8350*/  F2FP.PACK_AB R118, R197, R196 ;  /* 0x000000c4c576723e */ /* 0x000fe400000000ff */
[----:B------:R-:W-:Y:S07]  /*8360*/  F2FP.PACK_AB R119, R194, R195 ;  /* 0x000000c3c277723e */ /* 0x000fee00000000ff */
[C---:B------:R-:W-:Y:S08]  /*8370*/  HMMA.16816.F32 R8, R116.reuse, R124, R8 ;  /* 0x0000007c7408723c */ /* 0x040ff00000001808 */
[-C--:B------:R-:W-:Y:S08]  /*8380*/  HMMA.16816.F32 R12, R116, R126.reuse, R12 ;  /* 0x0000007e740c723c */ /* 0x080ff0000000180c */
[C---:B------:R-:W-:Y:S01]  /*8390*/  HMMA.16816.F32 R16, R112.reuse, R126, R16 ;  /* 0x0000007e7010723c */ /* 0x040fe20000001810 */
[----:B------:R-:W2:Y:S07]  /*83a0*/  LDSM.16.MT88.4 R124, [R110+0x1000] ;  /* 0x001000006e7c783b */ /* 0x000eae0000004200 */
[-C--:B-1----:R-:W-:Y:S08]  /*83b0*/  HMMA.16816.F32 R20, R112, R120.reuse, R20 ;  /* 0x000000787014723c */ /* 0x082ff00000001814 */
[C---:B------:R-:W-:Y:S08]  /*83c0*/  HMMA.16816.F32 R24, R116.reuse, R120, R24 ;  /* 0x000000787418723c */ /* 0x040ff00000001818 */
[-C--:B------:R-:W-:Y:S08]  /*83d0*/  HMMA.16816.F32 R28, R116, R122.reuse, R28 ;  /* 0x0000007a741c723c */ /* 0x080ff0000000181c */
[C---:B------:R-:W-:Y:S01]  /*83e0*/  HMMA.16816.F32 R32, R112.reuse, R122, R32 ;  /* 0x0000007a7020723c */ /* 0x040fe20000001820 */
[----:B------:R-:W1:Y:S07]  /*83f0*/  LDSM.16.MT88.4 R120, [R111+0x1000] ;  /* 0x001000006f78783b */ /* 0x000e6e0000004200 */
[-C--:B--2---:R-:W-:Y:S08]  /*8400*/  HMMA.16816.F32 R36, R112, R124.reuse, R36 ;  /* 0x0000007c7024723c */ /* 0x084ff00000001824 */
        /* <DEDUP_REMOVED lines=17> */
[----:B------:R-:W-:Y:S08]  /*8520*/  HMMA.16816.F32 R96, R112, R122, R96 ;  /* 0x0000007a7060723c */ /* 0x000ff00000001860 */
[-C--:B--2---:R-:W-:Y:S01]  /*8530*/  HMMA.16816.F32 R116, R100, R124.reuse, R4 ;  /* 0x0000007c6474723c */ /* 0x084fe20000001804 */
[----:B------:R-:W1:Y:S07]  /*8540*/  LDSM.16.MT88.4 R4, [R111+0x1400] ;  /* 0x001400006f04783b */ /* 0x000e6e0000004200 */
[C---:B------:R-:W-:Y:S01]  /*8550*/  HMMA.16816.F32 R112, R160.reuse, R124, R8 ;  /* 0x0000007ca070723c */ /* 0x040fe20000001808 */
[----:B------:R-:W2:Y:S07]  /*8560*/  LDSM.16.MT88.4 R8, [R110+0x2000] ;  /* 0x002000006e08783b */ /* 0x000eae0000004200 */
[-C--:B------:R-:W-:Y:S01]  /*8570*/  HMMA.16816.F32 R120, R160, R126.reuse, R12 ;  /* 0x0000007ea078723c */ /* 0x080fe2000000180c */
[----:B------:R-:W3:Y:S07]  /*8580*/  LDSM.16.MT88.4 R12, [R111+0x2000] ;  /* 0x002000006f0c783b */ /* 0x000eee0000004200 */
        /* <DEDUP_REMOVED lines=9> */
[-C--:B-1----:R-:W-:Y:S08]  /*8620*/  HMMA.16816.F32 R52, R100, R4.reuse, R52 ;  /* 0x000000046434723c */ /* 0x082ff00000001834 */
[C---:B------:R-:W-:Y:S07]  /*8630*/  HMMA.16816.F32 R56, R160.reuse, R4, R56 ;  /* 0x00000004a038723c */ /* 0x040fee0000001838 */
[----:B------:R-:W-:Y:S01]  /*8640*/  FADD.FTZ R5, R239, R164 ;  /* 0x000000a4ef057221 */ /* 0x000fe20000010000 */
[-C--:B------:R-:W-:Y:S04]  /*8650*/  HMMA.16816.F32 R60, R160, R6.reuse, R60 ;  /* 0x00000006a03c723c */ /* 0x080fe8000000183c */
[----:B------:R-:W-:Y:S02]  /*8660*/  FADD.FTZ R5, R238, R5 ;  /* 0x00000005ee057221 */ /* 0x000fe40000010000 */
[----:B------:R-:W-:Y:S02]  /*8670*/  FADD.FTZ R4, R198, R0 ;  /* 0x00000000c6047221 */ /* 0x000fe40000010000 */
[C---:B------:R-:W-:Y:S04]  /*8680*/  HMMA.16816.F32 R64, R100.reuse, R6, R64 ;  /* 0x000000066440723c */ /* 0x040fe80000001840 */
[----:B------:R-:W-:Y:S03]  /*8690*/  FADD.FTZ R5, R223, R5 ;  /* 0x00000005df057221 */ /* 0x000fe60000010000 */
[----:B------:R-:W-:Y:S01]  /*86a0*/  FADD.FTZ R6, R236, R104 ;  /* 0x00000068ec067221 */ /* 0x000fe20000010000 */
[-C--:B--2---:R-:W-:Y:S04]  /*86b0*/  HMMA.16816.F32 R68, R100, R8.reuse, R68 ;  /* 0x000000086444723c */ /* 0x084fe80000001844 */
[----:B------:R-:W-:Y:S02]  /*86c0*/  FADD.FTZ R6, R237, R6 ;  /* 0x00000006ed067221 */ /* 0x000fe40000010000 */
[----:B------:R-:W-:Y:S02]  /*86d0*/  FADD.FTZ R0, R222, R5 ;  /* 0x00000005de007221 */ /* 0x000fe40000010000 */
[C---:B------:R-:W-:Y:S04]  /*86e0*/  HMMA.16816.F32 R72, R160.reuse, R8, R72 ;  /* 0x00000008a048723c */ /* 0x040fe80000001848 */
[----:B------:R-:W-:Y:S02]  /*86f0*/  FADD.FTZ R6, R200, R6 ;  /* 0x00000006c8067221 */ /* 0x000fe40000010000 */
[----:B------:R-:W-:Y:S02]  /*8700*/  FADD.FTZ R7, R199, R4 ;  /* 0x00000004c7077221 */ /* 0x000fe40000010000 */
[----:B------:R-:W-:Y:S01]  /*8710*/  FADD.FTZ R8, R210, R6 ;  /* 0x00000006d2087221 */ /* 0x000fe20000010000 */
[-C--:B------:R-:W-:Y:S03]  /*8720*/  HMMA.16816.F32 R76, R160, R10.reuse, R76 ;  /* 0x0000000aa04c723c */ /* 0x080fe6000000184c */
[----:B------:R-:W-:Y:S02]  /*8730*/  FADD.FTZ R5, R221, R3 ;  /* 0x00000003dd057221 */ /* 0x000fe40000010000 */
[----:B------:R-:W-:Y:S02]  /*8740*/  FADD.FTZ R6, R218, R0 ;  /* 0x00000000da067221 */ /* 0x000fe40000010000 */
[----:B------:R-:W-:Y:S01]  /*8750*/  FADD.FTZ R4, R196, R8 ;  /* 0x00000008c4047221 */ /* 0x000fe20000010000 */
[C---:B------:R-:W-:Y:S04]  /*8760*/  HMMA.16816.F32 R80, R100.reuse, R10, R80 ;  /* 0x0000000a6450723c */ /* 0x040fe80000001850 */
[----:B------:R-:W-:Y:S02]  /*8770*/  FADD.FTZ R3, R195, R7 ;  /* 0x00000007c3037221 */ /* 0x000fe40000010000 */
[----:B------:R-:W-:Y:S02]  /*8780*/  FADD.FTZ R0, R220, R5 ;  /* 0x00000005dc007221 */ /* 0x000fe40000010000 */
[----:B------:R-:W-:Y:S01]  /*8790*/  FADD.FTZ R6, R219, R6 ;  /* 0x00000006db067221 */ /* 0x000fe20000010000 */
[-C--:B---3--:R-:W-:Y:S03]  /*87a0*/  HMMA.16816.F32 R84, R100, R12.reuse, R84 ;  /* 0x0000000c6454723c */ /* 0x088fe60000001854 */
[----:B------:R-:W-:Y:S02]  /*87b0*/  FADD.FTZ R4, R197, R4 ;  /* 0x00000004c5047221 */ /* 0x000fe40000010000 */
[----:B------:R-:W-:Y:S02]  /*87c0*/  FADD.FTZ R5, R194, R3 ;  /* 0x00000003c2057221 */ /* 0x000fe40000010000 */
[----:B------:R-:W-:Y:S01]  /*87d0*/  FADD.FTZ R3, R174, R0 ;  /* 0x00000000ae037221 */ /* 0x000fe20000010000 */
        /* <DEDUP_REMOVED lines=8> */
[----:B------:R-:W-:Y:S04]  /*8860*/  HMMA.16816.F32 R96, R100, R14, R96 ;  /* 0x0000000e6460723c */ /* 0x000fe80000001860 */
[----:B------:R-:W-:Y:S02]  /*8870*/  FADD.FTZ R5, R168, R5 ;  /* 0x00000005a8057221 */ /* 0x000fe40000010000 */
[----:B------:R-:W-:Y:S02]  /*8880*/  FADD.FTZ R6, R179, R6 ;  /* 0x00000006b3067221 */ /* 0x000fe40000010000 */
[----:B------:R-:W-:Y:S04]  /*8890*/  FADD.FTZ R4, R177, R3 ;  /* 0x00000003b1047221 */ /* 0x000fe80000010000 */
[----:B------:R-:W-:Y:S02]  /*88a0*/  FADD.FTZ R3, R171, R0 ;  /* 0x00000000ab037221 */ /* 0x000fe40000010000 */
[----:B------:R-:W-:Y:S02]  /*88b0*/  FADD.FTZ R0, R169, R5 ;  /* 0x00000005a9007221 */ /* 0x000fe40000010000 */
[----:B------:R-:W-:Y:S02]  /*88c0*/  FADD.FTZ R232, R193, R6 ;  /* 0x00000006c1e87221 */ /* 0x000fe40000010000 */
[----:B------:R-:W-:Y:S02]  /*88d0*/  FADD.FTZ R241, R173, R4 ;  /* 0x00000004adf17221 */ /* 0x000fe40000010000 */
[----:B------:R-:W-:Y:S02]  /*88e0*/  FADD.FTZ R242, R172, R3 ;  /* 0x00000003acf27221 */ /* 0x000fe40000010000 */
[----:B------:R-:W-:Y:S01]  /*88f0*/  FADD.FTZ R243, R165, R0 ;  /* 0x00000000a5f37221 */ /* 0x000fe20000010000 */
[----:B------:R-:W-:-:S05]  /*8900*/  @P2 BRA `(.L_x_55) ;  /* 0xffffd25000002947 */ /* 0x000fca000383ffff */
.L_x_52:
[----:B------:R-:W-:Y:S05]  /*8910*/  BRA.DIV ~URZ, `(.L_x_56) ;  /* 0x000058827f007947 */ /* 0x000fea000b800000 */
[----:B------:R-:W1:Y:S04]  /*8920*/  SHFL.BFLY PT, R3, R232, 0x2, 0x1f ;  /* 0x0c401f00e8037f89 */ /* 0x000e6800000e0000 */
[----:B------:R-:W2:Y:S04]  /*8930*/  SHFL.BFLY PT, R2, R241, 0x2, 0x1f ;  /* 0x0c401f00f1027f89 */ /* 0x000ea800000e0000 */
[----:B------:R-:W3:Y:S04]  /*8940*/  SHFL.BFLY PT, R0, R242, 0x2, 0x1f ;  /* 0x0c401f00f2007f89 */ /* 0x000ee800000e0000 */
[----:B------:R-:W4:Y:S01]  /*8950*/  SHFL.BFLY PT, R6, R243, 0x2, 0x1f ;  /* 0x0c401f00f3067f89 */ /* 0x000f2200000e0000 */
[----:B-1----:R-:W-:-:S02]  /*8960*/  FADD.FTZ R3, R3, R232 ;  /* 0x000000e803037221 */ /* 0x002fc40000010000 */
[----:B--2---:R-:W-:-:S03]  /*8970*/  FADD.FTZ R2, R2, R241 ;  /* 0x000000f102027221 */ /* 0x004fc60000010000 */
[----:B------:R-:W1:Y:S01]  /*8980*/  SHFL.BFLY PT, R5, R3, 0x1, 0x1f ;  /* 0x0c201f0003057f89 */ /* 0x000e6200000e0000 */
[----:B---3--:R-:W-:-:S03]  /*8990*/  FADD.FTZ R0, R0, R242 ;  /* 0x000000f200007221 */ /* 0x008fc60000010000 */
[----:B------:R-:W2:Y:S01]  /*89a0*/  SHFL.BFLY PT, R4, R2, 0x1, 0x1f ;  /* 0x0c201f0002047f89 */ /* 0x000ea200000e0000 */
[----:B----4-:R-:W-:-:S03]  /*89b0*/  FADD.FTZ R6, R6, R243 ;  /* 0x000000f306067221 */ /* 0x010fc60000010000 */
[----:B------:R-:W3:Y:S04]  /*89c0*/  SHFL.BFLY PT, R7, R0, 0x1, 0x1f ;  /* 0x0c201f0000077f89 */ /* 0x000ee800000e0000 */
[----:B------:R4:W4:Y:S01]  /*89d0*/  SHFL.BFLY PT, R8, R6, 0x1, 0x1f ;  /* 0x0c201f0006087f89 */ /* 0x00092200000e0000 */
[----:B-1----:R-:W-:Y:S02]  /*89e0*/  FADD.FTZ R5, R3, R5 ;  /* 0x0000000503057221 */ /* 0x002fe40000010000 */
[----:B--2---:R-:W-:Y:S02]  /*89f0*/  FADD.FTZ R4, R2, R4 ;  /* 0x0000000402047221 */ /* 0x004fe40000010000 */
[----:B---3--:R-:W-:Y:S02]  /*8a00*/  FADD.FTZ R7, R0, R7 ;  /* 0x0000000700077221 */ /* 0x008fe40000010000 */
.L_x_132:
[----:B------:R-:W-:Y:S01]  /*8a10*/  FSETP.NE.FTZ.AND P3, PT, R5, RZ, PT ;  /* 0x000000ff0500720b */ /* 0x000fe20003f75000 */
[----:B------:R-:W-:Y:S01]  /*8a20*/  CS2R R2, SRZ ;  /* 0x0000000000027805 */ /* 0x000fe2000001ff00 */
[----:B------:R-:W-:Y:S01]  /*8a30*/  MOV R0, RZ ;  /* 0x000000ff00007202 */ /* 0x000fe20000000f00 */
[----:B----4-:R-:W-:Y:S01]  /*8a40*/  FADD.FTZ R6, R8, R6 ;  /* 0x0000000608067221 */ /* 0x010fe20000010000 */
[----:B------:R-:W-:-:S02]  /*8a50*/  FSETP.NE.FTZ.AND P2, PT, R4, RZ, PT ;  /* 0x000000ff0400720b */ /* 0x000fc40003f55000 */
[----:B------:R-:W-:Y:S02]  /*8a60*/  FSETP.NE.FTZ.AND P1, PT, R7, RZ, PT ;  /* 0x000000ff0700720b */ /* 0x000fe40003f35000 */
[----:B------:R-:W-:Y:S02]  /*8a70*/  FSETP.NE.FTZ.AND P0, PT, R6, RZ, PT ;  /* 0x000000ff0600720b */ /* 0x000fe40003f15000 */
[----:B------:R-:W-:Y:S02]  /*8a80*/  MOV R25, 0xff800000 ;  /* 0xff80000000197802 */ /* 0x000fe40000000f00 */
[----:B------:R-:W-:Y:S01]  /*8a90*/  MOV R24, 0xff800000 ;  /* 0xff80000000187802 */ /* 0x000fe20000000f00 */
[----:B------:R-:W1:Y:S01]  /*8aa0*/  @P3 MUFU.RCP R0, R5 ;  /* 0x0000000500003308 */ /* 0x000e620000001000 */
[----:B------:R-:W-:Y:S02]  /*8ab0*/  MOV R23, 0xff800000 ;  /* 0xff80000000177802 */ /* 0x000fe40000000f00 */
[----:B------:R-:W-:-:S03]  /*8ac0*/  MOV R22, 0xff800000 ;  /* 0xff80000000167802 */ /* 0x000fc60000000f00 */
[----:B------:R-:W-:Y:S02]  /*8ad0*/  @P1 MOV R10, 0x3f317218 ;  /* 0x3f317218000a1802 */ /* 0x000fe40000000f00 */
[----:B------:R-:W-:Y:S01]  /*8ae0*/  @P2 MUFU.RCP R3, R4 ;  /* 0x0000000400032308 */ /* 0x000fe20000001000 */
[----:B-1----:R-:W-:-:S07]  /*8af0*/  FMUL.FTZ R102, R0, R116 ;  /* 0x0000007400667220 */ /* 0x002fce0000410000 */
[----:B------:R-:W1:Y:S01]  /*8b00*/  @P2 MUFU.LG2 R4, R4 ;  /* 0x0000000400042308 */ /* 0x000e620000000c00 */
[C---:B------:R-:W-:Y:S02]  /*8b10*/  FMUL.FTZ R103, R0.reuse, R117 ;  /* 0x0000007500677220 */ /* 0x040fe40000410000 */
[C---:B------:R-:W-:Y:S02]  /*8b20*/  FMUL.FTZ R116, R0.reuse, R124 ;  /* 0x0000007c00747220 */ /* 0x040fe40000410000 */
[C---:B------:R-:W-:Y:S02]  /*8b30*/  FMUL.FTZ R117, R0.reuse, R125 ;  /* 0x0000007d00757220 */ /* 0x040fe40000410000 */
[C---:B------:R-:W-:Y:S01]  /*8b40*/  FMUL.FTZ R124, R0.reuse, R128 ;  /* 0x00000080007c7220 */ /* 0x040fe20000410000 */
[----:B------:R-:W-:Y:S01]  /*8b50*/  @P1 MUFU.RCP R2, R7 ;  /* 0x0000000700021308 */ /* 0x000fe20000001000 */
        /* <DEDUP_REMOVED lines=19> */
[----:B------:R-:W-:Y:S02]  /*8c90*/  FMUL.FTZ R81, R0, R97 ;  /* 0x0000006100517220 */ /* 0x000fe40000410000 */
[----:B------:R2:W3:Y:S01]  /*8ca0*/  @P1 MUFU.LG2 R0, R7 ;  /* 0x0000000700001308 */ /* 0x0004e20000000c00 */
[----:B-1----:R-:W-:-:S02]  /*8cb0*/  @P2 FMUL.FTZ R8, R4, 0.69314718246459960938 ;  /* 0x3f31721804082820 */ /* 0x002fc40000410000 */
[C---:B------:R-:W-:Y:S02]  /*8cc0*/  FMUL.FTZ R164, R3.reuse, R126 ;  /* 0x0000007e03a47220 */ /* 0x040fe40000410000 */
[C---:B------:R-:W-:Y:S02]  /*8cd0*/  FMUL.FTZ R165, R3.reuse, R127 ;  /* 0x0000007f03a57220 */ /* 0x040fe40000410000 */
[C---:B------:R-:W-:Y:S02]  /*8ce0*/  FMUL.FTZ R96, R3.reuse, R142 ;  /* 0x0000008e03607220 */ /* 0x040fe40000410000 */
[C---:B------:R-:W-:Y:S02]  /*8cf0*/  FMUL.FTZ R97, R3.reuse, R143 ;  /* 0x0000008f03617220 */ /* 0x040fe40000410000 */
[C---:B------:R-:W-:Y:S02]  /*8d00*/  FMUL.FTZ R162, R3.reuse, R118 ;  /* 0x0000007603a27220 */ /* 0x040fe40000410000 */
[----:B------:R-:W-:-:S02]  /*8d10*/  FMUL.FTZ R163, R3, R119 ;  /* 0x0000007703a37220 */ /* 0x000fc40000410000 */
[C---:B------:R-:W-:Y:S01]  /*8d20*/  FMUL.FTZ R126, R3.reuse, R66 ;  /* 0x00000042037e7220 */ /* 0x040fe20000410000 */
[----:B--2---:R-:W-:Y:S01]  /*8d30*/  @P2 MOV R7, 0x3f317218 ;  /* 0x3f31721800072802 */ /* 0x004fe20000000f00 */
[C---:B------:R-:W-:Y:S02]  /*8d40*/  FMUL.FTZ R127, R3.reuse, R67 ;  /* 0x00000043037f7220 */ /* 0x040fe40000410000 */
[----:B------:R-:W-:Y:S02]  /*8d50*/  FMUL.FTZ R142, R3, R82 ;  /* 0x00000052038e7220 */ /* 0x000fe40000410000 */
[----:B------:R-:W-:Y:S02]  /*8d60*/  @P2 FMUL.FTZ R4, R7, c[0x0][0x2d0] ;  /* 0x0000b40007042a20 */ /* 0x000fe40000410000 */
[----:B---3--:R-:W-:Y:S01]  /*8d70*/  @P1 FMUL.FTZ R7, R0, 0.69314718246459960938 ;  /* 0x3f31721800071820 */ /* 0x008fe20000410000 */
[----:B------:R-:W-:Y:S01]  /*8d80*/  MOV R0, RZ ;  /* 0x000000ff00007202 */ /* 0x000fe20000000f00 */
[----:B------:R-:W-:-:S02]  /*8d90*/  FMUL.FTZ R143, R3, R83 ;  /* 0x00000053038f7220 */ /* 0x000fc40000410000 */
[C---:B------:R-:W-:Y:S02]  /*8da0*/  FMUL.FTZ R130, R3.reuse, R130 ;  /* 0x0000008203827220 */ /* 0x040fe40000410000 */
[C---:B------:R-:W-:Y:S01]  /*8db0*/  FMUL.FTZ R131, R3.reuse, R131 ;  /* 0x0000008303837220 */ /* 0x040fe20000410000 */
[----:B------:R-:W1:Y:S01]  /*8dc0*/  @P0 MUFU.RCP R0, R6 ;  /* 0x0000000600000308 */ /* 0x000e620000001000 */
        /* <DEDUP_REMOVED lines=11> */
[----:B------:R-:W-:Y:S01]  /*8e80*/  FMUL.FTZ R83, R3, R99 ;  /* 0x0000006303537220 */ /* 0x000fe20000410000 */
[----:B------:R-:W-:Y:S01]  /*8e90*/  @P3 MOV R3, 0x3f317218 ;  /* 0x3f31721800033802 */ /* 0x000fe20000000f00 */
        /* <DEDUP_REMOVED lines=23> */
[----:B------:R-:W-:Y:S02]  /*9010*/  FMUL.FTZ R27, R2, R93 ;  /* 0x0000005d021b7220 */ /* 0x000fe40000410000 */
[----:B------:R-:W2:Y:S01]  /*9020*/  @P0 MUFU.LG2 R2, R6 ;  /* 0x0000000600020308 */ /* 0x000ea20000000c00 */
[----:B------:R-:W-:Y:S02]  /*9030*/  @P3 FMUL.FTZ R9, R5, 0.69314718246459960938 ;  /* 0x3f31721805093820 */ /* 0x000fe40000410000 */
[----:B------:R-:W-:Y:S02]  /*9040*/  @P3 FMUL.FTZ R5, R3, c[0x0][0x2d0] ;  /* 0x0000b40003053a20 */ /* 0x000fe40000410000 */
[----:B------:R-:W-:Y:S02]  /*9050*/  @P1 FMUL.FTZ R3, R10, c[0x0][0x2d0] ;  /* 0x0000b4000a031a20 */ /* 0x000fe40000410000 */
[----:B------:R-:W-:Y:S01]  /*9060*/  @P2 FFMA.FTZ R24, R4, R107, R8 ;  /* 0x0000006b04182223 */ /* 0x000fe20000010008 */
[----:B------:R-:W-:Y:S01]  /*9070*/  MOV R4, 0x1 ;  /* 0x0000000100047802 */ /* 0x000fe20000000f00 */
[----:B------:R-:W-:Y:S01]  /*9080*/  @P1 FFMA.FTZ R25, R3, R106, R7 ;  /* 0x0000006a03191223 */ /* 0x000fe20000010007 */
[----:B------:R-:W-:Y:S01]  /*9090*/  @P0 MOV R3, 0x3f317218 ;  /* 0x3f31721800030802 */ /* 0x000fe20000000f00 */
[----:B-1----:R-:W-:-:S02]  /*90a0*/  FMUL.FTZ R72, R0, R62 ;  /* 0x0000003e00487220 */ /* 0x002fc40000410000 */
[----:B------:R-:W-:Y:S02]  /*90b0*/  FMUL.FTZ R73, R0, R63 ;  /* 0x0000003f00497220 */ /* 0x000fe40000410000 */
[----:B------:R-:W-:Y:S02]  /*90c0*/  @P0 FMUL.FTZ R3, R3, c[0x0][0x2d0] ;  /* 0x0000b40003030a20 */ /* 0x000fe40000410000 */
[----:B--2---:R-:W-:Y:S02]  /*90d0*/  @P0 FMUL.FTZ R2, R2, 0.69314718246459960938 ;  /* 0x3f31721802020820 */ /* 0x004fe40000410000 */
        /* <DEDUP_REMOVED lines=21> */
[----:B------:R-:W-:Y:S01]  /*9230*/  FMUL.FTZ R45, R0, R95 ;  /* 0x0000005f002d7220 */ /* 0x000fe20000410000 */
[----:B------:R-:W-:Y:S01]  /*9240*/  PRMT R0, R4, 0x7610, R0 ;  /* 0x0000761004007816 */ /* 0x000fe20000000000 */
[----:B------:R-:W-:Y:S02]  /*9250*/  @P3 FFMA.FTZ R23, R5, R108, R9 ;  /* 0x0000006c05173223 */ /* 0x000fe40000010009 */
[----:B------:R-:W-:Y:S02]  /*9260*/  @P0 FFMA.FTZ R22, R3, R105, R2 ;  /* 0x0000006903160223 */ /* 0x000fe40000010002 */
.L_x_37:
[----:B--2---:R2:W5:Y:S04]  /*9270*/  LDL R6, [R1+0x10] ;  /* 0x0000100001067983 */ /* 0x0045680000100800 */
[----:B------:R-:W3:Y:S01]  /*9280*/  S2R R2, SR_TID.X ;  /* 0x0000000000027919 */ /* 0x000ee20000002100 */
[----:B------:R-:W-:Y:S01]  /*9290*/  BSSY B0, `(.L_x_57) ;  /* 0x0000011000007945 */ /* 0x000fe20003800000 */
[----:B---3--:R-:W-:-:S13]  /*92a0*/  LOP3.LUT P0, RZ, R2, 0x7f, RZ, 0xc0, !PT ;  /* 0x0000007f02ff7812 */ /* 0x008fda000780c0ff */
[----:B------:R-:W-:Y:S05]  /*92b0*/  @P0 BRA `(.L_x_58) ;  /* 0x000000e000000947 */ /* 0x000fea0003800000 */
[----:B--2---:R-:W2:Y:S01]  /*92c0*/  S2R R4, SR_LANEID ;  /* 0x0000000000047919 */ /* 0x004ea20000000000 */
[----:B------:R-:W-:Y:S01]  /*92d0*/  VOTEU.ANY UR4, UPT, PT ;  /* 0x0000000000047886 */ /* 0x000fe200038e0100 */
[----:B-1----:R-:W-:Y:S01]  /*92e0*/  IMAD.MOV.U32 R5, RZ, RZ, c[0x0][0x564] ;  /* 0x00015900ff057624 */ /* 0x002fe200078e00ff */
[----:B------:R-:W2:Y:S08]  /*92f0*/  FLO.U32 R3, UR4 ;  /* 0x0000000400037d00 */ /* 0x000eb000080e0000 */
[----:B------:R-:W1:Y:S01]  /*9300*/  POPC R2, UR4 ;  /* 0x0000000400027d09 */ /* 0x000e620008000000 */
[----:B--2---:R-:W-:Y:S01]  /*9310*/  ISETP.EQ.U32.AND P0, PT, R3, R4, PT ;  /* 0x000000040300720c */ /* 0x004fe20003f02070 */
[----:B------:R-:W-:-:S12]  /*9320*/  IMAD.MOV.U32 R4, RZ, RZ, c[0x0][0x560] ;  /* 0x00015800ff047624 */ /* 0x000fd800078e00ff */
[----:B-1----:R1:W2:Y:S04]  /*9330*/  @P0 ATOMG.E.ADD.STRONG.GPU PT, R2, [R4.64], R2 ;  /* 0x00000002040209a8 */ /* 0x0022a800081ee1c6 */
[----:B-1----:R-:W1:Y:S04]  /*9340*/  S2R R4, SR_LTMASK ;  /* 0x0000000000047919 */ /* 0x002e680000003900 */
[----:B--2---:R1:W2:Y:S02]  /*9350*/  SHFL.IDX PT, R3, R2, R3, 0x1f ;  /* 0x00001f0302037589 */ /* 0x0042a400000e0000 */
[----:B-1----:R-:W-:-:S06]  /*9360*/  LOP3.LUT R2, R4, UR4, RZ, 0xc0, !PT ;  /* 0x0000000404027c12 */ /* 0x002fcc000f8ec0ff */
[----:B------:R-:W2:Y:S02]  /*9370*/  POPC R2, R2 ;  /* 0x0000000200027309 */ /* 0x000ea40000000000 */
[----:B--2--5:R-:W-:-:S05]  /*9380*/  IADD3 R6, R3, c[0x0][0xc], R2 ;  /* 0x0000030003067a10 */ /* 0x024fca0007ffe002 */
[----:B------:R1:W-:Y:S02]  /*9390*/  STL [R1+0x10], R6 ;  /* 0x0000100601007387 */ /* 0x0003e40000100800 */
.L_x_58:
[----:B--2---:R-:W-:Y:S05]  /*93a0*/  BSYNC B0 ;  /* 0x0000000000007941 */ /* 0x004fea0003800000 */
.L_x_57:
[----:B------:R-:W-:Y:S01]  /*93b0*/  PRMT R0, R0, 0x9910, RZ ;  /* 0x0000991000007816 */ /* 0x000fe200000000ff */
[----:B------:R-:W-:Y:S01]  /*93c0*/  BSSY B1, `(.L_x_59) ;  /* 0x00003aa000017945 */ /* 0x000fe20003800000 */
[----:B-----5:R-:W-:Y:S02]  /*93d0*/  IMAD.MOV.U32 R74, RZ, RZ, R6 ;  /* 0x000000ffff4a7224 */ /* 0x020fe400078e0006 */
[----:B------:R-:W-:-:S13]  /*93e0*/  ISETP.NE.AND P0, PT, R0, RZ, PT ;  /* 0x000000ff0000720c */ /* 0x000fda0003f05270 */
[----:B------:R-:W-:Y:S05]  /*93f0*/  @!P0 BRA `(.L_x_60) ;  /* 0x00002cd000008947 */ /* 0x000fea0003800000 */
[----:B------:R-:W2:Y:S04]  /*9400*/  LDL R10, [R1+0x2c] ;  /* 0x00002c00010a7983 */ /* 0x000ea80000100800 */
[----:B------:R-:W3:Y:S04]  /*9410*/  LDL R7, [R1+0x30] ;  /* 0x0000300001077983 */ /* 0x000ee80000100800 */
[----:B-1----:R-:W4:Y:S04]  /*9420*/  LDL R6, [R1+0x64] ;  /* 0x0000640001067983 */ /* 0x002f280000100800 */
[----:B------:R-:W4:Y:S04]  /*9430*/  LDL R12, [R1+0x60] ;  /* 0x00006000010c7983 */ /* 0x000f280000100800 */
[----:B------:R-:W4:Y:S04]  /*9440*/  LDL R9, [R1+0x4] ;  /* 0x0000040001097983 */ /* 0x000f280000100800 */
[----:B------:R-:W4:Y:S01]  /*9450*/  LDL R8, [R1+0x28] ;  /* 0x0000280001087983 */ /* 0x000f220000100800 */
[----:B------:R-:W-:Y:S01]  /*9460*/  WARPSYNC 0xffffffff ;  /* 0xffffffff00007948 */ /* 0x000fe20003800000 */
[----:B------:R-:W-:-:S02]  /*9470*/  F2FP.PACK_AB R0, R103, R102 ;  /* 0x000000666700723e */ /* 0x000fc400000000ff */
[----:B------:R-:W-:Y:S01]  /*9480*/  BAR.SYNC.DEFER_BLOCKING 0x1, 0x80 ;  /* 0x0042000000007b1d */ /* 0x000fe20000010000 */
[----:B------:R-:W-:Y:S02]  /*9490*/  F2FP.PACK_AB R3, R163, R162 ;  /* 0x000000a2a303723e */ /* 0x000fe400000000ff */
[----:B------:R-:W-:Y:S02]  /*94a0*/  F2FP.PACK_AB R2, R117, R116 ;  /* 0x000000747502723e */ /* 0x000fe400000000ff */
[----:B------:R-:W-:Y:S02]  /*94b0*/  F2FP.PACK_AB R4, R47, R46 ;  /* 0x0000002e2f04723e */ /* 0x000fe400000000ff */
[----:B------:R-:W-:Y:S02]  /*94c0*/  F2FP.PACK_AB R5, R73, R72 ;  /* 0x000000484905723e */ /* 0x000fe400000000ff */
[----:B------:R-:W-:-:S04]  /*94d0*/  ISETP.NE.U32.AND P0, PT, RZ, c[0x0][0x508], PT ;  /* 0x00014200ff007a0c */ /* 0x000fc80003f05070 */
[----:B------:R-:W-:Y:S02]  /*94e0*/  ISETP.NE.AND.EX P1, PT, RZ, c[0x0][0x50c], PT, P0 ;  /* 0x00014300ff007a0c */ /* 0x000fe40003f25300 */
[----:B------:R-:W-:-:S04]  /*94f0*/  ISETP.NE.U32.AND P2, PT, RZ, c[0x0][0x500], PT ;  /* 0x00014000ff007a0c */ /* 0x000fc80003f45070 */
[----:B------:R-:W-:Y:S01]  /*9500*/  ISETP.NE.AND.EX P2, PT, RZ, c[0x0][0x504], PT, P2 ;  /* 0x00014100ff007a0c */ /* 0x000fe20003f45320 */
[----:B------:R-:W-:Y:S01]  /*9510*/  IMAD.MOV.U32 R11, RZ, RZ, c[0x0][0x388] ;  /* 0x0000e200ff0b7624 */ /* 0x000fe200078e00ff */
[----:B--2---:R1:W-:Y:S04]  /*9520*/  STS [R10+0x80], R0 ;  /* 0x000080000a007388 */ /* 0x0043e80000000800 */
[----:B------:R2:W-:Y:S04]  /*9530*/  STS [R10+0x280], R3 ;  /* 0x000280030a007388 */ /* 0x0005e80000000800 */
[----:B---3--:R3:W-:Y:S01]  /*9540*/  STS [R7], R2 ;  /* 0x0000000207007388 */ /* 0x0087e20000000800 */
[----:B-1----:R-:W-:-:S02]  /*9550*/  F2FP.PACK_AB R0, R165, R164 ;  /* 0x000000a4a500723e */ /* 0x002fc400000000ff */
[----:B--2---:R-:W-:-:S03]  /*9560*/  F2FP.PACK_AB R3, R29, R28 ;  /* 0x0000001c1d03723e */ /* 0x004fc600000000ff */
[----:B------:R1:W-:Y:S01]  /*9570*/  STS [R7+0x200], R0 ;  /* 0x0002000007007388 */ /* 0x0003e20000000800 */
[----:B---3--:R-:W-:-:S03]  /*9580*/  F2FP.PACK_AB R2, R57, R56 ;  /* 0x000000383902723e */ /* 0x008fc600000000ff */
[----:B------:R2:W-:Y:S04]  /*9590*/  STS [R10+0x1080], R3 ;  /* 0x001080030a007388 */ /* 0x0005e80000000800 */
[----:B------:R3:W-:Y:S01]  /*95a0*/  STS [R10+0x1280], R2 ;  /* 0x001280020a007388 */ /* 0x0007e20000000800 */
[----:B-1----:R-:W-:Y:S02]  /*95b0*/  F2FP.PACK_AB R0, R31, R30 ;  /* 0x0000001e1f00723e */ /* 0x002fe400000000ff */
[----:B--2---:R-:W-:-:S03]  /*95c0*/  F2FP.PACK_AB R3, R125, R124 ;  /* 0x0000007c7d03723e */ /* 0x004fc600000000ff */
[----:B------:R1:W-:Y:S01]  /*95d0*/  STS [R7+0x1000], R0 ;  /* 0x0010000007007388 */ /* 0x0003e20000000800 */
[----:B---3--:R-:W-:-:S03]  /*95e0*/  F2FP.PACK_AB R2, R131, R130 ;  /* 0x000000828302723e */ /* 0x008fc600000000ff */
[----:B------:R2:W-:Y:S04]  /*95f0*/  STS [R7+0x1200], R4 ;  /* 0x0012000407007388 */ /* 0x0005e80000000800 */
[----:B----4-:R3:W-:Y:S04]  /*9600*/  STS [R6+0x80], R3 ;  /* 0x0000800306007388 */ /* 0x0107e80000000800 */
[----:B------:R4:W-:Y:S01]  /*9610*/  STS [R6+0x280], R2 ;  /* 0x0002800206007388 */ /* 0x0009e20000000800 */
[----:B-1----:R-:W-:Y:S02]  /*9620*/  F2FP.PACK_AB R0, R129, R128 ;  /* 0x000000808100723e */ /* 0x002fe400000000ff */
[----:B--2---:R-:W-:-:S03]  /*9630*/  F2FP.PACK_AB R4, R33, R32 ;  /* 0x000000202104723e */ /* 0x004fc600000000ff */
[----:B------:R1:W-:Y:S01]  /*9640*/  STS [R12], R0 ;  /* 0x000000000c007388 */ /* 0x0003e20000000800 */
[----:B---3--:R-:W-:Y:S02]  /*9650*/  F2FP.PACK_AB R3, R97, R96 ;  /* 0x000000606103723e */ /* 0x008fe400000000ff */
[----:B----4-:R-:W-:-:S03]  /*9660*/  F2FP.PACK_AB R2, R69, R68 ;  /* 0x000000444502723e */ /* 0x010fc600000000ff */
[----:B------:R2:W-:Y:S04]  /*9670*/  STS [R12+0x200], R3 ;  /* 0x000200030c007388 */ /* 0x0005e80000000800 */
[----:B------:R3:W-:Y:S04]  /*9680*/  STS [R6+0x1080], R4 ;  /* 0x0010800406007388 */ /* 0x0007e80000000800 */
[----:B------:R4:W-:Y:S01]  /*9690*/  STS [R6+0x1280], R2 ;  /* 0x0012800206007388 */ /* 0x0009e20000000800 */
[----:B-1----:R-:W-:-:S05]  /*96a0*/  F2FP.PACK_AB R0, R35, R34 ;  /* 0x000000222300723e */ /* 0x002fca00000000ff */
[----:B------:R1:W-:Y:S01]  /*96b0*/  STS [R12+0x1000], R0 ;  /* 0x001000000c007388 */ /* 0x0003e20000000800 */
[----:B--2---:R-:W-:Y:S02]  /*96c0*/  F2FP.PACK_AB R3, R141, R140 ;  /* 0x0000008c8d03723e */ /* 0x004fe400000000ff */
        /* <DEDUP_REMOVED lines=19> */
[----:B------:R3:W-:Y:S01]  /*9800*/  STS [R6+0x2080], R3 ;  /* 0x0020800306007388 */ /* 0x0007e20000000800 */
[----:B-1----:R-:W-:-:S03]  /*9810*/  F2FP.PACK_AB R0, R161, R160 ;  /* 0x000000a0a100723e */ /* 0x002fc600000000ff */
[----:B------:R1:W-:Y:S04]  /*9820*/  STS [R6+0x2280], R2 ;  /* 0x0022800206007388 */ /* 0x0003e80000000800 */
[----:B------:R4:W-:Y:S01]  /*9830*/  STS [R12+0x2000], R0 ;  /* 0x002000000c007388 */ /* 0x0009e20000000800 */
[----:B--2---:R-:W-:Y:S02]  /*9840*/  F2FP.PACK_AB R4, R39, R38 ;  /* 0x000000262704723e */ /* 0x004fe400000000ff */
[----:B---3--:R-:W-:Y:S02]  /*9850*/  F2FP.PACK_AB R3, R127, R126 ;  /* 0x0000007e7f03723e */ /* 0x008fe400000000ff */
[----:B-1----:R-:W-:-:S03]  /*9860*/  F2FP.PACK_AB R2, R59, R58 ;  /* 0x0000003a3b02723e */ /* 0x002fc600000000ff */
[----:B------:R1:W-:Y:S01]  /*9870*/  STS [R12+0x2200], R3 ;  /* 0x002200030c007388 */ /* 0x0003e20000000800 */
[----:B----4-:R-:W-:-:S03]  /*9880*/  F2FP.PACK_AB R0, R41, R40 ;  /* 0x000000282900723e */ /* 0x010fc600000000ff */
[----:B------:R2:W-:Y:S04]  /*9890*/  STS [R6+0x3080], R4 ;  /* 0x0030800406007388 */ /* 0x0005e80000000800 */
[----:B------:R3:W-:Y:S04]  /*98a0*/  STS [R6+0x3280], R2 ;  /* 0x0032800206007388 */ /* 0x0007e80000000800 */
[----:B------:R4:W-:Y:S04]  /*98b0*/  STS [R12+0x3000], R0 ;  /* 0x003000000c007388 */ /* 0x0009e80000000800 */
[----:B------:R-:W-:Y:S01]  /*98c0*/  STS [R12+0x3200], R5 ;  /* 0x003200050c007388 */ /* 0x000fe20000000800 */
[----:B-1----:R-:W-:-:S02]  /*98d0*/  F2FP.PACK_AB R3, R169, R168 ;  /* 0x000000a8a903723e */ /* 0x002fc400000000ff */
[----:B--2---:R-:W-:Y:S02]  /*98e0*/  F2FP.PACK_AB R4, R101, R100 ;  /* 0x000000646504723e */ /* 0x004fe400000000ff */
[----:B---3--:R-:W-:-:S03]  /*98f0*/  F2FP.PACK_AB R2, R167, R166 ;  /* 0x000000a6a702723e */ /* 0x008fc600000000ff */
[----:B------:R1:W-:Y:S01]  /*9900*/  STS [R10+0x4080], R4 ;  /* 0x004080040a007388 */ /* 0x0003e20000000800 */
[----:B----4-:R-:W-:-:S03]  /*9910*/  F2FP.PACK_AB R0, R143, R142 ;  /* 0x0000008e8f00723e */ /* 0x010fc600000000ff */
[----:B------:R2:W-:Y:S04]  /*9920*/  STS [R10+0x4280], R3 ;  /* 0x004280030a007388 */ /* 0x0005e80000000800 */
[----:B------:R3:W-:Y:S04]  /*9930*/  STS [R7+0x4000], R2 ;  /* 0x0040000207007388 */ /* 0x0007e80000000800 */
[----:B------:R4:W-:Y:S01]  /*9940*/  STS [R7+0x4200], R0 ;  /* 0x0042000007007388 */ /* 0x0009e20000000800 */
[----:B-1----:R-:W-:Y:S02]  /*9950*/  F2FP.PACK_AB R4, R67, R66 ;  /* 0x000000424304723e */ /* 0x002fe400000000ff */
[----:B--2---:R-:W-:-:S03]  /*9960*/  F2FP.PACK_AB R3, R71, R70 ;  /* 0x000000464703723e */ /* 0x004fc600000000ff */
[----:B------:R-:W-:Y:S01]  /*9970*/  STS [R10+0x5080], R4 ;  /* 0x005080040a007388 */ /* 0x000fe20000000800 */
[----:B---3--:R-:W-:-:S03]  /*9980*/  F2FP.PACK_AB R2, R53, R52 ;  /* 0x000000343502723e */ /* 0x008fc600000000ff */
[----:B------:R1:W-:Y:S01]  /*9990*/  STS [R10+0x5280], R3 ;  /* 0x005280030a007388 */ /* 0x0003e20000000800 */
[----:B----4-:R-:W-:-:S03]  /*99a0*/  F2FP.PACK_AB R0, R63, R62 ;  /* 0x0000003e3f00723e */ /* 0x010fc600000000ff */
[----:B------:R2:W-:Y:S04]  /*99b0*/  STS [R7+0x5000], R2 ;  /* 0x0050000207007388 */ /* 0x0005e80000000800 */
[----:B------:R3:W-:Y:S01]  /*99c0*/  STS [R7+0x5200], R0 ;  /* 0x0052000007007388 */ /* 0x0007e20000000800 */
[----:B-1----:R-:W-:-:S03]  /*99d0*/  F2FP.PACK_AB R3, R85, R84 ;  /* 0x000000545503723e */ /* 0x002fc600000000ff */
[----:B------:R-:W4:Y:S01]  /*99e0*/  LDL.LU R10, [R1+0x18] ;  /* 0x00001800010a7983 */ /* 0x000f220000300800 */
[----:B------:R-:W-:Y:S02]  /*99f0*/  @P1 LEA R4, P0, R9, c[0x0][0x508], 0x2 ;  /* 0x0001420009041a11 */ /* 0x000fe400078010ff */
[----:B--2---:R-:W-:Y:S01]  /*9a00*/  F2FP.PACK_AB R2, R87, R86 ;  /* 0x000000565702723e */ /* 0x004fe200000000ff */
[----:B------:R1:W-:Y:S01]  /*9a10*/  STS [R6+0x4080], R3 ;  /* 0x0040800306007388 */ /* 0x0003e20000000800 */
[----:B------:R-:W-:Y:S02]  /*9a20*/  @P1 LEA.HI.X R5, R9, c[0x0][0x50c], R8, 0x2, P0 ;  /* 0x0001430009051a11 */ /* 0x000fe400000f1408 */
[----:B---3--:R-:W-:Y:S01]  /*9a30*/  F2FP.PACK_AB R0, R81, R80 ;  /* 0x000000505100723e */ /* 0x008fe200000000ff */
[----:B------:R2:W-:Y:S04]  /*9a40*/  STS [R6+0x4280], R2 ;  /* 0x0042800206007388 */ /* 0x0005e80000000800 */
[----:B------:R3:W-:Y:S01]  /*9a50*/  STS [R12+0x4000], R0 ;  /* 0x004000000c007388 */ /* 0x0007e20000000800 */
[----:B-1----:R-:W-:-:S02]  /*9a60*/  F2FP.PACK_AB R3, R83, R82 ;  /* 0x000000525303723e */ /* 0x002fc400000000ff */
[----:B--2---:R-:W-:-:S03]  /*9a70*/  F2FP.PACK_AB R2, R43, R42 ;  /* 0x0000002a2b02723e */ /* 0x004fc600000000ff */
[----:B------:R1:W-:Y:S01]  /*9a80*/  STS [R12+0x4200], R3 ;  /* 0x004200030c007388 */ /* 0x0003e20000000800 */
[----:B---3--:R-:W-:-:S03]  /*9a90*/  F2FP.PACK_AB R0, R55, R54 ;  /* 0x000000363700723e */ /* 0x008fc600000000ff */
[----:B------:R2:W-:Y:S04]  /*9aa0*/  STS [R6+0x5080], R2 ;  /* 0x0050800206007388 */ /* 0x0005e80000000800 */
[----:B------:R3:W-:Y:S01]  /*9ab0*/  STS [R6+0x5280], R0 ;  /* 0x0052800006007388 */ /* 0x0007e20000000800 */
[----:B-1----:R-:W-:Y:S01]  /*9ac0*/  F2FP.PACK_AB R3, R27, R26 ;  /* 0x0000001a1b03723e */ /* 0x002fe200000000ff */
[----:B--2---:R-:W-:-:S04]  /*9ad0*/  IMAD.MOV.U32 R2, RZ, RZ, RZ ;  /* 0x000000ffff027224 */ /* 0x004fc800078e00ff */
[----:B------:R1:W-:Y:S01]  /*9ae0*/  STS [R12+0x5000], R3 ;  /* 0x005000030c007388 */ /* 0x0003e20000000800 */
[----:B---3--:R-:W-:Y:S01]  /*9af0*/  F2FP.PACK_AB R0, R45, R44 ;  /* 0x0000002c2d00723e */ /* 0x008fe200000000ff */
[----:B------:R-:W-:-:S04]  /*9b00*/  IMAD.MOV.U32 R6, RZ, RZ, 0x4 ;  /* 0x00000004ff067424 */ /* 0x000fc800078e00ff */
[----:B------:R2:W-:Y:S01]  /*9b10*/  STS [R12+0x5200], R0 ;  /* 0x005200000c007388 */ /* 0x0005e20000000800 */
[----:B------:R-:W-:-:S03]  /*9b20*/  IMAD.WIDE R6, R9, R6, c[0x0][0x500] ;  /* 0x0001400009067625 */ /* 0x000fc600078e0206 */
[----:B------:R-:W-:Y:S06]  /*9b30*/  BAR.SYNC.DEFER_BLOCKING 0x1, 0x80 ;  /* 0x0042000000007b1d */ /* 0x000fec0000010000 */
[----:B------:R2:W5:Y:S04]  /*9b40*/  @P1 LDG.E R11, [R4.64] ;  /* 0x00000006040b1981 */ /* 0x000568000c1e1900 */
[----:B------:R2:W5:Y:S01]  /*9b50*/  @P2 LDG.E R2, [R6.64] ;  /* 0x0000000606022981 */ /* 0x000562000c1e1900 */
[----:B----4-:R-:W-:-:S04]  /*9b60*/  ISETP.NE.AND P0, PT, R10, RZ, PT ;  /* 0x000000ff0a00720c */ /* 0x010fc80003f05270 */
[----:B-1----:R-:W-:Y:S01]  /*9b70*/  SEL R3, R10, c[0x0][0x3d4], P0 ;  /* 0x0000f5000a037a07 */ /* 0x002fe20000000000 */
[----:B------:R-:W-:Y:S05]  /*9b80*/  @P1 BRA `(.L_x_61) ;  /* 0x0000004000001947 */ /* 0x000fea0003800000 */
[----:B--2---:R-:W-:Y:S05]  /*9b90*/  @!P2 BRA `(.L_x_61) ;  /* 0x000000300000a947 */ /* 0x004fea0003800000 */
[----:B------:R1:W2:Y:S04]  /*9ba0*/  LDG.E R0, [R6.64] ;  /* 0x0000000606007981 */ /* 0x0002a8000c1e1900 */
[----:B-1----:R-:W2:Y:S02]  /*9bb0*/  LDG.E R6, [R6.64+0x4] ;  /* 0x0000040606067981 */ /* 0x002ea4000c1e1900 */
[----:B--2--5:R-:W-:Y:S02]  /*9bc0*/  IADD3 R11, -R0, R6, RZ ;  /* 0x00000006000b7210 */ /* 0x024fe40007ffe1ff */
.L_x_61:
[----:B--2---:R-:W2:Y:S04]  /*9bd0*/  LDL R4, [R1+0xb0] ;  /* 0x0000b00001047983 */ /* 0x004ea80000100800 */
[----:B------:R-:W2:Y:S04]  /*9be0*/  LDL R75, [R1+0x14] ;  /* 0x00001400014b7983 */ /* 0x000ea80000100800 */
[----:B------:R-:W3:Y:S04]  /*9bf0*/  LDL R77, [R1+0x20] ;  /* 0x00002000014d7983 */ /* 0x000ee80000100800 */
[----:B------:R-:W4:Y:S04]  /*9c00*/  LDL R13, [R1+0x74] ;  /* 0x00007400010d7983 */ /* 0x000f280000100800 */
[----:B------:R-:W3:Y:S04]  /*9c10*/  LDL R78, [R1+0xac] ;  /* 0x0000ac00014e7983 */ /* 0x000ee80000100800 */
[----:B------:R-:W4:Y:S01]  /*9c20*/  LDL.LU R76, [R1+0x24] ;  /* 0x00002400014c7983 */ /* 0x000f220000300800 */
[----:B------:R-:W-:Y:S01]  /*9c30*/  IMAD.MOV.U32 R0, RZ, RZ, 0x368 ;  /* 0x00000368ff007424 */ /* 0x000fe200078e00ff */
[----:B------:R-:W-:-:S04]  /*9c40*/  ISETP.GT.AND P2, PT, R3, 0x1, PT ;  /* 0x000000010300780c */ /* 0x000fc80003f44270 */
[----:B------:R-:W-:-:S04]  /*9c50*/  SEL R0, R0, 0x328, P2 ;  /* 0x0000032800007807 */ /* 0x000fc80001000000 */
[----:B------:R1:W1:Y:S08]  /*9c60*/  LDC.64 R6, c[0x0][R0+0x170] ;  /* 0x00005c0000067b82 */ /* 0x0002700000000a00 */
[----:B------:R1:W3:Y:S08]  /*9c70*/  LDC.64 R14, c[0x0][R0+0x168] ;  /* 0x00005a00000e7b82 */ /* 0x0002f00000000a00 */
[----:B------:R1:W2:Y:S08]  /*9c80*/  LDC.64 R18, c[0x0][R0+0x178] ;  /* 0x00005e0000127b82 */ /* 0x0002b00000000a00 */
[----:B------:R1:W2:Y:S01]  /*9c90*/  LDC.64 R20, c[0x0][R0+0x160] ;  /* 0x0000580000147b82 */ /* 0x0002a20000000a00 */
[----:B------:R-:W-:-:S04]  /*9ca0*/  ISETP.NE.U32.AND P0, PT, RZ, c[0x0][0x500], PT ;  /* 0x00014000ff007a0c */ /* 0x000fc80003f05070 */
[----:B------:R-:W-:Y:S01]  /*9cb0*/  ISETP.NE.AND.EX P0, PT, RZ, c[0x0][0x504], PT, P0 ;  /* 0x00014100ff007a0c */ /* 0x000fe20003f05300 */
[----:B-1----:R-:W-:-:S05]  /*9cc0*/  IMAD.MOV.U32 R0, RZ, RZ, c[0x0][0x4e8] ;  /* 0x00013a00ff007624 */ /* 0x002fca00078e00ff */
[----:B------:R-:W-:Y:S02]  /*9cd0*/  ISETP.NE.AND P5, PT, R0, 0x1, PT ;  /* 0x000000010000780c */ /* 0x000fe40003fa5270 */
[----:B------:R-:W-:-:S05]  /*9ce0*/  SEL R0, R9, RZ, !P0 ;  /* 0x000000ff09007207 */ /* 0x000fca0004000000 */
[----:B------:R-:W-:Y:S01]  /*9cf0*/  IMAD R3, R7, R0, RZ ;  /* 0x0000000007037224 */ /* 0x000fe200078e02ff */
[----:B------:R-:W1:Y:S01]  /*9d00*/  S2R R79, SR_TID.X ;  /* 0x00000000004f7919 */ /* 0x000e620000002100 */
[----:B-----5:R-:W-:Y:S02]  /*9d10*/  SHF.R.S32.HI R17, RZ, 0x1f, R2 ;  /* 0x0000001fff117819 */ /* 0x020fe40000011402 */
[----:B-1----:R-:W-:-:S04]  /*9d20*/  SHF.R.S32.HI R16, RZ, 0x1f, R79 ;  /* 0x0000001fff107819 */ /* 0x002fc8000001144f */
[----:B------:R-:W-:-:S04]  /*9d30*/  LEA.HI R16, R16, R79, RZ, 0x5 ;  /* 0x0000004f10107211 */ /* 0x000fc800078f28ff */
[----:B------:R-:W-:-:S05]  /*9d40*/  LOP3.LUT R16, R16, 0xffffffe0, RZ, 0xc0, !PT ;  /* 0xffffffe010107812 */ /* 0x000fca00078ec0ff */
[----:B------:R-:W-:Y:S02]  /*9d50*/  IMAD.IADD R16, R79, 0x1, -R16 ;  /* 0x000000014f107824 */ /* 0x000fe400078e0a10 */
[----:B--2---:R-:W-:Y:S01]  /*9d60*/  IMAD R10, R75, 0x80, R4 ;  /* 0x000000804b0a7824 */ /* 0x004fe200078e0204 */
[----:B------:R-:W-:-:S03]  /*9d70*/  SEL R4, R8, RZ, !P0 ;  /* 0x000000ff08047207 */ /* 0x000fc60004000000 */
[----:B------:R-:W-:-:S04]  /*9d80*/  @P5 IMAD.HI.U32 R8, R10, c[0x0][0x4ec], RZ ;  /* 0x00013b000a085a27 */ /* 0x000fc800078e00ff */
[C---:B------:R-:W-:Y:S02]  /*9d90*/  IMAD R12, R6.reuse, R4, R3 ;  /* 0x00000004060c7224 */ /* 0x040fe400078e0203 */
[----:B------:R-:W-:-:S04]  /*9da0*/  IMAD.WIDE.U32 R4, R6, R0, RZ ;  /* 0x0000000006047225 */ /* 0x000fc800078e00ff */
[----:B---3--:R-:W-:-:S04]  /*9db0*/  IMAD.WIDE.U32 R6, R14, R77, RZ ;  /* 0x0000004d0e067225 */ /* 0x008fc800078e00ff */
[----:B------:R-:W-:Y:S01]  /*9dc0*/  IMAD.MOV.U32 R3, RZ, RZ, R10 ;  /* 0x000000ffff037224 */ /* 0x000fe200078e000a */
[----:B------:R-:W-:Y:S01]  /*9dd0*/  @P5 SHF.R.U32.HI R3, RZ, c[0x0][0x4f0], R8 ;  /* 0x00013c00ff035a19 */ /* 0x000fe20000011608 */
[----:B------:R-:W-:Y:S01]  /*9de0*/  IMAD R9, R15, R77, RZ ;  /* 0x0000004d0f097224 */ /* 0x000fe200078e02ff */
[----:B----4-:R-:W-:Y:S01]  /*9df0*/  SEL R8, R13, RZ, P2 ;  /* 0x000000ff0d087207 */ /* 0x010fe20001000000 */
[----:B------:R-:W-:Y:S01]  /*9e00*/  IMAD.IADD R12, R5, 0x1, R12 ;  /* 0x00000001050c7824 */ /* 0x000fe200078e020c */
[----:B------:R-:W-:Y:S01]  /*9e10*/  IADD3 R13, P1, P0, R4, R6, R2 ;  /* 0x00000006040d7210 */ /* 0x000fe2000783e002 */
[----:B------:R-:W-:Y:S02]  /*9e20*/  IMAD.IADD R4, R7, 0x1, R9 ;  /* 0x0000000107047824 */ /* 0x000fe400078e0209 */
[----:B------:R-:W-:Y:S02]  /*9e30*/  IMAD R9, R19, R8, RZ ;  /* 0x0000000813097224 */ /* 0x000fe400078e02ff */
[----:B------:R-:W-:-:S02]  /*9e40*/  IMAD.MOV R5, RZ, RZ, -R3 ;  /* 0x000000ffff057224 */ /* 0x000fc400078e0a03 */
[----:B------:R-:W-:Y:S01]  /*9e50*/  IMAD.WIDE.U32 R6, R18, R8, RZ ;  /* 0x0000000812067225 */ /* 0x000fe200078e00ff */
[----:B------:R-:W-:-:S03]  /*9e60*/  IADD3.X R12, R12, R4, R17, P1, P0 ;  /* 0x000000040c0c7210 */ /* 0x000fc60000fe0411 */
[----:B------:R-:W-:Y:S01]  /*9e70*/  IMAD R4, R5, c[0x0][0x4e8], R10 ;  /* 0x00013a0005047a24 */ /* 0x000fe200078e020a */
[----:B------:R-:W-:Y:S01]  /*9e80*/  IADD3 R6, P1, P0, R3, R13, R6 ;  /* 0x0000000d03067210 */ /* 0x000fe2000783e006 */
[----:B------:R-:W-:Y:S01]  /*9e90*/  IMAD.IADD R9, R7, 0x1, R9 ;  /* 0x0000000107097824 */ /* 0x000fe200078e0209 */
[----:B------:R-:W-:Y:S01]  /*9ea0*/  SHF.R.S32.HI R5, RZ, 0x1f, R3 ;  /* 0x0000001fff057819 */ /* 0x000fe20000011403 */
[----:B------:R-:W-:Y:S01]  /*9eb0*/  IMAD R3, R21, R4, RZ ;  /* 0x0000000415037224 */ /* 0x000fe200078e02ff */
[----:B------:R-:W-:Y:S02]  /*9ec0*/  SHF.R.S32.HI R8, RZ, 0x1f, R4 ;  /* 0x0000001fff087819 */ /* 0x000fe40000011404 */
[----:B------:R-:W-:Y:S01]  /*9ed0*/  IADD3.X R7, R5, R12, R9, P1, P0 ;  /* 0x0000000c05077210 */ /* 0x000fe20000fe0409 */
[----:B------:R-:W-:Y:S02]  /*9ee0*/  IMAD.MOV.U32 R9, RZ, RZ, c[0x0][0x4a8] ;  /* 0x00012a00ff097624 */ /* 0x000fe400078e00ff */
[----:B------:R-:W-:-:S02]  /*9ef0*/  IMAD R3, R20, R8, R3 ;  /* 0x0000000814037224 */ /* 0x000fc400078e0203 */
[----:B------:R-:W-:Y:S01]  /*9f00*/  IMAD.WIDE.U32 R4, R20, R4, R6 ;  /* 0x0000000414047225 */ /* 0x000fe200078e0006 */
[----:B------:R-:W-:-:S03]  /*9f10*/  SEL R6, R9, c[0x0][0x450], P2 ;  /* 0x0001140009067a07 */ /* 0x000fc60001000000 */
[----:B------:R-:W-:Y:S02]  /*9f20*/  IMAD.MOV.U32 R7, RZ, RZ, c[0x0][0x4ac] ;  /* 0x00012b00ff077624 */ /* 0x000fe400078e00ff */
[----:B------:R-:W-:Y:S01]  /*9f30*/  IMAD.IADD R3, R5, 0x1, R3 ;  /* 0x0000000105037824 */ /* 0x000fe200078e0203 */
[----:B------:R-:W-:Y:S02]  /*9f40*/  LEA R5, P0, R4, R6, 0x2 ;  /* 0x0000000604057211 */ /* 0x000fe400078010ff */
[----:B------:R-:W-:-:S04]  /*9f50*/  SEL R7, R7, c[0x0][0x454], P2 ;  /* 0x0001150007077a07 */ /* 0x000fc80001000000 */
[----:B------:R-:W-:Y:S01]  /*9f60*/  LEA.HI.X R3, R4, R7, R3, 0x2, P0 ;  /* 0x0000000704037211 */ /* 0x000fe200000f1403 */
[----:B------:R-:W-:Y:S04]  /*9f70*/  SHFL.IDX PT, R14, R5, RZ, 0x1c1f ;  /* 0x001c1fff050e7589 */ /* 0x000fe800000e0000 */
[----:B------:R-:W1:Y:S04]  /*9f80*/  SHFL.IDX PT, R15, R3, RZ, 0x1c1f ;  /* 0x001c1fff030f7589 */ /* 0x000e6800000e0000 */
[----:B------:R-:W-:Y:S04]  /*9f90*/  SHFL.IDX PT, R12, R5, 0x1, 0x1c1f ;  /* 0x003c1f00050c7f89 */ /* 0x000fe800000e0000 */
[----:B------:R-:W2:Y:S04]  /*9fa0*/  SHFL.IDX PT, R13, R3, 0x1, 0x1c1f ;  /* 0x003c1f00030d7f89 */ /* 0x000ea800000e0000 */
[----:B------:R-:W-:Y:S04]  /*9fb0*/  SHFL.IDX PT, R9, R3, 0x2, 0x1c1f ;  /* 0x005c1f0003097f89 */ /* 0x000fe800000e0000 */
[----:B------:R3:W-:Y:S01]  /*9fc0*/  SHFL.IDX PT, R7, R3, 0x3, 0x1c1f ;  /* 0x007c1f0003077f89 */ /* 0x0007e200000e0000 */
[----:B------:R-:W-:Y:S01]  /*9fd0*/  IMAD R4, R11, c[0x0][0x4e8], RZ ;  /* 0x00013a000b047a24 */ /* 0x000fe200078e02ff */
[----:B------:R-:W-:-:S02]  /*9fe0*/  LOP3.LUT P0, RZ, R16, 0x3, RZ, 0xc0, !PT ;  /* 0x0000000310ff7812 */ /* 0x000fc4000780c0ff */
[----:B------:R-:W4:Y:S01]  /*9ff0*/  SHFL.IDX PT, R8, R5, 0x2, 0x1c1f ;  /* 0x005c1f0005087f89 */ /* 0x000f2200000e0000 */
[----:B---3--:R-:W-:-:S05]  /*a000*/  IMAD R3, R75, 0x80, R78 ;  /* 0x000000804b037824 */ /* 0x008fca00078e024e */
[C---:B------:R-:W-:Y:S02]  /*a010*/  IADD3 R16, R3.reuse, 0x8, RZ ;  /* 0x0000000803107810 */ /* 0x040fe40007ffe0ff */
[CC--:B------:R-:W-:Y:S02]  /*a020*/  ISETP.GE.OR P4, PT, R3.reuse, R4.reuse, P0 ;  /* 0x000000040300720c */ /* 0x0c0fe40000786670 */
[----:B------:R-:W-:Y:S02]  /*a030*/  IADD3 R11, R3, 0x40, RZ ;  /* 0x00000040030b7810 */ /* 0x000fe40007ffe0ff */
[-C--:B------:R-:W-:Y:S02]  /*a040*/  ISETP.GE.OR P3, PT, R16, R4.reuse, P0 ;  /* 0x000000041000720c */ /* 0x080fe40000766670 */
[CC--:B------:R-:W-:Y:S01]  /*a050*/  ISETP.GE.OR P1, PT, R11.reuse, R4.reuse, P0 ;  /* 0x000000040b00720c */ /* 0x0c0fe20000726670 */
[----:B------:R3:W3:Y:S06]  /*a060*/  SHFL.IDX PT, R6, R5, 0x3, 0x1c1f ;  /* 0x007c1f0005067f89 */ /* 0x0006ec00000e0000 */
[----:B-1----:R1:W-:Y:S04]  /*a070*/  @!P4 ST.E [R14.64], R23 ;  /* 0x000000170e00c985 */ /* 0x0023e8000c101906 */
[----:B--2---:R1:W-:Y:S01]  /*a080*/  @!P3 ST.E [R12.64], R24 ;  /* 0x000000180c00b985 */ /* 0x0043e2000c101906 */
[----:B------:R-:W-:-:S03]  /*a090*/  ISETP.GE.AND P3, PT, R11, R4, PT ;  /* 0x000000040b00720c */ /* 0x000fc60003f66270 */
[----:B----4-:R1:W-:Y:S01]  /*a0a0*/  @!P1 ST.E [R8.64], R25 ;  /* 0x0000001908009985 */ /* 0x0103e2000c101906 */
[----:B------:R-:W-:Y:S02]  /*a0b0*/  LOP3.LUT R76, R76, 0xfffffffd, RZ, 0xc0, !PT ;  /* 0xfffffffd4c4c7812 */ /* 0x000fe400078ec0ff */
[----:B---3--:R-:W-:-:S04]  /*a0c0*/  IADD3 R5, R3, 0x48, RZ ;  /* 0x0000004803057810 */ /* 0x008fc80007ffe0ff */
[----:B------:R-:W-:Y:S02]  /*a0d0*/  ISETP.GE.AND P1, PT, R5, R4, PT ;  /* 0x000000040500720c */ /* 0x000fe40003f26270 */
[----:B------:R-:W-:-:S04]  /*a0e0*/  LOP3.LUT R76, R76, 0xfffffffe, RZ, 0xc0, !PT ;  /* 0xfffffffe4c4c7812 */ /* 0x000fc800078ec0ff */
[----:B------:R-:W-:-:S07]  /*a0f0*/  @P3 LOP3.LUT R76, R76, 0x1, RZ, 0xfc, !PT ;  /* 0x000000014c4c3812 */ /* 0x000fce00078efcff */
[----:B------:R-:W-:-:S05]  /*a100*/  @P1 LOP3.LUT R76, R76, 0x2, RZ, 0xfc, !PT ;  /* 0x000000024c4c1812 */ /* 0x000fca00078efcff */
[----:B------:R1:W-:Y:S01]  /*a110*/  STL [R1+0x24], R76 ;  /* 0x0000244c01007387 */ /* 0x0003e20000100800 */
[-C--:B------:R-:W-:Y:S02]  /*a120*/  ISETP.GE.OR P0, PT, R5, R4.reuse, P0 ;  /* 0x000000040500720c */ /* 0x080fe40000706670 */
[----:B------:R-:W-:-:S11]  /*a130*/  ISETP.GE.AND P6, PT, R16, R4, PT ;  /* 0x000000041000720c */ /* 0x000fd60003fc6270 */
[----:B------:R1:W-:Y:S01]  /*a140*/  @!P0 ST.E [R6.64], R22 ;  /* 0x0000001606008985 */ /* 0x0003e2000c101906 */
[----:B------:R-:W-:Y:S01]  /*a150*/  ISETP.GE.AND P0, PT, R3, R4, PT ;  /* 0x000000040300720c */ /* 0x000fe20003f06270 */
[----:B------:R-:W-:Y:S05]  /*a160*/  @P2 BRA `(.L_x_62) ;  /* 0x0000093000002947 */ /* 0x000fea0003800000 */
[----:B------:R-:W2:Y:S04]  /*a170*/  LDL R18, [R1+0x78] ;  /* 0x0000780001127983 */ /* 0x000ea80000100800 */
[----:B------:R-:W3:Y:S01]  /*a180*/  S2R R79, SR_TID.X ;  /* 0x00000000004f7919 */ /* 0x000ee20000002100 */
[----:B------:R-:W-:Y:S02]  /*a190*/  IMAD R3, R17, c[0x0][0x3a0], RZ ;  /* 0x0000e80011037a24 */ /* 0x000fe400078e02ff */
[----:B-1----:R-:W-:-:S04]  /*a1a0*/  IMAD.WIDE.U32 R6, R2, c[0x0][0x3a0], RZ ;  /* 0x0000e80002067a25 */ /* 0x002fc800078e00ff */
[----:B------:R-:W-:Y:S01]  /*a1b0*/  IMAD R2, R2, c[0x0][0x3a4], R3 ;  /* 0x0000e90002027a24 */ /* 0x000fe200078e0203 */
[--C-:B---3--:R-:W-:Y:S02]  /*a1c0*/  SHF.R.S32.HI R78, RZ, 0x1f, R79.reuse ;  /* 0x0000001fff4e7819 */ /* 0x108fe4000001144f */
[----:B------:R-:W-:Y:S02]  /*a1d0*/  SHF.R.S32.HI R76, RZ, 0x1f, R79 ;  /* 0x0000001fff4c7819 */ /* 0x000fe4000001144f */
[-C--:B------:R-:W-:Y:S02]  /*a1e0*/  LEA.HI R78, R78, R79.reuse, RZ, 0x2 ;  /* 0x0000004f4e4e7211 */ /* 0x080fe400078f10ff */
[----:B------:R-:W-:Y:S02]  /*a1f0*/  LEA.HI R76, R76, R79, RZ, 0x2 ;  /* 0x0000004f4c4c7211 */ /* 0x000fe400078f10ff */
[----:B------:R-:W-:Y:S02]  /*a200*/  LOP3.LUT R78, R78, 0xfffffffc, RZ, 0xc0, !PT ;  /* 0xfffffffc4e4e7812 */ /* 0x000fe400078ec0ff */
[----:B------:R-:W-:-:S02]  /*a210*/  SHF.R.S32.HI R76, RZ, 0x2, R76 ;  /* 0x00000002ff4c7819 */ /* 0x000fc4000001144c */
[----:B------:R-:W-:Y:S01]  /*a220*/  IADD3 R78, -R78, R79, RZ ;  /* 0x0000004f4e4e7210 */ /* 0x000fe20007ffe1ff */
[----:B------:R-:W-:-:S03]  /*a230*/  IMAD.IADD R3, R7, 0x1, R2 ;  /* 0x0000000107037824 */ /* 0x000fc600078e0202 */
[----:B------:R-:W-:Y:S01]  /*a240*/  LEA R5, R78, R76, 0x5 ;  /* 0x0000004c4e057211 */ /* 0x000fe200078e28ff */
[----:B------:R-:W-:-:S03]  /*a250*/  IMAD.MOV.U32 R2, RZ, RZ, R6 ;  /* 0x000000ffff027224 */ /* 0x000fc600078e0006 */
[----:B------:R-:W-:Y:S01]  /*a260*/  LEA R5, R75, R5, 0x7 ;  /* 0x000000054b057211 */ /* 0x000fe200078e38ff */
[----:B------:R-:W-:Y:S01]  /*a270*/  IMAD.WIDE.U32 R6, R77, c[0x0][0x3e8], R2 ;  /* 0x0000fa004d067a25 */ /* 0x000fe200078e0002 */
[----:B------:R-:W-:-:S03]  /*a280*/  SHF.R.S32.HI R3, RZ, 0x1f, R0 ;  /* 0x0000001fff037819 */ /* 0x000fc60000011400 */
[----:B------:R-:W-:Y:S01]  /*a290*/  @P5 IMAD.HI.U32 R9, R5, c[0x0][0x4ec], RZ ;  /* 0x00013b0005095a27 */ /* 0x000fe200078e00ff */
[----:B------:R-:W-:-:S03]  /*a2a0*/  MOV R2, R5 ;  /* 0x0000000500027202 */ /* 0x000fc60000000f00 */
[----:B------:R-:W-:Y:S01]  /*a2b0*/  IMAD R7, R77, c[0x0][0x3ec], R7 ;  /* 0x0000fb004d077a24 */ /* 0x000fe200078e0207 */
[----:B------:R-:W-:Y:S01]  /*a2c0*/  @P5 SHF.R.U32.HI R2, RZ, c[0x0][0x4f0], R9 ;  /* 0x00013c00ff025a19 */ /* 0x000fe20000011609 */
[----:B------:R-:W-:Y:S02]  /*a2d0*/  IMAD R8, R3, c[0x0][0x3f0], RZ ;  /* 0x0000fc0003087a24 */ /* 0x000fe400078e02ff */
[----:B------:R-:W-:-:S04]  /*a2e0*/  IMAD.WIDE.U32 R6, R0, c[0x0][0x3f0], R6 ;  /* 0x0000fc0000067a25 */ /* 0x000fc800078e0006 */
[----:B------:R-:W-:Y:S01]  /*a2f0*/  IMAD R9, R0, c[0x0][0x3f4], R8 ;  /* 0x0000fd0000097a24 */ /* 0x000fe200078e0208 */
[----:B------:R-:W-:Y:S02]  /*a300*/  SHF.R.S32.HI R8, RZ, 0x1f, R2 ;  /* 0x0000001fff087819 */ /* 0x000fe40000011402 */
[----:B------:R-:W-:Y:S02]  /*a310*/  IADD3 R0, -R2, RZ, RZ ;  /* 0x000000ff02007210 */ /* 0x000fe40007ffe1ff */
[----:B------:R-:W-:-:S03]  /*a320*/  IADD3 R7, R7, R9, RZ ;  /* 0x0000000907077210 */ /* 0x000fc60007ffe0ff */
[----:B------:R-:W-:-:S05]  /*a330*/  IMAD R0, R0, c[0x0][0x4e8], R5 ;  /* 0x00013a0000007a24 */ /* 0x000fca00078e0205 */
[----:B------:R-:W-:-:S05]  /*a340*/  SHF.R.S32.HI R5, RZ, 0x1f, R0 ;  /* 0x0000001fff057819 */ /* 0x000fca0000011400 */
[----:B------:R-:W-:Y:S01]  /*a350*/  IMAD R5, R5, c[0x0][0x3d8], RZ ;  /* 0x0000f60005057a24 */ /* 0x000fe200078e02ff */
[----:B------:R-:W-:Y:S01]  /*a360*/  LEA R11, R75, R76, 0x7 ;  /* 0x0000004c4b0b7211 */ /* 0x000fe200078e38ff */
[----:B--2---:R-:W-:-:S05]  /*a370*/  IMAD.SHL.U32 R3, R18, 0x2, RZ ;  /* 0x0000000212037824 */ /* 0x004fca00078e00ff */
[----:B------:R-:W1:Y:S04]  /*a380*/  LDS.128 R24, [R3+0x80] ;  /* 0x0000800003187984 */ /* 0x000e680000000c00 */
[----:B------:R-:W2:Y:S04]  /*a390*/  LDS.128 R36, [R3+0x880] ;  /* 0x0008800003247984 */ /* 0x000ea80000000c00 */
[----:B------:R-:W3:Y:S04]  /*a3a0*/  LDS.128 R48, [R3+0x1080] ;  /* 0x0010800003307984 */ /* 0x000ee80000000c00 */
[----:B------:R-:W4:Y:S04]  /*a3b0*/  LDS.128 R60, [R3+0x1880] ;  /* 0x00188000033c7984 */ /* 0x000f280000000c00 */
[----:B------:R-:W1:Y:S04]  /*a3c0*/  LDS.128 R20, [R3+0x2080] ;  /* 0x0020800003147984 */ /* 0x000e680000000c00 */
[----:B------:R-:W1:Y:S04]  /*a3d0*/  LDS.128 R32, [R3+0x2880] ;  /* 0x0028800003207984 */ /* 0x000e680000000c00 */
[----:B------:R-:W1:Y:S04]  /*a3e0*/  LDS.128 R44, [R3+0x3080] ;  /* 0x00308000032c7984 */ /* 0x000e680000000c00 */
[----:B------:R-:W1:Y:S04]  /*a3f0*/  LDS.128 R56, [R3+0x3880] ;  /* 0x0038800003387984 */ /* 0x000e680000000c00 */
[----:B------:R-:W1:Y:S04]  /*a400*/  LDS.128 R16, [R3+0x4080] ;  /* 0x0040800003107984 */ /* 0x000e680000000c00 */
[----:B------:R-:W1:Y:S04]  /*a410*/  LDS.128 R28, [R3+0x4880] ;  /* 0x00488000031c7984 */ /* 0x000e680000000c00 */
[----:B------:R-:W1:Y:S04]  /*a420*/  LDS.128 R40, [R3+0x5080] ;  /* 0x0050800003287984 */ /* 0x000e680000000c00 */
[----:B------:R5:W1:Y:S02]  /*a430*/  LDS.128 R52, [R3+0x5880] ;  /* 0x0058800003347984 */ /* 0x000a640000000c00 */
[----:B-----5:R-:W-:-:S04]  /*a440*/  IMAD R3, R8, c[0x0][0x3e0], RZ ;  /* 0x0000f80008037a24 */ /* 0x020fc800078e02ff */
[C---:B------:R-:W-:Y:S02]  /*a450*/  IMAD R8, R2.reuse, c[0x0][0x3e4], R3 ;  /* 0x0000f90002087a24 */ /* 0x040fe400078e0203 */
[----:B------:R-:W-:-:S04]  /*a460*/  IMAD.WIDE.U32 R2, R2, c[0x0][0x3e0], R6 ;  /* 0x0000f80002027a25 */ /* 0x000fc800078e0006 */
[----:B------:R-:W-:-:S04]  /*a470*/  IMAD.IADD R3, R3, 0x1, R8 ;  /* 0x0000000103037824 */ /* 0x000fc800078e0208 */
[----:B------:R-:W-:-:S04]  /*a480*/  IMAD.WIDE.U32 R2, R0, c[0x0][0x3d8], R2 ;  /* 0x0000f60000027a25 */ /* 0x000fc800078e0002 */
[----:B------:R-:W-:Y:S01]  /*a490*/  IMAD R0, R0, c[0x0][0x3dc], R5 ;  /* 0x0000f70000007a24 */ /* 0x000fe200078e0205 */
[----:B------:R-:W-:-:S04]  /*a4a0*/  LEA R13, P0, R2, c[0x0][0x380], 0x1 ;  /* 0x0000e000020d7a11 */ /* 0x000fc800078008ff */
[----:B------:R-:W-:-:S04]  /*a4b0*/  IADD3 R0, R3, R0, RZ ;  /* 0x0000000003007210 */ /* 0x000fc80007ffe0ff */
[----:B------:R-:W-:Y:S01]  /*a4c0*/  LEA.HI.X R12, R2, c[0x0][0x384], R0, 0x1, P0 ;  /* 0x0000e100020c7a11 */ /* 0x000fe200000f0c00 */
[----:B------:R-:W-:Y:S05]  /*a4d0*/  BRA.DIV ~URZ, `(.L_x_63) ;  /* 0x00003f527f007947 */ /* 0x000fea000b800000 */
[----:B-1234-:R1:W2:Y:S02]  /*a4e0*/  SHFL.IDX PT, R10, R12, RZ, 0x1c1f ;  /* 0x001c1fff0c0a7589 */ /* 0x01e2a400000e0000 */
.L_x_133:
[----:B------:R-:W-:Y:S05]  /*a4f0*/  BRA.DIV ~URZ, `(.L_x_64) ;  /* 0x00003fa27f007947 */ /* 0x000fea000b800000 */
[----:B------:R3:W4:Y:S02]  /*a500*/  SHFL.IDX PT, R0, R13, RZ, 0x1c1f ;  /* 0x001c1fff0d007589 */ /* 0x00072400000e0000 */
.L_x_134:
[----:B------:R-:W-:Y:S01]  /*a510*/  ISETP.GE.AND P0, PT, R11, R4, PT ;  /* 0x000000040b00720c */ /* 0x000fe20003f06270 */
[----:B------:R-:W-:-:S12]  /*a520*/  BSSY B0, `(.L_x_65) ;  /* 0x0000011000007945 */ /* 0x000fd80003800000 */
[----:B------:R-:W-:Y:S05]  /*a530*/  @P0 BRA `(.L_x_66) ;  /* 0x000000f000000947 */ /* 0x000fea0003800000 */
[----:B------:R-:W5:Y:S04]  /*a540*/  LDL R5, [R1] ;  /* 0x0000000001057983 */ /* 0x000f680000100800 */
[----:B---3--:R-:W3:Y:S04]  /*a550*/  LDL R15, [R1+0x6c] ;  /* 0x00006c00010f7983 */ /* 0x008ee80000100800 */
[----:B----4-:R-:W4:Y:S01]  /*a560*/  LDL R14, [R1+0x68] ;  /* 0x00006800010e7983 */ /* 0x010f220000100800 */
[----:B------:R-:W-:Y:S02]  /*a570*/  ISETP.GE.AND P2, PT, R250, c[0x0][0x3c8], PT ;  /* 0x0000f200fa007a0c */ /* 0x000fe40003f46270 */
[----:B------:R-:W-:-:S11]  /*a580*/  ISETP.GE.AND P1, PT, R252, c[0x0][0x3c8], PT ;  /* 0x0000f200fc007a0c */ /* 0x000fd60003f26270 */
[-C--:B------:R-:W-:Y:S02]  /*a590*/  @!P2 LEA R8, P5, R250, R0.reuse, 0x1 ;  /* 0x00000000fa08a211 */ /* 0x080fe400078a08ff */
[----:B------:R-:W-:Y:S02]  /*a5a0*/  @!P1 LEA R6, P4, R252, R0, 0x1 ;  /* 0x00000000fc069211 */ /* 0x000fe400078808ff */
[----:B--2---:R-:W-:-:S05]  /*a5b0*/  @!P2 LEA.HI.X R9, R250, R10, R251, 0x1, P5 ;  /* 0x0000000afa09a211 */ /* 0x004fca00028f0cfb */
[----:B------:R2:W-:Y:S01]  /*a5c0*/  @!P2 ST.E.128 [R8.64], R24 ;  /* 0x000000180800a985 */ /* 0x0005e2000c101d06 */
[----:B-----5:R-:W-:Y:S02]  /*a5d0*/  ISETP.GE.AND P0, PT, R5, c[0x0][0x3c8], PT ;  /* 0x0000f20005007a0c */ /* 0x020fe40003f06270 */
[----:B---3--:R-:W-:-:S11]  /*a5e0*/  @!P1 LEA.HI.X R7, R252, R10, R15, 0x1, P4 ;  /* 0x0000000afc079211 */ /* 0x008fd600020f0c0f */
[----:B------:R-:W-:-:S04]  /*a5f0*/  @!P0 LEA R2, P3, R5, R0, 0x1 ;  /* 0x0000000005028211 */ /* 0x000fc800078608ff */
[----:B----4-:R-:W-:Y:S01]  /*a600*/  @!P0 LEA.HI.X R3, R5, R10, R14, 0x1, P3 ;  /* 0x0000000a05038211 */ /* 0x010fe200018f0c0e */
[----:B------:R2:W-:Y:S04]  /*a610*/  @!P1 ST.E.128 [R6.64], R20 ;  /* 0x0000001406009985 */ /* 0x0005e8000c101d06 */
[----:B------:R2:W-:Y:S04]  /*a620*/  @!P0 ST.E.128 [R2.64], R16 ;  /* 0x0000001002008985 */ /* 0x0005e8000c101d06 */
.L_x_66:
[----:B------:R-:W-:Y:S05]  /*a630*/  BSYNC B0 ;  /* 0x0000000000007941 */ /* 0x000fea0003800000 */
.L_x_65:
[----:B------:R-:W-:Y:S05]  /*a640*/  BRA.DIV ~URZ, `(.L_x_67) ;  /* 0x00003eb27f007947 */ /* 0x000fea000b800000 */
[----:B--2---:R2:W1:Y:S04]  /*a650*/  SHFL.IDX PT, R10, R12, 0x1, 0x1c1f ;  /* 0x003c1f000c0a7f89 */ /* 0x00446800000e0000 */
[----:B----4-:R2:W4:Y:S02]  /*a660*/  SHFL.IDX PT, R0, R13, 0x1, 0x1c1f ;  /* 0x003c1f000d007f89 */ /* 0x01052400000e0000 */
.L_x_135:
[----:B------:R-:W-:Y:S01]  /*a670*/  IADD3 R2, R11, 0x20, RZ ;  /* 0x000000200b027810 */ /* 0x000fe20007ffe0ff */
[----:B------:R-:W-:Y:S03]  /*a680*/  BSSY B0, `(.L_x_68) ;  /* 0x0000012000007945 */ /* 0x000fe60003800000 */
[----:B------:R-:W-:-:S13]  /*a690*/  ISETP.GE.AND P0, PT, R2, R4, PT ;  /* 0x000000040200720c */ /* 0x000fda0003f06270 */
[----:B------:R-:W-:Y:S05]  /*a6a0*/  @P0 BRA `(.L_x_69) ;  /* 0x000000f000000947 */ /* 0x000fea0003800000 */
[----:B------:R-:W5:Y:S04]  /*a6b0*/  LDL R5, [R1] ;  /* 0x0000000001057983 */ /* 0x000f680000100800 */
[----:B--2---:R-:W2:Y:S04]  /*a6c0*/  LDL R15, [R1+0x6c] ;  /* 0x00006c00010f7983 */ /* 0x004ea80000100800 */
[----:B---3--:R-:W3:Y:S01]  /*a6d0*/  LDL R14, [R1+0x68] ;  /* 0x00006800010e7983 */ /* 0x008ee20000100800 */
[----:B------:R-:W-:Y:S02]  /*a6e0*/  ISETP.GE.AND P2, PT, R250, c[0x0][0x3c8], PT ;  /* 0x0000f200fa007a0c */ /* 0x000fe40003f46270 */
[----:B------:R-:W-:-:S11]  /*a6f0*/  ISETP.GE.AND P1, PT, R252, c[0x0][0x3c8], PT ;  /* 0x0000f200fc007a0c */ /* 0x000fd60003f26270 */
[-C--:B----4-:R-:W-:Y:S02]  /*a700*/  @!P2 LEA R8, P5, R250, R0.reuse, 0x1 ;  /* 0x00000000fa08a211 */ /* 0x090fe400078a08ff */
[----:B------:R-:W-:Y:S02]  /*a710*/  @!P1 LEA R6, P4, R252, R0, 0x1 ;  /* 0x00000000fc069211 */ /* 0x000fe400078808ff */
[----:B-1----:R-:W-:-:S05]  /*a720*/  @!P2 LEA.HI.X R9, R250, R10, R251, 0x1, P5 ;  /* 0x0000000afa09a211 */ /* 0x002fca00028f0cfb */
[----:B------:R1:W-:Y:S01]  /*a730*/  @!P2 ST.E.128 [R8.64], R36 ;  /* 0x000000240800a985 */ /* 0x0003e2000c101d06 */
[----:B-----5:R-:W-:Y:S02]  /*a740*/  ISETP.GE.AND P0, PT, R5, c[0x0][0x3c8], PT ;  /* 0x0000f20005007a0c */ /* 0x020fe40003f06270 */
[----:B--2---:R-:W-:-:S11]  /*a750*/  @!P1 LEA.HI.X R7, R252, R10, R15, 0x1, P4 ;  /* 0x0000000afc079211 */ /* 0x004fd600020f0c0f */
[----:B------:R-:W-:-:S04]  /*a760*/  @!P0 LEA R2, P3, R5, R0, 0x1 ;  /* 0x0000000005028211 */ /* 0x000fc800078608ff */
[----:B---3--:R-:W-:Y:S01]  /*a770*/  @!P0 LEA.HI.X R3, R5, R10, R14, 0x1, P3 ;  /* 0x0000000a05038211 */ /* 0x008fe200018f0c0e */
[----:B------:R1:W-:Y:S04]  /*a780*/  @!P1 ST.E.128 [R6.64], R32 ;  /* 0x0000002006009985 */ /* 0x0003e8000c101d06 */
[----:B------:R1:W-:Y:S04]  /*a790*/  @!P0 ST.E.128 [R2.64], R28 ;  /* 0x0000001c02008985 */ /* 0x0003e8000c101d06 */
.L_x_69:
[----:B------:R-:W-:Y:S05]  /*a7a0*/  BSYNC B0 ;  /* 0x0000000000007941 */ /* 0x000fea0003800000 */
.L_x_68:
[----:B------:R-:W-:Y:S05]  /*a7b0*/  BRA.DIV ~URZ, `(.L_x_70) ;  /* 0x00003e027f007947 */ /* 0x000fea000b800000 */
[----:B-1----:R1:W2:Y:S02]  /*a7c0*/  SHFL.IDX PT, R10, R12, 0x2, 0x1c1f ;  /* 0x005c1f000c0a7f89 */ /* 0x0022a400000e0000 */
.L_x_136:
[----:B------:R-:W-:Y:S05]  /*a7d0*/  BRA.DIV ~URZ, `(.L_x_71) ;  /* 0x00003e527f007947 */ /* 0x000fea000b800000 */
[----:B----4-:R4:W1:Y:S02]  /*a7e0*/  SHFL.IDX PT, R0, R13, 0x2, 0x1c1f ;  /* 0x005c1f000d007f89 */ /* 0x01086400000e0000 */
.L_x_137:
[----:B------:R-:W-:Y:S01]  /*a7f0*/  IADD3 R2, R11, 0x40, RZ ;  /* 0x000000400b027810 */ /* 0x000fe20007ffe0ff */
[----:B------:R-:W-:Y:S03]  /*a800*/  BSSY B0, `(.L_x_72) ;  /* 0x0000012000007945 */ /* 0x000fe60003800000 */
[----:B------:R-:W-:-:S13]  /*a810*/  ISETP.GE.AND P0, PT, R2, R4, PT ;  /* 0x000000040200720c */ /* 0x000fda0003f06270 */
[----:B------:R-:W-:Y:S05]  /*a820*/  @P0 BRA `(.L_x_73) ;  /* 0x000000f000000947 */ /* 0x000fea0003800000 */
[----:B------:R-:W5:Y:S04]  /*a830*/  LDL R5, [R1] ;  /* 0x0000000001057983 */ /* 0x000f680000100800 */
[----:B---3--:R-:W3:Y:S04]  /*a840*/  LDL R15, [R1+0x6c] ;  /* 0x00006c00010f7983 */ /* 0x008ee80000100800 */
[----:B----4-:R-:W4:Y:S01]  /*a850*/  LDL R14, [R1+0x68] ;  /* 0x00006800010e7983 */ /* 0x010f220000100800 */
[----:B------:R-:W-:Y:S02]  /*a860*/  ISETP.GE.AND P2, PT, R250, c[0x0][0x3c8], PT ;  /* 0x0000f200fa007a0c */ /* 0x000fe40003f46270 */
[----:B------:R-:W-:-:S11]  /*a870*/  ISETP.GE.AND P1, PT, R252, c[0x0][0x3c8], PT ;  /* 0x0000f200fc007a0c */ /* 0x000fd60003f26270 */
[-C--:B-1----:R-:W-:Y:S02]  /*a880*/  @!P2 LEA R8, P5, R250, R0.reuse, 0x1 ;  /* 0x00000000fa08a211 */ /* 0x082fe400078a08ff */
        /* <DEDUP_REMOVED lines=9> */
.L_x_73:
[----:B------:R-:W-:Y:S05]  /*a920*/  BSYNC B0 ;  /* 0x0000000000007941 */ /* 0x000fea0003800000 */
.L_x_72:
[----:B------:R-:W-:Y:S05]  /*a930*/  BRA.DIV ~URZ, `(.L_x_74) ;  /* 0x00003d527f007947 */ /* 0x000fea000b800000 */
[----:B-1----:R1:W3:Y:S04]  /*a940*/  SHFL.IDX PT, R6, R12, 0x3, 0x1c1f ;  /* 0x007c1f000c067f89 */ /* 0x0022e800000e0000 */
[----:B------:R1:W4:Y:S02]  /*a950*/  SHFL.IDX PT, R0, R13, 0x3, 0x1c1f ;  /* 0x007c1f000d007f89 */ /* 0x00032400000e0000 */
.L_x_138:
[----:B------:R-:W-:-:S04]  /*a960*/  IADD3 R2, R11, 0x60, RZ ;  /* 0x000000600b027810 */ /* 0x000fc80007ffe0ff */
[----:B------:R-:W-:-:S13]  /*a970*/  ISETP.GE.AND P0, PT, R2, R4, PT ;  /* 0x000000040200720c */ /* 0x000fda0003f06270 */
[----:B------:R-:W-:Y:S05]  /*a980*/  @P0 BRA `(.L_x_75) ;  /* 0x000024d000000947 */ /* 0x000fea0003800000 */
[----:B------:R-:W5:Y:S04]  /*a990*/  LDL R8, [R1+0x6c] ;  /* 0x00006c0001087983 */ /* 0x000f680000100800 */
[----:B----4-:R-:W4:Y:S01]  /*a9a0*/  LDL R7, [R1] ;  /* 0x0000000001077983 */ /* 0x010f220000100800 */
[----:B------:R-:W-:Y:S02]  /*a9b0*/  ISETP.GE.AND P1, PT, R250, c[0x0][0x3c8], PT ;  /* 0x0000f200fa007a0c */ /* 0x000fe40003f26270 */
[----:B------:R-:W-:-:S11]  /*a9c0*/  ISETP.GE.AND P0, PT, R252, c[0x0][0x3c8], PT ;  /* 0x0000f200fc007a0c */ /* 0x000fd60003f06270 */
[-C--:B------:R-:W-:Y:S02]  /*a9d0*/  @!P1 LEA R4, P3, R250, R0.reuse, 0x1 ;  /* 0x00000000fa049211 */ /* 0x080fe400078608ff */
[----:B------:R-:W-:Y:S02]  /*a9e0*/  @!P0 LEA R2, P2, R252, R0, 0x1 ;  /* 0x00000000fc028211 */ /* 0x000fe400078408ff */
[----:B---3--:R-:W-:-:S05]  /*a9f0*/  @!P1 LEA.HI.X R5, R250, R6, R251, 0x1, P3 ;  /* 0x00000006fa059211 */ /* 0x008fca00018f0cfb */
[----:B------:R3:W-:Y:S01]  /*aa00*/  @!P1 ST.E.128 [R4.64], R60 ;  /* 0x0000003c04009985 */ /* 0x0007e2000c101d06 */
[----:B-----5:R-:W-:-:S05]  /*aa10*/  @!P0 LEA.HI.X R3, R252, R6, R8, 0x1, P2 ;  /* 0x00000006fc038211 */ /* 0x020fca00010f0c08 */
[----:B------:R3:W-:Y:S01]  /*aa20*/  @!P0 ST.E.128 [R2.64], R56 ;  /* 0x0000003802008985 */ /* 0x0007e2000c101d06 */
[----:B----4-:R-:W-:-:S13]  /*aa30*/  ISETP.GE.AND P0, PT, R7, c[0x0][0x3c8], PT ;  /* 0x0000f20007007a0c */ /* 0x010fda0003f06270 */
[----:B------:R-:W-:Y:S05]  /*aa40*/  @P0 BRA `(.L_x_75) ;  /* 0x0000241000000947 */ /* 0x000fea0003800000 */
[----:B------:R-:W4:Y:S01]  /*aa50*/  LDL R8, [R1+0x68] ;  /* 0x0000680001087983 */ /* 0x000f220000100800 */
[----:B---3--:R-:W-:-:S04]  /*aa60*/  LEA R2, P0, R7, R0, 0x1 ;  /* 0x0000000007027211 */ /* 0x008fc800078008ff */
[----:B----4-:R-:W-:-:S05]  /*aa70*/  LEA.HI.X R3, R7, R6, R8, 0x1, P0 ;  /* 0x0000000607037211 */ /* 0x010fca00000f0c08 */
[----:B------:R3:W-:Y:S01]  /*aa80*/  ST.E.128 [R2.64], R52 ;  /* 0x0000003402007985 */ /* 0x0007e2000c101d06 */
[----:B------:R-:W-:Y:S05]  /*aa90*/  BRA `(.L_x_75) ;  /* 0x000023c000007947 */ /* 0x000fea0003800000 */
.L_x_62:
[----:B-1----:R-:W2:Y:S04]  /*aaa0*/  LDL.LU R7, [R1+0x20] ;  /* 0x0000200001077983 */ /* 0x002ea80000300800 */
[----:B------:R-:W3:Y:S01]  /*aab0*/  LDL.LU R6, [R1+0x74] ;  /* 0x0000740001067983 */ /* 0x000ee20000300800 */
[----:B------:R-:W-:Y:S02]  /*aac0*/  IMAD R3, R17, c[0x0][0x408], RZ ;  /* 0x0001020011037a24 */ /* 0x000fe400078e02ff */
[----:B------:R-:W-:-:S04]  /*aad0*/  IMAD.WIDE.U32 R4, R2, c[0x0][0x408], RZ ;  /* 0x0001020002047a25 */ /* 0x000fc800078e00ff */
[----:B------:R-:W-:-:S05]  /*aae0*/  IMAD R2, R2, c[0x0][0x40c], R3 ;  /* 0x0001030002027a24 */ /* 0x000fca00078e0203 */
[----:B------:R-:W-:Y:S02]  /*aaf0*/  IADD3 R3, R5, R2, RZ ;  /* 0x0000000205037210 */ /* 0x000fe40007ffe0ff */
[----:B------:R-:W-:Y:S02]  /*ab00*/  MOV R2, R4 ;  /* 0x0000000400027202 */ /* 0x000fe40000000f00 */
[----:B------:R-:W-:-:S05]  /*ab10*/  SHF.R.S32.HI R5, RZ, 0x1f, R0 ;  /* 0x0000001fff057819 */ /* 0x000fca0000011400 */
[----:B------:R-:W-:Y:S02]  /*ab20*/  IMAD R4, R5, c[0x0][0x440], RZ ;  /* 0x0001100005047a24 */ /* 0x000fe400078e02ff */
[----:B------:R-:W-:-:S04]  /*ab30*/  @P5 IMAD.HI.U32 R5, R10, c[0x0][0x4ec], RZ ;  /* 0x00013b000a055a27 */ /* 0x000fc800078e00ff */
[----:B------:R-:W-:Y:S02]  /*ab40*/  IMAD R4, R0, c[0x0][0x444], R4 ;  /* 0x0001110000047a24 */ /* 0x000fe400078e0204 */
[----:B--2---:R-:W-:-:S04]  /*ab50*/  IMAD.WIDE.U32 R2, R7, c[0x0][0x438], R2 ;  /* 0x00010e0007027a25 */ /* 0x004fc800078e0002 */
[----:B------:R-:W-:-:S04]  /*ab60*/  IMAD R3, R7, c[0x0][0x43c], R3 ;  /* 0x00010f0007037a24 */ /* 0x000fc800078e0203 */
[----:B------:R-:W-:Y:S01]  /*ab70*/  IMAD.WIDE.U32 R2, R0, c[0x0][0x440], R2 ;  /* 0x0001100000027a25 */ /* 0x000fe200078e0002 */
[----:B------:R-:W-:Y:S02]  /*ab80*/  MOV R0, R10 ;  /* 0x0000000a00007202 */ /* 0x000fe40000000f00 */
[----:B------:R-:W-:Y:S02]  /*ab90*/  @P5 SHF.R.U32.HI R0, RZ, c[0x0][0x4f0], R5 ;  /* 0x00013c00ff005a19 */ /* 0x000fe40000011605 */
[----:B------:R-:W-:Y:S02]  /*aba0*/  IADD3 R3, R3, R4, RZ ;  /* 0x0000000403037210 */ /* 0x000fe40007ffe0ff */
[----:B------:R-:W-:Y:S02]  /*abb0*/  SHF.R.S32.HI R5, RZ, 0x1f, R0 ;  /* 0x0000001fff057819 */ /* 0x000fe40000011400 */
[----:B------:R-:W-:Y:S01]  /*abc0*/  IADD3 R4, -R0, RZ, RZ ;  /* 0x000000ff00047210 */ /* 0x000fe20007ffe1ff */
[----:B---3--:R-:W-:-:S04]  /*abd0*/  IMAD.WIDE.U32 R2, R6, c[0x0][0x448], R2 ;  /* 0x0001120006027a25 */ /* 0x008fc800078e0002 */
[----:B------:R-:W-:Y:S02]  /*abe0*/  IMAD R5, R5, c[0x0][0x430], RZ ;  /* 0x00010c0005057a24 */ /* 0x000fe400078e02ff */
[----:B------:R-:W-:Y:S02]  /*abf0*/  IMAD R3, R6, c[0x0][0x44c], R3 ;  /* 0x0001130006037a24 */ /* 0x000fe400078e0203 */
[----:B------:R-:W-:Y:S02]  /*ac00*/  IMAD R4, R4, c[0x0][0x4e8], R10 ;  /* 0x00013a0004047a24 */ /* 0x000fe400078e020a */
[C---:B------:R-:W-:Y:S02]  /*ac10*/  IMAD R5, R0.reuse, c[0x0][0x434], R5 ;  /* 0x00010d0000057a24 */ /* 0x040fe400078e0205 */
[----:B------:R-:W-:Y:S01]  /*ac20*/  IMAD.WIDE.U32 R2, R0, c[0x0][0x430], R2 ;  /* 0x00010c0000027a25 */ /* 0x000fe200078e0002 */
[----:B------:R-:W-:-:S04]  /*ac30*/  SHF.R.S32.HI R0, RZ, 0x1f, R4 ;  /* 0x0000001fff007819 */ /* 0x000fc80000011404 */
[----:B------:R-:W-:Y:S01]  /*ac40*/  IADD3 R3, R3, R5, RZ ;  /* 0x0000000503037210 */ /* 0x000fe20007ffe0ff */
[----:B------:R-:W-:-:S04]  /*ac50*/  IMAD R0, R0, c[0x0][0x428], RZ ;  /* 0x00010a0000007a24 */ /* 0x000fc800078e02ff */
[----:B------:R-:W-:-:S04]  /*ac60*/  IMAD.WIDE.U32 R2, R4, c[0x0][0x428], R2 ;  /* 0x00010a0004027a25 */ /* 0x000fc800078e0002 */
[----:B------:R-:W-:Y:S01]  /*ac70*/  IMAD R4, R4, c[0x0][0x42c], R0 ;  /* 0x00010b0004047a24 */ /* 0x000fe200078e0200 */
[----:B------:R-:W-:-:S04]  /*ac80*/  LEA R13, P1, R2, c[0x0][0x400], 0x2 ;  /* 0x00010000020d7a11 */ /* 0x000fc800078210ff */
[----:B------:R-:W-:-:S04]  /*ac90*/  IADD3 R4, R3, R4, RZ ;  /* 0x0000000403047210 */ /* 0x000fc80007ffe0ff */
[----:B------:R-:W-:Y:S01]  /*aca0*/  LEA.HI.X R12, R2, c[0x0][0x404], R4, 0x2, P1 ;  /* 0x00010100020c7a11 */ /* 0x000fe200008f1404 */
[----:B------:R-:W-:Y:S05]  /*acb0*/  BRA.DIV ~URZ, `(.L_x_76) ;  /* 0x00003a927f007947 */ /* 0x000fea000b800000 */
[----:B------:R1:W2:Y:S02]  /*acc0*/  SHFL.IDX PT, R4, R12, RZ, 0x1c1f ;  /* 0x001c1fff0c047589 */ /* 0x0002a400000e0000 */
.L_x_139:
[----:B------:R-:W-:Y:S05]  /*acd0*/  BRA.DIV ~URZ, `(.L_x_77) ;  /* 0x00003ae27f007947 */ /* 0x000fea000b800000 */
[----:B------:R3:W4:Y:S02]  /*ace0*/  SHFL.IDX PT, R0, R13, RZ, 0x1c1f ;  /* 0x001c1fff0d007589 */ /* 0x00072400000e0000 */
.L_x_140:
[----:B------:R-:W-:Y:S01]  /*acf0*/  BSSY B0, `(.L_x_78) ;  /* 0x000004a000007945 */ /* 0x000fe20003800000 */
[----:B------:R-:W-:Y:S05]  /*ad00*/  @P0 BRA `(.L_x_79) ;  /* 0x0000048000000947 */ /* 0x000fea0003800000 */
[----:B------:R-:W5:Y:S04]  /*ad10*/  LDL R5, [R1+0x70] ;  /* 0x0000700001057983 */ /* 0x000f680000100800 */
[----:B---3--:R-:W3:Y:S04]  /*ad20*/  LDL R16, [R1+0x5c] ;  /* 0x00005c0001107983 */ /* 0x008ee80000100800 */
[----:B----4-:R-:W4:Y:S04]  /*ad30*/  LDL R10, [R1+0x58] ;  /* 0x00005800010a7983 */ /* 0x010f280000100800 */
[----:B--2---:R-:W2:Y:S04]  /*ad40*/  LDL R18, [R1+0xa4] ;  /* 0x0000a40001127983 */ /* 0x004ea80000100800 */
[----:B------:R-:W2:Y:S04]  /*ad50*/  LDL R14, [R1+0xa0] ;  /* 0x0000a000010e7983 */ /* 0x000ea80000100800 */
        /* <DEDUP_REMOVED lines=12> */
[----:B------:R-:W2:Y:S01]  /*ae20*/  LDL R11, [R1+0x38] ;  /* 0x00003800010b7983 */ /* 0x000ea20000100800 */
[----:B-----5:R-:W-:-:S02]  /*ae30*/  ISETP.GE.AND P0, PT, R5, c[0x0][0x3c8], PT ;  /* 0x0000f20005007a0c */ /* 0x020fc40003f06270 */
[----:B---3--:R-:W-:Y:S02]  /*ae40*/  ISETP.GE.AND P1, PT, R16, c[0x0][0x3c8], PT ;  /* 0x0000f20010007a0c */ /* 0x008fe40003f26270 */
[----:B----4-:R-:W-:-:S09]  /*ae50*/  ISETP.GE.AND P3, PT, R10, c[0x0][0x3c8], PT ;  /* 0x0000f2000a007a0c */ /* 0x010fd20003f66270 */
[----:B------:R-:W-:Y:S02]  /*ae60*/  @!P0 IMAD.MOV.U32 R2, RZ, RZ, R0 ;  /* 0x000000ffff028224 */ /* 0x000fe400078e0000 */
[----:B------:R-:W-:-:S04]  /*ae70*/  @!P0 IMAD.MOV.U32 R3, RZ, RZ, R4 ;  /* 0x000000ffff038224 */ /* 0x000fc800078e0004 */
[----:B------:R-:W-:Y:S01]  /*ae80*/  @!P0 IMAD.WIDE R6, R5, 0x4, R2 ;  /* 0x0000000405068825 */ /* 0x000fe200078e0202 */
[C---:B------:R-:W-:Y:S01]  /*ae90*/  @!P1 LEA R2, P2, R16.reuse, R0, 0x2 ;  /* 0x0000000010029211 */ /* 0x040fe200078410ff */
[----:B------:R-:W3:Y:S03]  /*aea0*/  LDL R5, [R1+0x34] ;  /* 0x0000340001057983 */ /* 0x000ee60000100800 */
[----:B--2---:R-:W-:Y:S02]  /*aeb0*/  @!P1 LEA.HI.X R3, R16, R4, R18, 0x2, P2 ;  /* 0x0000000410039211 */ /* 0x004fe400010f1412 */
[----:B------:R-:W2:Y:S04]  /*aec0*/  LDL R18, [R1+0x88] ;  /* 0x0000880001127983 */ /* 0x000ea80000100800 */
[----:B------:R4:W-:Y:S04]  /*aed0*/  @!P0 ST.E.64 [R6.64], R102 ;  /* 0x0000006606008985 */ /* 0x0009e8000c101b06 */
[----:B------:R-:W5:Y:S01]  /*aee0*/  LDL R16, [R1+0x84] ;  /* 0x0000840001107983 */ /* 0x000f620000100800 */
[----:B----4-:R-:W-:-:S04]  /*aef0*/  @!P3 LEA R6, P0, R10, R0, 0x2 ;  /* 0x000000000a06b211 */ /* 0x010fc800078010ff */
[----:B------:R-:W-:Y:S02]  /*af00*/  @!P3 LEA.HI.X R7, R10, R4, R14, 0x2, P0 ;  /* 0x000000040a07b211 */ /* 0x000fe400000f140e */
[----:B------:R-:W4:Y:S04]  /*af10*/  LDL R14, [R1+0x80] ;  /* 0x00008000010e7983 */ /* 0x000f280000100800 */
[----:B------:R-:W4:Y:S01]  /*af20*/  LDL R10, [R1+0x7c] ;  /* 0x00007c00010a7983 */ /* 0x000f220000100800 */
[----:B------:R-:W-:-:S03]  /*af30*/  ISETP.GE.AND P4, PT, R25, c[0x0][0x3c8], PT ;  /* 0x0000f20019007a0c */ /* 0x000fc60003f86270 */
[----:B------:R1:W-:Y:S01]  /*af40*/  @!P1 ST.E.64 [R2.64], R116 ;  /* 0x0000007402009985 */ /* 0x0003e2000c101b06 */
[----:B------:R-:W-:Y:S02]  /*af50*/  ISETP.GE.AND P1, PT, R23, c[0x0][0x3c8], PT ;  /* 0x0000f20017007a0c */ /* 0x000fe40003f26270 */
[----:B------:R-:W-:Y:S01]  /*af60*/  ISETP.GE.AND P2, PT, R8, c[0x0][0x3c8], PT ;  /* 0x0000f20008007a0c */ /* 0x000fe20003f46270 */
[----:B------:R1:W-:Y:S06]  /*af70*/  @!P3 ST.E.64 [R6.64], R124 ;  /* 0x0000007c0600b985 */ /* 0x0003ec000c101b06 */
[----:B-1----:R-:W-:-:S04]  /*af80*/  @!P4 LEA R2, P0, R25, R0, 0x2 ;  /* 0x000000001902c211 */ /* 0x002fc800078010ff */
[----:B------:R-:W-:Y:S02]  /*af90*/  @!P4 LEA.HI.X R3, R25, R4, R75, 0x2, P0 ;  /* 0x000000041903c211 */ /* 0x000fe400000f144b */
[----:B------:R-:W-:-:S03]  /*afa0*/  @!P1 LEA R6, P0, R23, R0, 0x2 ;  /* 0x0000000017069211 */ /* 0x000fc600078010ff */
[----:B------:R1:W-:Y:S01]  /*afb0*/  @!P4 ST.E.64 [R2.64], R128 ;  /* 0x000000800200c985 */ /* 0x0003e2000c101b06 */
[----:B------:R-:W-:Y:S02]  /*afc0*/  ISETP.GE.AND P4, PT, R21, c[0x0][0x3c8], PT ;  /* 0x0000f20015007a0c */ /* 0x000fe40003f86270 */
[----:B------:R-:W-:-:S05]  /*afd0*/  @!P1 LEA.HI.X R7, R23, R4, R24, 0x2, P0 ;  /* 0x0000000417079211 */ /* 0x000fca00000f1418 */
[----:B------:R1:W-:Y:S01]  /*afe0*/  @!P1 ST.E.64 [R6.64], R140 ;  /* 0x0000008c06009985 */ /* 0x0003e2000c101b06 */
[----:B------:R-:W-:Y:S02]  /*aff0*/  ISETP.GE.AND P1, PT, R19, c[0x0][0x3c8], PT ;  /* 0x0000f20013007a0c */ /* 0x000fe40003f26270 */
[----:B------:R-:W-:Y:S02]  /*b000*/  ISETP.GE.AND P3, PT, R17, c[0x0][0x3c8], PT ;  /* 0x0000f20011007a0c */ /* 0x000fe40003f66270 */
[----:B-1----:R-:W-:-:S04]  /*b010*/  @!P2 LEA R2, P0, R8, R0, 0x2 ;  /* 0x000000000802a211 */ /* 0x002fc800078010ff */
[----:B------:R-:W-:Y:S02]  /*b020*/  @!P2 LEA.HI.X R3, R8, R4, R9, 0x2, P0 ;  /* 0x000000040803a211 */ /* 0x000fe400000f1409 */
[----:B------:R-:W-:-:S04]  /*b030*/  @!P4 LEA R8, P0, R21, R0, 0x2 ;  /* 0x000000001508c211 */ /* 0x000fc800078010ff */
[----:B------:R-:W-:Y:S01]  /*b040*/  @!P4 LEA.HI.X R9, R21, R4, R22, 0x2, P0 ;  /* 0x000000041509c211 */ /* 0x000fe200000f1416 */
[----:B------:R1:W-:Y:S01]  /*b050*/  @!P2 ST.E.64 [R2.64], R144 ;  /* 0x000000900200a985 */ /* 0x0003e2000c101b06 */
[----:B------:R-:W-:-:S03]  /*b060*/  @!P1 LEA R6, P0, R19, R0, 0x2 ;  /* 0x0000000013069211 */ /* 0x000fc600078010ff */
[----:B------:R2:W-:Y:S01]  /*b070*/  @!P4 ST.E.64 [R8.64], R156 ;  /* 0x0000009c0800c985 */ /* 0x0005e2000c101b06 */
[----:B------:R-:W-:Y:S02]  /*b080*/  ISETP.GE.AND P4, PT, R15, c[0x0][0x3c8], PT ;  /* 0x0000f2000f007a0c */ /* 0x000fe40003f86270 */
[----:B------:R-:W-:Y:S02]  /*b090*/  @!P1 LEA.HI.X R7, R19, R4, R20, 0x2, P0 ;  /* 0x0000000413079211 */ /* 0x000fe400000f1414 */
[----:B------:R-:W-:-:S03]  /*b0a0*/  ISETP.GE.AND P2, PT, R11, c[0x0][0x3c8], PT ;  /* 0x0000f2000b007a0c */ /* 0x000fc60003f46270 */
[----:B------:R2:W-:Y:S01]  /*b0b0*/  @!P1 ST.E.64 [R6.64], R160 ;  /* 0x000000a006009985 */ /* 0x0005e2000c101b06 */
[----:B-1----:R-:W-:Y:S02]  /*b0c0*/  @!P3 LEA R2, P0, R17, R0, 0x2 ;  /* 0x000000001102b211 */ /* 0x002fe400078010ff */
[----:B---3--:R-:W-:Y:S02]  /*b0d0*/  ISETP.GE.AND P1, PT, R5, c[0x0][0x3c8], PT ;  /* 0x0000f20005007a0c */ /* 0x008fe40003f26270 */
[----:B--2---:R-:W-:Y:S02]  /*b0e0*/  @!P3 LEA.HI.X R3, R17, R4, R18, 0x2, P0 ;  /* 0x000000041103b211 */ /* 0x004fe400000f1412 */
[----:B------:R-:W-:-:S04]  /*b0f0*/  @!P4 LEA R8, P0, R15, R0, 0x2 ;  /* 0x000000000f08c211 */ /* 0x000fc800078010ff */
[----:B-----5:R-:W-:Y:S02]  /*b100*/  @!P4 LEA.HI.X R9, R15, R4, R16, 0x2, P0 ;  /* 0x000000040f09c211 */ /* 0x020fe400000f1410 */
[C---:B------:R-:W-:Y:S01]  /*b110*/  @!P2 LEA R6, P0, R11.reuse, R0, 0x2 ;  /* 0x000000000b06a211 */ /* 0x040fe200078010ff */
[----:B------:R1:W-:Y:S04]  /*b120*/  @!P3 ST.E.64 [R2.64], R100 ;  /* 0x000000640200b985 */ /* 0x0003e8000c101b06 */
[----:B------:R2:W-:Y:S01]  /*b130*/  @!P4 ST.E.64 [R8.64], R166 ;  /* 0x000000a60800c985 */ /* 0x0005e2000c101b06 */
[----:B----4-:R-:W-:Y:S02]  /*b140*/  @!P2 LEA.HI.X R7, R11, R4, R14, 0x2, P0 ;  /* 0x000000040b07a211 */ /* 0x010fe400000f140e */
[----:B-1----:R-:W-:-:S04]  /*b150*/  @!P1 LEA R2, P0, R5, R0, 0x2 ;  /* 0x0000000005029211 */ /* 0x002fc800078010ff */
[----:B------:R-:W-:Y:S01]  /*b160*/  @!P1 LEA.HI.X R3, R5, R4, R10, 0x2, P0 ;  /* 0x0000000405039211 */ /* 0x000fe200000f140a */
[----:B------:R2:W-:Y:S04]  /*b170*/  @!P2 ST.E.64 [R6.64], R84 ;  /* 0x000000540600a985 */ /* 0x0005e8000c101b06 */
[----:B------:R2:W-:Y:S04]  /*b180*/  @!P1 ST.E.64 [R2.64], R80 ;  /* 0x0000005002009985 */ /* 0x0005e8000c101b06 */
.L_x_79:
[----:B------:R-:W-:Y:S05]  /*b190*/  BSYNC B0 ;  /* 0x0000000000007941 */ /* 0x000fea0003800000 */
.L_x_78:
[----:B------:R-:W-:Y:S05]  /*b1a0*/  BRA.DIV ~URZ, `(.L_x_80) ;  /* 0x000036727f007947 */ /* 0x000fea000b800000 */
[----:B--2---:R2:W1:Y:S04]  /*b1b0*/  SHFL.IDX PT, R4, R12, 0x1, 0x1c1f ;  /* 0x003c1f000c047f89 */ /* 0x00446800000e0000 */
[----:B----4-:R2:W4:Y:S02]  /*b1c0*/  SHFL.IDX PT, R0, R13, 0x1, 0x1c1f ;  /* 0x003c1f000d007f89 */ /* 0x01052400000e0000 */
.L_x_141:
[----:B------:R-:W-:Y:S01]  /*b1d0*/  BSSY B0, `(.L_x_81) ;  /* 0x000004a000007945 */ /* 0x000fe20003800000 */
[----:B------:R-:W-:Y:S05]  /*b1e0*/  @P6 BRA `(.L_x_82) ;  /* 0x0000048000006947 */ /* 0x000fea0003800000 */
[----:B------:R-:W5:Y:S04]  /*b1f0*/  LDL R5, [R1+0x70] ;  /* 0x0000700001057983 */ /* 0x000f680000100800 */
[----:B--2---:R-:W2:Y:S04]  /*b200*/  LDL R9, [R1+0x5c] ;  /* 0x00005c0001097983 */ /* 0x004ea80000100800 */
[----:B---3--:R-:W3:Y:S04]  /*b210*/  LDL R14, [R1+0xa4] ;  /* 0x0000a400010e7983 */ /* 0x008ee80000100800 */
[----:B----4-:R-:W4:Y:S04]  /*b220*/  LDL R76, [R1+0x58] ;  /* 0x00005800014c7983 */ /* 0x010f280000100800 */
[----:B------:R-:W3:Y:S04]  /*b230*/  LDL R25, [R1+0x54] ;  /* 0x0000540001197983 */ /* 0x000ee80000100800 */
[----:B------:R-:W3:Y:S04]  /*b240*/  LDL R23, [R1+0x50] ;  /* 0x0000500001177983 */ /* 0x000ee80000100800 */
[----:B------:R-:W4:Y:S04]  /*b250*/  LDL R21, [R1+0x4c] ;  /* 0x00004c0001157983 */ /* 0x000f280000100800 */
        /* <DEDUP_REMOVED lines=12> */
[----:B------:R-:W4:Y:S01]  /*b320*/  LDL R16, [R1+0x80] ;  /* 0x0000800001107983 */ /* 0x000f220000100800 */
[----:B-----5:R-:W-:-:S02]  /*b330*/  ISETP.GE.AND P1, PT, R5, c[0x0][0x3c8], PT ;  /* 0x0000f20005007a0c */ /* 0x020fc40003f26270 */
[----:B--2---:R-:W-:-:S11]  /*b340*/  ISETP.GE.AND P0, PT, R9, c[0x0][0x3c8], PT ;  /* 0x0000f20009007a0c */ /* 0x004fd60003f06270 */
[----:B------:R-:W-:Y:S02]  /*b350*/  @!P1 IMAD.MOV.U32 R6, RZ, RZ, R0 ;  /* 0x000000ffff069224 */ /* 0x000fe400078e0000 */
[----:B-1----:R-:W-:Y:S01]  /*b360*/  @!P1 IMAD.MOV.U32 R7, RZ, RZ, R4 ;  /* 0x000000ffff079224 */ /* 0x002fe200078e0004 */
[----:B------:R-:W-:-:S03]  /*b370*/  @!P0 LEA R2, P2, R9, R0, 0x2 ;  /* 0x0000000009028211 */ /* 0x000fc600078410ff */
[----:B------:R-:W-:Y:S02]  /*b380*/  @!P1 IMAD.WIDE R6, R5, 0x4, R6 ;  /* 0x0000000405069825 */ /* 0x000fe400078e0206 */
[----:B------:R-:W2:Y:S01]  /*b390*/  LDL R5, [R1+0x34] ;  /* 0x0000340001057983 */ /* 0x000ea20000100800 */
[----:B---3--:R-:W-:-:S03]  /*b3a0*/  @!P0 LEA.HI.X R3, R9, R4, R14, 0x2, P2 ;  /* 0x0000000409038211 */ /* 0x008fc600010f140e */
[----:B------:R-:W3:Y:S04]  /*b3b0*/  LDL R9, [R1+0x88] ;  /* 0x0000880001097983 */ /* 0x000ee80000100800 */
[----:B------:R-:W5:Y:S01]  /*b3c0*/  LDL R14, [R1+0x7c] ;  /* 0x00007c00010e7983 */ /* 0x000f620000100800 */
[----:B----4-:R-:W-:Y:S02]  /*b3d0*/  ISETP.GE.AND P3, PT, R76, c[0x0][0x3c8], PT ;  /* 0x0000f2004c007a0c */ /* 0x010fe40003f66270 */
[----:B------:R-:W-:Y:S02]  /*b3e0*/  ISETP.GE.AND P4, PT, R25, c[0x0][0x3c8], PT ;  /* 0x0000f20019007a0c */ /* 0x000fe40003f86270 */
[----:B------:R-:W-:Y:S01]  /*b3f0*/  ISETP.GE.AND P2, PT, R23, c[0x0][0x3c8], PT ;  /* 0x0000f20017007a0c */ /* 0x000fe20003f46270 */
[----:B------:R1:W-:Y:S01]  /*b400*/  @!P1 ST.E.64 [R6.64], R162 ;  /* 0x000000a206009985 */ /* 0x0003e2000c101b06 */
[----:B------:R-:W-:-:S03]  /*b410*/  ISETP.GE.AND P1, PT, R21, c[0x0][0x3c8], PT ;  /* 0x0000f20015007a0c */ /* 0x000fc60003f26270 */
[----:B------:R4:W-:Y:S04]  /*b420*/  @!P0 ST.E.64 [R2.64], R164 ;  /* 0x000000a402008985 */ /* 0x0009e8000c101b06 */
[CC--:B-1----:R-:W-:Y:S02]  /*b430*/  @!P3 LEA R6, P5, R76.reuse, R0.reuse, 0x2 ;  /* 0x000000004c06b211 */ /* 0x0c2fe400078a10ff */
[C---:B----4-:R-:W-:Y:S02]  /*b440*/  @!P4 LEA R2, P0, R25.reuse, R0, 0x2 ;  /* 0x000000001902c211 */ /* 0x050fe400078010ff */
[-C--:B------:R-:W-:Y:S02]  /*b450*/  @!P3 LEA.HI.X R7, R76, R4.reuse, R77, 0x2, P5 ;  /* 0x000000044c07b211 */ /* 0x080fe400028f144d */
[----:B------:R-:W-:-:S02]  /*b460*/  @!P4 LEA.HI.X R3, R25, R4, R75, 0x2, P0 ;  /* 0x000000041903c211 */ /* 0x000fc400000f144b */
[----:B------:R-:W-:Y:S01]  /*b470*/  ISETP.GE.AND P0, PT, R19, c[0x0][0x3c8], PT ;  /* 0x0000f20013007a0c */ /* 0x000fe20003f06270 */
[----:B------:R1:W-:Y:S04]  /*b480*/  @!P3 ST.E.64 [R6.64], R130 ;  /* 0x000000820600b985 */ /* 0x0003e8000c101b06 */
[----:B------:R4:W-:Y:S01]  /*b490*/  @!P4 ST.E.64 [R2.64], R96 ;  /* 0x000000600200c985 */ /* 0x0009e2000c101b06 */
[----:B------:R-:W-:Y:S02]  /*b4a0*/  ISETP.GE.AND P4, PT, R10, c[0x0][0x3c8], PT ;  /* 0x0000f2000a007a0c */ /* 0x000fe40003f86270 */
[----:B------:R-:W-:Y:S02]  /*b4b0*/  ISETP.GE.AND P5, PT, R8, c[0x0][0x3c8], PT ;  /* 0x0000f20008007a0c */ /* 0x000fe40003fa6270 */
[----:B-1----:R-:W-:-:S04]  /*b4c0*/  @!P2 LEA R6, P3, R23, R0, 0x2 ;  /* 0x000000001706a211 */ /* 0x002fc800078610ff */
[----:B------:R-:W-:Y:S02]  /*b4d0*/  @!P2 LEA.HI.X R7, R23, R4, R24, 0x2, P3 ;  /* 0x000000041707a211 */ /* 0x000fe400018f1418 */
[----:B----4-:R-:W-:-:S03]  /*b4e0*/  @!P1 LEA R2, P3, R21, R0, 0x2 ;  /* 0x0000000015029211 */ /* 0x010fc600078610ff */
[----:B------:R1:W-:Y:S01]  /*b4f0*/  @!P2 ST.E.64 [R6.64], R146 ;  /* 0x000000920600a985 */ /* 0x0003e2000c101b06 */
[----:B------:R-:W-:Y:S02]  /*b500*/  @!P1 LEA.HI.X R3, R21, R4, R22, 0x2, P3 ;  /* 0x0000000415039211 */ /* 0x000fe400018f1416 */
[----:B------:R-:W-:-:S03]  /*b510*/  ISETP.GE.AND P3, PT, R17, c[0x0][0x3c8], PT ;  /* 0x0000f20011007a0c */ /* 0x000fc60003f66270 */
[----:B------:R4:W-:Y:S01]  /*b520*/  @!P1 ST.E.64 [R2.64], R158 ;  /* 0x0000009e02009985 */ /* 0x0009e2000c101b06 */
[----:B-1----:R-:W-:-:S04]  /*b530*/  @!P0 LEA R6, P2, R19, R0, 0x2 ;  /* 0x0000000013068211 */ /* 0x002fc800078410ff */
[----:B------:R-:W-:Y:S02]  /*b540*/  @!P0 LEA.HI.X R7, R19, R4, R20, 0x2, P2 ;  /* 0x0000000413078211 */ /* 0x000fe400010f1414 */
[C---:B----4-:R-:W-:Y:S02]  /*b550*/  @!P4 LEA R2, P1, R10.reuse, R0, 0x2 ;  /* 0x000000000a02c211 */ /* 0x050fe400078210ff */
[----:B------:R-:W-:Y:S01]  /*b560*/  ISETP.GE.AND P2, PT, R15, c[0x0][0x3c8], PT ;  /* 0x0000f2000f007a0c */ /* 0x000fe20003f46270 */
[----:B------:R1:W-:Y:S01]  /*b570*/  @!P0 ST.E.64 [R6.64], R118 ;  /* 0x0000007606008985 */ /* 0x0003e2000c101b06 */
[----:B------:R-:W-:Y:S02]  /*b580*/  @!P4 LEA.HI.X R3, R10, R4, R11, 0x2, P1 ;  /* 0x000000040a03c211 */ /* 0x000fe400008f140b */
[----:B------:R-:W-:-:S03]  /*b590*/  @!P5 LEA R10, P0, R8, R0, 0x2 ;  /* 0x00000000080ad211 */ /* 0x000fc600078010ff */
[----:B------:R4:W-:Y:S01]  /*b5a0*/  @!P4 ST.E.64 [R2.64], R126 ;  /* 0x0000007e0200c985 */ /* 0x0009e2000c101b06 */
[----:B--2---:R-:W-:Y:S02]  /*b5b0*/  ISETP.GE.AND P1, PT, R5, c[0x0][0x3c8], PT ;  /* 0x0000f20005007a0c */ /* 0x004fe40003f26270 */
[----:B---3--:R-:W-:Y:S02]  /*b5c0*/  @!P5 LEA.HI.X R11, R8, R4, R9, 0x2, P0 ;  /* 0x00000004080bd211 */ /* 0x008fe400000f1409 */
[----:B------:R-:W-:-:S04]  /*b5d0*/  @!P3 LEA R8, P0, R17, R0, 0x2 ;  /* 0x000000001108b211 */ /* 0x000fc800078010ff */
[----:B------:R-:W-:Y:S02]  /*b5e0*/  @!P3 LEA.HI.X R9, R17, R4, R18, 0x2, P0 ;  /* 0x000000041109b211 */ /* 0x000fe400000f1412 */
[----:B-1----:R-:W-:-:S04]  /*b5f0*/  @!P2 LEA R6, P0, R15, R0, 0x2 ;  /* 0x000000000f06a211 */ /* 0x002fc800078010ff */
[----:B------:R-:W-:Y:S02]  /*b600*/  @!P2 LEA.HI.X R7, R15, R4, R16, 0x2, P0 ;  /* 0x000000040f07a211 */ /* 0x000fe400000f1410 */
[C---:B----4-:R-:W-:Y:S01]  /*b610*/  @!P1 LEA R2, P0, R5.reuse, R0, 0x2 ;  /* 0x0000000005029211 */ /* 0x050fe200078010ff */
[----:B------:R1:W-:Y:S03]  /*b620*/  @!P5 ST.E.64 [R10.64], R168 ;  /* 0x000000a80a00d985 */ /* 0x0003e6000c101b06 */
[----:B-----5:R-:W-:Y:S01]  /*b630*/  @!P1 LEA.HI.X R3, R5, R4, R14, 0x2, P0 ;  /* 0x0000000405039211 */ /* 0x020fe200000f140e */
[----:B------:R1:W-:Y:S04]  /*b640*/  @!P3 ST.E.64 [R8.64], R142 ;  /* 0x0000008e0800b985 */ /* 0x0003e8000c101b06 */
[----:B------:R1:W-:Y:S04]  /*b650*/  @!P2 ST.E.64 [R6.64], R86 ;  /* 0x000000560600a985 */ /* 0x0003e8000c101b06 */
[----:B------:R1:W-:Y:S02]  /*b660*/  @!P1 ST.E.64 [R2.64], R82 ;  /* 0x0000005202009985 */ /* 0x0003e4000c101b06 */
.L_x_82:
[----:B------:R-:W-:Y:S05]  /*b670*/  BSYNC B0 ;  /* 0x0000000000007941 */ /* 0x000fea0003800000 */
.L_x_81:
[----:B------:R-:W-:Y:S05]  /*b680*/  BRA.DIV ~URZ, `(.L_x_83) ;  /* 0x000032527f007947 */ /* 0x000fea000b800000 */
[----:B-1----:R1:W2:Y:S02]  /*b690*/  SHFL.IDX PT, R4, R12, 0x2, 0x1c1f ;  /* 0x005c1f000c047f89 */ /* 0x0022a400000e0000 */
.L_x_142:
[----:B------:R-:W-:Y:S05]  /*b6a0*/  BRA.DIV ~URZ, `(.L_x_84) ;  /* 0x000032a27f007947 */ /* 0x000fea000b800000 */
[----:B----4-:R4:W1:Y:S02]  /*b6b0*/  SHFL.IDX PT, R0, R13, 0x2, 0x1c1f ;  /* 0x005c1f000d007f89 */ /* 0x01086400000e0000 */
.L_x_143:
[----:B------:R-:W5:Y:S01]  /*b6c0*/  LDL R2, [R1+0x24] ;  /* 0x0000240001027983 */ /* 0x000f620000100800 */
[----:B------:R-:W-:Y:S01]  /*b6d0*/  BSSY B0, `(.L_x_85) ;  /* 0x000004b000007945 */ /* 0x000fe20003800000 */
[----:B-----5:R-:W-:-:S13]  /*b6e0*/  LOP3.LUT P0, RZ, R2, 0x1, RZ, 0xc0, !PT ;  /* 0x0000000102ff7812 */ /* 0x020fda000780c0ff */
        /* <DEDUP_REMOVED lines=22> */
[----:B---3--:R-:W-:-:S11]  /*b850*/  ISETP.GE.AND P0, PT, R16, c[0x0][0x3c8], PT ;  /* 0x0000f20010007a0c */ /* 0x008fd60003f06270 */
[----:B-1----:R-:W-:-:S04]  /*b860*/  @!P2 LEA R2, P1, R11, R0, 0x2 ;  /* 0x000000000b02a211 */ /* 0x002fc800078210ff */
[----:B----4-:R-:W-:Y:S02]  /*b870*/  @!P2 LEA.HI.X R3, R11, R4, R14, 0x2, P1 ;  /* 0x000000040b03a211 */ /* 0x010fe400008f140e */
[----:B------:R-:W3:Y:S01]  /*b880*/  LDL R11, [R1+0x8c] ;  /* 0x00008c00010b7983 */ /* 0x000ee20000100800 */
[----:B------:R-:W-:Y:S02]  /*b890*/  @!P0 IMAD.MOV.U32 R6, RZ, RZ, R0 ;  /* 0x000000ffff068224 */ /* 0x000fe400078e0000 */
[----:B------:R-:W-:Y:S01]  /*b8a0*/  @!P0 IMAD.MOV.U32 R7, RZ, RZ, R4 ;  /* 0x000000ffff078224 */ /* 0x000fe200078e0004 */
[----:B------:R-:W4:Y:S03]  /*b8b0*/  LDL R14, [R1+0x7c] ;  /* 0x00007c00010e7983 */ /* 0x000f260000100800 */
[----:B------:R-:W-:Y:S02]  /*b8c0*/  @!P0 IMAD.WIDE R6, R16, 0x4, R6 ;  /* 0x0000000410068825 */ /* 0x000fe400078e0206 */
[----:B------:R-:W5:Y:S01]  /*b8d0*/  LDL R16, [R1+0x80] ;  /* 0x0000800001107983 */ /* 0x000f620000100800 */
[----:B--2---:R-:W-:-:S02]  /*b8e0*/  ISETP.GE.AND P4, PT, R76, c[0x0][0x3c8], PT ;  /* 0x0000f2004c007a0c */ /* 0x004fc40003f86270 */
[----:B------:R-:W-:Y:S01]  /*b8f0*/  ISETP.GE.AND P3, PT, R8, c[0x0][0x3c8], PT ;  /* 0x0000f20008007a0c */ /* 0x000fe20003f66270 */
[----:B------:R1:W-:Y:S01]  /*b900*/  @!P0 ST.E.64 [R6.64], R28 ;  /* 0x0000001c06008985 */ /* 0x0003e2000c101b06 */
[----:B------:R-:W-:Y:S02]  /*b910*/  ISETP.GE.AND P1, PT, R25, c[0x0][0x3c8], PT ;  /* 0x0000f20019007a0c */ /* 0x000fe40003f26270 */
[----:B------:R-:W-:Y:S01]  /*b920*/  ISETP.GE.AND P0, PT, R23, c[0x0][0x3c8], PT ;  /* 0x0000f20017007a0c */ /* 0x000fe20003f06270 */
[----:B------:R2:W-:Y:S01]  /*b930*/  @!P2 ST.E.64 [R2.64], R30 ;  /* 0x0000001e0200a985 */ /* 0x0005e2000c101b06 */
[----:B------:R-:W-:-:S05]  /*b940*/  ISETP.GE.AND P6, PT, R21, c[0x0][0x3c8], PT ;  /* 0x0000f20015007a0c */ /* 0x000fca0003fc6270 */
[-C--:B-1----:R-:W-:Y:S02]  /*b950*/  @!P4 LEA R6, P5, R76, R0.reuse, 0x2 ;  /* 0x000000004c06c211 */ /* 0x082fe400078a10ff */
[----:B--2---:R-:W-:Y:S02]  /*b960*/  @!P3 LEA R2, P2, R8, R0, 0x2 ;  /* 0x000000000802b211 */ /* 0x004fe400078410ff */
[-C--:B------:R-:W-:Y:S02]  /*b970*/  @!P4 LEA.HI.X R7, R76, R4.reuse, R77, 0x2, P5 ;  /* 0x000000044c07c211 */ /* 0x080fe400028f144d */
[----:B------:R-:W-:-:S03]  /*b980*/  @!P3 LEA.HI.X R3, R8, R4, R9, 0x2, P2 ;  /* 0x000000040803b211 */ /* 0x000fc600010f1409 */
[----:B------:R-:W-:Y:S01]  /*b990*/  @!P4 ST.E.64 [R6.64], R32 ;  /* 0x000000200600c985 */ /* 0x000fe2000c101b06 */
[----:B------:R-:W-:Y:S02]  /*b9a0*/  ISETP.GE.AND P4, PT, R10, c[0x0][0x3c8], PT ;  /* 0x0000f2000a007a0c */ /* 0x000fe40003f86270 */
[C---:B------:R-:W-:Y:S01]  /*b9b0*/  @!P1 LEA R8, P5, R25.reuse, R0, 0x2 ;  /* 0x0000000019089211 */ /* 0x040fe200078a10ff */
[----:B------:R1:W-:Y:S03]  /*b9c0*/  @!P3 ST.E.64 [R2.64], R34 ;  /* 0x000000220200b985 */ /* 0x0003e6000c101b06 */
[----:B------:R-:W-:Y:S02]  /*b9d0*/  @!P1 LEA.HI.X R9, R25, R4, R75, 0x2, P5 ;  /* 0x0000000419099211 */ /* 0x000fe400028f144b */
[----:B------:R-:W-:-:S03]  /*b9e0*/  ISETP.GE.AND P3, PT, R19, c[0x0][0x3c8], PT ;  /* 0x0000f20013007a0c */ /* 0x000fc60003f66270 */
[----:B------:R-:W-:Y:S01]  /*b9f0*/  @!P1 ST.E.64 [R8.64], R50 ;  /* 0x0000003208009985 */ /* 0x000fe2000c101b06 */
[----:B------:R-:W-:Y:S02]  /*ba00*/  ISETP.GE.AND P1, PT, R15, c[0x0][0x3c8], PT ;  /* 0x0000f2000f007a0c */ /* 0x000fe40003f26270 */
[-C--:B-1----:R-:W-:Y:S02]  /*ba10*/  @!P0 LEA R2, P2, R23, R0.reuse, 0x2 ;  /* 0x0000000017028211 */ /* 0x082fe400078410ff */
[----:B------:R-:W-:Y:S02]  /*ba20*/  @!P6 LEA R6, P5, R21, R0, 0x2 ;  /* 0x000000001506e211 */ /* 0x000fe400078a10ff */
[-C--:B------:R-:W-:Y:S02]  /*ba30*/  @!P0 LEA.HI.X R3, R23, R4.reuse, R24, 0x2, P2 ;  /* 0x0000000417038211 */ /* 0x080fe400010f1418 */
[----:B------:R-:W-:Y:S02]  /*ba40*/  ISETP.GE.AND P2, PT, R17, c[0x0][0x3c8], PT ;  /* 0x0000f20011007a0c */ /* 0x000fe40003f46270 */
[----:B------:R-:W-:Y:S01]  /*ba50*/  @!P6 LEA.HI.X R7, R21, R4, R22, 0x2, P5 ;  /* 0x000000041507e211 */ /* 0x000fe200028f1416 */
[----:B------:R1:W-:Y:S01]  /*ba60*/  @!P0 ST.E.64 [R2.64], R36 ;  /* 0x0000002402008985 */ /* 0x0003e2000c101b06 */
[----:B------:R-:W-:-:S03]  /*ba70*/  ISETP.GE.AND P0, PT, R5, c[0x0][0x3c8], PT ;  /* 0x0000f20005007a0c */ /* 0x000fc60003f06270 */
[----:B------:R2:W-:Y:S01]  /*ba80*/  @!P6 ST.E.64 [R6.64], R38 ;  /* 0x000000260600e985 */ /* 0x0005e2000c101b06 */
[----:B-1----:R-:W-:-:S04]  /*ba90*/  @!P4 LEA R2, P5, R10, R0, 0x2 ;  /* 0x000000000a02c211 */ /* 0x002fc800078a10ff */
[----:B---3--:R-:W-:Y:S02]  /*baa0*/  @!P4 LEA.HI.X R3, R10, R4, R11, 0x2, P5 ;  /* 0x000000040a03c211 */ /* 0x008fe400028f140b */
[----:B------:R-:W-:-:S03]  /*bab0*/  @!P3 LEA R10, P5, R19, R0, 0x2 ;  /* 0x00000000130ab211 */ /* 0x000fc600078a10ff */
[----:B------:R1:W-:Y:S01]  /*bac0*/  @!P4 ST.E.64 [R2.64], R40 ;  /* 0x000000280200c985 */ /* 0x0003e2000c101b06 */
[----:B------:R-:W-:Y:S02]  /*bad0*/  @!P2 LEA R8, P4, R17, R0, 0x2 ;  /* 0x000000001108a211 */ /* 0x000fe400078810ff */
[----:B------:R-:W-:Y:S02]  /*bae0*/  @!P3 LEA.HI.X R11, R19, R4, R20, 0x2, P5 ;  /* 0x00000004130bb211 */ /* 0x000fe400028f1414 */
[----:B--2---:R-:W-:Y:S02]  /*baf0*/  @!P1 LEA R6, P5, R15, R0, 0x2 ;  /* 0x000000000f069211 */ /* 0x004fe400078a10ff */
[-C--:B------:R-:W-:Y:S02]  /*bb00*/  @!P2 LEA.HI.X R9, R17, R4.reuse, R18, 0x2, P4 ;  /* 0x000000041109a211 */ /* 0x080fe400020f1412 */
[----:B-----5:R-:W-:Y:S01]  /*bb10*/  @!P1 LEA.HI.X R7, R15, R4, R16, 0x2, P5 ;  /* 0x000000040f079211 */ /* 0x020fe200028f1410 */
[----:B------:R2:W-:Y:S04]  /*bb20*/  @!P3 ST.E.64 [R10.64], R66 ;  /* 0x000000420a00b985 */ /* 0x0005e8000c101b06 */
[----:B------:R2:W-:Y:S04]  /*bb30*/  @!P2 ST.E.64 [R8.64], R52 ;  /* 0x000000340800a985 */ /* 0x0005e8000c101b06 */
[----:B------:R2:W-:Y:S01]  /*bb40*/  @!P1 ST.E.64 [R6.64], R42 ;  /* 0x0000002a06009985 */ /* 0x0005e2000c101b06 */
[----:B-1----:R-:W-:-:S04]  /*bb50*/  @!P0 LEA R2, P4, R5, R0, 0x2 ;  /* 0x0000000005028211 */ /* 0x002fc800078810ff */
[----:B----4-:R-:W-:-:S05]  /*bb60*/  @!P0 LEA.HI.X R3, R5, R4, R14, 0x2, P4 ;  /* 0x0000000405038211 */ /* 0x010fca00020f140e */
[----:B------:R2:W-:Y:S04]  /*bb70*/  @!P0 ST.E.64 [R2.64], R26 ;  /* 0x0000001a02008985 */ /* 0x0005e8000c101b06 */
.L_x_86:
[----:B------:R-:W-:Y:S05]  /*bb80*/  BSYNC B0 ;  /* 0x0000000000007941 */ /* 0x000fea0003800000 */
.L_x_85:
[----:B------:R-:W-:Y:S05]  /*bb90*/  BRA.DIV ~URZ, `(.L_x_87) ;  /* 0x00002e127f007947 */ /* 0x000fea000b800000 */
[----:B--2---:R2:W3:Y:S04]  /*bba0*/  SHFL.IDX PT, R4, R12, 0x3, 0x1c1f ;  /* 0x007c1f000c047f89 */ /* 0x0044e800000e0000 */
[----:B-1----:R2:W1:Y:S02]  /*bbb0*/  SHFL.IDX PT, R0, R13, 0x3, 0x1c1f ;  /* 0x007c1f000d007f89 */ /* 0x00246400000e0000 */
.L_x_144:
[----:B------:R-:W5:Y:S02]  /*bbc0*/  LDL R2, [R1+0x24] ;  /* 0x0000240001027983 */ /* 0x000f640000100800 */
[----:B-----5:R-:W-:-:S13]  /*bbd0*/  LOP3.LUT P0, RZ, R2, 0x2, RZ, 0xc0, !PT ;  /* 0x0000000202ff7812 */ /* 0x020fda000780c0ff */
[----:B------:R-:W-:Y:S05]  /*bbe0*/  @P0 BRA `(.L_x_75) ;  /* 0x0000127000000947 */ /* 0x000fea0003800000 */
[----:B--234-:R-:W2:Y:S04]  /*bbf0*/  LDL R13, [R1+0x70] ;  /* 0x00007000010d7983 */ /* 0x01cea80000100800 */
[----:B------:R-:W3:Y:S04]  /*bc00*/  LDL R8, [R1+0x5c] ;  /* 0x00005c0001087983 */ /* 0x000ee80000100800 */
[----:B------:R-:W4:Y:S04]  /*bc10*/  LDL R5, [R1+0x58] ;  /* 0x0000580001057983 */ /* 0x000f280000100800 */
[----:B------:R-:W5:Y:S04]  /*bc20*/  LDL R9, [R1+0xa4] ;  /* 0x0000a40001097983 */ /* 0x000f680000100800 */
        /* <DEDUP_REMOVED lines=15> */
[----:B------:R-:W5:Y:S01]  /*bd20*/  LDL R15, [R1+0x84] ;  /* 0x00008400010f7983 */ /* 0x000f620000100800 */
[----:B--2---:R-:W-:-:S02]  /*bd30*/  ISETP.GE.AND P4, PT, R13, c[0x0][0x3c8], PT ;  /* 0x0000f2000d007a0c */ /* 0x004fc40003f86270 */
[----:B---3--:R-:W-:Y:S02]  /*bd40*/  ISETP.GE.AND P3, PT, R8, c[0x0][0x3c8], PT ;  /* 0x0000f20008007a0c */ /* 0x008fe40003f66270 */
[----:B----4-:R-:W-:-:S09]  /*bd50*/  ISETP.GE.AND P2, PT, R5, c[0x0][0x3c8], PT ;  /* 0x0000f20005007a0c */ /* 0x010fd20003f46270 */
[----:B-1----:R-:W-:Y:S02]  /*bd60*/  @!P4 IMAD.MOV.U32 R6, RZ, RZ, R0 ;  /* 0x000000ffff06c224 */ /* 0x002fe400078e0000 */
[----:B------:R-:W-:Y:S01]  /*bd70*/  @!P4 IMAD.MOV.U32 R7, RZ, RZ, R4 ;  /* 0x000000ffff07c224 */ /* 0x000fe200078e0004 */
[----:B------:R-:W-:-:S03]  /*bd80*/  @!P3 LEA R2, P5, R8, R0, 0x2 ;  /* 0x000000000802b211 */ /* 0x000fc600078a10ff */
[----:B------:R-:W-:Y:S01]  /*bd90*/  @!P4 IMAD.WIDE R6, R13, 0x4, R6 ;  /* 0x000000040d06c825 */ /* 0x000fe200078e0206 */
[----:B-----5:R-:W-:Y:S01]  /*bda0*/  @!P3 LEA.HI.X R3, R8, R4, R9, 0x2, P5 ;  /* 0x000000040803b211 */ /* 0x020fe200028f1409 */
[----:B------:R-:W2:Y:S04]  /*bdb0*/  LDL R13, [R1+0x80] ;  /* 0x00008000010d7983 */ /* 0x000ea80000100800 */
[----:B------:R1:W-:Y:S04]  /*bdc0*/  @!P4 ST.E.64 [R6.64], R56 ;  /* 0x000000380600c985 */ /* 0x0003e8000c101b06 */
[----:B------:R3:W-:Y:S01]  /*bdd0*/  @!P3 ST.E.64 [R2.64], R46 ;  /* 0x0000002e0200b985 */ /* 0x0007e2000c101b06 */
[----:B------:R-:W-:-:S04]  /*bde0*/  @!P2 LEA R8, P3, R5, R0, 0x2 ;  /* 0x000000000508a211 */ /* 0x000fc800078610ff */
[----:B------:R-:W-:Y:S02]  /*bdf0*/  @!P2 LEA.HI.X R9, R5, R4, R26, 0x2, P3 ;  /* 0x000000040509a211 */ /* 0x000fe400018f141a */
[----:B------:R-:W4:Y:S01]  /*be00*/  LDL R5, [R1+0x34] ;  /* 0x0000340001057983 */ /* 0x000f220000100800 */
[----:B------:R-:W-:Y:S02]  /*be10*/  ISETP.GE.AND P1, PT, R24, c[0x0][0x3c8], PT ;  /* 0x0000f20018007a0c */ /* 0x000fe40003f26270 */
[----:B------:R-:W-:-:S11]  /*be20*/  ISETP.GE.AND P0, PT, R22, c[0x0][0x3c8], PT ;  /* 0x0000f20016007a0c */ /* 0x000fd60003f06270 */
[-C--:B-1----:R-:W-:Y:S02]  /*be30*/  @!P1 LEA R6, P4, R24, R0.reuse, 0x2 ;  /* 0x0000000018069211 */ /* 0x082fe400078810ff */
[----:B------:R-:W-:Y:S02]  /*be40*/  ISETP.GE.AND P5, PT, R20, c[0x0][0x3c8], PT ;  /* 0x0000f20014007a0c */ /* 0x000fe40003fa6270 */
[----:B---3--:R-:W-:-:S09]  /*be50*/  @!P0 LEA R2, P6, R22, R0, 0x2 ;  /* 0x0000000016028211 */ /* 0x008fd200078c10ff */
[----:B------:R-:W-:-:S04]  /*be60*/  P2R R3, PR, RZ, 0x10 ;  /* 0x00000010ff037803 */ /* 0x000fc80000000000 */
[----:B------:R-:W-:Y:S02]  /*be70*/  ISETP.NE.AND P3, PT, R3, RZ, PT ;  /* 0x000000ff0300720c */ /* 0x000fe40003f65270 */
[----:B------:R-:W-:Y:S02]  /*be80*/  ISETP.GE.AND P4, PT, R10, c[0x0][0x3c8], PT ;  /* 0x0000f2000a007a0c */ /* 0x000fe40003f86270 */
[-C--:B------:R-:W-:Y:S02]  /*be90*/  @!P1 LEA.HI.X R7, R24, R4.reuse, R25, 0x2, P3 ;  /* 0x0000000418079211 */ /* 0x080fe400018f1419 */
[----:B------:R-:W-:Y:S01]  /*bea0*/  @!P0 LEA.HI.X R3, R22, R4, R23, 0x2, P6 ;  /* 0x0000000416038211 */ /* 0x000fe200030f1417 */
[----:B------:R-:W-:Y:S01]  /*beb0*/  @!P2 ST.E.64 [R8.64], R68 ;  /* 0x000000440800a985 */ /* 0x000fe2000c101b06 */
[----:B------:R-:W-:-:S03]  /*bec0*/  ISETP.GE.AND P3, PT, R18, c[0x0][0x3c8], PT ;  /* 0x0000f20012007a0c */ /* 0x000fc60003f66270 */
[----:B------:R1:W-:Y:S04]  /*bed0*/  @!P1 ST.E.64 [R6.64], R64 ;  /* 0x0000004006009985 */ /* 0x0003e8000c101b06 */
[----:B------:R3:W-:Y:S01]  /*bee0*/  @!P0 ST.E.64 [R2.64], R48 ;  /* 0x0000003002008985 */ /* 0x0007e2000c101b06 */
[----:B------:R-:W-:Y:S02]  /*bef0*/  ISETP.GE.AND P2, PT, R16, c[0x0][0x3c8], PT ;  /* 0x0000f20010007a0c */ /* 0x000fe40003f46270 */
[----:B------:R-:W-:Y:S02]  /*bf00*/  ISETP.GE.AND P1, PT, R14, c[0x0][0x3c8], PT ;  /* 0x0000f2000e007a0c */ /* 0x000fe40003f26270 */
[----:B-1----:R-:W-:-:S04]  /*bf10*/  @!P5 LEA R6, P0, R20, R0, 0x2 ;  /* 0x000000001406d211 */ /* 0x002fc800078010ff */
[----:B------:R-:W-:Y:S02]  /*bf20*/  @!P5 LEA.HI.X R7, R20, R4, R21, 0x2, P0 ;  /* 0x000000041407d211 */ /* 0x000fe400000f1415 */
[----:B---3--:R-:W-:-:S03]  /*bf30*/  @!P4 LEA R2, P6, R10, R0, 0x2 ;  /* 0x000000000a02c211 */ /* 0x008fc600078c10ff */
[----:B------:R-:W-:Y:S01]  /*bf40*/  @!P5 ST.E.64 [R6.64], R60 ;  /* 0x0000003c0600d985 */ /* 0x000fe2000c101b06 */
[----:B------:R-:W-:Y:S02]  /*bf50*/  @!P4 LEA.HI.X R3, R10, R4, R11, 0x2, P6 ;  /* 0x000000040a03c211 */ /* 0x000fe400030f140b */
[-C--:B------:R-:W-:Y:S02]  /*bf60*/  @!P3 LEA R10, P5, R18, R0.reuse, 0x2 ;  /* 0x00000000120ab211 */ /* 0x080fe400078a10ff */
[----:B------:R-:W-:Y:S01]  /*bf70*/  ISETP.GE.AND P0, PT, R12, c[0x0][0x3c8], PT ;  /* 0x0000f2000c007a0c */ /* 0x000fe20003f06270 */
[----:B------:R1:W-:Y:S01]  /*bf80*/  @!P4 ST.E.64 [R2.64], R58 ;  /* 0x0000003a0200c985 */ /* 0x0003e2000c101b06 */
[----:B------:R-:W-:-:S04]  /*bf90*/  @!P2 LEA R8, P6, R16, R0, 0x2 ;  /* 0x000000001008a211 */ /* 0x000fc800078c10ff */
[----:B------:R-:W-:-:S05]  /*bfa0*/  @!P2 LEA.HI.X R9, R16, R4, R17, 0x2, P6 ;  /* 0x000000041009a211 */ /* 0x000fca00030f1411 */
[----:B-1----:R-:W-:-:S04]  /*bfb0*/  P2R R2, PR, RZ, 0x20 ;  /* 0x00000020ff027803 */ /* 0x002fc80000000000 */
[----:B------:R-:W-:Y:S02]  /*bfc0*/  ISETP.NE.AND P4, PT, R2, RZ, PT ;  /* 0x000000ff0200720c */ /* 0x000fe40003f85270 */
[----:B------:R-:W-:Y:S02]  /*bfd0*/  @!P1 LEA R6, P5, R14, R0, 0x2 ;  /* 0x000000000e069211 */ /* 0x000fe400078a10ff */
[----:B------:R-:W-:Y:S02]  /*bfe0*/  @!P3 LEA.HI.X R11, R18, R4, R19, 0x2, P4 ;  /* 0x00000004120bb211 */ /* 0x000fe400020f1413 */
[----:B------:R-:W-:Y:S02]  /*bff0*/  @!P0 LEA R2, P4, R12, R0, 0x2 ;  /* 0x000000000c028211 */ /* 0x000fe400078810ff */
[-C--:B------:R-:W-:Y:S01]  /*c000*/  @!P1 LEA.HI.X R7, R14, R4.reuse, R15, 0x2, P5 ;  /* 0x000000040e079211 */ /* 0x080fe200028f140f */
[----:B------:R1:W-:Y:S04]  /*c010*/  @!P3 ST.E.64 [R10.64], R72 ;  /* 0x000000480a00b985 */ /* 0x0003e8000c101b06 */
[----:B------:R1:W-:Y:S04]  /*c020*/  @!P2 ST.E.64 [R8.64], R70 ;  /* 0x000000460800a985 */ /* 0x0003e8000c101b06 */
[----:B------:R1:W-:Y:S01]  /*c030*/  @!P1 ST.E.64 [R6.64], R62 ;  /* 0x0000003e06009985 */ /* 0x0003e2000c101b06 */
[----:B--2---:R-:W-:-:S05]  /*c040*/  @!P0 LEA.HI.X R3, R12, R4, R13, 0x2, P4 ;  /* 0x000000040c038211 */ /* 0x004fca00020f140d */
[----:B------:R1:W-:Y:S01]  /*c050*/  @!P0 ST.E.64 [R2.64], R54 ;  /* 0x0000003602008985 */ /* 0x0003e2000c101b06 */
[----:B----4-:R-:W-:-:S13]  /*c060*/  ISETP.GE.AND P0, PT, R5, c[0x0][0x3c8], PT ;  /* 0x0000f20005007a0c */ /* 0x010fda0003f06270 */
[----:B------:R-:W-:Y:S05]  /*c070*/  @P0 BRA `(.L_x_75) ;  /* 0x00000de000000947 */ /* 0x000fea0003800000 */
[----:B------:R-:W2:Y:S01]  /*c080*/  LDL R12, [R1+0x7c] ;  /* 0x00007c00010c7983 */ /* 0x000ea20000100800 */
[----:B-1----:R-:W-:-:S04]  /*c090*/  LEA R2, P0, R5, R0, 0x2 ;  /* 0x0000000005027211 */ /* 0x002fc800078010ff */
[----:B--2---:R-:W-:-:S05]  /*c0a0*/  LEA.HI.X R3, R5, R4, R12, 0x2, P0 ;  /* 0x0000000405037211 */ /* 0x004fca00000f140c */
[----:B------:R1:W-:Y:S01]  /*c0b0*/  ST.E.64 [R2.64], R44 ;  /* 0x0000002c02007985 */ /* 0x0003e2000c101b06 */
[----:B------:R-:W-:Y:S05]  /*c0c0*/  BRA `(.L_x_75) ;  /* 0x00000d9000007947 */ /* 0x000fea0003800000 */
.L_x_60:
[----:B------:R-:W2:Y:S04]  /*c0d0*/  LDL.LU R8, [R1+0x18] ;  /* 0x0000180001087983 */ /* 0x000ea80000300800 */
[----:B------:R-:W3:Y:S04]  /*c0e0*/  LDL R7, [R1+0x4] ;  /* 0x0000040001077983 */ /* 0x000ee80000100800 */
[----:B-1----:R-:W4:Y:S01]  /*c0f0*/  LDL R6, [R1+0x28] ;  /* 0x0000280001067983 */ /* 0x002f220000100800 */
[----:B------:R-:W-:Y:S01]  /*c100*/  ISETP.NE.U32.AND P0, PT, RZ, c[0x0][0x508], PT ;  /* 0x00014200ff007a0c */ /* 0x000fe20003f05070 */
[----:B------:R-:W-:Y:S01]  /*c110*/  IMAD.MOV.U32 R4, RZ, RZ, 0x4 ;  /* 0x00000004ff047424 */ /* 0x000fe200078e00ff */
[----:B------:R-:W-:Y:S01]  /*c120*/  ISETP.NE.U32.AND P2, PT, RZ, c[0x0][0x500], PT ;  /* 0x00014000ff007a0c */ /* 0x000fe20003f45070 */
[----:B------:R-:W-:Y:S01]  /*c130*/  IMAD.MOV.U32 R0, RZ, RZ, RZ ;  /* 0x000000ffff007224 */ /* 0x000fe200078e00ff */
[----:B------:R-:W-:Y:S01]  /*c140*/  ISETP.NE.AND.EX P1, PT, RZ, c[0x0][0x50c], PT, P0 ;  /* 0x00014300ff007a0c */ /* 0x000fe20003f25300 */
[----:B------:R-:W-:Y:S01]  /*c150*/  IMAD.MOV.U32 R19, RZ, RZ, c[0x0][0x388] ;  /* 0x0000e200ff137624 */ /* 0x000fe200078e00ff */
[----:B------:R-:W-:-:S11]  /*c160*/  ISETP.NE.AND.EX P2, PT, RZ, c[0x0][0x504], PT, P2 ;  /* 0x00014100ff007a0c */ /* 0x000fd60003f45320 */
[C---:B---3--:R-:W-:Y:S01]  /*c170*/  @P1 LEA R2, P0, R7.reuse, c[0x0][0x508], 0x2 ;  /* 0x0001420007021a11 */ /* 0x048fe200078010ff */
[----:B------:R-:W-:-:S03]  /*c180*/  IMAD.WIDE R4, R7, R4, c[0x0][0x500] ;  /* 0x0001400007047625 */ /* 0x000fc600078e0204 */
[----:B----4-:R-:W-:Y:S02]  /*c190*/  @P1 LEA.HI.X R3, R7, c[0x0][0x50c], R6, 0x2, P0 ;  /* 0x0001430007031a11 */ /* 0x010fe400000f1406 */
[----:B------:R1:W5:Y:S04]  /*c1a0*/  @P2 LDG.E R0, [R4.64] ;  /* 0x0000000604002981 */ /* 0x000368000c1e1900 */
[----:B------:R1:W5:Y:S01]  /*c1b0*/  @P1 LDG.E R19, [R2.64] ;  /* 0x0000000602131981 */ /* 0x000362000c1e1900 */
[----:B--2---:R-:W-:-:S04]  /*c1c0*/  ISETP.NE.AND P0, PT, R8, RZ, PT ;  /* 0x000000ff0800720c */ /* 0x004fc80003f05270 */
[----:B------:R-:W-:Y:S01]  /*c1d0*/  SEL R18, R8, c[0x0][0x3d4], P0 ;  /* 0x0000f50008127a07 */ /* 0x000fe20000000000 */
[----:B------:R-:W-:Y:S05]  /*c1e0*/  @P1 BRA `(.L_x_88) ;  /* 0x0000004000001947 */ /* 0x000fea0003800000 */
[----:B------:R-:W-:Y:S05]  /*c1f0*/  @!P2 BRA `(.L_x_88) ;  /* 0x000000300000a947 */ /* 0x000fea0003800000 */
[----:B-1----:R1:W2:Y:S04]  /*c200*/  LDG.E R2, [R4.64] ;  /* 0x0000000604027981 */ /* 0x0022a8000c1e1900 */
[----:B-1----:R-:W2:Y:S02]  /*c210*/  LDG.E R4, [R4.64+0x4] ;  /* 0x0000040604047981 */ /* 0x002ea4000c1e1900 */
[----:B--2--5:R-:W-:Y:S02]  /*c220*/  IADD3 R19, -R2, R4, RZ ;  /* 0x0000000402137210 */ /* 0x024fe40007ffe1ff */
.L_x_88:
[----:B-1----:R-:W1:Y:S01]  /*c230*/  S2R R4, SR_TID.X ;  /* 0x0000000000047919 */ /* 0x002e620000002100 */
[----:B------:R-:W-:Y:S01]  /*c240*/  BSSY B0, `(.L_x_89) ;  /* 0x0000038000007945 */ /* 0x000fe20003800000 */
[----:B------:R-:W-:Y:S02]  /*c250*/  SEL R12, R7, RZ, !P2 ;  /* 0x000000ff070c7207 */ /* 0x000fe40005000000 */
[----:B------:R-:W-:-:S02]  /*c260*/  SEL R20, R6, RZ, !P2 ;  /* 0x000000ff06147207 */ /* 0x000fc40005000000 */
[----:B-----5:R-:W-:Y:S02]  /*c270*/  SHF.R.S32.HI R17, RZ, 0x1f, R0 ;  /* 0x0000001fff117819 */ /* 0x020fe40000011400 */
[----:B-1----:R-:W-:-:S13]  /*c280*/  ISETP.GT.AND P0, PT, R4, 0x7f, PT ;  /* 0x0000007f0400780c */ /* 0x002fda0003f04270 */
[----:B------:R-:W-:Y:S05]  /*c290*/  @P0 BRA `(.L_x_90) ;  /* 0x0000032000000947 */ /* 0x000fea0003800000 */
[----:B------:R-:W2:Y:S01]  /*c2a0*/  LDL R3, [R1+0x14] ;  /* 0x0000140001037983 */ /* 0x000ea20000100800 */
[----:B------:R-:W-:Y:S01]  /*c2b0*/  IMAD R2, R19, c[0x0][0x4e8], RZ ;  /* 0x00013a0013027a24 */ /* 0x000fe200078e02ff */
[----:B--2---:R-:W-:-:S04]  /*c2c0*/  LEA R13, R3, R4, 0x7 ;  /* 0x00000004030d7211 */ /* 0x004fc800078e38ff */
[----:B------:R-:W-:-:S13]  /*c2d0*/  ISETP.GE.AND P0, PT, R13, R2, PT ;  /* 0x000000020d00720c */ /* 0x000fda0003f06270 */
[----:B------:R-:W-:Y:S05]  /*c2e0*/  @P0 BRA `(.L_x_90) ;  /* 0x000002d000000947 */ /* 0x000fea0003800000 */
[----:B------:R-:W2:Y:S04]  /*c2f0*/  LDL R4, [R1+0x20] ;  /* 0x0000200001047983 */ /* 0x000ea80000100800 */
[----:B------:R-:W3:Y:S01]  /*c300*/  LDL.LU R21, [R1+0x74] ;  /* 0x0000740001157983 */ /* 0x000ee20000300800 */
[----:B------:R-:W-:Y:S01]  /*c310*/  IMAD.MOV.U32 R2, RZ, RZ, 0x368 ;  /* 0x00000368ff027424 */ /* 0x000fe200078e00ff */
[----:B------:R-:W-:-:S04]  /*c320*/  ISETP.GT.AND P2, PT, R18, 0x1, PT ;  /* 0x000000011200780c */ /* 0x000fc80003f44270 */
[----:B------:R-:W-:-:S04]  /*c330*/  SEL R2, R2, 0x328, P2 ;  /* 0x0000032802027807 */ /* 0x000fc80001000000 */
[----:B------:R1:W4:Y:S08]  /*c340*/  LDC.64 R8, c[0x0][R2+0x170] ;  /* 0x00005c0002087b82 */ /* 0x0003300000000a00 */
[----:B------:R1:W2:Y:S08]  /*c350*/  LDC.64 R6, c[0x0][R2+0x168] ;  /* 0x00005a0002067b82 */ /* 0x0002b00000000a00 */
[----:B------:R1:W5:Y:S08]  /*c360*/  LDC.64 R14, c[0x0][R2+0x178] ;  /* 0x00005e00020e7b82 */ /* 0x0003700000000a00 */
[----:B------:R1:W2:Y:S02]  /*c370*/  LDC.64 R10, c[0x0][R2+0x160] ;  /* 0x00005800020a7b82 */ /* 0x0002a40000000a00 */
[----:B-1----:R-:W-:-:S02]  /*c380*/  IMAD.MOV.U32 R2, RZ, RZ, c[0x0][0x4e8] ;  /* 0x00013a00ff027624 */ /* 0x002fc400078e00ff */
[----:B----4-:R-:W-:-:S03]  /*c390*/  IMAD R3, R9, R12, RZ ;  /* 0x0000000c09037224 */ /* 0x010fc600078e02ff */
[----:B------:R-:W-:Y:S02]  /*c3a0*/  ISETP.NE.AND P0, PT, R2, 0x1, PT ;  /* 0x000000010200780c */ /* 0x000fe40003f05270 */
[----:B------:R-:W-:-:S11]  /*c3b0*/  MOV R2, R13 ;  /* 0x0000000d00027202 */ /* 0x000fd60000000f00 */
[----:B------:R-:W-:-:S05]  /*c3c0*/  @P0 IMAD.HI.U32 R16, R13, c[0x0][0x4ec], RZ ;  /* 0x00013b000d100a27 */ /* 0x000fca00078e00ff */
[----:B------:R-:W-:Y:S01]  /*c3d0*/  @P0 SHF.R.U32.HI R2, RZ, c[0x0][0x4f0], R16 ;  /* 0x00013c00ff020a19 */ /* 0x000fe20000011610 */
[-C--:B--2---:R-:W-:Y:S02]  /*c3e0*/  IMAD R9, R7, R4.reuse, RZ ;  /* 0x0000000407097224 */ /* 0x084fe400078e02ff */
[----:B------:R-:W-:-:S04]  /*c3f0*/  IMAD.WIDE.U32 R6, R6, R4, RZ ;  /* 0x0000000406067225 */ /* 0x000fc800078e00ff */
[----:B------:R-:W-:-:S04]  /*c400*/  IMAD.WIDE.U32 R4, R8, R12, RZ ;  /* 0x0000000c08047225 */ /* 0x000fc800078e00ff */
[----:B------:R-:W-:Y:S01]  /*c410*/  IMAD R8, R8, R20, R3 ;  /* 0x0000001408087224 */ /* 0x000fe200078e0203 */
[----:B---3--:R-:W-:Y:S01]  /*c420*/  SEL R3, R21, RZ, P2 ;  /* 0x000000ff15037207 */ /* 0x008fe20001000000 */
[----:B------:R-:W-:Y:S01]  /*c430*/  IMAD.IADD R9, R7, 0x1, R9 ;  /* 0x0000000107097824 */ /* 0x000fe200078e0209 */
[----:B------:R-:W-:Y:S01]  /*c440*/  IADD3 R16, P1, P0, R4, R6, R0 ;  /* 0x0000000604107210 */ /* 0x000fe2000783e000 */
[----:B------:R-:W-:Y:S01]  /*c450*/  IMAD.MOV R6, RZ, RZ, -R2 ;  /* 0x000000ffff067224 */ /* 0x000fe200078e0a02 */
[----:B------:R-:W-:Y:S01]  /*c460*/  IADD3 R7, R5, R8, RZ ;  /* 0x0000000805077210 */ /* 0x000fe20007ffe0ff */
[-C--:B-----5:R-:W-:Y:S02]  /*c470*/  IMAD R8, R15, R3.reuse, RZ ;  /* 0x000000030f087224 */ /* 0x0a0fe400078e02ff */
[----:B------:R-:W-:Y:S01]  /*c480*/  IMAD.WIDE.U32 R4, R14, R3, RZ ;  /* 0x000000030e047225 */ /* 0x000fe200078e00ff */
[----:B------:R-:W-:-:S03]  /*c490*/  IADD3.X R9, R7, R9, R17, P1, P0 ;  /* 0x0000000907097210 */ /* 0x000fc60000fe0411 */
[----:B------:R-:W-:Y:S01]  /*c4a0*/  IMAD R3, R6, c[0x0][0x4e8], R13 ;  /* 0x00013a0006037a24 */ /* 0x000fe200078e020d */
[----:B------:R-:W-:Y:S02]  /*c4b0*/  IADD3 R7, R5, R8, RZ ;  /* 0x0000000805077210 */ /* 0x000fe40007ffe0ff */
[----:B------:R-:W-:Y:S02]  /*c4c0*/  IADD3 R4, P1, P0, R2, R16, R4 ;  /* 0x0000001002047210 */ /* 0x000fe4000783e004 */
[----:B------:R-:W-:Y:S01]  /*c4d0*/  SHF.R.S32.HI R5, RZ, 0x1f, R2 ;  /* 0x0000001fff057819 */ /* 0x000fe20000011402 */
[----:B------:R-:W-:Y:S01]  /*c4e0*/  IMAD R2, R11, R3, RZ ;  /* 0x000000030b027224 */ /* 0x000fe200078e02ff */
[----:B------:R-:W-:Y:S02]  /*c4f0*/  SHF.R.S32.HI R6, RZ, 0x1f, R3 ;  /* 0x0000001fff067819 */ /* 0x000fe40000011403 */
[----:B------:R-:W-:Y:S01]  /*c500*/  IADD3.X R5, R5, R9, R7, P1, P0 ;  /* 0x0000000905057210 */ /* 0x000fe20000fe0407 */
[----:B------:R-:W-:-:S02]  /*c510*/  IMAD.MOV.U32 R7, RZ, RZ, c[0x0][0x4a8] ;  /* 0x00012a00ff077624 */ /* 0x000fc400078e00ff */
[C---:B------:R-:W-:Y:S02]  /*c520*/  IMAD R6, R10.reuse, R6, R2 ;  /* 0x000000060a067224 */ /* 0x040fe400078e0202 */
[----:B------:R-:W-:Y:S01]  /*c530*/  IMAD.WIDE.U32 R2, R10, R3, R4 ;  /* 0x000000030a027225 */ /* 0x000fe200078e0004 */
[----:B------:R-:W-:Y:S02]  /*c540*/  MOV R5, c[0x0][0x4ac] ;  /* 0x00012b0000057a02 */ /* 0x000fe40000000f00 */
[----:B------:R-:W-:Y:S01]  /*c550*/  SEL R4, R7, c[0x0][0x450], P2 ;  /* 0x0001140007047a07 */ /* 0x000fe20001000000 */
[----:B------:R-:W-:Y:S01]  /*c560*/  IMAD.IADD R3, R3, 0x1, R6 ;  /* 0x0000000103037824 */ /* 0x000fe200078e0206 */
[----:B------:R-:W-:Y:S02]  /*c570*/  SEL R5, R5, c[0x0][0x454], P2 ;  /* 0x0001150005057a07 */ /* 0x000fe40001000000 */
[----:B------:R-:W-:-:S04]  /*c580*/  LEA R4, P0, R2, R4, 0x2 ;  /* 0x0000000402047211 */ /* 0x000fc800078010ff */
[----:B------:R-:W-:Y:S02]  /*c590*/  LEA.HI.X R5, R2, R5, R3, 0x2, P0 ;  /* 0x0000000502057211 */ /* 0x000fe400000f1403 */
[----:B------:R-:W-:-:S05]  /*c5a0*/  MOV R2, 0xff800000 ;  /* 0xff80000000027802 */ /* 0x000fca0000000f00 */
[----:B------:R1:W-:Y:S02]  /*c5b0*/  STG.E [R4.64], R2 ;  /* 0x0000000204007986 */ /* 0x0003e4000c101906 */
.L_x_90:
[----:B------:R-:W-:Y:S05]  /*c5c0*/  BSYNC B0 ;  /* 0x0000000000007941 */ /* 0x000fea0003800000 */
.L_x_89:
[----:B------:R-:W-:-:S13]  /*c5d0*/  ISETP.GT.AND P0, PT, R18, 0x1, PT ;  /* 0x000000011200780c */ /* 0x000fda0003f04270 */
[----:B------:R-:W-:Y:S05]  /*c5e0*/  @P0 BRA `(.L_x_75) ;  /* 0x0000087000000947 */ /* 0x000fea0003800000 */
[----:B-1----:R-:W2:Y:S04]  /*c5f0*/  LDL.LU R2, [R1+0x14] ;  /* 0x0000140001027983 */ /* 0x002ea80000300800 */
[----:B------:R-:W3:Y:S01]  /*c600*/  LDL.LU R7, [R1+0x20] ;  /* 0x0000200001077983 */ /* 0x000ee20000300800 */
[----:B------:R-:W-:-:S03]  /*c610*/  IMAD R4, R17, c[0x0][0x3a0], RZ ;  /* 0x0000e80011047a24 */ /* 0x000fc600078e02ff */
[----:B------:R-:W1:Y:S02]  /*c620*/  S2R R3, SR_TID.X ;  /* 0x0000000000037919 */ /* 0x000e640000002100 */
[--C-:B-1----:R-:W-:Y:S02]  /*c630*/  SHF.R.S32.HI R5, RZ, 0x1f, R3.reuse ;  /* 0x0000001fff057819 */ /* 0x102fe40000011403 */
[----:B------:R-:W-:Y:S02]  /*c640*/  SHF.R.S32.HI R9, RZ, 0x1f, R3 ;  /* 0x0000001fff097819 */ /* 0x000fe40000011403 */
[-C--:B------:R-:W-:Y:S02]  /*c650*/  LEA.HI R5, R5, R3.reuse, RZ, 0x2 ;  /* 0x0000000305057211 */ /* 0x080fe400078f10ff */
[----:B------:R-:W-:Y:S02]  /*c660*/  LEA.HI R9, R9, R3, RZ, 0x2 ;  /* 0x0000000309097211 */ /* 0x000fe400078f10ff */
[----:B------:R-:W-:-:S02]  /*c670*/  LOP3.LUT R5, R5, 0xfffffffc, RZ, 0xc0, !PT ;  /* 0xfffffffc05057812 */ /* 0x000fc400078ec0ff */
[----:B------:R-:W-:-:S03]  /*c680*/  SHF.R.S32.HI R9, RZ, 0x2, R9 ;  /* 0x00000002ff097819 */ /* 0x000fc60000011409 */
[----:B------:R-:W-:Y:S01]  /*c690*/  IMAD.IADD R5, R3, 0x1, -R5 ;  /* 0x0000000103057824 */ /* 0x000fe200078e0a05 */
[----:B--2---:R-:W-:Y:S02]  /*c6a0*/  MOV R8, R2 ;  /* 0x0000000200087202 */ /* 0x004fe40000000f00 */
[----:B------:R-:W-:Y:S02]  /*c6b0*/  MOV R2, c[0x0][0x4e8] ;  /* 0x00013a0000027a02 */ /* 0x000fe40000000f00 */
[----:B------:R-:W-:Y:S02]  /*c6c0*/  LEA R11, R8, R9, 0x7 ;  /* 0x00000009080b7211 */ /* 0x000fe400078e38ff */
[----:B------:R-:W-:Y:S01]  /*c6d0*/  ISETP.NE.AND P0, PT, R2, 0x1, PT ;  /* 0x000000010200780c */ /* 0x000fe20003f05270 */
[----:B------:R-:W-:-:S04]  /*c6e0*/  IMAD.WIDE.U32 R2, R0, c[0x0][0x3a0], RZ ;  /* 0x0000e80000027a25 */ /* 0x000fc800078e00ff */
[----:B------:R-:W-:Y:S01]  /*c6f0*/  IMAD R0, R0, c[0x0][0x3a4], R4 ;  /* 0x0000e90000007a24 */ /* 0x000fe200078e0204 */
[----:B------:R-:W-:Y:S01]  /*c700*/  LEA R4, R5, R9, 0x5 ;  /* 0x0000000905047211 */ /* 0x000fe200078e28ff */
[----:B------:R-:W-:-:S03]  /*c710*/  IMAD R5, R20, c[0x0][0x3f0], RZ ;  /* 0x0000fc0014057a24 */ /* 0x000fc600078e02ff */
[----:B------:R-:W-:Y:S01]  /*c720*/  IADD3 R3, R3, R0, RZ ;  /* 0x0000000003037210 */ /* 0x000fe20007ffe0ff */
[----:B------:R-:W-:-:S04]  /*c730*/  IMAD R4, R8, 0x80, R4 ;  /* 0x0000008008047824 */ /* 0x000fc800078e0204 */
[----:B------:R-:W-:-:S04]  /*c740*/  @P0 IMAD.HI.U32 R6, R4, c[0x0][0x4ec], RZ ;  /* 0x00013b0004060a27 */ /* 0x000fc800078e00ff */
[----:B---3--:R-:W-:-:S04]  /*c750*/  IMAD.WIDE.U32 R2, R7, c[0x0][0x3e8], R2 ;  /* 0x0000fa0007027a25 */ /* 0x008fc800078e0002 */
[----:B------:R-:W-:Y:S01]  /*c760*/  IMAD.MOV.U32 R0, RZ, RZ, R4 ;  /* 0x000000ffff007224 */ /* 0x000fe200078e0004 */
[----:B------:R-:W-:Y:S01]  /*c770*/  @P0 SHF.R.U32.HI R0, RZ, c[0x0][0x4f0], R6 ;  /* 0x00013c00ff000a19 */ /* 0x000fe20000011606 */
[----:B------:R-:W-:Y:S02]  /*c780*/  IMAD R3, R7, c[0x0][0x3ec], R3 ;  /* 0x0000fb0007037a24 */ /* 0x000fe400078e0203 */
[C---:B------:R-:W-:Y:S01]  /*c790*/  IMAD R7, R12.reuse, c[0x0][0x3f4], R5 ;  /* 0x0000fd000c077a24 */ /* 0x040fe200078e0205 */
[----:B------:R-:W-:Y:S01]  /*c7a0*/  SHF.R.S32.HI R6, RZ, 0x1f, R0 ;  /* 0x0000001fff067819 */ /* 0x000fe20000011400 */
[----:B------:R-:W-:Y:S01]  /*c7b0*/  IMAD.WIDE.U32 R2, R12, c[0x0][0x3f0], R2 ;  /* 0x0000fc000c027a25 */ /* 0x000fe200078e0002 */
[----:B------:R-:W-:-:S03]  /*c7c0*/  IADD3 R5, -R0, RZ, RZ ;  /* 0x000000ff00057210 */ /* 0x000fc60007ffe1ff */
[----:B------:R-:W-:Y:S01]  /*c7d0*/  IMAD R6, R6, c[0x0][0x3e0], RZ ;  /* 0x0000f80006067a24 */ /* 0x000fe200078e02ff */
[----:B------:R-:W-:Y:S01]  /*c7e0*/  IADD3 R3, R3, R7, RZ ;  /* 0x0000000703037210 */ /* 0x000fe20007ffe0ff */
[----:B------:R-:W-:Y:S02]  /*c7f0*/  IMAD R4, R5, c[0x0][0x4e8], R4 ;  /* 0x00013a0005047a24 */ /* 0x000fe400078e0204 */
[C---:B------:R-:W-:Y:S02]  /*c800*/  IMAD R6, R0.reuse, c[0x0][0x3e4], R6 ;  /* 0x0000f90000067a24 */ /* 0x040fe400078e0206 */
[----:B------:R-:W-:Y:S01]  /*c810*/  IMAD.WIDE.U32 R2, R0, c[0x0][0x3e0], R2 ;  /* 0x0000f80000027a25 */ /* 0x000fe200078e0002 */
[----:B------:R-:W-:-:S03]  /*c820*/  SHF.R.S32.HI R0, RZ, 0x1f, R4 ;  /* 0x0000001fff007819 */ /* 0x000fc60000011404 */
[----:B------:R-:W-:Y:S02]  /*c830*/  IMAD.IADD R3, R3, 0x1, R6 ;  /* 0x0000000103037824 */ /* 0x000fe400078e0206 */
[----:B------:R-:W-:Y:S02]  /*c840*/  IMAD R0, R0, c[0x0][0x3d8], RZ ;  /* 0x0000f60000007a24 */ /* 0x000fe400078e02ff */
[----:B------:R-:W-:-:S04]  /*c850*/  IMAD.WIDE.U32 R2, R4, c[0x0][0x3d8], R2 ;  /* 0x0000f60004027a25 */ /* 0x000fc800078e0002 */
[----:B------:R-:W-:Y:S01]  /*c860*/  IMAD R4, R4, c[0x0][0x3dc], R0 ;  /* 0x0000f70004047a24 */ /* 0x000fe200078e0200 */
[----:B------:R-:W-:-:S04]  /*c870*/  LEA R12, P0, R2, c[0x0][0x380], 0x1 ;  /* 0x0000e000020c7a11 */ /* 0x000fc800078008ff */
[----:B------:R-:W-:-:S04]  /*c880*/  IADD3 R4, R3, R4, RZ ;  /* 0x0000000403047210 */ /* 0x000fc80007ffe0ff */
[----:B------:R-:W-:Y:S01]  /*c890*/  LEA.HI.X R9, R2, c[0x0][0x384], R4, 0x1, P0 ;  /* 0x0000e10002097a11 */ /* 0x000fe200000f0c04 */
[----:B------:R-:W-:Y:S05]  /*c8a0*/  BRA.DIV ~URZ, `(.L_x_91) ;  /* 0x000021c27f007947 */ /* 0x000fea000b800000 */
[----:B------:R1:W2:Y:S02]  /*c8b0*/  SHFL.IDX PT, R8, R9, RZ, 0x1c1f ;  /* 0x001c1fff09087589 */ /* 0x0002a400000e0000 */
.L_x_145:
[----:B------:R-:W-:Y:S05]  /*c8c0*/  BRA.DIV ~URZ, `(.L_x_92) ;  /* 0x000022127f007947 */ /* 0x000fea000b800000 */
[----:B------:R3:W4:Y:S02]  /*c8d0*/  SHFL.IDX PT, R0, R12, RZ, 0x1c1f ;  /* 0x001c1fff0c007589 */ /* 0x00072400000e0000 */
.L_x_146:
[----:B------:R-:W-:Y:S01]  /*c8e0*/  IMAD R10, R19, c[0x0][0x4e8], RZ ;  /* 0x00013a00130a7a24 */ /* 0x000fe200078e02ff */
[----:B------:R-:W-:Y:S04]  /*c8f0*/  BSSY B0, `(.L_x_93) ;  /* 0x0000012000007945 */ /* 0x000fe80003800000 */
[----:B------:R-:W-:-:S13]  /*c900*/  ISETP.GE.AND P0, PT, R11, R10, PT ;  /* 0x0000000a0b00720c */ /* 0x000fda0003f06270 */
        /* <DEDUP_REMOVED lines=9> */
[----:B------:R2:W-:Y:S01]  /*c9a0*/  @!P2 ST.E.128 [R6.64], RZ ;  /* 0x000000ff0600a985 */ /* 0x0005e2000c101d06 */
[----:B-----5:R-:W-:Y:S02]  /*c9b0*/  ISETP.GE.AND P0, PT, R13, c[0x0][0x3c8], PT ;  /* 0x0000f2000d007a0c */ /* 0x020fe40003f06270 */
[----:B---3--:R-:W-:-:S11]  /*c9c0*/  @!P1 LEA.HI.X R5, R252, R8, R15, 0x1, P4 ;  /* 0x00000008fc059211 */ /* 0x008fd600020f0c0f */
[----:B------:R-:W-:-:S04]  /*c9d0*/  @!P0 LEA R2, P3, R13, R0, 0x1 ;  /* 0x000000000d028211 */ /* 0x000fc800078608ff */
[----:B----4-:R-:W-:Y:S01]  /*c9e0*/  @!P0 LEA.HI.X R3, R13, R8, R14, 0x1, P3 ;  /* 0x000000080d038211 */ /* 0x010fe200018f0c0e */
[----:B------:R2:W-:Y:S04]  /*c9f0*/  @!P1 ST.E.128 [R4.64], RZ ;  /* 0x000000ff04009985 */ /* 0x0005e8000c101d06 */
[----:B------:R2:W-:Y:S04]  /*ca00*/  @!P0 ST.E.128 [R2.64], RZ ;  /* 0x000000ff02008985 */ /* 0x0005e8000c101d06 */
.L_x_94:
[----:B------:R-:W-:Y:S05]  /*ca10*/  BSYNC B0 ;  /* 0x0000000000007941 */ /* 0x000fea0003800000 */
.L_x_93:
[----:B------:R-:W-:Y:S05]  /*ca20*/  BRA.DIV ~URZ, `(.L_x_95) ;  /* 0x000021127f007947 */ /* 0x000fea000b800000 */
[----:B--2---:R2:W1:Y:S04]  /*ca30*/  SHFL.IDX PT, R8, R9, 0x1, 0x1c1f ;  /* 0x003c1f0009087f89 */ /* 0x00446800000e0000 */
[----:B----4-:R2:W4:Y:S02]  /*ca40*/  SHFL.IDX PT, R0, R12, 0x1, 0x1c1f ;  /* 0x003c1f000c007f89 */ /* 0x01052400000e0000 */
.L_x_147:
        /* <DEDUP_REMOVED lines=12> */
[----:B------:R1:W-:Y:S01]  /*cb10*/  @!P2 ST.E.128 [R6.64], RZ ;  /* 0x000000ff0600a985 */ /* 0x0003e2000c101d06 */
[----:B-----5:R-:W-:Y:S02]  /*cb20*/  ISETP.GE.AND P0, PT, R13, c[0x0][0x3c8], PT ;  /* 0x0000f2000d007a0c */ /* 0x020fe40003f06270 */
[----:B--2---:R-:W-:-:S11]  /*cb30*/  @!P1 LEA.HI.X R5, R252, R8, R15, 0x1, P4 ;  /* 0x00000008fc059211 */ /* 0x004fd600020f0c0f */
[----:B------:R-:W-:-:S04]  /*cb40*/  @!P0 LEA R2, P3, R13, R0, 0x1 ;  /* 0x000000000d028211 */ /* 0x000fc800078608ff */
[----:B---3--:R-:W-:Y:S01]  /*cb50*/  @!P0 LEA.HI.X R3, R13, R8, R14, 0x1, P3 ;  /* 0x000000080d038211 */ /* 0x008fe200018f0c0e */
[----:B------:R1:W-:Y:S04]  /*cb60*/  @!P1 ST.E.128 [R4.64], RZ ;  /* 0x000000ff04009985 */ /* 0x0003e8000c101d06 */
[----:B------:R1:W-:Y:S04]  /*cb70*/  @!P0 ST.E.128 [R2.64], RZ ;  /* 0x000000ff02008985 */ /* 0x0003e8000c101d06 */
.L_x_97:
[----:B------:R-:W-:Y:S05]  /*cb80*/  BSYNC B0 ;  /* 0x0000000000007941 */ /* 0x000fea0003800000 */
.L_x_96:
[----:B------:R-:W-:Y:S05]  /*cb90*/  BRA.DIV ~URZ, `(.L_x_98) ;  /* 0x000020627f007947 */ /* 0x000fea000b800000 */
[----:B-1----:R1:W2:Y:S02]  /*cba0*/  SHFL.IDX PT, R8, R9, 0x2, 0x1c1f ;  /* 0x005c1f0009087f89 */ /* 0x0022a400000e0000 */
.L_x_148:
[----:B------:R-:W-:Y:S05]  /*cbb0*/  BRA.DIV ~URZ, `(.L_x_99) ;  /* 0x000020b27f007947 */ /* 0x000fea000b800000 */
[----:B----4-:R4:W1:Y:S02]  /*cbc0*/  SHFL.IDX PT, R0, R12, 0x2, 0x1c1f ;  /* 0x005c1f000c007f89 */ /* 0x01086400000e0000 */
.L_x_149:
        /* <DEDUP_REMOVED lines=19> */
.L_x_101:
[----:B------:R-:W-:Y:S05]  /*cd00*/  BSYNC B0 ;  /* 0x0000000000007941 */ /* 0x000fea0003800000 */
.L_x_100:
[----:B------:R-:W-:Y:S05]  /*cd10*/  BRA.DIV ~URZ, `(.L_x_102) ;  /* 0x00001fb27f007947 */ /* 0x000fea000b800000 */
[----:B--2---:R2:W3:Y:S04]  /*cd20*/  SHFL.IDX PT, R8, R9, 0x3, 0x1c1f ;  /* 0x007c1f0009087f89 */ /* 0x0044e800000e0000 */
[----:B-1----:R2:W1:Y:S02]  /*cd30*/  SHFL.IDX PT, R0, R12, 0x3, 0x1c1f ;  /* 0x007c1f000c007f89 */ /* 0x00246400000e0000 */
.L_x_150:
[----:B------:R-:W-:-:S04]  /*cd40*/  IADD3 R2, R11, 0x60, RZ ;  /* 0x000000600b027810 */ /* 0x000fc80007ffe0ff */
[----:B------:R-:W-:-:S13]  /*cd50*/  ISETP.GE.AND P0, PT, R2, R10, PT ;  /* 0x0000000a0200720c */ /* 0x000fda0003f06270 */
[----:B------:R-:W-:Y:S05]  /*cd60*/  @P0 BRA `(.L_x_75) ;  /* 0x000000f000000947 */ /* 0x000fea0003800000 */
[----:B--2---:R-:W2:Y:S04]  /*cd70*/  LDL R9, [R1] ;  /* 0x0000000001097983 */ /* 0x004ea80000100800 */
[----:B------:R-:W5:Y:S04]  /*cd80*/  LDL R13, [R1+0x6c] ;  /* 0x00006c00010d7983 */ /* 0x000f680000100800 */
[----:B---34-:R-:W3:Y:S01]  /*cd90*/  LDL R12, [R1+0x68] ;  /* 0x00006800010c7983 */ /* 0x018ee20000100800 */
[----:B------:R-:W-:Y:S02]  /*cda0*/  ISETP.GE.AND P2, PT, R250, c[0x0][0x3c8], PT ;  /* 0x0000f200fa007a0c */ /* 0x000fe40003f46270 */
[----:B------:R-:W-:-:S11]  /*cdb0*/  ISETP.GE.AND P1, PT, R252, c[0x0][0x3c8], PT ;  /* 0x0000f200fc007a0c */ /* 0x000fd60003f26270 */
[-C--:B-1----:R-:W-:Y:S02]  /*cdc0*/  @!P2 LEA R6, P5, R250, R0.reuse, 0x1 ;  /* 0x00000000fa06a211 */ /* 0x082fe400078a08ff */
[----:B------:R-:W-:Y:S02]  /*cdd0*/  @!P1 LEA R4, P4, R252, R0, 0x1 ;  /* 0x00000000fc049211 */ /* 0x000fe400078808ff */
[----:B------:R-:W-:-:S05]  /*cde0*/  @!P2 LEA.HI.X R7, R250, R8, R251, 0x1, P5 ;  /* 0x00000008fa07a211 */ /* 0x000fca00028f0cfb */
[----:B------:R1:W-:Y:S01]  /*cdf0*/  @!P2 ST.E.128 [R6.64], RZ ;  /* 0x000000ff0600a985 */ /* 0x0003e2000c101d06 */
[----:B--2---:R-:W-:Y:S02]  /*ce00*/  ISETP.GE.AND P0, PT, R9, c[0x0][0x3c8], PT ;  /* 0x0000f20009007a0c */ /* 0x004fe40003f06270 */
[----:B-----5:R-:W-:-:S11]  /*ce10*/  @!P1 LEA.HI.X R5, R252, R8, R13, 0x1, P4 ;  /* 0x00000008fc059211 */ /* 0x020fd600020f0c0d */
[----:B------:R-:W-:-:S04]  /*ce20*/  @!P0 LEA R2, P3, R9, R0, 0x1 ;  /* 0x0000000009028211 */ /* 0x000fc800078608ff */
[----:B---3--:R-:W-:Y:S01]  /*ce30*/  @!P0 LEA.HI.X R3, R9, R8, R12, 0x1, P3 ;  /* 0x0000000809038211 */ /* 0x008fe200018f0c0c */
[----:B------:R1:W-:Y:S04]  /*ce40*/  @!P1 ST.E.128 [R4.64], RZ ;  /* 0x000000ff04009985 */ /* 0x0003e8000c101d06 */
[----:B------:R1:W-:Y:S04]  /*ce50*/  @!P0 ST.E.128 [R2.64], RZ ;  /* 0x000000ff02008985 */ /* 0x0003e8000c101d06 */
.L_x_75:
[----:B------:R-:W-:Y:S05]  /*ce60*/  BSYNC B1 ;  /* 0x0000000000017941 */ /* 0x000fea0003800000 */
.L_x_59:
[----:B-1--4-:R-:W4:Y:S02]  /*ce70*/  LDL R0, [R1+0xa8] ;  /* 0x0000a80001007983 */ /* 0x012f240000100800 */
[----:B----4-:R-:W-:-:S13]  /*ce80*/  ISETP.NE.AND P0, PT, R0, RZ, PT ;  /* 0x000000ff0000720c */ /* 0x010fda0003f05270 */
[----:B------:R-:W-:Y:S01]  /*ce90*/  @P0 WARPSYNC 0xffffffff ;  /* 0xffffffff00000948 */ /* 0x000fe20003800000 */
[----:B------:R-:W-:Y:S06]  /*cea0*/  @P0 BAR.SYNC.DEFER_BLOCKING 0x5, 0x80 ;  /* 0x0142000000000b1d */ /* 0x000fec0000010000 */
[----:B---3--:R-:W1:Y:S04]  /*ceb0*/  @P0 LDS.128 R4, [0xc080] ;  /* 0x00c08000ff040984 */ /* 0x008e680000000c00 */
[----:B-1----:R1:W-:Y:S04]  /*cec0*/  @P0 STL.64 [R1+0x10], R4 ;  /* 0x0000100401000387 */ /* 0x0023e80000100a00 */
[----:B------:R1:W-:Y:S04]  /*ced0*/  @P0 STL.64 [R1+0x18], R6 ;  /* 0x0000180601000387 */ /* 0x0003e80000100a00 */
[----:B------:R-:W-:Y:S06]  /*cee0*/  @P0 BAR.ARV 0x4, 0x80 ;  /* 0x0102000000000b1d */ /* 0x000fec0000002000 */
[----:B------:R-:W-:Y:S05]  /*cef0*/  @P0 BRA `(.L_x_103) ;  /* 0x00000b9000000947 */ /* 0x000fea0003800000 */
[----:B------:R-:W3:Y:S01]  /*cf00*/  S2R R0, SR_TID.X ;  /* 0x0000000000007919 */ /* 0x000ee20000002100 */
[----:B-1----:R-:W-:Y:S01]  /*cf10*/  IMAD.MOV.U32 R7, RZ, RZ, RZ ;  /* 0x000000ffff077224 */ /* 0x002fe200078e00ff */
[----:B---3--:R-:W-:-:S04]  /*cf20*/  LOP3.LUT R14, R0, 0x1f, RZ, 0xc0, !PT ;  /* 0x0000001f000e7812 */ /* 0x008fc800078ec0ff */
[----:B------:R-:W-:Y:S01]  /*cf30*/  ISETP.NE.AND P6, PT, R14, 0x1f, PT ;  /* 0x0000001f0e00780c */ /* 0x000fe20003fc5270 */
[----:B------:R-:W-:Y:S10]  /*cf40*/  BRA.DIV ~URZ, `(.L_x_104) ;  /* 0x00001e427f007947 */ /* 0x000ff4000b800000 */
[----:B--2---:R1:W2:Y:S02]  /*cf50*/  SHFL.IDX PT, R9, R74, RZ, 0x1f ;  /* 0x00001fff4a097589 */ /* 0x0042a400000e0000 */
.L_x_151:
[----:B------:R-:W-:Y:S05]  /*cf60*/  BRA.DIV ~URZ, `(.L_x_105) ;  /* 0x00001e927f007947 */ /* 0x000fea000b800000 */
[----:B------:R3:W4:Y:S02]  /*cf70*/  SHFL.IDX PT, R8, R74, 0x1, 0x1f ;  /* 0x00201f004a087f89 */ /* 0x00072400000e0000 */
.L_x_152:
[----:B------:R-:W5:Y:S01]  /*cf80*/  LDL R0, [R1+0x1c] ;  /* 0x00001c0001007983 */ /* 0x000f620000100800 */
[----:B------:R-:W-:Y:S02]  /*cf90*/  IMAD.MOV.U32 R6, RZ, RZ, RZ ;  /* 0x000000ffff067224 */ /* 0x000fe400078e00ff */
[----:B-----5:R-:W-:-:S05]  /*cfa0*/  IMAD.IADD R0, R0, 0x1, R14 ;  /* 0x0000000100007824 */ /* 0x020fca00078e020e */
[----:B------:R-:W-:-:S13]  /*cfb0*/  ISETP.GE.OR P0, PT, R0, c[0x0][0x53c], !P6 ;  /* 0x00014f0000007a0c */ /* 0x000fda0007706670 */
[----:B------:R-:W-:Y:S01]  /*cfc0*/  @!P0 IMAD.MOV.U32 R2, RZ, RZ, 0x4 ;  /* 0x00000004ff028424 */ /* 0x000fe200078e00ff */
[----:B------:R-:W-:-:S03]  /*cfd0*/  @!P0 MOV R3, 0x4 ;  /* 0x0000000400038802 */ /* 0x000fc60000000f00 */
[----:B------:R-:W-:-:S04]  /*cfe0*/  @!P0 IMAD.WIDE R4, R0, R2, c[0x0][0x580] ;  /* 0x0001600000048625 */ /* 0x000fc800078e0202 */
[----:B------:R-:W-:Y:S01]  /*cff0*/  @!P0 IMAD.WIDE R2, R0, R3, c[0x0][0x578] ;  /* 0x00015e0000028625 */ /* 0x000fe200078e0203 */
[----:B------:R-:W5:Y:S04]  /*d000*/  @!P0 LDG.E R6, [R4.64] ;  /* 0x0000000604068981 */ /* 0x000f68000c1e1900 */
[----:B------:R-:W5:Y:S01]  /*d010*/  @!P0 LDG.E R7, [R2.64] ;  /* 0x0000000602078981 */ /* 0x000f62000c1e1900 */
[C---:B------:R-:W-:Y:S02]  /*d020*/  ISETP.GE.U32.AND P4, PT, R14.reuse, 0x10, PT ;  /* 0x000000100e00780c */ /* 0x040fe40003f86070 */
[C---:B------:R-:W-:Y:S02]  /*d030*/  ISETP.GE.U32.AND P3, PT, R14.reuse, 0x8, PT ;  /* 0x000000080e00780c */ /* 0x040fe40003f66070 */
[----:B------:R-:W-:-:S02]  /*d040*/  ISETP.GE.U32.AND P2, PT, R14, 0x4, PT ;  /* 0x000000040e00780c */ /* 0x000fc40003f46070 */
[C---:B------:R-:W-:Y:S02]  /*d050*/  ISETP.GE.U32.AND P1, PT, R14.reuse, 0x2, PT ;  /* 0x000000020e00780c */ /* 0x040fe40003f26070 */
[----:B------:R-:W-:Y:S02]  /*d060*/  ISETP.NE.AND P5, PT, R14, RZ, PT ;  /* 0x000000ff0e00720c */ /* 0x000fe40003fa5270 */
[----:B------:R-:W-:Y:S01]  /*d070*/  MOV R13, RZ ;  /* 0x000000ff000d7202 */ /* 0x000fe20000000f00 */
[----:B-----5:R-:W-:Y:S01]  /*d080*/  IMAD R0, R7, R6, RZ ;  /* 0x0000000607007224 */ /* 0x020fe200078e02ff */
[----:B------:R-:W-:Y:S07]  /*d090*/  BRA.DIV ~URZ, `(.L_x_106) ;  /* 0x00001dd27f007947 */ /* 0x000fee000b800000 */
[----:B------:R1:W3:Y:S02]  /*d0a0*/  SHFL.UP PT, R4, R0, 0x1, RZ ;  /* 0x0420000000047989 */ /* 0x0002e400000e00ff */
.L_x_153:
[----:B---3--:R-:W-:-:S04]  /*d0b0*/  SEL R4, R4, RZ, P5 ;  /* 0x000000ff04047207 */ /* 0x008fc80002800000 */
        /* <DEDUP_REMOVED lines=14> */
[----:B------:R1:W3:Y:S02]  /*d1a0*/  SHFL.IDX PT, R0, R4, 0x1f, 0x1f ;  /* 0x03e01f0004007f89 */ /* 0x0002e400000e0000 */
.L_x_154:
[----:B---3--:R-:W-:Y:S01]  /*d1b0*/  IMAD R0, R0, c[0x0][0x538], RZ ;  /* 0x00014e0000007a24 */ /* 0x008fe200078e02ff */
[----:B------:R-:W-:Y:S04]  /*d1c0*/  BSSY B1, `(.L_x_108) ;  /* 0x0000083000017945 */ /* 0x000fe80003800000 */
[----:B----4-:R-:W-:-:S04]  /*d1d0*/  IADD3 R8, R0, R8, RZ ;  /* 0x0000000800087210 */ /* 0x010fc80007ffe0ff */
[----:B--2---:R-:W-:-:S13]  /*d1e0*/  ISETP.GT.AND P0, PT, R8, R9, PT ;  /* 0x000000090800720c */ /* 0x004fda0003f04270 */
[----:B------:R-:W-:Y:S05]  /*d1f0*/  @P0 BRA `(.L_x_109) ;  /* 0x0000025000000947 */ /* 0x000fea0003800000 */
.L_x_113:
[----:B------:R-:W2:Y:S02]  /*d200*/  LDL.LU R0, [R1+0x1c] ;  /* 0x00001c0001007983 */ /* 0x000ea40000300800 */
[----:B--2---:R-:W-:-:S04]  /*d210*/  IADD3 R0, R0, 0x1f, RZ ;  /* 0x0000001f00007810 */ /* 0x004fc80007ffe0ff */
[----:B------:R-:W-:-:S13]  /*d220*/  ISETP.GE.AND P0, PT, R0, c[0x0][0x53c], PT ;  /* 0x00014f0000007a0c */ /* 0x000fda0003f06270 */
[----:B------:R-:W-:Y:S05]  /*d230*/  @P0 BRA `(.L_x_110) ;  /* 0x0000076000000947 */ /* 0x000fea0003800000 */
[----:B------:R2:W-:Y:S01]  /*d240*/  STL [R1+0x1c], R0 ;  /* 0x00001c0001007387 */ /* 0x0005e20000100800 */
[----:B------:R-:W-:Y:S01]  /*d250*/  CS2R R6, SRZ ;  /* 0x0000000000067805 */ /* 0x000fe2000001ff00 */
[----:B--2---:R-:W-:-:S04]  /*d260*/  IADD3 R0, R0, R14, RZ ;  /* 0x0000000e00007210 */ /* 0x004fc80007ffe0ff */
[----:B------:R-:W-:-:S13]  /*d270*/  ISETP.GE.OR P0, PT, R0, c[0x0][0x53c], !P6 ;  /* 0x00014f0000007a0c */ /* 0x000fda0007706670 */
[----:B------:R-:W-:Y:S02]  /*d280*/  @!P0 MOV R2, 0x4 ;  /* 0x0000000400028802 */ /* 0x000fe40000000f00 */
[----:B------:R-:W-:-:S03]  /*d290*/  @!P0 MOV R3, 0x4 ;  /* 0x0000000400038802 */ /* 0x000fc60000000f00 */
[----:B-1----:R-:W-:-:S04]  /*d2a0*/  @!P0 IMAD.WIDE R4, R0, R2, c[0x0][0x580] ;  /* 0x0001600000048625 */ /* 0x002fc800078e0202 */
[----:B------:R-:W-:Y:S01]  /*d2b0*/  @!P0 IMAD.WIDE R2, R0, R3, c[0x0][0x578] ;  /* 0x00015e0000028625 */ /* 0x000fe200078e0203 */
[----:B------:R-:W2:Y:S04]  /*d2c0*/  @!P0 LDG.E R6, [R4.64] ;  /* 0x0000000604068981 */ /* 0x000ea8000c1e1900 */
[----:B------:R-:W2:Y:S02]  /*d2d0*/  @!P0 LDG.E R7, [R2.64] ;  /* 0x0000000602078981 */ /* 0x000ea4000c1e1900 */
[----:B--2---:R-:W-:Y:S01]  /*d2e0*/  IMAD R0, R7, R6, RZ ;  /* 0x0000000607007224 */ /* 0x004fe200078e02ff */
[----:B------:R-:W-:Y:S05]  /*d2f0*/  BRA.DIV ~URZ, `(.L_x_111) ;  /* 0x00001d527f007947 */ /* 0x000fea000b800000 */
[----:B------:R1:W2:Y:S02]  /*d300*/  SHFL.UP PT, R2, R0, 0x1, RZ ;  /* 0x0420000000027989 */ /* 0x0002a400000e00ff */
.L_x_155:
        /* <DEDUP_REMOVED lines=16> */
.L_x_156:
[----:B--2---:R-:W-:-:S05]  /*d410*/  IMAD R0, R0, c[0x0][0x538], RZ ;  /* 0x00014e0000007a24 */ /* 0x004fca00078e02ff */
[----:B------:R-:W-:-:S04]  /*d420*/  IADD3 R8, R0, R8, RZ ;  /* 0x0000000800087210 */ /* 0x000fc80007ffe0ff */
[----:B------:R-:W-:-:S13]  /*d430*/  ISETP.GT.AND P0, PT, R8, R9, PT ;  /* 0x000000090800720c */ /* 0x000fda0003f04270 */
[----:B-1----:R-:W-:Y:S05]  /*d440*/  @!P0 BRA `(.L_x_113) ;  /* 0xfffffdb000008947 */ /* 0x002fea000383ffff */
.L_x_109:
[----:B------:R-:W-:-:S05]  /*d450*/  IADD3 R11, -R0, R8, RZ ;  /* 0x00000008000b7210 */ /* 0x000fca0007ffe1ff */
[----:B------:R-:W-:-:S05]  /*d460*/  IMAD R0, R4, c[0x0][0x538], R11 ;  /* 0x00014e0004007a24 */ /* 0x000fca00078e020b */
[----:B------:R-:W-:Y:S01]  /*d470*/  ISETP.GT.AND P0, PT, R0, R9, PT ;  /* 0x000000090000720c */ /* 0x000fe20003f04270 */
[----:B------:R-:W-:-:S12]  /*d480*/  BRA.DIV ~URZ, `(.L_x_114) ;  /* 0x00001db27f007947 */ /* 0x000fd8000b800000 */
[----:B------:R-:W-:-:S04]  /*d490*/  VOTE.ANY R10, PT, !P0 ;  /* 0x00000000000a7806 */ /* 0x000fc800040e0100 */
.L_x_157:
[----:B------:R2:W3:Y:S01]  /*d4a0*/  POPC R12, R10 ;  /* 0x0000000a000c7309 */ /* 0x0004e20000000000 */
[----:B------:R-:W-:Y:S05]  /*d4b0*/  BRA.DIV ~URZ, `(.L_x_115) ;  /* 0x00001dd27f007947 */ /* 0x000fea000b800000 */
[----:B---3--:R3:W4:Y:S04]  /*d4c0*/  SHFL.IDX PT, R8, R6, R12, 0x1f ;  /* 0x00001f0c06087589 */ /* 0x00872800000e0000 */
[----:B------:R3:W1:Y:S02]  /*d4d0*/  SHFL.IDX PT, R7, R7, R12, 0x1f ;  /* 0x00001f0c07077589 */ /* 0x00066400000e0000 */
.L_x_158:
[----:B------:R-:W-:Y:S01]  /*d4e0*/  ISETP.NE.AND P0, PT, R10, RZ, PT ;  /* 0x000000ff0a00720c */ /* 0x000fe20003f05270 */
[----:B------:R-:W-:-:S12]  /*d4f0*/  BSSY B0, `(.L_x_116) ;  /* 0x0000005000007945 */ /* 0x000fd80003800000 */
[----:B------:R-:W-:Y:S05]  /*d500*/  @!P0 BRA `(.L_x_117) ;  /* 0x0000003000008947 */ /* 0x000fea0003800000 */
[----:B------:R-:W-:Y:S01]  /*d510*/  IADD3 R3, R12, -0x1, RZ ;  /* 0xffffffff0c037810 */ /* 0x000fe20007ffe0ff */
[----:B------:R-:W-:Y:S05]  /*d520*/  BRA.DIV ~URZ, `(.L_x_118) ;  /* 0x00001e327f007947 */ /* 0x000fea000b800000 */
[----:B------:R2:W3:Y:S02]  /*d530*/  SHFL.IDX PT, R13, R4, R3, 0x1f ;  /* 0x00001f03040d7589 */ /* 0x0004e400000e0000 */
.L_x_117:
[----:B------:R-:W-:Y:S05]  /*d540*/  BSYNC B0 ;  /* 0x0000000000007941 */ /* 0x000fea0003800000 */
.L_x_116:
[----:B---3--:R-:W-:Y:S01]  /*d550*/  IMAD R6, R13, c[0x0][0x538], R11 ;  /* 0x00014e000d067a24 */ /* 0x008fe200078e020b */
[----:B----4-:R-:W-:Y:S02]  /*d560*/  IABS R2, R8 ;  /* 0x0000000800027213 */ /* 0x010fe40000000000 */
[----:B-1----:R-:W-:Y:S01]  /*d570*/  IABS R0, R7 ;  /* 0x0000000700007213 */ /* 0x002fe20000000000 */
[----:B--2---:R-:W-:Y:S01]  /*d580*/  IMAD.IADD R10, R9, 0x1, -R6 ;  /* 0x00000001090a7824 */ /* 0x004fe200078e0a06 */
[----:B------:R1:W-:Y:S01]  /*d590*/  STL [R1+0x10], R6 ;  /* 0x0000100601007387 */ /* 0x0003e20000100800 */
[----:B------:R-:W2:Y:S03]  /*d5a0*/  I2F.RP R4, R2 ;  /* 0x0000000200047306 */ /* 0x000ea60000209400 */
[----:B------:R-:W3:Y:S05]  /*d5b0*/  LDL.LU R13, [R1+0x1c] ;  /* 0x00001c00010d7983 */ /* 0x000eea0000300800 */
[----:B--2---:R-:W2:Y:S02]  /*d5c0*/  MUFU.RCP R4, R4 ;  /* 0x0000000400047308 */ /* 0x004ea40000001000 */
[----:B--2---:R-:W-:-:S06]  /*d5d0*/  IADD3 R4, R4, 0xffffffe, RZ ;  /* 0x0ffffffe04047810 */ /* 0x004fcc0007ffe0ff */
[----:B------:R-:W2:Y:S01]  /*d5e0*/  F2I.FTZ.U32.TRUNC.NTZ R5, R4 ;  /* 0x0000000400057305 */ /* 0x000ea2000021f000 */
[----:B-1----:R-:W-:Y:S01]  /*d5f0*/  IMAD.MOV.U32 R6, RZ, RZ, R0 ;  /* 0x000000ffff067224 */ /* 0x002fe200078e0000 */
[----:B------:R-:W-:Y:S02]  /*d600*/  IABS R0, R8 ;  /* 0x0000000800007213 */ /* 0x000fe40000000000 */
[----:B------:R-:W-:-:S04]  /*d610*/  IABS R9, R10 ;  /* 0x0000000a00097213 */ /* 0x000fc80000000000 */
[----:B------:R-:W1:Y:S01]  /*d620*/  I2F.RP R11, R6 ;  /* 0x00000006000b7306 */ /* 0x000e620000209400 */
[----:B--2---:R-:W-:Y:S01]  /*d630*/  IMAD.MOV R3, RZ, RZ, -R5 ;  /* 0x000000ffff037224 */ /* 0x004fe200078e0a05 */
[----:B------:R-:W-:-:S03]  /*d640*/  MOV R4, RZ ;  /* 0x000000ff00047202 */ /* 0x000fc60000000f00 */
[----:B------:R-:W-:Y:S02]  /*d650*/  IMAD R3, R3, R2, RZ ;  /* 0x0000000203037224 */ /* 0x000fe400078e02ff */
[----:B------:R-:W-:Y:S02]  /*d660*/  IMAD.MOV R0, RZ, RZ, -R0 ;  /* 0x000000ffff007224 */ /* 0x000fe400078e0a00 */
[----:B------:R-:W-:-:S04]  /*d670*/  IMAD.HI.U32 R5, R5, R3, R4 ;  /* 0x0000000305057227 */ /* 0x000fc800078e0004 */
[----:B------:R-:W-:Y:S02]  /*d680*/  IMAD.MOV.U32 R3, RZ, RZ, R9 ;  /* 0x000000ffff037224 */ /* 0x000fe400078e0009 */
[----:B------:R-:W-:Y:S02]  /*d690*/  IMAD.MOV.U32 R4, RZ, RZ, R0 ;  /* 0x000000ffff047224 */ /* 0x000fe400078e0000 */
[----:B------:R-:W-:-:S04]  /*d6a0*/  IMAD.HI.U32 R0, R5, R3, RZ ;  /* 0x0000000305007227 */ /* 0x000fc800078e00ff */
[----:B------:R-:W-:Y:S02]  /*d6b0*/  IMAD R3, R0, R4, R3 ;  /* 0x0000000400037224 */ /* 0x000fe400078e0203 */
[----:B-1----:R-:W1:Y:S03]  /*d6c0*/  MUFU.RCP R4, R11 ;  /* 0x0000000b00047308 */ /* 0x002e660000001000 */
[----:B------:R-:W-:-:S13]  /*d6d0*/  ISETP.GT.U32.AND P0, PT, R2, R3, PT ;  /* 0x000000030200720c */ /* 0x000fda0003f04070 */
[-C--:B------:R-:W-:Y:S02]  /*d6e0*/  @!P0 IADD3 R3, R3, -R2.reuse, RZ ;  /* 0x8000000203038210 */ /* 0x080fe40007ffe0ff */
[----:B-1----:R-:W-:Y:S02]  /*d6f0*/  IADD3 R4, R4, 0xffffffe, RZ ;  /* 0x0ffffffe04047810 */ /* 0x002fe40007ffe0ff */
[----:B------:R-:W-:Y:S02]  /*d700*/  ISETP.GE.U32.AND P2, PT, R3, R2, PT ;  /* 0x000000020300720c */ /* 0x000fe40003f46070 */
[----:B------:R-:W1:Y:S01]  /*d710*/  F2I.FTZ.U32.TRUNC.NTZ R3, R4 ;  /* 0x0000000400037305 */ /* 0x000e62000021f000 */
[----:B------:R-:W-:Y:S02]  /*d720*/  LOP3.LUT R2, R10, R8, RZ, 0x3c, !PT ;  /* 0x000000080a027212 */ /* 0x000fe400078e3cff */
[----:B------:R-:W-:Y:S02]  /*d730*/  @!P0 IADD3 R0, R0, 0x1, RZ ;  /* 0x0000000100008810 */ /* 0x000fe40007ffe0ff */
[----:B------:R-:W-:-:S02]  /*d740*/  ISETP.GE.AND P1, PT, R2, RZ, PT ;  /* 0x000000ff0200720c */ /* 0x000fc40003f26270 */
[----:B------:R-:W-:-:S04]  /*d750*/  ISETP.NE.AND P0, PT, R8, RZ, PT ;  /* 0x000000ff0800720c */ /* 0x000fc80003f05270 */
[----:B------:R-:W-:Y:S01]  /*d760*/  @P2 IADD3 R0, R0, 0x1, RZ ;  /* 0x0000000100002810 */ /* 0x000fe20007ffe0ff */
[----:B-1----:R-:W-:-:S06]  /*d770*/  IMAD.MOV R2, RZ, RZ, -R3 ;  /* 0x000000ffff027224 */ /* 0x002fcc00078e0a03 */
[----:B------:R-:W-:Y:S02]  /*d780*/  @!P1 IMAD.MOV R0, RZ, RZ, -R0 ;  /* 0x000000ffff009224 */ /* 0x000fe400078e0a00 */
[----:B------:R-:W-:Y:S01]  /*d790*/  IMAD.MOV.U32 R4, RZ, RZ, R2 ;  /* 0x000000ffff047224 */ /* 0x000fe200078e0002 */
[----:B------:R-:W-:Y:S02]  /*d7a0*/  IABS R2, R7 ;  /* 0x0000000700027213 */ /* 0x000fe40000000000 */
[----:B------:R-:W-:Y:S01]  /*d7b0*/  @!P0 LOP3.LUT R0, RZ, R8, RZ, 0x33, !PT ;  /* 0x00000008ff008212 */ /* 0x000fe200078e33ff */
[----:B------:R-:W-:Y:S01]  /*d7c0*/  IMAD R4, R4, R6, RZ ;  /* 0x0000000604047224 */ /* 0x000fe200078e02ff */
[----:B------:R-:W-:Y:S01]  /*d7d0*/  IADD3 R5, RZ, -R2, RZ ;  /* 0x80000002ff057210 */ /* 0x000fe20007ffe0ff */
[----:B------:R-:W-:Y:S01]  /*d7e0*/  IMAD.MOV.U32 R2, RZ, RZ, RZ ;  /* 0x000000ffff027224 */ /* 0x000fe200078e00ff */
[----:B------:R-:W-:-:S03]  /*d7f0*/  IABS R9, R0 ;  /* 0x0000000000097213 */ /* 0x000fc60000000000 */
[----:B------:R-:W-:Y:S01]  /*d800*/  IMAD.HI.U32 R2, R3, R4, R2 ;  /* 0x0000000403027227 */ /* 0x000fe200078e0002 */
[----:B------:R-:W-:-:S03]  /*d810*/  MOV R4, R5 ;  /* 0x0000000500047202 */ /* 0x000fc60000000f00 */
[----:B------:R-:W-:-:S04]  /*d820*/  IMAD.MOV.U32 R3, RZ, RZ, R9 ;  /* 0x000000ffff037224 */ /* 0x000fc800078e0009 */
[----:B------:R-:W-:-:S04]  /*d830*/  IMAD.HI.U32 R2, R2, R3, RZ ;  /* 0x0000000302027227 */ /* 0x000fc800078e00ff */
[----:B------:R-:W-:-:S05]  /*d840*/  IMAD R3, R2, R4, R3 ;  /* 0x0000000402037224 */ /* 0x000fca00078e0203 */
[----:B------:R-:W-:-:S13]  /*d850*/  ISETP.GT.U32.AND P0, PT, R6, R3, PT ;  /* 0x000000030600720c */ /* 0x000fda0003f04070 */
[----:B------:R-:W-:-:S05]  /*d860*/  @!P0 IMAD.IADD R3, R3, 0x1, -R6 ;  /* 0x0000000103038824 */ /* 0x000fca00078e0a06 */
[----:B------:R-:W-:Y:S02]  /*d870*/  ISETP.GE.U32.AND P2, PT, R3, R6, PT ;  /* 0x000000060300720c */ /* 0x000fe40003f46070 */
[----:B------:R-:W-:Y:S02]  /*d880*/  LOP3.LUT R3, R0, R7, RZ, 0x3c, !PT ;  /* 0x0000000700037212 */ /* 0x000fe400078e3cff */
[----:B------:R-:W-:Y:S02]  /*d890*/  @!P0 IADD3 R2, R2, 0x1, RZ ;  /* 0x0000000102028810 */ /* 0x000fe40007ffe0ff */
[----:B------:R-:W-:Y:S02]  /*d8a0*/  ISETP.GE.AND P1, PT, R3, RZ, PT ;  /* 0x000000ff0300720c */ /* 0x000fe40003f26270 */
[----:B------:R-:W-:-:S05]  /*d8b0*/  ISETP.NE.AND P0, PT, R7, RZ, PT ;  /* 0x000000ff0700720c */ /* 0x000fca0003f05270 */
[----:B------:R-:W-:-:S06]  /*d8c0*/  @P2 IADD3 R2, R2, 0x1, RZ ;  /* 0x0000000102022810 */ /* 0x000fcc0007ffe0ff */
[----:B------:R-:W-:Y:S02]  /*d8d0*/  @!P1 IMAD.MOV R2, RZ, RZ, -R2 ;  /* 0x000000ffff029224 */ /* 0x000fe400078e0a02 */
[----:B------:R-:W-:-:S04]  /*d8e0*/  @!P0 LOP3.LUT R2, RZ, R7, RZ, 0x33, !PT ;  /* 0x00000007ff028212 */ /* 0x000fc800078e33ff */
[----:B------:R-:W-:Y:S01]  /*d8f0*/  IADD3 R3, -R2, RZ, RZ ;  /* 0x000000ff02037210 */ /* 0x000fe20007ffe1ff */
[----:B------:R-:W-:Y:S02]  /*d900*/  IMAD R4, R0, R8, RZ ;  /* 0x0000000800047224 */ /* 0x000fe400078e02ff */
[C---:B------:R-:W-:Y:S02]  /*d910*/  IMAD R2, R7.reuse, 0x1000000, R2 ;  /* 0x0100000007027824 */ /* 0x040fe400078e0202 */
[----:B------:R-:W-:Y:S01]  /*d920*/  IMAD R0, R7, R3, R0 ;  /* 0x0000000307007224 */ /* 0x000fe200078e0200 */
[----:B------:R-:W-:-:S03]  /*d930*/  IADD3 R3, R10, -R4, RZ ;  /* 0x800000040a037210 */ /* 0x000fc60007ffe0ff */
[----:B------:R-:W-:-:S05]  /*d940*/  IMAD R0, R0, 0x10000, R2 ;  /* 0x0001000000007824 */ /* 0x000fca00078e0202 */
[----:B------:R1:W-:Y:S01]  /*d950*/  STL [R1+0x18], R0 ;  /* 0x0000180001007387 */ /* 0x0003e20000100800 */
[----:B---3--:R-:W-:-:S05]  /*d960*/  IMAD.IADD R13, R12, 0x1, R13 ;  /* 0x000000010c0d7824 */ /* 0x008fca00078e020d */
[----:B------:R1:W-:Y:S04]  /*d970*/  STL [R1+0x1c], R13 ;  /* 0x00001c0d01007387 */ /* 0x0003e80000100800 */
[----:B------:R1:W-:Y:S01]  /*d980*/  STL [R1+0x14], R3 ;  /* 0x0000140301007387 */ /* 0x0003e20000100800 */
[----:B------:R-:W-:Y:S05]  /*d990*/  BRA `(.L_x_119) ;  /* 0x0000005000007947 */ /* 0x000fea0003800000 */
.L_x_110:
[----:B------:R-:W-:Y:S01]  /*d9a0*/  MOV R0, c[0x0][0x53c] ;  /* 0x00014f0000007a02 */ /* 0x000fe20000000f00 */
[----:B------:R2:W-:Y:S04]  /*d9b0*/  STL [R1+0x10], R9 ;  /* 0x0000100901007387 */ /* 0x0005e80000100800 */
[----:B------:R2:W-:Y:S04]  /*d9c0*/  STL [R1+0x14], RZ ;  /* 0x000014ff01007387 */ /* 0x0005e80000100800 */
[----:B------:R2:W-:Y:S04]  /*d9d0*/  STL [R1+0x18], RZ ;  /* 0x000018ff01007387 */ /* 0x0005e80000100800 */
[----:B------:R2:W-:Y:S02]  /*d9e0*/  STL [R1+0x1c], R0 ;  /* 0x00001c0001007387 */ /* 0x0005e40000100800 */
.L_x_119:
[----:B------:R-:W-:Y:S05]  /*d9f0*/  BSYNC B1 ;  /* 0x0000000000017941 */ /* 0x000fea0003800000 */
.L_x_108:
[----:B-1----:R-:W3:Y:S04]  /*da00*/  LDL R4, [R1+0x10] ;  /* 0x0000100001047983 */ /* 0x002ee80000100800 */
[----:B------:R-:W3:Y:S04]  /*da10*/  LDL R5, [R1+0x14] ;  /* 0x0000140001057983 */ /* 0x000ee80000100800 */
[----:B------:R-:W3:Y:S04]  /*da20*/  LDL R6, [R1+0x18] ;  /* 0x0000180001067983 */ /* 0x000ee80000100800 */
[----:B------:R-:W3:Y:S01]  /*da30*/  LDL R7, [R1+0x1c] ;  /* 0x00001c0001077983 */ /* 0x000ee20000100800 */
[----:B------:R-:W-:Y:S03]  /*da40*/  WARPSYNC 0xffffffff ;  /* 0xffffffff00007948 */ /* 0x000fe60003800000 */
[----:B------:R-:W-:Y:S01]  /*da50*/  BAR.SYNC.DEFER_BLOCKING 0x4, 0x80 ;  /* 0x0102000000007b1d */ /* 0x000fe20000010000 */
[----:B------:R-:W-:-:S13]  /*da60*/  ISETP.NE.AND P0, PT, R14, RZ, PT ;  /* 0x000000ff0e00720c */ /* 0x000fda0003f05270 */
[----:B---3--:R1:W-:Y:S04]  /*da70*/  @!P0 STS.128 [0xc080], R4 ;  /* 0x00c08004ff008388 */ /* 0x0083e80000000c00 */
[----:B------:R-:W-:Y:S06]  /*da80*/  BAR.ARV 0x5, 0x80 ;  /* 0x0142000000007b1d */ /* 0x000fec0000002000 */
.L_x_103:
[----:B--2---:R-:W2:Y:S02]  /*da90*/  LDL R0, [R1+0x1c] ;  /* 0x00001c0001007983 */ /* 0x004ea40000100800 */
[----:B--2---:R-:W-:-:S13]  /*daa0*/  ISETP.GE.AND P0, PT, R0, c[0x0][0x53c], PT ;  /* 0x00014f0000007a0c */ /* 0x004fda0003f06270 */
[----:B-1----:R-:W-:Y:S01]  /*dab0*/  @P0 CALL.REL.NOINC `(.L_x_120) ;  /* 0x0000001000000944 */ /* 0x002fe20003c00000 */
[----:B------:R-:W-:Y:S05]  /*dac0*/  BRA `(.L_x_121) ;  /* 0xffff3d1000007947 */ /* 0x000fea000383ffff */
.L_x_120:
[----:B------:R-:W-:Y:S05]  /*dad0*/  EXIT ;  /* 0x000000000000794d */ /* 0x000fea0003800000 */
.L_x_23:
[----:B------:R-:W-:Y:S01]  /*dae0*/  IMAD.MOV.U32 R0, RZ, RZ, R5 ;  /* 0x000000ffff007224 */ /* 0x000fe200078e0005 */
[----:B------:R-:W-:Y:S02]  /*daf0*/  MOV R2, 0x1 ;  /* 0x0000000100027802 */ /* 0x000fe40000000f00 */
[----:B------:R-:W-:Y:S02]  /*db00*/  MOV R3, 0xdb20 ;  /* 0x0000db2000037802 */ /* 0x000fe40000000f00 */
[----:B------:R-:W-:Y:S05]  /*db10*/  CALL.REL.NOINC `($__internal_2_$__cuda_sm70_shflsync_up_p) ;  /* 0x0000193000007944 */ /* 0x000fea0003c00000 */
[----:B------:R-:W-:Y:S01]  /*db20*/  MOV R0, R4 ;  /* 0x0000000400007202 */ /* 0x000fe20000000f00 */
[----:B------:R-:W-:Y:S05]  /*db30*/  BRA `(.L_x_122) ;  /* 0xffff293000007947 */ /* 0x000fea000383ffff */
.L_x_24:
[----:B------:R-:W-:Y:S01]  /*db40*/  IMAD.MOV.U32 R0, RZ, RZ, R5 ;  /* 0x000000ffff007224 */ /* 0x000fe200078e0005 */
[----:B------:R-:W-:Y:S02]  /*db50*/  MOV R2, 0x2 ;  /* 0x0000000200027802 */ /* 0x000fe40000000f00 */
[----:B------:R-:W-:Y:S02]  /*db60*/  MOV R3, 0xdb80 ;  /* 0x0000db8000037802 */ /* 0x000fe40000000f00 */
[----:B------:R-:W-:Y:S05]  /*db70*/  CALL.REL.NOINC `($__internal_2_$__cuda_sm70_shflsync_up_p) ;  /* 0x000018d000007944 */ /* 0x000fea0003c00000 */
[----:B------:R-:W-:Y:S01]  /*db80*/  SEL R0, R4, RZ, P4 ;  /* 0x000000ff04007207 */ /* 0x000fe20002000000 */
[----:B------:R-:W-:Y:S01]  /*db90*/  IMAD.MOV.U32 R2, RZ, RZ, 0x4 ;  /* 0x00000004ff027424 */ /* 0x000fe200078e00ff */
[----:B------:R-:W-:-:S03]  /*dba0*/  MOV R3, 0xdbd0 ;  /* 0x0000dbd000037802 */ /* 0x000fc60000000f00 */
[----:B------:R-:W-:Y:S02]  /*dbb0*/  IMAD.IADD R0, R5, 0x1, R0 ;  /* 0x0000000105007824 */ /* 0x000fe400078e0200 */
        /* <DEDUP_REMOVED lines=14> */
[----:B------:R-:W-:Y:S01]  /*dca0*/  IMAD.IADD R4, R0, 0x1, R4 ;  /* 0x0000000100047824 */ /* 0x000fe200078e0204 */
[----:B------:R-:W-:-:S03]  /*dcb0*/  MOV R0, 0x1f ;  /* 0x0000001f00007802 */ /* 0x000fc60000000f00 */
[----:B------:R-:W-:Y:S02]  /*dcc0*/  IMAD.MOV.U32 R5, RZ, RZ, R4 ;  /* 0x000000ffff057224 */ /* 0x000fe400078e0004 */
[----:B------:R-:W-:Y:S05]  /*dcd0*/  CALL.REL.NOINC `($__internal_1_$__cuda_sm70_shflsync_idx_p) ;  /* 0x0000172000007944 */ /* 0x000fea0003c00000 */
[----:B------:R-:W-:Y:S05]  /*dce0*/  BRA `(.L_x_123) ;  /* 0xffff288000007947 */ /* 0x000fea000383ffff */
.L_x_26:
[----:B------:R-:W-:Y:S02]  /*dcf0*/  SEL R0, RZ, 0x1, P0 ;  /* 0x00000001ff007807 */ /* 0x000fe40000000000 */
[----:B------:R-:W-:Y:S02]  /*dd00*/  MOV R2, 0xdd20 ;  /* 0x0000dd2000027802 */ /* 0x000fe40000000f00 */
[----:B------:R-:W-:Y:S05]  /*dd10*/  CALL.REL.NOINC `($__internal_3_$__cuda_sm70_votesync_ballot) ;  /* 0x000017a000007944 */ /* 0x000fea0003c00000 */
[----:B------:R-:W-:Y:S01]  /*dd20*/  MOV R6, R0 ;  /* 0x0000000000067202 */ /* 0x000fe20000000f00 */
[----:B------:R-:W-:Y:S05]  /*dd30*/  BRA `(.L_x_124) ;  /* 0xffff28c000007947 */ /* 0x000fea000383ffff */
.L_x_27:
[----:B------:R-:W-:Y:S01]  /*dd40*/  IMAD.MOV.U32 R5, RZ, RZ, R8 ;  /* 0x000000ffff057224 */ /* 0x000fe200078e0008 */
[----:B--2---:R-:W-:Y:S01]  /*dd50*/  MOV R3, R13 ;  /* 0x0000000d00037202 */ /* 0x004fe20000000f00 */
[----:B------:R-:W-:Y:S01]  /*dd60*/  IMAD.MOV.U32 R0, RZ, RZ, 0x1f ;  /* 0x0000001fff007424 */ /* 0x000fe200078e00ff */
[----:B------:R-:W-:Y:S02]  /*dd70*/  MOV R2, 0xdd90 ;  /* 0x0000dd9000027802 */ /* 0x000fe40000000f00 */
[----:B-1----:R-:W-:Y:S05]  /*dd80*/  CALL.REL.NOINC `($__internal_1_$__cuda_sm70_shflsync_idx_p) ;  /* 0x0000167000007944 */ /* 0x002fea0003c00000 */
[----:B------:R-:W-:Y:S01]  /*dd90*/  IMAD.MOV.U32 R11, RZ, RZ, R0 ;  /* 0x000000ffff0b7224 */ /* 0x000fe200078e0000 */
[----:B------:R-:W-:Y:S01]  /*dda0*/  MOV R5, R7 ;  /* 0x0000000700057202 */ /* 0x000fe20000000f00 */
[----:B------:R-:W-:Y:S01]  /*ddb0*/  IMAD.MOV.U32 R7, RZ, RZ, RZ ;  /* 0x000000ffff077224 */ /* 0x000fe200078e00ff */
[----:B------:R-:W-:Y:S01]  /*ddc0*/  MOV R3, R13 ;  /* 0x0000000d00037202 */ /* 0x000fe20000000f00 */
[----:B------:R-:W-:Y:S01]  /*ddd0*/  IMAD.MOV.U32 R0, RZ, RZ, 0x1f ;  /* 0x0000001fff007424 */ /* 0x000fe200078e00ff */
[----:B------:R-:W-:-:S02]  /*dde0*/  MOV R2, 0xde00 ;  /* 0x0000de0000027802 */ /* 0x000fc40000000f00 */
[----:B------:R-:W-:Y:S05]  /*ddf0*/  CALL.REL.NOINC `($__internal_1_$__cuda_sm70_shflsync_idx_p) ;  /* 0x0000160000007944 */ /* 0x000fea0003c00000 */
[----:B------:R-:W-:Y:S01]  /*de00*/  MOV R10, R0 ;  /* 0x00000000000a7202 */ /* 0x000fe20000000f00 */
[----:B------:R-:W-:Y:S05]  /*de10*/  BRA `(.L_x_125) ;  /* 0xffff283000007947 */ /* 0x000fea000383ffff */
.L_x_30:
[----:B------:R-:W-:Y:S01]  /*de20*/  IMAD.MOV.U32 R5, RZ, RZ, R4 ;  /* 0x000000ffff057224 */ /* 0x000fe200078e0004 */
[----:B------:R-:W-:-:S02]  /*de30*/  MOV R0, 0x1f ;  /* 0x0000001f00007802 */ /* 0x000fc40000000f00 */
[----:B------:R-:W-:Y:S02]  /*de40*/  MOV R2, 0xde60 ;  /* 0x0000de6000027802 */ /* 0x000fe40000000f00 */
[----:B-1----:R-:W-:Y:S05]  /*de50*/  CALL.REL.NOINC `($__internal_1_$__cuda_sm70_shflsync_idx_p) ;  /* 0x000015a000007944 */ /* 0x002fea0003c00000 */
[----:B------:R-:W-:Y:S01]  /*de60*/  MOV R7, R0 ;  /* 0x0000000000077202 */ /* 0x000fe20000000f00 */
[----:B------:R-:W-:Y:S05]  /*de70*/  BRA `(.L_x_29) ;  /* 0xffff283000007947 */ /* 0x000fea000383ffff */
.L_x_38:
[----:B------:R-:W-:Y:S01]  /*de80*/  IMAD.MOV.U32 R5, RZ, RZ, R10 ;  /* 0x000000ffff057224 */ /* 0x000fe200078e000a */
[----:B------:R-:W-:Y:S01]  /*de90*/  MOV R3, RZ ;  /* 0x000000ff00037202 */ /* 0x000fe20000000f00 */
[----:B------:R-:W-:Y:S01]  /*dea0*/  IMAD.MOV.U32 R0, RZ, RZ, 0x1c1f ;  /* 0x00001c1fff007424 */ /* 0x000fe200078e00ff */
[----:B------:R-:W-:Y:S02]  /*deb0*/  MOV R2, 0xded0 ;  /* 0x0000ded000027802 */ /* 0x000fe40000000f00 */
[----:B------:R-:W-:Y:S05]  /*dec0*/  CALL.REL.NOINC `($__internal_1_$__cuda_sm70_shflsync_idx_p) ;  /* 0x0000153000007944 */ /* 0x000fea0003c00000 */
[----:B------:R-:W-:Y:S01]  /*ded0*/  MOV R8, R0 ;  /* 0x0000000000087202 */ /* 0x000fe20000000f00 */
[----:B------:R-:W-:Y:S05]  /*dee0*/  BRA `(.L_x_126) ;  /* 0xffff491000007947 */ /* 0x000fea000383ffff */
.L_x_39:
[----:B------:R-:W-:Y:S01]  /*def0*/  IMAD.MOV.U32 R5, RZ, RZ, R12 ;  /* 0x000000ffff057224 */ /* 0x000fe200078e000c */
[----:B------:R-:W-:Y:S01]  /*df00*/  MOV R3, RZ ;  /* 0x000000ff00037202 */ /* 0x000fe20000000f00 */
[----:B------:R-:W-:Y:S01]  /*df10*/  IMAD.MOV.U32 R0, RZ, RZ, 0x1c1f ;  /* 0x00001c1fff007424 */ /* 0x000fe200078e00ff */
[----:B------:R-:W-:Y:S02]  /*df20*/  MOV R2, 0xdf40 ;  /* 0x0000df4000027802 */ /* 0x000fe40000000f00 */
[----:B-12---:R-:W-:Y:S05]  /*df30*/  CALL.REL.NOINC `($__internal_1_$__cuda_sm70_shflsync_idx_p) ;  /* 0x000014c000007944 */ /* 0x006fea0003c00000 */
[----:B------:R-:W-:Y:S05]  /*df40*/  BRA `(.L_x_127) ;  /* 0xffff48d000007947 */ /* 0x000fea000383ffff */
.L_x_42:
[----:B--2---:R-:W-:Y:S01]  /*df50*/  IMAD.MOV.U32 R5, RZ, RZ, R10 ;  /* 0x000000ffff057224 */ /* 0x004fe200078e000a */
[----:B------:R-:W-:Y:S01]  /*df60*/  MOV R3, 0x1 ;  /* 0x0000000100037802 */ /* 0x000fe20000000f00 */
[----:B----4-:R-:W-:Y:S01]  /*df70*/  IMAD.MOV.U32 R0, RZ, RZ, 0x1c1f ;  /* 0x00001c1fff007424 */ /* 0x010fe200078e00ff */
[----:B------:R-:W-:-:S02]  /*df80*/  MOV R2, 0xdfa0 ;  /* 0x0000dfa000027802 */ /* 0x000fc40000000f00 */
[----:B-1-3--:R-:W-:Y:S05]  /*df90*/  CALL.REL.NOINC `($__internal_1_$__cuda_sm70_shflsync_idx_p) ;  /* 0x0000146000007944 */ /* 0x00afea0003c00000 */
[----:B------:R-:W-:Y:S01]  /*dfa0*/  IMAD.MOV.U32 R8, RZ, RZ, R0 ;  /* 0x000000ffff087224 */ /* 0x000fe200078e0000 */
[----:B------:R-:W-:Y:S01]  /*dfb0*/  MOV R3, 0x1 ;  /* 0x0000000100037802 */ /* 0x000fe20000000f00 */
[----:B------:R-:W-:Y:S01]  /*dfc0*/  IMAD.MOV.U32 R5, RZ, RZ, R12 ;  /* 0x000000ffff057224 */ /* 0x000fe200078e000c */
[----:B------:R-:W-:-:S02]  /*dfd0*/  MOV R0, 0x1c1f ;  /* 0x00001c1f00007802 */ /* 0x000fc40000000f00 */
[----:B------:R-:W-:Y:S02]  /*dfe0*/  MOV R2, 0xe000 ;  /* 0x0000e00000027802 */ /* 0x000fe40000000f00 */
[----:B------:R-:W-:Y:S05]  /*dff0*/  CALL.REL.NOINC `($__internal_1_$__cuda_sm70_shflsync_idx_p) ;  /* 0x0000140000007944 */ /* 0x000fea0003c00000 */
[----:B------:R-:W-:Y:S05]  /*e000*/  BRA `(.L_x_128) ;  /* 0xffff49a000007947 */ /* 0x000fea000383ffff */
.L_x_45:
[----:B-1----:R-:W-:Y:S01]  /*e010*/  IMAD.MOV.U32 R5, RZ, RZ, R10 ;  /* 0x000000ffff057224 */ /* 0x002fe200078e000a */
[----:B------:R-:W-:Y:S01]  /*e020*/  MOV R3, 0x2 ;  /* 0x0000000200037802 */ /* 0x000fe20000000f00 */
[----:B----4-:R-:W-:Y:S01]  /*e030*/  IMAD.MOV.U32 R0, RZ, RZ, 0x1c1f ;  /* 0x00001c1fff007424 */ /* 0x010fe200078e00ff */
[----:B------:R-:W-:Y:S02]  /*e040*/  MOV R2, 0xe060 ;  /* 0x0000e06000027802 */ /* 0x000fe40000000f00 */
[----:B--23--:R-:W-:Y:S05]  /*e050*/  CALL.REL.NOINC `($__internal_1_$__cuda_sm70_shflsync_idx_p) ;  /* 0x000013a000007944 */ /* 0x00cfea0003c00000 */
[----:B------:R-:W-:Y:S01]  /*e060*/  MOV R8, R0 ;  /* 0x0000000000087202 */ /* 0x000fe20000000f00 */
[----:B------:R-:W-:Y:S05]  /*e070*/  BRA `(.L_x_129) ;  /* 0xffff4ab000007947 */ /* 0x000fea000383ffff */
.L_x_46:
[----:B------:R-:W-:Y:S01]  /*e080*/  IMAD.MOV.U32 R5, RZ, RZ, R12 ;  /* 0x000000ffff057224 */ /* 0x000fe200078e000c */
[----:B------:R-:W-:Y:S01]  /*e090*/  MOV R3, 0x2 ;  /* 0x0000000200037802 */ /* 0x000fe20000000f00 */
[----:B----4-:R-:W-:Y:S01]  /*e0a0*/  IMAD.MOV.U32 R0, RZ, RZ, 0x1c1f ;  /* 0x00001c1fff007424 */ /* 0x010fe200078e00ff */
[----:B------:R-:W-:Y:S02]  /*e0b0*/  MOV R2, 0xe0d0 ;  /* 0x0000e0d000027802 */ /* 0x000fe40000000f00 */
[----:B-123--:R-:W-:Y:S05]  /*e0c0*/  CALL.REL.NOINC `($__internal_1_$__cuda_sm70_shflsync_idx_p) ;  /* 0x0000133000007944 */ /* 0x00efea0003c00000 */
[----:B------:R-:W-:Y:S05]  /*e0d0*/  BRA `(.L_x_130) ;  /* 0xffff4a7000007947 */ /* 0x000fea000383ffff */
.L_x_49:
[----:B-1----:R-:W-:Y:S01]  /*e0e0*/  IMAD.MOV.U32 R5, RZ, RZ, R10 ;  /* 0x000000ffff057224 */ /* 0x002fe200078e000a */
[----:B------:R-:W-:Y:S01]  /*e0f0*/  MOV R3, 0x3 ;  /* 0x0000000300037802 */ /* 0x000fe20000000f00 */
[----:B------:R-:W-:Y:S01]  /*e100*/  IMAD.MOV.U32 R0, RZ, RZ, 0x1c1f ;  /* 0x00001c1fff007424 */ /* 0x000fe200078e00ff */
[----:B------:R-:W-:-:S02]  /*e110*/  MOV R2, 0xe130 ;  /* 0x0000e13000027802 */ /* 0x000fc40000000f00 */
[----:B--234-:R-:W-:Y:S05]  /*e120*/  CALL.REL.NOINC `($__internal_1_$__cuda_sm70_shflsync_idx_p) ;  /* 0x000012d000007944 */ /* 0x01cfea0003c00000 */
[----:B------:R-:W-:Y:S01]  /*e130*/  IMAD.MOV.U32 R8, RZ, RZ, R0 ;  /* 0x000000ffff087224 */ /* 0x000fe200078e0000 */
[----:B------:R-:W-:Y:S01]  /*e140*/  MOV R3, 0x3 ;  /* 0x0000000300037802 */ /* 0x000fe20000000f00 */
[----:B------:R-:W-:Y:S01]  /*e150*/  IMAD.MOV.U32 R5, RZ, RZ, R12 ;  /* 0x000000ffff057224 */ /* 0x000fe200078e000c */
[----:B------:R-:W-:-:S02]  /*e160*/  MOV R0, 0x1c1f ;  /* 0x00001c1f00007802 */ /* 0x000fc40000000f00 */
[----:B------:R-:W-:Y:S02]  /*e170*/  MOV R2, 0xe190 ;  /* 0x0000e19000027802 */ /* 0x000fe40000000f00 */
[----:B------:R-:W-:Y:S05]  /*e180*/  CALL.REL.NOINC `($__internal_1_$__cuda_sm70_shflsync_idx_p) ;  /* 0x0000127000007944 */ /* 0x000fea0003c00000 */
[----:B------:R-:W-:Y:S05]  /*e190*/  BRA `(.L_x_131) ;  /* 0xffff4b4000007947 */ /* 0x000fea000383ffff */
.L_x_56:
[----:B------:R-:W-:Y:S01]  /*e1a0*/  IMAD.MOV.U32 R0, RZ, RZ, R232 ;  /* 0x000000ffff007224 */ /* 0x000fe200078e00e8 */
[----:B------:R-:W-:Y:S01]  /*e1b0*/  MOV R10, 0x1f ;  /* 0x0000001f000a7802 */ /* 0x000fe20000000f00 */
[----:B------:R-:W-:Y:S01]  /*e1c0*/  IMAD.MOV.U32 R3, RZ, RZ, 0x2 ;  /* 0x00000002ff037424 */ /* 0x000fe200078e00ff */
[----:B------:R-:W-:Y:S02]  /*e1d0*/  MOV R9, 0xffffffff ;  /* 0xffffffff00097802 */ /* 0x000fe40000000f00 */
[----:B------:R-:W-:Y:S02]  /*e1e0*/  MOV R2, 0xe200 ;  /* 0x0000e20000027802 */ /* 0x000fe40000000f00 */
[----:B------:R-:W-:Y:S05]  /*e1f0*/  CALL.REL.NOINC `($__internal_0_$__cuda_sm70_shflsync_bfly_p) ;  /* 0x000011c000007944 */ /* 0x000fea0003c00000 */
[----:B------:R-:W-:Y:S01]  /*e200*/  FADD.FTZ R0, R232, R8 ;  /* 0x00000008e8007221 */ /* 0x000fe20000010000 */
[----:B------:R-:W-:Y:S02]  /*e210*/  MOV R3, 0x1 ;  /* 0x0000000100037802 */ /* 0x000fe40000000f00 */
[----:B------:R-:W-:Y:S02]  /*e220*/  MOV R2, 0xe240 ;  /* 0x0000e24000027802 */ /* 0x000fe40000000f00 */
[----:B------:R-:W-:Y:S05]  /*e230*/  CALL.REL.NOINC `($__internal_0_$__cuda_sm70_shflsync_bfly_p) ;  /* 0x0000118000007944 */ /* 0x000fea0003c00000 */
[----:B------:R-:W-:Y:S01]  /*e240*/  FADD.FTZ R5, R0, R8 ;  /* 0x0000000800057221 */ /* 0x000fe20000010000 */
[----:B------:R-:W-:Y:S02]  /*e250*/  MOV R0, R241 ;  /* 0x000000f100007202 */ /* 0x000fe40000000f00 */
[----:B------:R-:W-:-:S02]  /*e260*/  MOV R3, 0x2 ;  /* 0x0000000200037802 */ /* 0x000fc40000000f00 */
[----:B------:R-:W-:Y:S02]  /*e270*/  MOV R2, 0xe290 ;  /* 0x0000e29000027802 */ /* 0x000fe40000000f00 */
[----:B------:R-:W-:Y:S05]  /*e280*/  CALL.REL.NOINC `($__internal_0_$__cuda_sm70_shflsync_bfly_p) ;  /* 0x0000113000007944 */ /* 0x000fea0003c00000 */
[----:B------:R-:W-:Y:S01]  /*e290*/  FADD.FTZ R4, R241, R8 ;  /* 0x00000008f1047221 */ /* 0x000fe20000010000 */
[----:B------:R-:W-:Y:S02]  /*e2a0*/  MOV R3, 0x1 ;  /* 0x0000000100037802 */ /* 0x000fe40000000f00 */
[----:B------:R-:W-:Y:S02]  /*e2b0*/  MOV R2, 0xe2e0 ;  /* 0x0000e2e000027802 */ /* 0x000fe40000000f00 */
[----:B------:R-:W-:Y:S02]  /*e2c0*/  MOV R0, R4 ;  /* 0x0000000400007202 */ /* 0x000fe40000000f00 */
[----:B------:R-:W-:Y:S05]  /*e2d0*/  CALL.REL.NOINC `($__internal_0_$__cuda_sm70_shflsync_bfly_p) ;  /* 0x000010e000007944 */ /* 0x000fea0003c00000 */
[----:B------:R-:W-:Y:S01]  /*e2e0*/  FADD.FTZ R4, R4, R8 ;  /* 0x0000000804047221 */ /* 0x000fe20000010000 */
[----:B------:R-:W-:Y:S02]  /*e2f0*/  MOV R0, R242 ;  /* 0x000000f200007202 */ /* 0x000fe40000000f00 */
[----:B------:R-:W-:Y:S02]  /*e300*/  MOV R3, 0x2 ;  /* 0x0000000200037802 */ /* 0x000fe40000000f00 */
[----:B------:R-:W-:-:S02]  /*e310*/  MOV R2, 0xe330 ;  /* 0x0000e33000027802 */ /* 0x000fc40000000f00 */
[----:B------:R-:W-:Y:S05]  /*e320*/  CALL.REL.NOINC `($__internal_0_$__cuda_sm70_shflsync_bfly_p) ;  /* 0x0000109000007944 */ /* 0x000fea0003c00000 */
[----:B------:R-:W-:Y:S01]  /*e330*/  FADD.FTZ R7, R242, R8 ;  /* 0x00000008f2077221 */ /* 0x000fe20000010000 */
[----:B------:R-:W-:-:S02]  /*e340*/  MOV R3, 0x1 ;  /* 0x0000000100037802 */ /* 0x000fc40000000f00 */
[----:B------:R-:W-:Y:S02]  /*e350*/  MOV R2, 0xe380 ;  /* 0x0000e38000027802 */ /* 0x000fe40000000f00 */
[----:B------:R-:W-:Y:S02]  /*e360*/  MOV R0, R7 ;  /* 0x0000000700007202 */ /* 0x000fe40000000f00 */
[----:B------:R-:W-:Y:S05]  /*e370*/  CALL.REL.NOINC `($__internal_0_$__cuda_sm70_shflsync_bfly_p) ;  /* 0x0000104000007944 */ /* 0x000fea0003c00000 */
[----:B------:R-:W-:Y:S01]  /*e380*/  FADD.FTZ R7, R7, R8 ;  /* 0x0000000807077221 */ /* 0x000fe20000010000 */
[----:B------:R-:W-:Y:S02]  /*e390*/  MOV R0, R243 ;  /* 0x000000f300007202 */ /* 0x000fe40000000f00 */
[----:B------:R-:W-:Y:S02]  /*e3a0*/  MOV R3, 0x2 ;  /* 0x0000000200037802 */ /* 0x000fe40000000f00 */
[----:B------:R-:W-:Y:S02]  /*e3b0*/  MOV R2, 0xe3d0 ;  /* 0x0000e3d000027802 */ /* 0x000fe40000000f00 */
[----:B------:R-:W-:Y:S05]  /*e3c0*/  CALL.REL.NOINC `($__internal_0_$__cuda_sm70_shflsync_bfly_p) ;  /* 0x00000ff000007944 */ /* 0x000fea0003c00000 */
[----:B------:R-:W-:Y:S01]  /*e3d0*/  FADD.FTZ R6, R243, R8 ;  /* 0x00000008f3067221 */ /* 0x000fe20000010000 */
[----:B------:R-:W-:Y:S02]  /*e3e0*/  MOV R3, 0x1 ;  /* 0x0000000100037802 */ /* 0x000fe40000000f00 */
[----:B------:R-:W-:-:S02]  /*e3f0*/  MOV R2, 0xe420 ;  /* 0x0000e42000027802 */ /* 0x000fc40000000f00 */
[----:B------:R-:W-:Y:S02]  /*e400*/  MOV R0, R6 ;  /* 0x0000000600007202 */ /* 0x000fe40000000f00 */
[----:B------:R-:W-:Y:S05]  /*e410*/  CALL.REL.NOINC `($__internal_0_$__cuda_sm70_shflsync_bfly_p) ;  /* 0x00000fa000007944 */ /* 0x000fea0003c00000 */
[----:B------:R-:W-:Y:S05]  /*e420*/  BRA `(.L_x_132) ;  /* 0xffffa5e000007947 */ /* 0x000fea000383ffff */
.L_x_63:
[----:B-1234-:R-:W-:Y:S01]  /*e430*/  IMAD.MOV.U32 R5, RZ, RZ, R12 ;  /* 0x000000ffff057224 */ /* 0x01efe200078e000c */
[----:B------:R-:W-:Y:S01]  /*e440*/  MOV R3, RZ ;  /* 0x000000ff00037202 */ /* 0x000fe20000000f00 */
[----:B------:R-:W-:Y:S01]  /*e450*/  IMAD.MOV.U32 R0, RZ, RZ, 0x1c1f ;  /* 0x00001c1fff007424 */ /* 0x000fe200078e00ff */
[----:B------:R-:W-:Y:S02]  /*e460*/  MOV R2, 0xe480 ;  /* 0x0000e48000027802 */ /* 0x000fe40000000f00 */
[----:B------:R-:W-:Y:S05]  /*e470*/  CALL.REL.NOINC `($__internal_1_$__cuda_sm70_shflsync_idx_p) ;  /* 0x00000f8000007944 */ /* 0x000fea0003c00000 */
[----:B------:R-:W-:Y:S01]  /*e480*/  MOV R10, R0 ;  /* 0x00000000000a7202 */ /* 0x000fe20000000f00 */
[----:B------:R-:W-:Y:S05]  /*e490*/  BRA `(.L_x_133) ;  /* 0xffffc05000007947 */ /* 0x000fea000383ffff */
.L_x_64:
[----:B------:R-:W-:Y:S01]  /*e4a0*/  IMAD.MOV.U32 R5, RZ, RZ, R13 ;  /* 0x000000ffff057224 */ /* 0x000fe200078e000d */
[----:B------:R-:W-:Y:S01]  /*e4b0*/  MOV R3, RZ ;  /* 0x000000ff00037202 */ /* 0x000fe20000000f00 */
[----:B------:R-:W-:Y:S01]  /*e4c0*/  IMAD.MOV.U32 R0, RZ, RZ, 0x1c1f ;  /* 0x00001c1fff007424 */ /* 0x000fe200078e00ff */
[----:B------:R-:W-:Y:S02]  /*e4d0*/  MOV R2, 0xe4f0 ;  /* 0x0000e4f000027802 */ /* 0x000fe40000000f00 */
[----:B-12---:R-:W-:Y:S05]  /*e4e0*/  CALL.REL.NOINC `($__internal_1_$__cuda_sm70_shflsync_idx_p) ;  /* 0x00000f1000007944 */ /* 0x006fea0003c00000 */
[----:B------:R-:W-:Y:S05]  /*e4f0*/  BRA `(.L_x_134) ;  /* 0xffffc01000007947 */ /* 0x000fea000383ffff */
.L_x_67:
[----:B------:R-:W-:Y:S01]  /*e500*/  IMAD.MOV.U32 R5, RZ, RZ, R12 ;  /* 0x000000ffff057224 */ /* 0x000fe200078e000c */
[----:B--2---:R-:W-:Y:S01]  /*e510*/  MOV R3, 0x1 ;  /* 0x0000000100037802 */ /* 0x004fe20000000f00 */
        /* <DEDUP_REMOVED lines=10> */
.L_x_70:
[----:B------:R-:W-:Y:S01]  /*e5c0*/  IMAD.MOV.U32 R5, RZ, RZ, R12 ;  /* 0x000000ffff057224 */ /* 0x000fe200078e000c */
[----:B-1----:R-:W-:Y:S01]  /*e5d0*/  MOV R3, 0x2 ;  /* 0x0000000200037802 */ /* 0x002fe20000000f00 */
[----:B----4-:R-:W-:Y:S01]  /*e5e0*/  IMAD.MOV.U32 R0, RZ, RZ, 0x1c1f ;  /* 0x00001c1fff007424 */ /* 0x010fe200078e00ff */
[----:B------:R-:W-:Y:S02]  /*e5f0*/  MOV R2, 0xe610 ;  /* 0x0000e61000027802 */ /* 0x000fe40000000f00 */
[----:B--23--:R-:W-:Y:S05]  /*e600*/  CALL.REL.NOINC `($__internal_1_$__cuda_sm70_shflsync_idx_p) ;  /* 0x00000df000007944 */ /* 0x00cfea0003c00000 */
[----:B------:R-:W-:Y:S01]  /*e610*/  MOV R10, R0 ;  /* 0x00000000000a7202 */ /* 0x000fe20000000f00 */
[----:B------:R-:W-:Y:S05]  /*e620*/  BRA `(.L_x_136) ;  /* 0xffffc1a000007947 */ /* 0x000fea000383ffff */
.L_x_71:
[----:B------:R-:W-:Y:S01]  /*e630*/  IMAD.MOV.U32 R5, RZ, RZ, R13 ;  /* 0x000000ffff057224 */ /* 0x000fe200078e000d */
[----:B------:R-:W-:Y:S01]  /*e640*/  MOV R3, 0x2 ;  /* 0x0000000200037802 */ /* 0x000fe20000000f00 */
[----:B----4-:R-:W-:Y:S01]  /*e650*/  IMAD.MOV.U32 R0, RZ, RZ, 0x1c1f ;  /* 0x00001c1fff007424 */ /* 0x010fe200078e00ff */
[----:B------:R-:W-:Y:S02]  /*e660*/  MOV R2, 0xe680 ;  /* 0x0000e68000027802 */ /* 0x000fe40000000f00 */
[----:B-123--:R-:W-:Y:S05]  /*e670*/  CALL.REL.NOINC `($__internal_1_$__cuda_sm70_shflsync_idx_p) ;  /* 0x00000d8000007944 */ /* 0x00efea0003c00000 */
[----:B------:R-:W-:Y:S05]  /*e680*/  BRA `(.L_x_137) ;  /* 0xffffc16000007947 */ /* 0x000fea000383ffff */
.L_x_74:
[----:B------:R-:W-:Y:S01]  /*e690*/  IMAD.MOV.U32 R5, RZ, RZ, R12 ;  /* 0x000000ffff057224 */ /* 0x000fe200078e000c */
[----:B-1----:R-:W-:Y:S01]  /*e6a0*/  MOV R3, 0x3 ;  /* 0x0000000300037802 */ /* 0x002fe20000000f00 */
        /* <DEDUP_REMOVED lines=10> */
.L_x_76:
[----:B------:R-:W-:Y:S01]  /*e750*/  IMAD.MOV.U32 R5, RZ, RZ, R12 ;  /* 0x000000ffff057224 */ /* 0x000fe200078e000c */
[----:B------:R-:W-:Y:S01]  /*e760*/  MOV R3, RZ ;  /* 0x000000ff00037202 */ /* 0x000fe20000000f00 */
[----:B------:R-:W-:Y:S01]  /*e770*/  IMAD.MOV.U32 R0, RZ, RZ, 0x1c1f ;  /* 0x00001c1fff007424 */ /* 0x000fe200078e00ff */
[----:B------:R-:W-:Y:S02]  /*e780*/  MOV R2, 0xe7a0 ;  /* 0x0000e7a000027802 */ /* 0x000fe40000000f00 */
[----:B------:R-:W-:Y:S05]  /*e790*/  CALL.REL.NOINC `($__internal_1_$__cuda_sm70_shflsync_idx_p) ;  /* 0x00000c6000007944 */ /* 0x000fea0003c00000 */
[----:B------:R-:W-:Y:S01]  /*e7a0*/  MOV R4, R0 ;  /* 0x0000000000047202 */ /* 0x000fe20000000f00 */
[----:B------:R-:W-:Y:S05]  /*e7b0*/  BRA `(.L_x_139) ;  /* 0xffffc51000007947 */ /* 0x000fea000383ffff */
.L_x_77:
[----:B------:R-:W-:Y:S01]  /*e7c0*/  IMAD.MOV.U32 R5, RZ, RZ, R13 ;  /* 0x000000ffff057224 */ /* 0x000fe200078e000d */
[----:B------:R-:W-:Y:S01]  /*e7d0*/  MOV R3, RZ ;  /* 0x000000ff00037202 */ /* 0x000fe20000000f00 */
[----:B------:R-:W-:Y:S01]  /*e7e0*/  IMAD.MOV.U32 R0, RZ, RZ, 0x1c1f ;  /* 0x00001c1fff007424 */ /* 0x000fe200078e00ff */
[----:B------:R-:W-:Y:S02]  /*e7f0*/  MOV R2, 0xe810 ;  /* 0x0000e81000027802 */ /* 0x000fe40000000f00 */
[----:B-12---:R-:W-:Y:S05]  /*e800*/  CALL.REL.NOINC `($__internal_1_$__cuda_sm70_shflsync_idx_p) ;  /* 0x00000bf000007944 */ /* 0x006fea0003c00000 */
[----:B------:R-:W-:Y:S05]  /*e810*/  BRA `(.L_x_140) ;  /* 0xffffc4d000007947 */ /* 0x000fea000383ffff */
.L_x_80:
        /* <DEDUP_REMOVED lines=12> */
.L_x_83:
[----:B------:R-:W-:Y:S01]  /*e8e0*/  IMAD.MOV.U32 R5, RZ, RZ, R12 ;  /* 0x000000ffff057224 */ /* 0x000fe200078e000c */
[----:B-1----:R-:W-:Y:S01]  /*e8f0*/  MOV R3, 0x2 ;  /* 0x0000000200037802 */ /* 0x002fe20000000f00 */
[----:B----4-:R-:W-:Y:S01]  /*e900*/  IMAD.MOV.U32 R0, RZ, RZ, 0x1c1f ;  /* 0x00001c1fff007424 */ /* 0x010fe200078e00ff */
[----:B------:R-:W-:Y:S02]  /*e910*/  MOV R2, 0xe930 ;  /* 0x0000e93000027802 */ /* 0x000fe40000000f00 */
[----:B--23--:R-:W-:Y:S05]  /*e920*/  CALL.REL.NOINC `($__internal_1_$__cuda_sm70_shflsync_idx_p) ;  /* 0x00000ad000007944 */ /* 0x00cfea0003c00000 */
[----:B------:R-:W-:Y:S01]  /*e930*/  MOV R4, R0 ;  /* 0x0000000000047202 */ /* 0x000fe20000000f00 */
[----:B------:R-:W-:Y:S05]  /*e940*/  BRA `(.L_x_142) ;  /* 0xffffcd5000007947 */ /* 0x000fea000383ffff */
.L_x_84:
[----:B------:R-:W-:Y:S01]  /*e950*/  IMAD.MOV.U32 R5, RZ, RZ, R13 ;  /* 0x000000ffff057224 */ /* 0x000fe200078e000d */
[----:B------:R-:W-:Y:S01]  /*e960*/  MOV R3, 0x2 ;  /* 0x0000000200037802 */ /* 0x000fe20000000f00 */
[----:B----4-:R-:W-:Y:S01]  /*e970*/  IMAD.MOV.U32 R0, RZ, RZ, 0x1c1f ;  /* 0x00001c1fff007424 */ /* 0x010fe200078e00ff */
[----:B------:R-:W-:Y:S02]  /*e980*/  MOV R2, 0xe9a0 ;  /* 0x0000e9a000027802 */ /* 0x000fe40000000f00 */
[----:B-123--:R-:W-:Y:S05]  /*e990*/  CALL.REL.NOINC `($__internal_1_$__cuda_sm70_shflsync_idx_p) ;  /* 0x00000a6000007944 */ /* 0x00efea0003c00000 */
[----:B------:R-:W-:Y:S05]  /*e9a0*/  BRA `(.L_x_143) ;  /* 0xffffcd1000007947 */ /* 0x000fea000383ffff */
.L_x_87:
[----:B------:R-:W-:Y:S01]  /*e9b0*/  IMAD.MOV.U32 R5, RZ, RZ, R12 ;  /* 0x000000ffff057224 */ /* 0x000fe200078e000c */
[----:B--2---:R-:W-:Y:S01]  /*e9c0*/  MOV R3, 0x3 ;  /* 0x0000000300037802 */ /* 0x004fe20000000f00 */
[----:B-1----:R-:W-:Y:S01]  /*e9d0*/  IMAD.MOV.U32 R0, RZ, RZ, 0x1c1f ;  /* 0x00001c1fff007424 */ /* 0x002fe200078e00ff */
[----:B------:R-:W-:-:S02]  /*e9e0*/  MOV R2, 0xea00 ;  /* 0x0000ea0000027802 */ /* 0x000fc40000000f00 */
[----:B---34-:R-:W-:Y:S05]  /*e9f0*/  CALL.REL.NOINC `($__internal_1_$__cuda_sm70_shflsync_idx_p) ;  /* 0x00000a0000007944 */ /* 0x018fea0003c00000 */
[----:B------:R-:W-:Y:S01]  /*ea00*/  IMAD.MOV.U32 R4, RZ, RZ, R0 ;  /* 0x000000ffff047224 */ /* 0x000fe200078e0000 */
[----:B------:R-:W-:Y:S01]  /*ea10*/  MOV R3, 0x3 ;  /* 0x0000000300037802 */ /* 0x000fe20000000f00 */
[----:B------:R-:W-:Y:S01]  /*ea20*/  IMAD.MOV.U32 R5, RZ, RZ, R13 ;  /* 0x000000ffff057224 */ /* 0x000fe200078e000d */
[----:B------:R-:W-:-:S02]  /*ea30*/  MOV R0, 0x1c1f ;  /* 0x00001c1f00007802 */ /* 0x000fc40000000f00 */
[----:B------:R-:W-:Y:S02]  /*ea40*/  MOV R2, 0xea60 ;  /* 0x0000ea6000027802 */ /* 0x000fe40000000f00 */
[----:B------:R-:W-:Y:S05]  /*ea50*/  CALL.REL.NOINC `($__internal_1_$__cuda_sm70_shflsync_idx_p) ;  /* 0x000009a000007944 */ /* 0x000fea0003c00000 */
[----:B------:R-:W-:Y:S05]  /*ea60*/  BRA `(.L_x_144) ;  /* 0xffffd15000007947 */ /* 0x000fea000383ffff */
.L_x_91:
[----:B------:R-:W-:Y:S01]  /*ea70*/  IMAD.MOV.U32 R5, RZ, RZ, R9 ;  /* 0x000000ffff057224 */ /* 0x000fe200078e0009 */
[----:B------:R-:W-:Y:S01]  /*ea80*/  MOV R3, RZ ;  /* 0x000000ff00037202 */ /* 0x000fe20000000f00 */
[----:B------:R-:W-:Y:S01]  /*ea90*/  IMAD.MOV.U32 R0, RZ, RZ, 0x1c1f ;  /* 0x00001c1fff007424 */ /* 0x000fe200078e00ff */
[----:B------:R-:W-:Y:S02]  /*eaa0*/  MOV R2, 0xeac0 ;  /* 0x0000eac000027802 */ /* 0x000fe40000000f00 */
[----:B------:R-:W-:Y:S05]  /*eab0*/  CALL.REL.NOINC `($__internal_1_$__cuda_sm70_shflsync_idx_p) ;  /* 0x0000094000007944 */ /* 0x000fea0003c00000 */
[----:B------:R-:W-:Y:S01]  /*eac0*/  MOV R8, R0 ;  /* 0x0000000000087202 */ /* 0x000fe20000000f00 */
[----:B------:R-:W-:Y:S05]  /*ead0*/  BRA `(.L_x_145) ;  /* 0xffffdde000007947 */ /* 0x000fea000383ffff */
.L_x_92:
[----:B------:R-:W-:Y:S01]  /*eae0*/  IMAD.MOV.U32 R5, RZ, RZ, R12 ;  /* 0x000000ffff057224 */ /* 0x000fe200078e000c */
[----:B------:R-:W-:Y:S01]  /*eaf0*/  MOV R3, RZ ;  /* 0x000000ff00037202 */ /* 0x000fe20000000f00 */
[----:B------:R-:W-:Y:S01]  /*eb00*/  IMAD.MOV.U32 R0, RZ, RZ, 0x1c1f ;  /* 0x00001c1fff007424 */ /* 0x000fe200078e00ff */
[----:B------:R-:W-:Y:S02]  /*eb10*/  MOV R2, 0xeb30 ;  /* 0x0000eb3000027802 */ /* 0x000fe40000000f00 */
[----:B-12---:R-:W-:Y:S05]  /*eb20*/  CALL.REL.NOINC `($__internal_1_$__cuda_sm70_shflsync_idx_p) ;  /* 0x000008d000007944 */ /* 0x006fea0003c00000 */
[----:B------:R-:W-:Y:S05]  /*eb30*/  BRA `(.L_x_146) ;  /* 0xffffdda000007947 */ /* 0x000fea000383ffff */
.L_x_95:
        /* <DEDUP_REMOVED lines=12> */
.L_x_98:
[----:B-1----:R-:W-:Y:S01]  /*ec00*/  IMAD.MOV.U32 R5, RZ, RZ, R9 ;  /* 0x000000ffff057224 */ /* 0x002fe200078e0009 */
[----:B------:R-:W-:Y:S01]  /*ec10*/  MOV R3, 0x2 ;  /* 0x0000000200037802 */ /* 0x000fe20000000f00 */
[----:B----4-:R-:W-:Y:S01]  /*ec20*/  IMAD.MOV.U32 R0, RZ, RZ, 0x1c1f ;  /* 0x00001c1fff007424 */ /* 0x010fe200078e00ff */
[----:B------:R-:W-:Y:S02]  /*ec30*/  MOV R2, 0xec50 ;  /* 0x0000ec5000027802 */ /* 0x000fe40000000f00 */
[----:B--23--:R-:W-:Y:S05]  /*ec40*/  CALL.REL.NOINC `($__internal_1_$__cuda_sm70_shflsync_idx_p) ;  /* 0x000007b000007944 */ /* 0x00cfea0003c00000 */
[----:B------:R-:W-:Y:S01]  /*ec50*/  MOV R8, R0 ;  /* 0x0000000000087202 */ /* 0x000fe20000000f00 */
[----:B------:R-:W-:Y:S05]  /*ec60*/  BRA `(.L_x_148) ;  /* 0xffffdf4000007947 */ /* 0x000fea000383ffff */
.L_x_99:
[----:B------:R-:W-:Y:S01]  /*ec70*/  IMAD.MOV.U32 R5, RZ, RZ, R12 ;  /* 0x000000ffff057224 */ /* 0x000fe200078e000c */
[----:B------:R-:W-:Y:S01]  /*ec80*/  MOV R3, 0x2 ;  /* 0x0000000200037802 */ /* 0x000fe20000000f00 */
[----:B----4-:R-:W-:Y:S01]  /*ec90*/  IMAD.MOV.U32 R0, RZ, RZ, 0x1c1f ;  /* 0x00001c1fff007424 */ /* 0x010fe200078e00ff */
[----:B------:R-:W-:Y:S02]  /*eca0*/  MOV R2, 0xecc0 ;  /* 0x0000ecc000027802 */ /* 0x000fe40000000f00 */
[----:B-123--:R-:W-:Y:S05]  /*ecb0*/  CALL.REL.NOINC `($__internal_1_$__cuda_sm70_shflsync_idx_p) ;  /* 0x0000074000007944 */ /* 0x00efea0003c00000 */
[----:B------:R-:W-:Y:S05]  /*ecc0*/  BRA `(.L_x_149) ;  /* 0xffffdf0000007947 */ /* 0x000fea000383ffff */
.L_x_102:
        /* <DEDUP_REMOVED lines=12> */
.L_x_104:
[----:B------:R-:W-:Y:S01]  /*ed90*/  IMAD.MOV.U32 R5, RZ, RZ, R74 ;  /* 0x000000ffff057224 */ /* 0x000fe200078e004a */
[----:B------:R-:W-:Y:S01]  /*eda0*/  MOV R3, RZ ;  /* 0x000000ff00037202 */ /* 0x000fe20000000f00 */
[----:B------:R-:W-:Y:S01]  /*edb0*/  IMAD.MOV.U32 R0, RZ, RZ, 0x1f ;  /* 0x0000001fff007424 */ /* 0x000fe200078e00ff */
[----:B------:R-:W-:Y:S02]  /*edc0*/  MOV R2, 0xede0 ;  /* 0x0000ede000027802 */ /* 0x000fe40000000f00 */
[----:B--2---:R-:W-:Y:S05]  /*edd0*/  CALL.REL.NOINC `($__internal_1_$__cuda_sm70_shflsync_idx_p) ;  /* 0x0000062000007944 */ /* 0x004fea0003c00000 */
[----:B------:R-:W-:Y:S01]  /*ede0*/  MOV R9, R0 ;  /* 0x0000000000097202 */ /* 0x000fe20000000f00 */
[----:B------:R-:W-:Y:S05]  /*edf0*/  BRA `(.L_x_151) ;  /* 0xffffe16000007947 */ /* 0x000fea000383ffff */
.L_x_105:
[----:B------:R-:W-:Y:S01]  /*ee00*/  IMAD.MOV.U32 R5, RZ, RZ, R74 ;  /* 0x000000ffff057224 */ /* 0x000fe200078e004a */
[----:B------:R-:W-:Y:S01]  /*ee10*/  MOV R3, 0x1 ;  /* 0x0000000100037802 */ /* 0x000fe20000000f00 */
[----:B------:R-:W-:Y:S01]  /*ee20*/  IMAD.MOV.U32 R0, RZ, RZ, 0x1f ;  /* 0x0000001fff007424 */ /* 0x000fe200078e00ff */
[----:B------:R-:W-:Y:S02]  /*ee30*/  MOV R2, 0xee50 ;  /* 0x0000ee5000027802 */ /* 0x000fe40000000f00 */
[----:B-12---:R-:W-:Y:S05]  /*ee40*/  CALL.REL.NOINC `($__internal_1_$__cuda_sm70_shflsync_idx_p) ;  /* 0x000005b000007944 */ /* 0x006fea0003c00000 */
[----:B------:R-:W-:Y:S01]  /*ee50*/  MOV R8, R0 ;  /* 0x0000000000087202 */ /* 0x000fe20000000f00 */
[----:B------:R-:W-:Y:S05]  /*ee60*/  BRA `(.L_x_152) ;  /* 0xffffe11000007947 */ /* 0x000fea000383ffff */
.L_x_106:
[----:B------:R-:W-:Y:S02]  /*ee70*/  MOV R2, 0x1 ;  /* 0x0000000100027802 */ /* 0x000fe40000000f00 */
[----:B------:R-:W-:-:S02]  /*ee80*/  MOV R3, 0xeea0 ;  /* 0x0000eea000037802 */ /* 0x000fc40000000f00 */
[----:B-1234-:R-:W-:Y:S05]  /*ee90*/  CALL.REL.NOINC `($__internal_2_$__cuda_sm70_shflsync_up_p) ;  /* 0x000005b000007944 */ /* 0x01efea0003c00000 */
[----:B------:R-:W-:Y:S05]  /*eea0*/  BRA `(.L_x_153) ;  /* 0xffffe20000007947 */ /* 0x000fea000383ffff */
.L_x_107:
[----:B------:R-:W-:Y:S02]  /*eeb0*/  MOV R2, 0x2 ;  /* 0x0000000200027802 */ /* 0x000fe40000000f00 */
[----:B------:R-:W-:-:S02]  /*eec0*/  MOV R3, 0xeee0 ;  /* 0x0000eee000037802 */ /* 0x000fc40000000f00 */
[----:B--2-4-:R-:W-:Y:S05]  /*eed0*/  CALL.REL.NOINC `($__internal_2_$__cuda_sm70_shflsync_up_p) ;  /* 0x0000057000007944 */ /* 0x014fea0003c00000 */
        /* <DEDUP_REMOVED lines=23> */
.L_x_111:
[----:B------:R-:W-:Y:S02]  /*f050*/  MOV R2, 0x1 ;  /* 0x0000000100027802 */ /* 0x000fe40000000f00 */
[----:B------:R-:W-:Y:S02]  /*f060*/  MOV R3, 0xf080 ;  /* 0x0000f08000037802 */ /* 0x000fe40000000f00 */
[----:B------:R-:W-:Y:S05]  /*f070*/  CALL.REL.NOINC `($__internal_2_$__cuda_sm70_shflsync_up_p) ;  /* 0x000003d000007944 */ /* 0x000fea0003c00000 */
[----:B------:R-:W-:Y:S01]  /*f080*/  MOV R2, R4 ;  /* 0x0000000400027202 */ /* 0x000fe20000000f00 */
[----:B------:R-:W-:Y:S05]  /*f090*/  BRA `(.L_x_155) ;  /* 0xffffe27000007947 */ /* 0x000fea000383ffff */
.L_x_112:
        /* <DEDUP_REMOVED lines=26> */
.L_x_114:
[----:B------:R-:W-:Y:S02]  /*f240*/  SEL R0, RZ, 0x1, P0 ;  /* 0x00000001ff007807 */ /* 0x000fe40000000000 */
[----:B------:R-:W-:Y:S02]  /*f250*/  MOV R2, 0xf270 ;  /* 0x0000f27000027802 */ /* 0x000fe40000000f00 */
[----:B-1----:R-:W-:Y:S05]  /*f260*/  CALL.REL.NOINC `($__internal_3_$__cuda_sm70_votesync_ballot) ;  /* 0x0000025000007944 */ /* 0x002fea0003c00000 */
[----:B------:R-:W-:Y:S01]  /*f270*/  MOV R10, R0 ;  /* 0x00000000000a7202 */ /* 0x000fe20000000f00 */
[----:B------:R-:W-:Y:S05]  /*f280*/  BRA `(.L_x_157) ;  /* 0xffffe21000007947 */ /* 0x000fea000383ffff */
.L_x_115:
[----:B------:R-:W-:Y:S01]  /*f290*/  IMAD.MOV.U32 R5, RZ, RZ, R6 ;  /* 0x000000ffff057224 */ /* 0x000fe200078e0006 */
[----:B---3--:R-:W-:Y:S01]  /*f2a0*/  MOV R3, R12 ;  /* 0x0000000c00037202 */ /* 0x008fe20000000f00 */
[----:B------:R-:W-:Y:S01]  /*f2b0*/  IMAD.MOV.U32 R0, RZ, RZ, 0x1f ;  /* 0x0000001fff007424 */ /* 0x000fe200078e00ff */
[----:B------:R-:W-:Y:S02]  /*f2c0*/  MOV R2, 0xf2e0 ;  /* 0x0000f2e000027802 */ /* 0x000fe40000000f00 */
[----:B-12---:R-:W-:Y:S05]  /*f2d0*/  CALL.REL.NOINC `($__internal_1_$__cuda_sm70_shflsync_idx_p) ;  /* 0x0000012000007944 */ /* 0x006fea0003c00000 */
[----:B------:R-:W-:Y:S01]  /*f2e0*/  IMAD.MOV.U32 R8, RZ, RZ, R0 ;  /* 0x000000ffff087224 */ /* 0x000fe200078e0000 */
[----:B------:R-:W-:Y:S01]  /*f2f0*/  MOV R3, R12 ;  /* 0x0000000c00037202 */ /* 0x000fe20000000f00 */
[----:B------:R-:W-:Y:S01]  /*f300*/  IMAD.MOV.U32 R5, RZ, RZ, R7 ;  /* 0x000000ffff057224 */ /* 0x000fe200078e0007 */
[----:B------:R-:W-:Y:S02]  /*f310*/  MOV R0, 0x1f ;  /* 0x0000001f00007802 */ /* 0x000fe40000000f00 */
[----:B------:R-:W-:-:S02]  /*f320*/  MOV R2, 0xf340 ;  /* 0x0000f34000027802 */ /* 0x000fc40000000f00 */
[----:B------:R-:W-:Y:S05]  /*f330*/  CALL.REL.NOINC `($__internal_1_$__cuda_sm70_shflsync_idx_p) ;  /* 0x000000c000007944 */ /* 0x000fea0003c00000 */
[----:B------:R-:W-:Y:S01]  /*f340*/  MOV R7, R0 ;  /* 0x0000000000077202 */ /* 0x000fe20000000f00 */
[----:B------:R-:W-:Y:S05]  /*f350*/  BRA `(.L_x_158) ;  /* 0xffffe18000007947 */ /* 0x000fea000383ffff */
.L_x_118:
[----:B------:R-:W-:Y:S01]  /*f360*/  IMAD.MOV.U32 R5, RZ, RZ, R4 ;  /* 0x000000ffff057224 */ /* 0x000fe200078e0004 */
[----:B------:R-:W-:-:S02]  /*f370*/  MOV R0, 0x1f ;  /* 0x0000001f00007802 */ /* 0x000fc40000000f00 */
[----:B------:R-:W-:Y:S02]  /*f380*/  MOV R2, 0xf3a0 ;  /* 0x0000f3a000027802 */ /* 0x000fe40000000f00 */
[----:B-1234-:R-:W-:Y:S05]  /*f390*/  CALL.REL.NOINC `($__internal_1_$__cuda_sm70_shflsync_idx_p) ;  /* 0x0000006000007944 */ /* 0x01efea0003c00000 */
[----:B------:R-:W-:Y:S01]  /*f3a0*/  MOV R13, R0 ;  /* 0x00000000000d7202 */ /* 0x000fe20000000f00 */
[----:B------:R-:W-:Y:S05]  /*f3b0*/  BRA `(.L_x_117) ;  /* 0xffffe18000007947 */ /* 0x000fea000383ffff */
        .weak           $__internal_0_$__cuda_sm70_shflsync_bfly_p
        .type           $__internal_0_$__cuda_sm70_shflsync_bfly_p,@function
        .size           $__internal_0_$__cuda_sm70_shflsync_bfly_p,($__internal_1_$__cuda_sm70_shflsync_idx_p - $__internal_0_$__cuda_sm70_shflsync_bfly_p)
$__internal_0_$__cuda_sm70_shflsync_bfly_p:
[----:B------:R-:W-:Y:S04]  /*f3c0*/  WARPSYNC R9 ;  /* 0x0000000900007348 */ /* 0x000fe80003800000 */
[----:B------:R1:W2:Y:S02]  /*f3d0*/  SHFL.BFLY PT, R8, R0, R3, R10 ;  /* 0x0c00000300087389 */ /* 0x0002a400000e000a */
[----:B-1----:R-:W-:-:S04]  /*f3e0*/  MOV R3, 0x0 ;  /* 0x0000000000037802 */ /* 0x002fc80000000f00 */
[----:B--2---:R-:W-:Y:S05]  /*f3f0*/  RET.REL.NODEC R2 `(_ZN7cutlass13device_kernelIN5flash19enable_sm80_to_sm89INS1_16FlashAttnFwdSm80INS1_25CollectiveMainloopFwdSm80ILi4ELi1ELb0EN4cute5tupleIJNS5_1CILi128EEENS7_ILi48EEENS7_ILi96EEEEEELi96ENS_6half_tEfNS_4arch4Sm80ELb0ELb0ELb1ELb1ELb0ELb0ELb1ELb1EEENS1_21CollectiveEpilogueFwdINS6_IJS8_SA_S9_EEENS6_IJNS7_ILi1EEESI_SI_EEESC_SE_Li128ELb1ELb1ELb1ELb0EEENS1_36VarlenDynamicPersistentTileSchedulerILi128ELi48ELi128ELi128ELb1ELb1ELb0ELb0ELb1ELb1EEEEEEEEEvNT_6ParamsE) ;  /* 0xffff0c0002007950 */ /* 0x004fea0003c3ffff */
        .weak           $__internal_1_$__cuda_sm70_shflsync_idx_p
        .type           $__internal_1_$__cuda_sm70_shflsync_idx_p,@function
        .size           $__internal_1_$__cuda_sm70_shflsync_idx_p,($__internal_2_$__cuda_sm70_shflsync_up_p - $__internal_1_$__cuda_sm70_shflsync_idx_p)
$__internal_1_$__cuda_sm70_shflsync_idx_p:
[----:B------:R-:W-:-:S04]  /*f400*/  MOV R15, 0xffffffff ;  /* 0xffffffff000f7802 */ /* 0x000fc80000000f00 */
[----:B------:R-:W-:Y:S04]  /*f410*/  WARPSYNC R15 ;  /* 0x0000000f00007348 */ /* 0x000fe80003800000 */
[----:B------:R1:W2:Y:S02]  /*f420*/  SHFL.IDX PT, R0, R5, R3, R0 ;  /* 0x0000000305007389 */ /* 0x0002a400000e0000 */
[----:B-1----:R-:W-:-:S04]  /*f430*/  MOV R3, 0x0 ;  /* 0x0000000000037802 */ /* 0x002fc80000000f00 */
[----:B--2---:R-:W-:Y:S05]  /*f440*/  RET.REL.NODEC R2 `(_ZN7cutlass13device_kernelIN5flash19enable_sm80_to_sm89INS1_16FlashAttnFwdSm80INS1_25CollectiveMainloopFwdSm80ILi4ELi1ELb0EN4cute5tupleIJNS5_1CILi128EEENS7_ILi48EEENS7_ILi96EEEEEELi96ENS_6half_tEfNS_4arch4Sm80ELb0ELb0ELb1ELb1ELb0ELb0ELb1ELb1EEENS1_21CollectiveEpilogueFwdINS6_IJS8_SA_S9_EEENS6_IJNS7_ILi1EEESI_SI_EEESC_SE_Li128ELb1ELb1ELb1ELb0EEENS1_36VarlenDynamicPersistentTileSchedulerILi128ELi48ELi128ELi128ELb1ELb1ELb0ELb0ELb1ELb1EEEEEEEEEvNT_6ParamsE) ;  /* 0xffff0bb002007950 */ /* 0x004fea0003c3ffff */
        .weak           $__internal_2_$__cuda_sm70_shflsync_up_p
        .type           $__internal_2_$__cuda_sm70_shflsync_up_p,@function
        .size           $__internal_2_$__cuda_sm70_shflsync_up_p,($__internal_3_$__cuda_sm70_votesync_ballot - $__internal_2_$__cuda_sm70_shflsync_up_p)
$__internal_2_$__cuda_sm70_shflsync_up_p:
[----:B------:R-:W-:Y:S02]  /*f450*/  IMAD.MOV.U32 R4, RZ, RZ, RZ ;  /* 0x000000ffff047224 */ /* 0x000fe400078e00ff */
[----:B------:R-:W-:-:S04]  /*f460*/  IMAD.MOV.U32 R10, RZ, RZ, -0x1 ;  /* 0xffffffffff0a7424 */ /* 0x000fc800078e00ff */
[----:B------:R-:W-:Y:S04]  /*f470*/  WARPSYNC R10 ;  /* 0x0000000a00007348 */ /* 0x000fe80003800000 */
[----:B------:R1:W2:Y:S02]  /*f480*/  SHFL.UP PT, R4, R0, R2, R4 ;  /* 0x0400000200047389 */ /* 0x0002a400000e0004 */
[----:B-1----:R-:W-:Y:S02]  /*f490*/  MOV R2, R3 ;  /* 0x0000000300027202 */ /* 0x002fe40000000f00 */
[----:B------:R-:W-:-:S04]  /*f4a0*/  MOV R3, 0x0 ;  /* 0x0000000000037802 */ /* 0x000fc80000000f00 */
[----:B--2---:R-:W-:Y:S05]  /*f4b0*/  RET.REL.NODEC R2 `(_ZN7cutlass13device_kernelIN5flash19enable_sm80_to_sm89INS1_16FlashAttnFwdSm80INS1_25CollectiveMainloopFwdSm80ILi4ELi1ELb0EN4cute5tupleIJNS5_1CILi128EEENS7_ILi48EEENS7_ILi96EEEEEELi96ENS_6half_tEfNS_4arch4Sm80ELb0ELb0ELb1ELb1ELb0ELb0ELb1ELb1EEENS1_21CollectiveEpilogueFwdINS6_IJS8_SA_S9_EEENS6_IJNS7_ILi1EEESI_SI_EEESC_SE_Li128ELb1ELb1ELb1ELb0EEENS1_36VarlenDynamicPersistentTileSchedulerILi128ELi48ELi128ELi128ELb1ELb1ELb0ELb0ELb1ELb1EEEEEEEEEvNT_6ParamsE) ;  /* 0xffff0b4002007950 */ /* 0x004fea0003c3ffff */
        .weak           $__internal_3_$__cuda_sm70_votesync_ballot
        .type           $__internal_3_$__cuda_sm70_votesync_ballot,@function
        .size           $__internal_3_$__cuda_sm70_votesync_ballot,(.L_x_2849 - $__internal_3_$__cuda_sm70_votesync_ballot)
$__internal_3_$__cuda_sm70_votesync_ballot:
[----:B------:R-:W-:Y:S01]  /*f4c0*/  ISETP.NE.U32.AND P0, PT, R0, 0x1, PT ;  /* 0x000000010000780c */ /* 0x000fe20003f05070 */
[----:B------:R-:W-:-:S04]  /*f4d0*/  IMAD.MOV.U32 R3, RZ, RZ, -0x1 ;  /* 0xffffffffff037424 */ /* 0x000fc800078e00ff */
[----:B------:R-:W-:Y:S08]  /*f4e0*/  WARPSYNC R3 ;  /* 0x0000000300007348 */ /* 0x000ff00003800000 */
[----:B------:R-:W-:-:S04]  /*f4f0*/  VOTE.ANY R0, PT, !P0 ;  /* 0x0000000000007806 */ /* 0x000fc800040e0100 */
[----:B------:R-:W-:Y:S01]  /*f500*/  LOP3.LUT R0, R0, R3, RZ, 0xc0, !PT ;  /* 0x0000000300007212 */ /* 0x000fe200078ec0ff */
[----:B------:R-:W-:-:S04]  /*f510*/  IMAD.MOV.U32 R3, RZ, RZ, 0x0 ;  /* 0x00000000ff037424 */ /* 0x000fc800078e00ff */
[----:B------:R-:W-:Y:S05]  /*f520*/  RET.REL.NODEC R2 `(_ZN7cutlass13device_kernelIN5flash19enable_sm80_to_sm89INS1_16FlashAttnFwdSm80INS1_25CollectiveMainloopFwdSm80ILi4ELi1ELb0EN4cute5tupleIJNS5_1CILi128EEENS7_ILi48EEENS7_ILi96EEEEEELi96ENS_6half_tEfNS_4arch4Sm80ELb0ELb0ELb1ELb1ELb0ELb0ELb1ELb1EEENS1_21CollectiveEpilogueFwdINS6_IJS8_SA_S9_EEENS6_IJNS7_ILi1EEESI_SI_EEESC_SE_Li128ELb1ELb1ELb1ELb0EEENS1_36VarlenDynamicPersistentTileSchedulerILi128ELi48ELi128ELi128ELb1ELb1ELb0ELb0ELb1ELb1EEEEEEEEEvNT_6ParamsE) ;  /* 0xffff0ad002007950 */ /* 0x000fea0003c3ffff */
.L_x_159:
        /* <DEDUP_REMOVED lines=13> */
.L_x_2849:


//--------------------- .text._ZN7cutlass13device_kernelIN5flash19enable_sm80_to_sm89INS1_16FlashAttnFwdSm80INS1_25CollectiveMainloopFwdSm80ILi4ELi1ELb0EN4cute5tupleIJNS5_1CILi128EEENS7_ILi48EEENS7_ILi96EEEEEELi96ENS_6half_tEfNS_4arch4Sm80ELb0ELb0ELb1ELb1ELb0ELb1ELb1ELb1EEENS1_21CollectiveEpilogueFwdINS6_IJS8_SA_S9_EEENS6_IJNS7_ILi1EEESI_SI_EEESC_SE_Li128ELb1ELb1ELb1ELb0EEENS1_36VarlenDynamicPersistentTileSchedulerILi128ELi48ELi128ELi128ELb1ELb1ELb0ELb0ELb1ELb1EEEEEEEEEvNT_6ParamsE --------------------------
	.section	.text._ZN7cutlass13device_kernelIN5flash19enable_sm80_to_sm89INS1_16FlashAttnFwdSm80INS1_25CollectiveMainloopFwdSm80ILi4ELi1ELb0EN4cute5tupleIJNS5_1CILi128EEENS7_ILi48EEENS7_ILi96EEEEEELi96ENS_6half_tEfNS_4arch4Sm80ELb0ELb0ELb1ELb1ELb0ELb1ELb1ELb1EEENS1_21CollectiveEpilogueFwdINS6_IJS8_SA_S9_EEENS6_IJNS7_ILi1EEESI_SI_EEESC_SE_Li128ELb1ELb1ELb1ELb0EEENS1_36VarlenDynamicPersistentTileSchedulerILi128ELi48ELi128ELi128ELb1ELb1ELb0ELb0ELb1ELb1EEEEEEEEEvNT_6ParamsE,"ax",@progbits
	.sectioninfo	@"SHI_REGISTERS=255"
	.align	128
.text._ZN7cutlass13device_kernelIN5flash19enable_sm80_to_sm89INS1_16FlashAttnFwdSm80INS1_25CollectiveMainloopFwdSm80ILi4ELi1ELb0EN4cute5tupleIJNS5_1CILi128EEENS7_ILi48EEENS7_ILi96EEEEEELi96ENS_6half_tEfNS_4arch4Sm80ELb0ELb0ELb1ELb1ELb0ELb1ELb1ELb1EEENS1_21CollectiveEpilogueFwdINS6_IJS8_SA_S9_EEENS6_IJNS7_ILi1EEESI_SI_EEESC_SE_Li128ELb1ELb1ELb1ELb0EEENS1_36VarlenDynamicPersistentTileSchedulerILi128ELi48ELi128ELi128ELb1ELb1ELb0ELb0ELb1ELb1EEEEEEEEEvNT_6ParamsE:
        .type           _ZN7cutlass13device_kernelIN5flash19enable_sm80_to_sm89INS1_16FlashAttnFwdSm80INS1_25CollectiveMainloopFwdSm80ILi4ELi1ELb0EN4cute5tupleIJNS5_1CILi128EEENS7_ILi48EEENS7_ILi96EEEEEELi96ENS_6half_tEfNS_4arch4Sm80ELb0ELb0ELb1ELb1ELb0ELb1ELb1ELb1EEENS1_21CollectiveEpilogueFwdINS6_IJS8_SA_S9_EEENS6_IJNS7_ILi1EEESI_SI_EEESC_SE_Li128ELb1ELb1ELb1ELb0EEENS1_36VarlenDynamicPersistentTileSchedulerILi128ELi48ELi128ELi128ELb1ELb1ELb0ELb0ELb1ELb1EEEEEEEEEvNT_6ParamsE,@function
        .size           _ZN7cutlass13device_kernelIN5flash19enable_sm80_to_sm89INS1_16FlashAttnFwdSm80INS1_25CollectiveMainloopFwdSm80ILi4ELi1ELb0EN4cute5tupleIJNS5_1CILi128EEENS7_ILi48EEENS7_ILi96EEEEEELi96ENS_6half_tEfNS_4arch4Sm80ELb0ELb0ELb1ELb1ELb0ELb1ELb1ELb1EEENS1_21CollectiveEpilogueFwdINS6_IJS8_SA_S9_EEENS6_IJNS7_ILi1EEESI_SI_EEESC_SE_Li128ELb1ELb1ELb1ELb0EEENS1_36VarlenDynamicPersistentTileSchedulerILi128ELi48ELi128ELi128ELb1ELb1ELb0ELb0ELb1ELb1EEEEEEEEEvNT_6ParamsE,(.L_x_2854 - _ZN7cutlass13device_kernelIN5flash19enable_sm80_to_sm89INS1_16FlashAttnFwdSm80INS1_25CollectiveMainloopFwdSm80ILi4ELi1ELb0EN4cute5tupleIJNS5_1CILi128EEENS7_ILi48EEENS7_ILi96EEEEEELi96ENS_6half_tEfNS_4arch4Sm80ELb0ELb0ELb1ELb1ELb0ELb1ELb1ELb1EEENS1_21CollectiveEpilogueFwdINS6_IJS8_SA_S9_EEENS6_IJNS7_ILi1EEESI_SI_EEESC_SE_Li128ELb1ELb1ELb1ELb0EEENS1_36VarlenDynamicPersistentTileSchedulerILi128ELi48ELi128ELi128ELb1ELb1ELb0ELb0ELb1ELb1EEEEEEEEEvNT_6ParamsE)
        .other          _ZN7cutlass13device_kernelIN5flash19enable_sm80_to_sm89INS1_16FlashAttnFwdSm80INS1_25CollectiveMainloopFwdSm80ILi4ELi1ELb0EN4cute5tupleIJNS5_1CILi128EEENS7_ILi48EEENS7_ILi96EEEEEELi96ENS_6half_tEfNS_4arch4Sm80ELb0ELb0ELb1ELb1ELb0ELb1ELb1ELb1EEENS1_21CollectiveEpilogueFwdINS6_IJS8_SA_S9_EEENS6_IJNS7_ILi1EEESI_SI_EEESC_SE_Li128ELb1ELb1ELb1ELb0EEENS1_36VarlenDynamicPersistentTileSchedulerILi128ELi48ELi128ELi128ELb1ELb1ELb0ELb0ELb1ELb1EEEEEEEEEvNT_6ParamsE,@"STO_CUDA_ENTRY STV_DEFAULT"
_ZN7cutlass13device_kernelIN5flash19enable_sm80_to_sm89INS1_16FlashAttnFwdSm80INS1_25CollectiveMainloopFwdSm80ILi4ELi1ELb0EN4cute5tupleIJNS5_1CILi128EEENS7_ILi48EEENS7_ILi96EEEEEELi96ENS_6half_tEfNS_4arch4Sm80ELb0ELb0ELb1ELb1ELb0ELb1ELb1ELb1EEENS1_21CollectiveEpilogueFwdINS6_IJS8_SA_S9_EEENS6_IJNS7_ILi1EEESI_SI_EEESC_SE_Li128ELb1ELb1ELb1ELb0EEENS1_36VarlenDynamicPersistentTileSchedulerILi128ELi48ELi128ELi128ELb1ELb1ELb0ELb0ELb1ELb1EEEEEEEEEvNT_6ParamsE:
        /* <DEDUP_REMOVED lines=54> */
.L_x_165:
        /* <DEDUP_REMOVED lines=17> */
.L_x_332:
        /* <DEDUP_REMOVED lines=16> */
.L_x_333:
[----:B--2---:R-:W-:-:S05]  /*0570*/  IMAD R0, R0, c[0x0][0x538], RZ ;  /* 0x00014e0000007a24 */ /* 0x004fca00078e02ff */
[----:B------:R-:W-:-:S04]  /*0580*/  IADD3 R6, R0, R6, RZ ;  /* 0x0000000600067210 */ /* 0x000fc80007ffe0ff */
[----:B------:R-:W-:-:S13]  /*0590*/  ISETP.GT.AND P0, PT, R6, UR4, PT ;  /* 0x0000000406007c0c */ /* 0x000fda000bf04270 */
[----:B-1----:R-:W-:Y:S05]  /*05a0*/  @!P0 BRA `(.L_x_165) ;  /* 0xfffffdb000008947 */ /* 0x002fea000383ffff */
.L_x_161:
[----:B------:R-:W-:-:S05]  /*05b0*/  IADD3 R12, -R0, R6, RZ ;  /* 0x00000006000c7210 */ /* 0x000fca0007ffe1ff */
[----:B------:R-:W-:-:S05]  /*05c0*/  IMAD R0, R4, c[0x0][0x538], R12 ;  /* 0x00014e0004007a24 */ /* 0x000fca00078e020c */
[----:B------:R-:W-:Y:S01]  /*05d0*/  ISETP.GT.AND P0, PT, R0, UR4, PT ;  /* 0x0000000400007c0c */ /* 0x000fe2000bf04270 */
[----:B------:R-:W-:-:S12]  /*05e0*/  BRA.DIV ~URZ, `(.L_x_166) ;  /* 0x000183627f007947 */ /* 0x000fd8000b800000 */
[----:B------:R-:W-:-:S04]  /*05f0*/  VOTE.ANY R6, PT, !P0 ;  /* 0x0000000000067806 */ /* 0x000fc800040e0100 */
.L_x_334:
[----:B------:R1:W2:Y:S01]  /*0600*/  POPC R13, R6 ;  /* 0x00000006000d7309 */ /* 0x0002a20000000000 */
[----:B------:R-:W-:Y:S05]  /*0610*/  BRA.DIV ~URZ, `(.L_x_167) ;  /* 0x000183827f007947 */ /* 0x000fea000b800000 */
[----:B--2---:R-:W2:Y:S04]  /*0620*/  SHFL.IDX PT, R11, R8, R13, 0x1f ;  /* 0x00001f0d080b7589 */ /* 0x004ea800000e0000 */
[----:B------:R3:W4:Y:S02]  /*0630*/  SHFL.IDX PT, R10, R7, R13, 0x1f ;  /* 0x00001f0d070a7589 */ /* 0x00072400000e0000 */
[----:B---3--:R-:W-:Y:S02]  /*0640*/  MOV R7, RZ ;  /* 0x000000ff00077202 */ /* 0x008fe40000000f00 */
.L_x_335:
[----:B--2-4-:R-:W-:Y:S01]  /*0650*/  ISETP.NE.AND P0, PT, R6, RZ, PT ;  /* 0x000000ff0600720c */ /* 0x014fe20003f05270 */
[----:B------:R-:W-:-:S12]  /*0660*/  BSSY B0, `(.L_x_168) ;  /* 0x0000005000007945 */ /* 0x000fd80003800000 */
[----:B------:R-:W-:Y:S05]  /*0670*/  @!P0 BRA `(.L_x_169) ;  /* 0x0000003000008947 */ /* 0x000fea0003800000 */
[----:B------:R-:W-:Y:S01]  /*0680*/  IADD3 R3, R13, -0x1, RZ ;  /* 0xffffffff0d037810 */ /* 0x000fe20007ffe0ff */
[----:B------:R-:W-:Y:S05]  /*0690*/  BRA.DIV ~URZ, `(.L_x_170) ;  /* 0x000183e27f007947 */ /* 0x000fea000b800000 */
[----:B------:R2:W3:Y:S02]  /*06a0*/  SHFL.IDX PT, R7, R4, R3, 0x1f ;  /* 0x00001f0304077589 */ /* 0x0004e400000e0000 */
.L_x_169:
[----:B------:R-:W-:Y:S05]  /*06b0*/  BSYNC B0 ;  /* 0x0000000000007941 */ /* 0x000fea0003800000 */
.L_x_168:
        /* <DEDUP_REMOVED lines=23> */
[----:B------:R-:W-:Y:S02]  /*0830*/  ISETP.GT.U32.AND P0, PT, R5, R0, PT ;  /* 0x000000000500720c */ /* 0x000fe40003f04070 */
[----:B-1----:R-:W-:-:S11]  /*0840*/  IADD3 R3, R3, 0xffffffe, RZ ;  /* 0x0ffffffe03037810 */ /* 0x002fd60007ffe0ff */
[----:B------:R-:W-:Y:S01]  /*0850*/  @!P0 IMAD.IADD R0, R0, 0x1, -R5 ;  /* 0x0000000100008824 */ /* 0x000fe200078e0a05 */
[----:B------:R-:W-:Y:S02]  /*0860*/  @!P0 IADD3 R2, R2, 0x1, RZ ;  /* 0x0000000102028810 */ /* 0x000fe40007ffe0ff */
[----:B------:R-:W-:Y:S01]  /*0870*/  ISETP.NE.AND P0, PT, R11, RZ, PT ;  /* 0x000000ff0b00720c */ /* 0x000fe20003f05270 */
[----:B------:R-:W1:Y:S01]  /*0880*/  F2I.FTZ.U32.TRUNC.NTZ R3, R3 ;  /* 0x0000000300037305 */ /* 0x000e62000021f000 */
[----:B------:R-:W-:Y:S02]  /*0890*/  ISETP.GE.U32.AND P2, PT, R0, R5, PT ;  /* 0x000000050000720c */ /* 0x000fe40003f46070 */
[----:B------:R-:W-:-:S04]  /*08a0*/  LOP3.LUT R0, R12, R11, RZ, 0x3c, !PT ;  /* 0x0000000b0c007212 */ /* 0x000fc800078e3cff */
[----:B------:R-:W-:-:S07]  /*08b0*/  ISETP.GE.AND P1, PT, R0, RZ, PT ;  /* 0x000000ff0000720c */ /* 0x000fce0003f26270 */
[----:B------:R-:W-:Y:S02]  /*08c0*/  @P2 IADD3 R2, R2, 0x1, RZ ;  /* 0x0000000102022810 */ /* 0x000fe40007ffe0ff */
[----:B-1----:R-:W-:-:S03]  /*08d0*/  IADD3 R0, RZ, -R3, RZ ;  /* 0x80000003ff007210 */ /* 0x002fc60007ffe0ff */
[----:B------:R-:W-:Y:S02]  /*08e0*/  IMAD.MOV.U32 R4, RZ, RZ, R2 ;  /* 0x000000ffff047224 */ /* 0x000fe400078e0002 */
[----:B------:R-:W-:Y:S01]  /*08f0*/  IMAD.MOV.U32 R2, RZ, RZ, R0 ;  /* 0x000000ffff027224 */ /* 0x000fe200078e0000 */
[----:B------:R-:W-:Y:S01]  /*0900*/  IABS R0, R10 ;  /* 0x0000000a00007213 */ /* 0x000fe20000000000 */
[----:B------:R-:W-:Y:S01]  /*0910*/  @!P1 IMAD.MOV R4, RZ, RZ, -R4 ;  /* 0x000000ffff049224 */ /* 0x000fe200078e0a04 */
[----:B------:R-:W-:Y:S01]  /*0920*/  @!P0 LOP3.LUT R4, RZ, R11, RZ, 0x33, !PT ;  /* 0x0000000bff048212 */ /* 0x000fe200078e33ff */
[----:B------:R-:W-:Y:S01]  /*0930*/  IMAD R5, R2, R7, RZ ;  /* 0x0000000702057224 */ /* 0x000fe200078e02ff */
[----:B------:R-:W-:Y:S01]  /*0940*/  MOV R2, RZ ;  /* 0x000000ff00027202 */ /* 0x000fe20000000f00 */
[----:B------:R-:W-:Y:S01]  /*0950*/  IMAD.MOV R6, RZ, RZ, -R0 ;  /* 0x000000ffff067224 */ /* 0x000fe200078e0a00 */
[----:B------:R-:W-:-:S03]  /*0960*/  IABS R8, R4 ;  /* 0x0000000400087213 */ /* 0x000fc60000000000 */
        /* <DEDUP_REMOVED lines=26> */
.L_x_162:
[----:B------:R-:W-:Y:S01]  /*0b10*/  MOV R0, UR4 ;  /* 0x0000000400007c02 */ /* 0x000fe20008000f00 */
[----:B------:R-:W-:Y:S04]  /*0b20*/  STL [R1+0x14], RZ ;  /* 0x000014ff01007387 */ /* 0x000fe80000100800 */
[----:B------:R-:W-:Y:S04]  /*0b30*/  STL [R1+0x18], RZ ;  /* 0x000018ff01007387 */ /* 0x000fe80000100800 */
[----:B------:R1:W-:Y:S02]  /*0b40*/  STL [R1+0x10], R0 ;  /* 0x0000100001007387 */ /* 0x0003e40000100800 */
[----:B-1----:R-:W-:-:S05]  /*0b50*/  MOV R0, c[0x0][0x53c] ;  /* 0x00014f0000007a02 */ /* 0x002fca0000000f00 */
[----:B------:R1:W-:Y:S02]  /*0b60*/  STL [R1+0x1c], R0 ;  /* 0x00001c0001007387 */ /* 0x0003e40000100800 */
.L_x_171:
        /* <DEDUP_REMOVED lines=8> */
.L_x_160:
[----:B------:R-:W2:Y:S02]  /*0bf0*/  LDL R0, [R1+0x1c] ;  /* 0x00001c0001007983 */ /* 0x000ea40000100800 */
[----:B--2---:R-:W-:-:S13]  /*0c00*/  ISETP.GE.AND P0, PT, R0, c[0x0][0x53c], PT ;  /* 0x00014f0000007a0c */ /* 0x004fda0003f06270 */
[----:B------:R-:W-:Y:S05]  /*0c10*/  @P0 EXIT ;  /* 0x000000000000094d */ /* 0x000fea0003800000 */
[----:B------:R-:W2:Y:S02]  /*0c20*/  S2R R12, SR_TID.X ;  /* 0x00000000000c7919 */ /* 0x000ea40000002100 */
[----:B--2---:R-:W-:Y:S02]  /*0c30*/  SHF.R.S32.HI R14, RZ, 0x1f, R12 ;  /* 0x0000001fff0e7819 */ /* 0x004fe4000001140c */
[-C--:B------:R-:W-:Y:S02]  /*0c40*/  LEA.HI R10, R12, R12.reuse, RZ, 0x1 ;  /* 0x0000000c0c0a7211 */ /* 0x080fe400078f08ff */
[----:B------:R-:W-:Y:S02]  /*0c50*/  LEA.HI R23, R14, R12, RZ, 0x3 ;  /* 0x0000000c0e177211 */ /* 0x000fe400078f18ff */
[----:B------:R-:W-:Y:S02]  /*0c60*/  SHF.R.S32.HI R242, RZ, 0x1, R10 ;  /* 0x00000001fff27819 */ /* 0x000fe4000001140a */
[----:B------:R-:W-:-:S02]  /*0c70*/  LOP3.LUT R0, R23, 0xfffffff8, RZ, 0xc0, !PT ;  /* 0xfffffff817007812 */ /* 0x000fc400078ec0ff */
[----:B-1----:R-:W-:Y:S02]  /*0c80*/  LEA.HI R5, R14, R12, RZ, 0x4 ;  /* 0x0000000c0e057211 */ /* 0x002fe400078f20ff */
[----:B------:R-:W-:Y:S01]  /*0c90*/  LEA.HI R3, R10, R242, RZ, 0x1 ;  /* 0x000000f20a037211 */ /* 0x000fe200078f08ff */
[----:B------:R-:W-:Y:S01]  /*0ca0*/  IMAD.IADD R2, R12, 0x1, -R0 ;  /* 0x000000010c027824 */ /* 0x000fe200078e0a00 */
[----:B------:R-:W-:Y:S02]  /*0cb0*/  SHF.R.S32.HI R6, RZ, 0x4, R5 ;  /* 0x00000004ff067819 */ /* 0x000fe40000011405 */
[----:B------:R-:W-:Y:S02]  /*0cc0*/  LOP3.LUT R0, R3, 0x7fffffe, RZ, 0xc0, !PT ;  /* 0x07fffffe03007812 */ /* 0x000fe400078ec0ff */
[----:B------:R-:W-:Y:S02]  /*0cd0*/  LEA.HI R11, R2, R2, RZ, 0x1 ;  /* 0x00000002020b7211 */ /* 0x000fe400078f08ff */
[----:B------:R-:W-:Y:S01]  /*0ce0*/  LEA.HI R4, R5, R6, RZ, 0x1 ;  /* 0x0000000605047211 */ /* 0x000fe200078f08ff */
[----:B------:R-:W-:Y:S01]  /*0cf0*/  IMAD.IADD R0, R242, 0x1, -R0 ;  /* 0x00000001f2007824 */ /* 0x000fe200078e0a00 */
[----:B------:R-:W-:-:S02]  /*0d00*/  LOP3.LUT R3, R11, 0x3fffffe, RZ, 0xc0, !PT ;  /* 0x03fffffe0b037812 */ /* 0x000fc400078ec0ff */
[----:B------:R-:W-:Y:S01]  /*0d10*/  LOP3.LUT R4, R4, 0xfffffffe, RZ, 0xc0, !PT ;  /* 0xfffffffe04047812 */ /* 0x000fe200078ec0ff */
[----:B------:R-:W-:Y:S01]  /*0d20*/  IMAD R22, R6, 0x8, R0 ;  /* 0x0000000806167824 */ /* 0x000fe200078e0200 */
[-C--:B------:R-:W-:Y:S01]  /*0d30*/  LEA.HI R7, R14, R12.reuse, RZ, 0x5 ;  /* 0x0000000c0e077211 */ /* 0x080fe200078f28ff */
[----:B------:R-:W-:Y:S01]  /*0d40*/  IMAD.IADD R21, R2, 0x1, -R3 ;  /* 0x0000000102157824 */ /* 0x000fe200078e0a03 */
[----:B------:R-:W-:Y:S01]  /*0d50*/  LEA.HI R14, R14, R12, RZ, 0x2 ;  /* 0x0000000c0e0e7211 */ /* 0x000fe200078f10ff */
[----:B------:R-:W-:Y:S01]  /*0d60*/  IMAD.IADD R19, R6, 0x1, -R4 ;  /* 0x0000000106137824 */ /* 0x000fe200078e0a04 */
[----:B------:R-:W-:Y:S01]  /*0d70*/  LOP3.LUT R0, R5, 0xfffffff0, RZ, 0xc0, !PT ;  /* 0xfffffff005007812 */ /* 0x000fe200078ec0ff */
[----:B------:R-:W-:Y:S01]  /*0d80*/  IMAD.SHL.U32 R22, R22, 0x20, RZ ;  /* 0x0000002016167824 */ /* 0x000fe200078e00ff */
[----:B------:R-:W-:Y:S02]  /*0d90*/  SHF.R.S32.HI R2, RZ, 0x3, R23 ;  /* 0x00000003ff027819 */ /* 0x000fe40000011417 */
[----:B------:R-:W-:Y:S01]  /*0da0*/  LOP3.LUT R4, R14, 0xfffffffc, RZ, 0xc0, !PT ;  /* 0xfffffffc0e047812 */ /* 0x000fe200078ec0ff */
[----:B------:R-:W-:Y:S01]  /*0db0*/  IMAD.IADD R0, R12, 0x1, -R0 ;  /* 0x000000010c007824 */ /* 0x000fe200078e0a00 */
[----:B------:R-:W-:Y:S01]  /*0dc0*/  SHF.R.S32.HI R243, RZ, 0x2, R14 ;  /* 0x00000002fff37819 */ /* 0x000fe2000001140e */
[----:B------:R-:W-:Y:S01]  /*0dd0*/  IMAD.SHL.U32 R2, R2, 0x40, RZ ;  /* 0x0000004002027824 */ /* 0x000fe200078e00ff */
[----:B------:R-:W-:Y:S01]  /*0de0*/  SHF.R.S32.HI R9, RZ, 0x5, R7 ;  /* 0x00000005ff097819 */ /* 0x000fe20000011407 */
[----:B------:R-:W-:Y:S01]  /*0df0*/  IMAD.IADD R26, R12, 0x1, -R4 ;  /* 0x000000010c1a7824 */ /* 0x000fe200078e0a04 */
[----:B------:R-:W-:-:S02]  /*0e00*/  LEA.HI R3, R14, R243, RZ, 0x1 ;  /* 0x000000f30e037211 */ /* 0x000fc400078f08ff */
[----:B------:R-:W-:Y:S01]  /*0e10*/  LOP3.LUT R2, R2, 0xc0, RZ, 0xc0, !PT ;  /* 0x000000c002027812 */ /* 0x000fe200078ec0ff */
[----:B------:R-:W-:Y:S01]  /*0e20*/  IMAD.SHL.U32 R250, R26, 0x8, RZ ;  /* 0x000000081afa7824 */ /* 0x000fe200078e00ff */
[----:B------:R-:W-:Y:S02]  /*0e30*/  LEA.HI R8, R0, R0, RZ, 0x1 ;  /* 0x0000000000087211 */ /* 0x000fe400078f08ff */
[----:B------:R-:W-:Y:S02]  /*0e40*/  LOP3.LUT R4, R3, 0x7fffffe, RZ, 0xc0, !PT ;  /* 0x07fffffe03047812 */ /* 0x000fe400078ec0ff */
[----:B------:R-:W-:Y:S02]  /*0e50*/  SHF.R.S32.HI R6, RZ, 0x1f, R0 ;  /* 0x0000001fff067819 */ /* 0x000fe40000011400 */
[----:B------:R-:W-:Y:S02]  /*0e60*/  LOP3.LUT R3, R8, 0x7fffffe, RZ, 0xc0, !PT ;  /* 0x07fffffe08037812 */ /* 0x000fe400078ec0ff */
[----:B------:R-:W-:-:S02]  /*0e70*/  SHF.R.U32.HI R5, RZ, 0x3, R2 ;  /* 0x00000003ff057819 */ /* 0x000fc40000011602 */
[----:B------:R-:W-:Y:S01]  /*0e80*/  LOP3.LUT R2, R2, 0x18, R250, 0xf8, !PT ;  /* 0x0000001802027812 */ /* 0x000fe200078ef8fa */
[----:B------:R-:W-:Y:S01]  /*0e90*/  IMAD.IADD R13, R0, 0x1, -R3 ;  /* 0x00000001000d7824 */ /* 0x000fe200078e0a03 */
[----:B------:R-:W-:Y:S01]  /*0ea0*/  LEA.HI R17, R6, R0, RZ, 0x3 ;  /* 0x0000000006117211 */ /* 0x000fe200078f18ff */
[----:B------:R-:W-:Y:S01]  /*0eb0*/  IMAD.IADD R6, R243, 0x1, -R4 ;  /* 0x00000001f3067824 */ /* 0x000fe200078e0a04 */
[----:B------:R-:W-:Y:S02]  /*0ec0*/  LOP3.LUT R5, R2, R5, RZ, 0x3c, !PT ;  /* 0x0000000502057212 */ /* 0x000fe400078e3cff */
[----:B------:R-:W-:Y:S01]  /*0ed0*/  SHF.R.S32.HI R3, RZ, 0x1f, R7 ;  /* 0x0000001fff037819 */ /* 0x000fe20000011407 */
[----:B------:R-:W-:Y:S01]  /*0ee0*/  IMAD R0, R9, 0x8, R6 ;  /* 0x0000000809007824 */ /* 0x000fe200078e0206 */
[----:B------:R-:W-:Y:S01]  /*0ef0*/  LOP3.LUT R4, R10, 0xfffffffe, RZ, 0xc0, !PT ;  /* 0xfffffffe0a047812 */ /* 0x000fe200078ec0ff */
[----:B------:R-:W-:Y:S01]  /*0f00*/  IMAD.SHL.U32 R10, R17, 0x20, RZ ;  /* 0x00000020110a7824 */ /* 0x000fe200078e00ff */
[----:B------:R-:W-:Y:S01]  /*0f10*/  LOP3.LUT R2, R7, 0xffffffe0, RZ, 0xc0, !PT ;  /* 0xffffffe007027812 */ /* 0x000fe200078ec0ff */
[----:B------:R-:W-:Y:S01]  /*0f20*/  IMAD.U32 R241, R0, 0x20, R5 ;  /* 0x0000002000f17824 */ /* 0x000fe200078e0005 */
[----:B------:R-:W-:Y:S01]  /*0f30*/  LEA.HI R3, R3, R9, RZ, 0x2 ;  /* 0x0000000903037211 */ /* 0x000fe200078f10ff */
[----:B------:R-:W-:Y:S01]  /*0f40*/  IMAD.IADD R32, R12, 0x1, -R4 ;  /* 0x000000010c207824 */ /* 0x000fe200078e0a04 */
[----:B------:R-:W-:Y:S01]  /*0f50*/  LEA.HI R0, R26, R26, RZ, 0x1 ;  /* 0x0000001a1a007211 */ /* 0x000fe200078f08ff */
[----:B------:R-:W-:Y:S01]  /*0f60*/  IMAD.IADD R31, R12, 0x1, -R2 ;  /* 0x000000010c1f7824 */ /* 0x000fe200078e0a02 */
[----:B------:R-:W-:Y:S01]  /*0f70*/  LOP3.LUT R3, R3, 0xffffffc, RZ, 0xc0, !PT ;  /* 0x0ffffffc03037812 */ /* 0x000fe200078ec0ff */
[----:B------:R-:W-:Y:S01]  /*0f80*/  IMAD.SHL.U32 R106, R32, 0x4, RZ ;  /* 0x00000004206a7824 */ /* 0x000fe200078e00ff */
[C---:B------:R-:W-:Y:S01]  /*0f90*/  LOP3.LUT R2, R0.reuse, 0x1ffffffe, RZ, 0xc0, !PT ;  /* 0x1ffffffe00027812 */ /* 0x040fe200078ec0ff */
[----:B------:R-:W-:Y:S01]  /*0fa0*/  IMAD.SHL.U32 R0, R0, 0x20, RZ ;  /* 0x0000002000007824 */ /* 0x000fe200078e00ff */
[----:B------:R-:W-:Y:S01]  /*0fb0*/  SHF.R.S32.HI R4, RZ, 0x1f, R31 ;  /* 0x0000001fff047819 */ /* 0x000fe2000001141f */
[----:B------:R-:W-:Y:S01]  /*0fc0*/  IMAD.IADD R5, R9, 0x1, -R3 ;  /* 0x0000000109057824 */ /* 0x000fe200078e0a03 */
[----:B------:R-:W-:Y:S01]  /*0fd0*/  IADD3 R153, R106, 0x10, RZ ;  /* 0x000000106a997810 */ /* 0x000fe20007ffe0ff */
[----:B------:R-:W-:Y:S01]  /*0fe0*/  IMAD.IADD R3, R26, 0x1, -R2 ;  /* 0x000000011a037824 */ /* 0x000fe200078e0a02 */
[----:B------:R-:W-:Y:S01]  /*0ff0*/  LOP3.LUT R2, R0, 0xffffffc0, RZ, 0xc0, !PT ;  /* 0xffffffc000027812 */ /* 0x000fe200078ec0ff */
[----:B------:R-:W-:Y:S01]  /*1000*/  IMAD.SHL.U32 R100, R32, 0x8, RZ ;  /* 0x0000000820647824 */ /* 0x000fe200078e00ff */
[----:B------:R-:W-:Y:S01]  /*1010*/  IADD3 R6, R242, 0x40, RZ ;  /* 0x00000040f2067810 */ /* 0x000fe20007ffe0ff */
[----:B------:R-:W-:Y:S01]  /*1020*/  IMAD.IADD R0, R106, 0x1, R153 ;  /* 0x000000016a007824 */ /* 0x000fe200078e0299 */
[----:B------:R-:W-:Y:S01]  /*1030*/  LEA.HI R20, R4, R31, RZ, 0x2 ;  /* 0x0000001f04147211 */ /* 0x000fe200078f10ff */
[----:B------:R-:W-:Y:S01]  /*1040*/  IMAD R24, R3, 0x8, R2 ;  /* 0x0000000803187824 */ /* 0x000fe200078e0202 */
[----:B------:R-:W-:-:S02]  /*1050*/  SHF.R.S32.HI R3, RZ, 0x1f, R6 ;  /* 0x0000001fff037819 */ /* 0x000fc40000011406 */
[----:B------:R-:W-:Y:S02]  /*1060*/  SHF.R.S32.HI R4, RZ, 0x2, R20 ;  /* 0x00000002ff047819 */ /* 0x000fe40000011414 */
[-C--:B------:R-:W-:Y:S02]  /*1070*/  LEA.HI R3, R3, R6.reuse, RZ, 0x3 ;  /* 0x0000000603037211 */ /* 0x080fe400078f18ff */
[----:B------:R-:W-:Y:S01]  /*1080*/  SHF.R.S32.HI R2, RZ, 0x1f, R0 ;  /* 0x0000001fff027819 */ /* 0x000fe20000011400 */
[----:B------:R-:W-:Y:S01]  /*1090*/  IMAD R29, R5, 0x10, R4 ;  /* 0x00000010051d7824 */ /* 0x000fe200078e0204 */
[----:B------:R-:W-:Y:S01]  /*10a0*/  IADD3 R152, R106, 0x20, RZ ;  /* 0x000000206a987810 */ /* 0x000fe20007ffe0ff */
[----:B------:R-:W-:Y:S01]  /*10b0*/  IMAD.SHL.U32 R3, R3, 0x20, RZ ;  /* 0x0000002003037824 */ /* 0x000fe200078e00ff */
[----:B------:R-:W-:Y:S02]  /*10c0*/  LEA.HI R12, R6, R6, RZ, 0x1 ;  /* 0x00000006060c7211 */ /* 0x000fe400078f08ff */
[CC--:B------:R-:W-:Y:S01]  /*10d0*/  LEA.HI R15, R2.reuse, R0.reuse, RZ, 0x3 ;  /* 0x00000000020f7211 */ /* 0x0c0fe200078f18ff */
[----:B------:R-:W-:Y:S01]  /*10e0*/  STL [R1+0x98], R29 ;  /* 0x0000981d01007387 */ /* 0x000fe20000100800 */
[----:B------:R-:W-:Y:S01]  /*10f0*/  LEA.HI R16, R2, R0, RZ, 0x5 ;  /* 0x0000000002107211 */ /* 0x000fe200078f28ff */
[----:B------:R-:W-:Y:S01]  /*1100*/  IMAD.IADD R0, R106, 0x1, R152 ;  /* 0x000000016a007824 */ /* 0x000fe200078e0298 */
[----:B------:R-:W-:-:S02]  /*1110*/  LOP3.LUT R4, R12, 0x7fffffe, RZ, 0xc0, !PT ;  /* 0x07fffffe0c047812 */ /* 0x000fc400078ec0ff */
[----:B------:R-:W-:Y:S02]  /*1120*/  SHF.R.S32.HI R7, RZ, 0x1f, R14 ;  /* 0x0000001fff077819 */ /* 0x000fe4000001140e */
[----:B------:R-:W-:Y:S01]  /*1130*/  LOP3.LUT R3, R3, 0xffffff00, RZ, 0xc0, !PT ;  /* 0xffffff0003037812 */ /* 0x000fe200078ec0ff */
[----:B------:R-:W-:Y:S01]  /*1140*/  IMAD.IADD R4, R6, 0x1, -R4 ;  /* 0x0000000106047824 */ /* 0x000fe200078e0a04 */
[----:B------:R-:W-:Y:S02]  /*1150*/  SHF.R.S32.HI R2, RZ, 0x1f, R0 ;  /* 0x0000001fff027819 */ /* 0x000fe40000011400 */
[----:B------:R-:W-:Y:S01]  /*1160*/  LEA.HI R5, R7, R243, RZ, 0x3 ;  /* 0x000000f307057211 */ /* 0x000fe200078f18ff */
[----:B------:R-:W-:Y:S01]  /*1170*/  IMAD R25, R4, 0x20, R3 ;  /* 0x0000002004197824 */ /* 0x000fe200078e0203 */
[CC--:B------:R-:W-:Y:S01]  /*1180*/  LEA.HI R14, R2.reuse, R0.reuse, RZ, 0x3 ;  /* 0x00000000020e7211 */ /* 0x0c0fe200078f18ff */
[----:B------:R-:W-:Y:S01]  /*1190*/  IMAD.SHL.U32 R4, R9, 0x200, RZ ;  /* 0x0000020009047824 */ /* 0x000fe200078e00ff */
[----:B------:R-:W-:-:S02]  /*11a0*/  LEA.HI R18, R2, R0, RZ, 0x5 ;  /* 0x0000000002127211 */ /* 0x000fc400078f28ff */
[----:B------:R-:W-:Y:S01]  /*11b0*/  LOP3.LUT R3, R5, 0xfffffff8, RZ, 0xc0, !PT ;  /* 0xfffffff805037812 */ /* 0x000fe200078ec0ff */
[----:B------:R-:W-:Y:S01]  /*11c0*/  STL [R1+0x5c], R25 ;  /* 0x00005c1901007387 */ /* 0x000fe20000100800 */
[----:B------:R-:W-:Y:S02]  /*11d0*/  SHF.R.S32.HI R0, RZ, 0x1, R11 ;  /* 0x00000001ff007819 */ /* 0x000fe4000001140b */
[--C-:B------:R-:W-:Y:S01]  /*11e0*/  SHF.R.S32.HI R5, RZ, 0x1, R8.reuse ;  /* 0x00000001ff057819 */ /* 0x100fe20000011408 */
[----:B------:R-:W-:Y:S01]  /*11f0*/  IMAD.IADD R3, R243, 0x1, -R3 ;  /* 0x00000001f3037824 */ /* 0x000fe200078e0a03 */
[C---:B------:R-:W-:Y:S01]  /*1200*/  LOP3.LUT P3, RZ, R0.reuse, 0x2, RZ, 0xc0, !PT ;  /* 0x0000000200ff7812 */ /* 0x040fe2000786c0ff */
[----:B------:R-:W-:Y:S01]  /*1210*/  IMAD.SHL.U32 R0, R0, 0x40, RZ ;  /* 0x0000004000007824 */ /* 0x000fe200078e00ff */
[----:B------:R-:W-:Y:S02]  /*1220*/  SHF.R.S32.HI R2, RZ, 0x1f, R8 ;  /* 0x0000001fff027819 */ /* 0x000fe40000011408 */
[----:B------:R-:W-:-:S02]  /*1230*/  IADD3 R156, R106, 0x8, RZ ;  /* 0x000000086a9c7810 */ /* 0x000fc40007ffe0ff */
[----:B------:R-:W-:Y:S02]  /*1240*/  LEA.HI R6, R2, R5, RZ, 0x2 ;  /* 0x0000000502067211 */ /* 0x000fe400078f10ff */
[----:B------:R-:W-:Y:S02]  /*1250*/  LEA.HI R2, R3, R3, RZ, 0x1 ;  /* 0x0000000303027211 */ /* 0x000fe400078f08ff */
[----:B------:R-:W-:Y:S02]  /*1260*/  LOP3.LUT R0, R0, 0xc0, RZ, 0xc0, !PT ;  /* 0x000000c000007812 */ /* 0x000fe400078ec0ff */
[----:B------:R-:W-:Y:S02]  /*1270*/  LOP3.LUT R11, R6, 0xfffffffc, RZ, 0xc0, !PT ;  /* 0xfffffffc060b7812 */ /* 0x000fe400078ec0ff */
[----:B------:R-:W-:Y:S02]  /*1280*/  LOP3.LUT R8, R2, 0x3fffffe, RZ, 0xc0, !PT ;  /* 0x03fffffe02087812 */ /* 0x000fe400078ec0ff */
[----:B------:R-:W-:Y:S01]  /*1290*/  LOP3.LUT R9, R0, 0x8, R23, 0xf8, !PT ;  /* 0x0000000800097812 */ /* 0x000fe200078ef817 */
[----:B------:R-:W-:Y:S01]  /*12a0*/  IMAD.IADD R11, R5, 0x1, -R11 ;  /* 0x00000001050b7824 */ /* 0x000fe200078e0a0b */
[----:B------:R-:W-:Y:S01]  /*12b0*/  SHF.R.U32.HI R6, RZ, 0x3, R0 ;  /* 0x00000003ff067819 */ /* 0x000fe20000011600 */
[----:B------:R-:W-:Y:S01]  /*12c0*/  IMAD.IADD R8, R3, 0x1, -R8 ;  /* 0x0000000103087824 */ /* 0x000fe200078e0a08 */
[----:B------:R-:W-:-:S02]  /*12d0*/  LOP3.LUT R0, R10, 0xffffff00, RZ, 0xc0, !PT ;  /* 0xffffff000a007812 */ /* 0x000fc400078ec0ff */
[----:B------:R-:W-:Y:S02]  /*12e0*/  LEA.HI R5, R7, R243, RZ, 0x2 ;  /* 0x000000f307057211 */ /* 0x000fe400078f10ff */
[----:B------:R-:W-:Y:S01]  /*12f0*/  LOP3.LUT R6, R9, R6, RZ, 0x3c, !PT ;  /* 0x0000000609067212 */ /* 0x000fe200078e3cff */
[----:B------:R-:W-:Y:S01]  /*1300*/  IMAD.IADD R3, R0, 0x1, R4 ;  /* 0x0000000100037824 */ /* 0x000fe200078e0204 */
[----:B------:R-:W-:Y:S01]  /*1310*/  SHF.R.S32.HI R2, RZ, 0x1, R2 ;  /* 0x00000001ff027819 */ /* 0x000fe20000011402 */
[----:B------:R-:W-:Y:S01]  /*1320*/  IMAD R9, R13, 0x20, R0 ;  /* 0x000000200d097824 */ /* 0x000fe200078e0200 */
[----:B------:R-:W-:Y:S01]  /*1330*/  LOP3.LUT R0, R5, 0xfffffffc, RZ, 0xc0, !PT ;  /* 0xfffffffc05007812 */ /* 0x000fe200078ec0ff */
[----:B------:R-:W-:Y:S01]  /*1340*/  IMAD R13, R13, 0x20, R3 ;  /* 0x000000200d0d7824 */ /* 0x000fe200078e0203 */
[----:B------:R-:W-:Y:S01]  /*1350*/  LOP3.LUT R5, R2, 0x1, RZ, 0xc0, !PT ;  /* 0x0000000102057812 */ /* 0x000fe200078ec0ff */
[----:B------:R-:W-:Y:S01]  /*1360*/  IMAD R3, R26, 0x2, R4 ;  /* 0x000000021a037824 */ /* 0x000fe200078e0204 */
[----:B------:R-:W-:Y:S01]  /*1370*/  SHF.R.S32.HI R4, RZ, 0x1, R12 ;  /* 0x00000001ff047819 */ /* 0x000fe2000001140c */
[----:B------:R-:W-:Y:S01]  /*1380*/  IMAD.IADD R0, R243, 0x1, -R0 ;  /* 0x00000001f3007824 */ /* 0x000fe200078e0a00 */
[----:B------:R-:W-:Y:S01]  /*1390*/  ISETP.NE.U32.AND P2, PT, R5, 0x1, PT ;  /* 0x000000010500780c */ /* 0x000fe20003f45070 */
[----:B------:R-:W-:Y:S01]  /*13a0*/  IMAD R8, R8, 0x20, R3 ;  /* 0x0000002008087824 */ /* 0x000fe200078e0203 */
[----:B------:R-:W-:Y:S01]  /*13b0*/  LOP3.LUT P1, RZ, R2, 0x2, RZ, 0xc0, !PT ;  /* 0x0000000202ff7812 */ /* 0x000fe2000782c0ff */
[----:B------:R-:W-:Y:S01]  /*13c0*/  IMAD.SHL.U32 R4, R4, 0x40, RZ ;  /* 0x0000004004047824 */ /* 0x000fe200078e00ff */
[C---:B------:R-:W-:Y:S01]  /*13d0*/  LOP3.LUT P0, RZ, R0.reuse, 0x2, RZ, 0xc0, !PT ;  /* 0x0000000200ff7812 */ /* 0x040fe2000780c0ff */
[----:B------:R-:W-:Y:S01]  /*13e0*/  IMAD R3, R19, 0x8, R21 ;  /* 0x0000000813037824 */ /* 0x000fe200078e0215 */
[----:B------:R-:W-:Y:S01]  /*13f0*/  LOP3.LUT P4, RZ, R11, 0x2, RZ, 0xc0, !PT ;  /* 0x000000020bff7812 */ /* 0x000fe2000788c0ff */
[----:B------:R-:W-:Y:S01]  /*1400*/  IMAD.SHL.U32 R5, R0, 0x40, RZ ;  /* 0x0000004000057824 */ /* 0x000fe200078e00ff */
[----:B------:R-:W-:Y:S01]  /*1410*/  LOP3.LUT R30, R4, 0xc0, RZ, 0xc0, !PT ;  /* 0x000000c0041e7812 */ /* 0x000fe200078ec0ff */
[----:B------:R-:W-:Y:S01]  /*1420*/  IMAD.U32 R0, R3, 0x20, R6 ;  /* 0x0000002003007824 */ /* 0x000fe200078e0006 */
[----:B------:R-:W-:Y:S01]  /*1430*/  IADD3 R155, R106, 0x18, RZ ;  /* 0x000000186a9b7810 */ /* 0x000fe20007ffe0ff */
[----:B------:R-:W-:Y:S01]  /*1440*/  IMAD.SHL.U32 R3, R2, 0x40, RZ ;  /* 0x0000004002037824 */ /* 0x000fe200078e00ff */
[----:B------:R-:W-:Y:S01]  /*1450*/  LOP3.LUT R28, R5, 0xc0, RZ, 0xc0, !PT ;  /* 0x000000c0051c7812 */ /* 0x000fe200078ec0ff */
[----:B------:R-:W-:Y:S01]  /*1460*/  IMAD.SHL.U32 R2, R16, 0x80, RZ ;  /* 0x0000008010027824 */ /* 0x000fe200078e00ff */
[----:B------:R-:W-:Y:S01]  /*1470*/  SHF.R.U32.HI R27, RZ, 0x3, R30 ;  /* 0x00000003ff1b7819 */ /* 0x000fe2000001161e */
[----:B------:R-:W-:Y:S01]  /*1480*/  STL [R1+0x54], R30 ;  /* 0x0000541e01007387 */ /* 0x000fe20000100800 */
[----:B------:R-:W-:-:S02]  /*1490*/  LOP3.LUT R5, R30, 0x18, R15, 0xf8, !PT ;  /* 0x000000181e057812 */ /* 0x000fc400078ef80f */
[----:B------:R-:W-:Y:S01]  /*14a0*/  LOP3.LUT R6, R3, 0xc0, RZ, 0xc0, !PT ;  /* 0x000000c003067812 */ /* 0x000fe200078ec0ff */
[----:B------:R-:W-:Y:S01]  /*14b0*/  STL [R1+0x4c], R22 ;  /* 0x00004c1601007387 */ /* 0x000fe20000100800 */
[----:B------:R-:W-:Y:S02]  /*14c0*/  SHF.R.U32.HI R26, RZ, 0x3, R28 ;  /* 0x00000003ff1a7819 */ /* 0x000fe4000001161c */
[----:B------:R-:W-:Y:S01]  /*14d0*/  LOP3.LUT R4, R28, 0x18, R15, 0xf8, !PT ;  /* 0x000000181c047812 */ /* 0x000fe200078ef80f */
[----:B------:R-:W-:Y:S01]  /*14e0*/  STL [R1+0x44], R28 ;  /* 0x0000441c01007387 */ /* 0x000fe20000100800 */
[----:B------:R-:W-:Y:S02]  /*14f0*/  LOP3.LUT R3, R5, R27, RZ, 0x3c, !PT ;  /* 0x0000001b05037212 */ /* 0x000fe400078e3cff */
[----:B------:R-:W-:Y:S01]  /*1500*/  LOP3.LUT R2, R2, 0xfffff000, RZ, 0xc0, !PT ;  /* 0xfffff00002027812 */ /* 0x000fe200078ec0ff */
[----:B------:R-:W-:Y:S01]  /*1510*/  STL [R1+0x58], R27 ;  /* 0x0000581b01007387 */ /* 0x000fe20000100800 */
[----:B------:R-:W-:Y:S01]  /*1520*/  LEA.HI R5, R6, R6, RZ, 0x1d ;  /* 0x0000000606057211 */ /* 0x000fe200078fe8ff */
[----:B------:R-:W-:Y:S01]  /*1530*/  IMAD.SHL.U32 R6, R11, 0x40, RZ ;  /* 0x000000400b067824 */ /* 0x000fe200078e00ff */
[----:B------:R-:W-:Y:S01]  /*1540*/  LOP3.LUT R4, R4, R26, RZ, 0x3c, !PT ;  /* 0x0000001a04047212 */ /* 0x000fe200078e3cff */
[----:B------:R-:W-:Y:S01]  /*1550*/  STL [R1+0x48], R26 ;  /* 0x0000481a01007387 */ /* 0x000fe20000100800 */
[----:B------:R-:W-:Y:S01]  /*1560*/  IADD3 R12, R3, R25, R2 ;  /* 0x00000019030c7210 */ /* 0x000fe20007ffe002 */
[----:B------:R-:W-:Y:S01]  /*1570*/  IMAD.SHL.U32 R3, R19, 0x8, RZ ;  /* 0x0000000813037824 */ /* 0x000fe200078e00ff */
[----:B------:R-:W-:Y:S01]  /*1580*/  IADD3 R16, R4, R2, R22 ;  /* 0x0000000204107210 */ /* 0x000fe20007ffe016 */
[----:B------:R-:W-:Y:S01]  /*1590*/  IMAD.IADD R8, R5, 0x1, R8 ;  /* 0x0000000105087824 */ /* 0x000fe200078e0208 */
[----:B------:R-:W-:Y:S01]  /*15a0*/  LOP3.LUT R2, R6, 0xc0, RZ, 0xc0, !PT ;  /* 0x000000c006027812 */ /* 0x000fe200078ec0ff */
[----:B------:R-:W-:Y:S01]  /*15b0*/  IMAD.SHL.U32 R4, R18, 0x80, RZ ;  /* 0x0000008012047824 */ /* 0x000fe200078e00ff */
[----:B------:R-:W-:Y:S01]  /*15c0*/  LOP3.LUT R5, R28, 0x18, R14, 0xf8, !PT ;  /* 0x000000181c057812 */ /* 0x000fe200078ef80e */
[----:B------:R-:W-:Y:S01]  /*15d0*/  IMAD.SHL.U32 R23, R8, 0x2, RZ ;  /* 0x0000000208177824 */ /* 0x000fe200078e00ff */
[----:B------:R-:W-:-:S02]  /*15e0*/  LOP3.LUT R6, R2, 0x8, R3, 0xf8, !PT ;  /* 0x0000000802067812 */ /* 0x000fc400078ef803 */
[----:B------:R-:W-:Y:S02]  /*15f0*/  SHF.R.U32.HI R3, RZ, 0x3, R2 ;  /* 0x00000003ff037819 */ /* 0x000fe40000011602 */
[----:B------:R-:W-:Y:S01]  /*1600*/  LOP3.LUT R2, R4, 0xfffff000, RZ, 0xc0, !PT ;  /* 0xfffff00004027812 */ /* 0x000fe200078ec0ff */
[----:B------:R-:W-:Y:S01]  /*1610*/  STL [R1+0x28], R23 ;  /* 0x0000281701007387 */ /* 0x000fe20000100800 */
[----:B------:R-:W-:Y:S02]  /*1620*/  LOP3.LUT R5, R5, R26, RZ, 0x3c, !PT ;  /* 0x0000001a05057212 */ /* 0x000fe400078e3cff */
[----:B------:R-:W-:Y:S02]  /*1630*/  LOP3.LUT R7, R30, 0x18, R14, 0xf8, !PT ;  /* 0x000000181e077812 */ /* 0x000fe400078ef80e */
[----:B------:R-:W-:Y:S02]  /*1640*/  IADD3 R11, R5, R2, R22 ;  /* 0x00000002050b7210 */ /* 0x000fe40007ffe016 */
[----:B------:R-:W-:-:S02]  /*1650*/  IADD3 R5, R23, 0x80, RZ ;  /* 0x0000008017057810 */ /* 0x000fc40007ffe0ff */
[----:B------:R-:W-:Y:S02]  /*1660*/  LOP3.LUT R4, R7, R27, RZ, 0x3c, !PT ;  /* 0x0000001b07047212 */ /* 0x000fe400078e3cff */
[----:B------:R-:W-:Y:S02]  /*1670*/  SHF.R.S32.HI R8, RZ, 0x1f, R156 ;  /* 0x0000001fff087819 */ /* 0x000fe4000001149c */
[----:B------:R-:W-:Y:S02]  /*1680*/  LOP3.LUT R3, R6, R3, RZ, 0x3c, !PT ;  /* 0x0000000306037212 */ /* 0x000fe400078e3cff */
[----:B------:R-:W-:Y:S02]  /*1690*/  IADD3 R17, R23, 0x70, RZ ;  /* 0x0000007017117810 */ /* 0x000fe40007ffe0ff */
[----:B------:R-:W-:Y:S02]  /*16a0*/  SHF.R.S32.HI R7, RZ, 0x1f, R153 ;  /* 0x0000001fff077819 */ /* 0x000fe40000011499 */
[----:B------:R-:W-:-:S02]  /*16b0*/  @P2 IADD3 R17, R5, 0x10, RZ ;  /* 0x0000001005112810 */ /* 0x000fc40007ffe0ff */
[----:B------:R-:W-:Y:S02]  /*16c0*/  SHF.R.S32.HI R6, RZ, 0x1f, R155 ;  /* 0x0000001fff067819 */ /* 0x000fe4000001149b */
[----:B------:R-:W-:Y:S01]  /*16d0*/  SHF.R.S32.HI R5, RZ, 0x1f, R152 ;  /* 0x0000001fff057819 */ /* 0x000fe20000011498 */
[----:B------:R-:W-:Y:S01]  /*16e0*/  STL [R1+0x2c], R17 ;  /* 0x00002c1101007387 */ /* 0x000fe20000100800 */
[----:B------:R-:W-:Y:S02]  /*16f0*/  IADD3 R18, R250, 0x40, RZ ;  /* 0x00000040fa127810 */ /* 0x000fe40007ffe0ff */
[----:B------:R-:W-:Y:S02]  /*1700*/  IADD3 R154, R106, 0x28, RZ ;  /* 0x000000286a9a7810 */ /* 0x000fe40007ffe0ff */
[----:B------:R-:W-:Y:S01]  /*1710*/  SHF.L.U64.HI R19, R156, 0x1, R8 ;  /* 0x000000019c137819 */ /* 0x000fe20000010208 */
[----:B------:R-:W-:Y:S01]  /*1720*/  STL [R1], R18 ;  /* 0x0000001201007387 */ /* 0x000fe20000100800 */
[----:B------:R-:W-:-:S02]  /*1730*/  SHF.L.U64.HI R8, R153, 0x1, R7 ;  /* 0x0000000199087819 */ /* 0x000fc40000010207 */
[----:B------:R-:W-:Y:S01]  /*1740*/  SHF.L.U64.HI R7, R155, 0x1, R6 ;  /* 0x000000019b077819 */ /* 0x000fe20000010206 */
[----:B------:R-:W-:Y:S01]  /*1750*/  STL [R1+0x90], R19 ;  /* 0x0000901301007387 */ /* 0x000fe20000100800 */
[----:B------:R-:W-:Y:S01]  /*1760*/  IADD3 R10, R4, R25, R2 ;  /* 0x00000019040a7210 */ /* 0x000fe20007ffe002 */
[C---:B------:R-:W-:Y:S01]  /*1770*/  IMAD.IADD R2, R3.reuse, 0x1, R13 ;  /* 0x0000000103027824 */ /* 0x040fe200078e020d */
[----:B------:R-:W-:Y:S01]  /*1780*/  SHF.L.U64.HI R6, R152, 0x1, R5 ;  /* 0x0000000198067819 */ /* 0x000fe20000010205 */
[----:B------:R-:W-:Y:S01]  /*1790*/  IMAD.IADD R3, R3, 0x1, R9 ;  /* 0x0000000103037824 */ /* 0x000fe200078e0209 */
[----:B------:R-:W-:Y:S01]  /*17a0*/  SHF.R.S32.HI R4, RZ, 0x1f, R154 ;  /* 0x0000001fff047819 */ /* 0x000fe2000001149a */
[----:B------:R-:W-:Y:S01]  /*17b0*/  STL [R1+0x8c], R8 ;  /* 0x00008c0801007387 */ /* 0x000fe20000100800 */
[----:B------:R-:W-:Y:S01]  /*17c0*/  IADD3 R252, R250, 0x20, RZ ;  /* 0x00000020fafc7810 */ /* 0x000fe20007ffe0ff */
[----:B------:R-:W-:Y:S01]  /*17d0*/  IMAD.MOV.U32 R13, RZ, RZ, 0x20 ;  /* 0x00000020ff0d7424 */ /* 0x000fe200078e00ff */
[----:B------:R-:W-:Y:S01]  /*17e0*/  LOP3.LUT R9, R20, 0x7ffffffc, RZ, 0xc0, !PT ;  /* 0x7ffffffc14097812 */ /* 0x000fe200078ec0ff */
[----:B------:R1:W-:Y:S01]  /*17f0*/  STL [R1+0x88], R7 ;  /* 0x0000880701007387 */ /* 0x0003e20000100800 */
[----:B------:R-:W-:-:S02]  /*1800*/  SHF.L.U64.HI R4, R154, 0x1, R4 ;  /* 0x000000019a047819 */ /* 0x000fc40000010204 */
[----:B------:R-:W-:Y:S01]  /*1810*/  LEA R157, R0, 0x3c80, 0x1 ;  /* 0x00003c80009d7811 */ /* 0x000fe200078e08ff */
[----:B------:R2:W-:Y:S01]  /*1820*/  STL [R1+0x84], R6 ;  /* 0x0000840601007387 */ /* 0x0005e20000100800 */
[----:B------:R-:W-:Y:S01]  /*1830*/  IMAD.IADD R5, R31, 0x1, -R9 ;  /* 0x000000011f057824 */ /* 0x000fe200078e0a09 */
[----:B------:R-:W-:Y:S02]  /*1840*/  LEA R0, R16, 0x6080, 0x1 ;  /* 0x0000608010007811 */ /* 0x000fe400078e08ff */
[----:B------:R3:W-:Y:S01]  /*1850*/  STL [R1+0x80], R4 ;  /* 0x0000800401007387 */ /* 0x0007e20000100800 */
[----:B------:R-:W-:Y:S02]  /*1860*/  IADD3 R190, R157, 0x20, RZ ;  /* 0x000000209dbe7810 */ /* 0x000fe40007ffe0ff */
[----:B------:R-:W-:Y:S02]  /*1870*/  LEA R188, R2, 0x6080, 0x1 ;  /* 0x0000608002bc7811 */ /* 0x000fe400078e08ff */
[----:B------:R-:W-:-:S02]  /*1880*/  LEA R158, R3, 0x1880, 0x1 ;  /* 0x00001880039e7811 */ /* 0x000fc400078e08ff */
[----:B------:R-:W-:Y:S02]  /*1890*/  @P3 IADD3 R190, R157, -0x20, RZ ;  /* 0xffffffe09dbe3810 */ /* 0x000fe40007ffe0ff */
[----:B------:R-:W-:Y:S02]  /*18a0*/  SHF.R.S32.HI R251, RZ, 0x1f, R250 ;  /* 0x0000001ffffb7819 */ /* 0x000fe400000114fa */
[C---:B------:R-:W-:Y:S02]  /*18b0*/  IADD3 R198, R190.reuse, 0x400, RZ ;  /* 0x00000400bec67810 */ /* 0x040fe40007ffe0ff */
[C---:B------:R-:W-:Y:S02]  /*18c0*/  IADD3 R197, R190.reuse, 0x800, RZ ;  /* 0x00000800bec57810 */ /* 0x040fe40007ffe0ff */
[----:B------:R-:W-:Y:S02]  /*18d0*/  IADD3 R196, R190, 0xc00, RZ ;  /* 0x00000c00bec47810 */ /* 0x000fe40007ffe0ff */
[----:B-1----:R-:W-:-:S02]  /*18e0*/  SHF.R.S32.HI R7, RZ, 0x1f, R18 ;  /* 0x0000001fff077819 */ /* 0x002fc40000011412 */
[C---:B------:R-:W-:Y:S02]  /*18f0*/  IADD3 R195, R190.reuse, 0x1000, RZ ;  /* 0x00001000bec37810 */ /* 0x040fe40007ffe0ff */
[----:B--2---:R-:W-:Y:S02]  /*1900*/  SHF.R.S32.HI R6, RZ, 0x1f, R252 ;  /* 0x0000001fff067819 */ /* 0x004fe400000114fc */
[----:B------:R-:W-:Y:S02]  /*1910*/  IADD3 R194, R190, 0x1400, RZ ;  /* 0x00001400bec27810 */ /* 0x000fe40007ffe0ff */
[----:B---3--:R-:W-:Y:S01]  /*1920*/  LOP3.LUT R4, R30, 0x18, R100, 0xf8, !PT ;  /* 0x000000181e047812 */ /* 0x008fe200078ef864 */
[----:B------:R1:W-:Y:S01]  /*1930*/  STL [R1+0x3c], R6 ;  /* 0x00003c0601007387 */ /* 0x0003e20000100800 */
[----:B------:R-:W-:Y:S02]  /*1940*/  IADD3 R193, R190, 0x1800, RZ ;  /* 0x00001800bec17810 */ /* 0x000fe40007ffe0ff */
[----:B------:R-:W-:Y:S01]  /*1950*/  LOP3.LUT R4, R4, R27, RZ, 0x3c, !PT ;  /* 0x0000001b04047212 */ /* 0x000fe200078e3cff */
[----:B------:R2:W-:Y:S01]  /*1960*/  STL [R1+0x38], R7 ;  /* 0x0000380701007387 */ /* 0x0005e20000100800 */
[----:B------:R-:W-:-:S02]  /*1970*/  IADD3 R192, R190, 0x1c00, RZ ;  /* 0x00001c00bec07810 */ /* 0x000fc40007ffe0ff */
[----:B------:R-:W-:Y:S01]  /*1980*/  IADD3 R191, R190, 0x2000, RZ ;  /* 0x00002000bebf7810 */ /* 0x000fe20007ffe0ff */
[----:B-1----:R-:W-:Y:S02]  /*1990*/  IMAD.SHL.U32 R6, R5, 0x2, RZ ;  /* 0x0000000205067824 */ /* 0x002fe400078e00ff */
[----:B------:R-:W-:Y:S01]  /*19a0*/  IMAD.IADD R5, R29, 0x1, R24 ;  /* 0x000000011d057824 */ /* 0x000fe200078e0218 */
[----:B--2---:R-:W-:Y:S02]  /*19b0*/  SHF.R.S32.HI R7, RZ, 0x3, R15 ;  /* 0x00000003ff077819 */ /* 0x004fe4000001140f */
[----:B------:R1:W-:Y:S04]  /*19c0*/  STL [R1+0x20], R6 ;  /* 0x0000200601007387 */ /* 0x0003e80000100800 */
[----:B------:R2:W-:Y:S04]  /*19d0*/  STL [R1+0x9c], R5 ;  /* 0x00009c0501007387 */ /* 0x0005e80000100800 */
[----:B------:R3:W-:Y:S01]  /*19e0*/  STL [R1+0x64], R7 ;  /* 0x0000640701007387 */ /* 0x0007e20000100800 */
[----:B-1----:R-:W-:-:S02]  /*19f0*/  LOP3.LUT R6, R28, 0x8, R100, 0xf8, !PT ;  /* 0x000000081c067812 */ /* 0x002fc400078ef864 */
[----:B--2---:R-:W-:Y:S02]  /*1a00*/  LOP3.LUT R5, R28, 0x18, R100, 0xf8, !PT ;  /* 0x000000181c057812 */ /* 0x004fe400078ef864 */
[-C--:B------:R-:W-:Y:S02]  /*1a10*/  LOP3.LUT R6, R6, R26.reuse, RZ, 0x3c, !PT ;  /* 0x0000001a06067212 */ /* 0x080fe400078e3cff */
[----:B------:R-:W-:Y:S01]  /*1a20*/  LOP3.LUT R8, R5, R26, RZ, 0x3c, !PT ;  /* 0x0000001a05087212 */ /* 0x000fe200078e3cff */
[----:B------:R-:W-:Y:S01]  /*1a30*/  IMAD.IADD R5, R25, 0x1, R4 ;  /* 0x0000000119057824 */ /* 0x000fe200078e0204 */
[----:B---3--:R-:W-:Y:S01]  /*1a40*/  SHF.R.S32.HI R7, RZ, 0x3, R14 ;  /* 0x00000003ff077819 */ /* 0x008fe2000001140e */
[C---:B------:R-:W-:Y:S01]  /*1a50*/  IMAD.IADD R6, R22.reuse, 0x1, R6 ;  /* 0x0000000116067824 */ /* 0x040fe200078e0206 */
[----:B------:R-:W-:Y:S01]  /*1a60*/  SEL R4, R13, 0xffffffe0, !P4 ;  /* 0xffffffe00d047807 */ /* 0x000fe20006000000 */
[----:B------:R-:W-:Y:S01]  /*1a70*/  IMAD.IADD R8, R22, 0x1, R8 ;  /* 0x0000000116087824 */ /* 0x000fe200078e0208 */
[----:B------:R-:W-:Y:S01]  /*1a80*/  LEA R5, R5, 0x6080, 0x1 ;  /* 0x0000608005057811 */ /* 0x000fe200078e08ff */
[----:B------:R1:W-:Y:S01]  /*1a90*/  STL [R1+0x60], R7 ;  /* 0x0000600701007387 */ /* 0x0003e20000100800 */
[----:B------:R-:W-:Y:S01]  /*1aa0*/  LEA R234, R6, 0x1880, 0x1 ;  /* 0x0000188006ea7811 */ /* 0x000fe200078e08ff */
[----:B------:R-:W-:-:S02]  /*1ab0*/  IMAD.IADD R189, R188, 0x1, R4 ;  /* 0x00000001bcbd7824 */ /* 0x000fc400078e0204 */
[----:B------:R2:W-:Y:S01]  /*1ac0*/  STL [R1+0x7c], R5 ;  /* 0x00007c0501007387 */ /* 0x0005e20000100800 */
[----:B------:R-:W-:Y:S01]  /*1ad0*/  IADD3 R235, R234, 0x20, RZ ;  /* 0x00000020eaeb7810 */ /* 0x000fe20007ffe0ff */
[----:B------:R-:W-:Y:S01]  /*1ae0*/  IMAD.IADD R159, R4, 0x1, R158 ;  /* 0x00000001049f7824 */ /* 0x000fe200078e029e */
[----:B------:R-:W-:Y:S01]  /*1af0*/  @P0 IADD3 R235, R234, -0x20, RZ ;  /* 0xffffffe0eaeb0810 */ /* 0x000fe20007ffe0ff */
[----:B------:R3:W-:Y:S01]  /*1b00*/  STL [R1+0x78], R0 ;  /* 0x0000780001007387 */ /* 0x0007e20000100800 */
[----:B-1----:R-:W-:Y:S02]  /*1b10*/  SEL R7, R13, 0xffffffe0, !P1 ;  /* 0xffffffe00d077807 */ /* 0x002fe40004800000 */
[----:B--2---:R-:W-:Y:S02]  /*1b20*/  LEA R5, R12, 0x6080, 0x1 ;  /* 0x000060800c057811 */ /* 0x004fe400078e08ff */
[----:B---3--:R-:W-:-:S03]  /*1b30*/  LEA R0, R11, 0x6080, 0x1 ;  /* 0x000060800b007811 */ /* 0x008fc600078e08ff */
[----:B------:R1:W-:Y:S04]  /*1b40*/  STL [R1+0x74], R5 ;  /* 0x0000740501007387 */ /* 0x0003e80000100800 */
[----:B------:R2:W-:Y:S01]  /*1b50*/  STL [R1+0x70], R0 ;  /* 0x0000700001007387 */ /* 0x0005e20000100800 */
[----:B-1----:R-:W-:Y:S02]  /*1b60*/  LEA R5, R10, 0x6080, 0x1 ;  /* 0x000060800a057811 */ /* 0x002fe400078e08ff */
[----:B--2---:R-:W-:-:S03]  /*1b70*/  LEA R0, R8, 0x6080, 0x1 ;  /* 0x0000608008007811 */ /* 0x004fc600078e08ff */
[----:B------:R-:W-:Y:S04]  /*1b80*/  STL [R1+0x6c], R5 ;  /* 0x00006c0501007387 */ /* 0x000fe80000100800 */
[----:B------:R1:W-:Y:S02]  /*1b90*/  STL [R1+0x68], R0 ;  /* 0x0000680001007387 */ /* 0x0003e40000100800 */
[----:B-1----:R-:W-:-:S05]  /*1ba0*/  IMAD.IADD R0, R23, 0x1, R7 ;  /* 0x0000000117007824 */ /* 0x002fca00078e0207 */
[----:B------:R1:W-:Y:S02]  /*1bb0*/  STL [R1+0x34], R0 ;  /* 0x0000340001007387 */ /* 0x0003e40000100800 */
[----:B-1----:R-:W-:-:S05]  /*1bc0*/  IMAD.IADD R0, R7, 0x1, R17 ;  /* 0x0000000107007824 */ /* 0x002fca00078e0211 */
[----:B------:R1:W-:Y:S02]  /*1bd0*/  STL [R1+0x30], R0 ;  /* 0x0000300001007387 */ /* 0x0003e40000100800 */
.L_x_331:
[----:B-1----:R-:W2:Y:S01]  /*1be0*/  LDL R0, [R1+0x1c] ;  /* 0x00001c0001007983 */ /* 0x002ea20000100800 */
[----:B------:R-:W-:Y:S01]  /*1bf0*/  IMAD.MOV.U32 R13, RZ, RZ, 0x4 ;  /* 0x00000004ff0d7424 */ /* 0x000fe200078e00ff */
[----:B------:R-:W-:Y:S02]  /*1c00*/  ISETP.NE.U32.AND P4, PT, RZ, c[0x0][0x360], PT ;  /* 0x0000d800ff007a0c */ /* 0x000fe40003f85070 */
[----:B------:R-:W-:Y:S01]  /*1c10*/  ISETP.NE.U32.AND P0, PT, RZ, c[0x0][0x370], PT ;  /* 0x0000dc00ff007a0c */ /* 0x000fe20003f05070 */
[----:B------:R-:W3:Y:S01]  /*1c20*/  LDL R9, [R1+0x18] ;  /* 0x0000180001097983 */ /* 0x000ee20000100800 */
[----:B------:R-:W-:Y:S01]  /*1c30*/  ISETP.NE.AND.EX P4, PT, RZ, c[0x0][0x364], PT, P4 ;  /* 0x0000d900ff007a0c */ /* 0x000fe20003f85340 */
[----:B--2---:R-:W-:-:S05]  /*1c40*/  IMAD.WIDE R2, R0, R13, c[0x0][0x588] ;  /* 0x0001620000027625 */ /* 0x004fca00078e020d */
[----:B------:R-:W2:Y:S01]  /*1c50*/  LDG.E R17, [R2.64] ;  /* 0x0000000602117981 */ /* 0x000ea2000c1e1900 */
[----:B------:R-:W-:Y:S01]  /*1c60*/  ISETP.NE.AND.EX P2, PT, RZ, c[0x0][0x374], PT, P0 ;  /* 0x0000dd00ff007a0c */ /* 0x000fe20003f45300 */
[----:B------:R-:W-:Y:S01]  /*1c70*/  IMAD.MOV.U32 R148, RZ, RZ, RZ ;  /* 0x000000ffff947224 */ /* 0x000fe200078e00ff */
[----:B------:R-:W-:Y:S02]  /*1c80*/  ISETP.NE.U32.AND P3, PT, RZ, c[0x0][0x348], PT ;  /* 0x0000d200ff007a0c */ /* 0x000fe40003f65070 */
[----:B------:R-:W-:Y:S02]  /*1c90*/  ISETP.NE.U32.AND P5, PT, RZ, c[0x0][0x358], PT ;  /* 0x0000d600ff007a0c */ /* 0x000fe40003fa5070 */
[----:B------:R-:W-:Y:S02]  /*1ca0*/  ISETP.NE.AND.EX P3, PT, RZ, c[0x0][0x34c], PT, P3 ;  /* 0x0000d300ff007a0c */ /* 0x000fe40003f65330 */
[----:B------:R-:W-:Y:S01]  /*1cb0*/  ISETP.NE.AND.EX P5, PT, RZ, c[0x0][0x35c], PT, P5 ;  /* 0x0000d700ff007a0c */ /* 0x000fe20003fa5350 */
[----:B------:R-:W-:Y:S01]  /*1cc0*/  CS2R R146, SRZ ;  /* 0x0000000000927805 */ /* 0x000fe2000001ff00 */
[----:B------:R-:W-:Y:S01]  /*1cd0*/  IMAD.MOV.U32 R12, RZ, RZ, RZ ;  /* 0x000000ffff0c7224 */ /* 0x000fe200078e00ff */
[----:B--2---:R-:W-:-:S02]  /*1ce0*/  SHF.R.S32.HI R18, RZ, 0x1f, R17 ;  /* 0x0000001fff127819 */ /* 0x004fc40000011411 */
[C---:B------:R-:W-:Y:S02]  /*1cf0*/  @P4 LEA R2, P0, R17.reuse, c[0x0][0x360], 0x2 ;  /* 0x0000d80011024a11 */ /* 0x040fe400078010ff */
[C---:B------:R-:W-:Y:S02]  /*1d00*/  @P2 LEA R4, P1, R17.reuse, c[0x0][0x370], 0x2 ;  /* 0x0000dc0011042a11 */ /* 0x040fe400078210ff */
[C-C-:B------:R-:W-:Y:S02]  /*1d10*/  @P4 LEA.HI.X R3, R17.reuse, c[0x0][0x364], R18.reuse, 0x2, P0 ;  /* 0x0000d90011034a11 */ /* 0x140fe400000f1412 */
[----:B------:R-:W-:Y:S02]  /*1d20*/  ISETP.NE.U32.AND P0, PT, RZ, c[0x0][0x350], PT ;  /* 0x0000d400ff007a0c */ /* 0x000fe40003f05070 */
[----:B------:R-:W-:Y:S01]  /*1d30*/  @P2 LEA.HI.X R5, R17, c[0x0][0x374], R18, 0x2, P1 ;  /* 0x0000dd0011052a11 */ /* 0x000fe200008f1412 */
[----:B------:R1:W5:Y:S01]  /*1d40*/  @P4 LDG.E R149, [R2.64] ;  /* 0x0000000602954981 */ /* 0x000362000c1e1900 */
[----:B------:R-:W-:-:S03]  /*1d50*/  ISETP.NE.AND.EX P6, PT, RZ, c[0x0][0x354], PT, P0 ;  /* 0x0000d500ff007a0c */ /* 0x000fc60003fc5300 */
[----:B------:R2:W5:Y:S01]  /*1d60*/  @P2 LDG.E R148, [R4.64] ;  /* 0x0000000604942981 */ /* 0x000562000c1e1900 */
[----:B------:R-:W-:-:S04]  /*1d70*/  LEA R6, P2, R17, c[0x0][0x348], 0x2 ;  /* 0x0000d20011067a11 */ /* 0x000fc800078410ff */
[----:B------:R-:W-:-:S05]  /*1d80*/  LEA.HI.X R7, R17, c[0x0][0x34c], R18, 0x2, P2 ;  /* 0x0000d30011077a11 */ /* 0x000fca00010f1412 */
[----:B------:R4:W5:Y:S01]  /*1d90*/  @P3 LDG.E R146, [R6.64] ;  /* 0x0000000606923981 */ /* 0x000962000c1e1900 */
[C---:B-1----:R-:W-:Y:S02]  /*1da0*/  LEA R2, P0, R17.reuse, c[0x0][0x358], 0x2 ;  /* 0x0000d60011027a11 */ /* 0x042fe400078010ff */
[C---:B--2---:R-:W-:Y:S02]  /*1db0*/  LEA R4, P1, R17.reuse, c[0x0][0x350], 0x2 ;  /* 0x0000d40011047a11 */ /* 0x044fe400078210ff */
[C-C-:B------:R-:W-:Y:S02]  /*1dc0*/  LEA.HI.X R3, R17.reuse, c[0x0][0x35c], R18.reuse, 0x2, P0 ;  /* 0x0000d70011037a11 */ /* 0x140fe400000f1412 */
[----:B------:R-:W-:-:S03]  /*1dd0*/  LEA.HI.X R5, R17, c[0x0][0x354], R18, 0x2, P1 ;  /* 0x0000d50011057a11 */ /* 0x000fc600008f1412 */
[----:B------:R4:W5:Y:S04]  /*1de0*/  @P5 LDG.E R12, [R2.64] ;  /* 0x00000006020c5981 */ /* 0x000968000c1e1900 */
[----:B------:R4:W5:Y:S01]  /*1df0*/  @P6 LDG.E R147, [R4.64] ;  /* 0x0000000604936981 */ /* 0x000962000c1e1900 */
[----:B---3--:R-:W-:-:S03]  /*1e00*/  LOP3.LUT R16, R9, 0xffff, RZ, 0xc0, !PT ;  /* 0x0000ffff09107812 */ /* 0x008fc600078ec0ff */
[----:B------:R4:W-:Y:S04]  /*1e10*/  STL [R1+0x4], R17 ;  /* 0x0000041101007387 */ /* 0x0009e80000100800 */
[----:B------:R4:W-:Y:S04]  /*1e20*/  STL [R1+0x24], R18 ;  /* 0x0000241201007387 */ /* 0x0009e80000100800 */
[----:B------:R4:W-:Y:S01]  /*1e30*/  STL [R1+0xc], R16 ;  /* 0x00000c1001007387 */ /* 0x0009e20000100800 */
[----:B------:R-:W-:Y:S01]  /*1e40*/  YIELD ;  /* 0x0000000000007946 */ /* 0x000fe20003800000 */
[----:B------:R-:W-:Y:S01]  /*1e50*/  P2R R15, PR, RZ, 0x40 ;  /* 0x00000040ff0f7803 */ /* 0x000fe20000000000 */
[----:B------:R-:W-:Y:S05]  /*1e60*/  @P4 BRA `(.L_x_172) ;  /* 0x0000005000004947 */ /* 0x000fea0003800000 */
[----:B-----5:R-:W-:Y:S01]  /*1e70*/  MOV R149, c[0x0][0x168] ;  /* 0x00005a0000957a02 */ /* 0x020fe20000000f00 */
[----:B------:R-:W-:Y:S05]  /*1e80*/  @!P3 BRA `(.L_x_172) ;  /* 0x000000300000b947 */ /* 0x000fea0003800000 */
[----:B------:R-:W2:Y:S04]  /*1e90*/  LDG.E R8, [R6.64] ;  /* 0x0000000606087981 */ /* 0x000ea8000c1e1900 */
[----:B------:R-:W2:Y:S02]  /*1ea0*/  LDG.E R0, [R6.64+0x4] ;  /* 0x0000040606007981 */ /* 0x000ea4000c1e1900 */
[----:B--2---:R-:W-:-:S02]  /*1eb0*/  IADD3 R149, -R8, R0, RZ ;  /* 0x0000000008957210 */ /* 0x004fc40007ffe1ff */
.L_x_172:
[----:B------:R-:W-:-:S04]  /*1ec0*/  ISETP.NE.U32.AND P0, PT, RZ, c[0x0][0x368], PT ;  /* 0x0000da00ff007a0c */ /* 0x000fc80003f05070 */
[----:B------:R-:W-:-:S13]  /*1ed0*/  ISETP.NE.AND.EX P0, PT, RZ, c[0x0][0x36c], PT, P0 ;  /* 0x0000db00ff007a0c */ /* 0x000fda0003f05300 */
[----:B------:R-:W-:Y:S05]  /*1ee0*/  @!P0 BRA `(.L_x_173) ;  /* 0x0000004000008947 */ /* 0x000fea0003800000 */
[----:B----4-:R-:W-:-:S04]  /*1ef0*/  LEA R4, P0, R17, c[0x0][0x368], 0x2 ;  /* 0x0000da0011047a11 */ /* 0x010fc800078010ff */
[----:B------:R-:W-:-:S05]  /*1f00*/  LEA.HI.X R5, R17, c[0x0][0x36c], R18, 0x2, P0 ;  /* 0x0000db0011057a11 */ /* 0x000fca00000f1412 */
[----:B------:R1:W5:Y:S01]  /*1f10*/  LDG.E R7, [R4.64] ;  /* 0x0000000604077981 */ /* 0x000362000c1e1900 */
[----:B------:R-:W-:Y:S05]  /*1f20*/  BRA `(.L_x_174) ;  /* 0x0000005000007947 */ /* 0x000fea0003800000 */
.L_x_173:
[----:B----4-:R-:W-:Y:S01]  /*1f30*/  MOV R7, c[0x0][0x1d0] ;  /* 0x0000740000077a02 */ /* 0x010fe20000000f00 */
[----:B------:R-:W-:Y:S05]  /*1f40*/  @!P6 BRA `(.L_x_174) ;  /* 0x000000300000e947 */ /* 0x000fea0003800000 */
[----:B------:R-:W2:Y:S04]  /*1f50*/  LDG.E R7, [R4.64] ;  /* 0x0000000604077981 */ /* 0x000ea8000c1e1900 */
[----:B------:R-:W2:Y:S02]  /*1f60*/  LDG.E R0, [R4.64+0x4] ;  /* 0x0000040604007981 */ /* 0x000ea4000c1e1900 */
[----:B--2---:R-:W-:Y:S02]  /*1f70*/  IADD3 R7, -R7, R0, RZ ;  /* 0x0000000007077210 */ /* 0x004fe40007ffe1ff */
.L_x_174:
[----:B-1----:R1:W2:Y:S04]  /*1f80*/  @P5 LDG.E R5, [R2.64] ;  /* 0x0000000602055981 */ /* 0x0022a8000c1e1900 */
[----:B------:R1:W2:Y:S01]  /*1f90*/  @P5 LDG.E R4, [R2.64+0x4] ;  /* 0x0000040602045981 */ /* 0x0002a2000c1e1900 */
[----:B------:R-:W-:Y:S01]  /*1fa0*/  ISETP.NE.U32.AND P0, PT, RZ, c[0x0][0x378], PT ;  /* 0x0000de00ff007a0c */ /* 0x000fe20003f05070 */
[----:B-----5:R-:W-:-:S03]  /*1fb0*/  IMAD.MOV.U32 R136, RZ, RZ, R7 ;  /* 0x000000ffff887224 */ /* 0x020fc600078e0007 */
[----:B------:R-:W-:Y:S01]  /*1fc0*/  ISETP.NE.AND.EX P1, PT, RZ, c[0x0][0x37c], PT, P0 ;  /* 0x0000df00ff007a0c */ /* 0x000fe20003f25300 */
[----:B------:R-:W-:-:S12]  /*1fd0*/  IMAD.MOV.U32 R0, RZ, RZ, c[0x0][0x228] ;  /* 0x00008a00ff007624 */ /* 0x000fd800078e00ff */
[----:B-1----:R-:W-:-:S04]  /*1fe0*/  @P1 LEA R2, P0, R17, c[0x0][0x378], 0x2 ;  /* 0x0000de0011021a11 */ /* 0x002fc800078010ff */
[----:B------:R-:W-:-:S05]  /*1ff0*/  @P1 LEA.HI.X R3, R17, c[0x0][0x37c], R18, 0x2, P0 ;  /* 0x0000df0011031a11 */ /* 0x000fca00000f1412 */
[----:B------:R1:W5:Y:S01]  /*2000*/  @P1 LDG.E R136, [R2.64] ;  /* 0x0000000602881981 */ /* 0x000362000c1e1900 */
[----:B------:R-:W-:Y:S01]  /*2010*/  IMAD.IADD R6, R7, 0x1, -R148 ;  /* 0x0000000107067824 */ /* 0x000fe200078e0a94 */
[----:B------:R-:W-:Y:S01]  /*2020*/  BSSY B0, `(.L_x_175) ;  /* 0x0000030000007945 */ /* 0x000fe20003800000 */
[C---:B-1----:R-:W-:Y:S02]  /*2030*/  LOP3.LUT R2, R9.reuse, 0xff000000, RZ, 0xc0, !PT ;  /* 0xff00000009027812 */ /* 0x042fe400078ec0ff */
[----:B------:R-:W-:Y:S01]  /*2040*/  LOP3.LUT R3, R9, 0xff0000, RZ, 0xc0, !PT ;  /* 0x00ff000009037812 */ /* 0x000fe200078ec0ff */
[----:B--2---:R-:W-:Y:S01]  /*2050*/  @P5 IMAD.IADD R0, R4, 0x1, -R5 ;  /* 0x0000000104005824 */ /* 0x004fe200078e0a05 */
[----:B------:R-:W-:-:S03]  /*2060*/  SHF.R.U32.HI R4, RZ, 0x8, R2 ;  /* 0x00000008ff047819 */ /* 0x000fc60000011602 */
[----:B------:R-:W-:Y:S01]  /*2070*/  IMAD.IADD R163, R6, 0x1, R0 ;  /* 0x0000000106a37824 */ /* 0x000fe200078e0200 */
[----:B------:R-:W-:-:S04]  /*2080*/  LEA.HI R4, R3, R4, RZ, 0x10 ;  /* 0x0000000403047211 */ /* 0x000fc800078f80ff */
[----:B------:R-:W-:Y:S02]  /*2090*/  SHF.R.U32.HI R5, RZ, 0x10, R4 ;  /* 0x00000010ff057819 */ /* 0x000fe40000011604 */
[----:B------:R-:W-:Y:S02]  /*20a0*/  LOP3.LUT R14, R4, 0xff, RZ, 0xc0, !PT ;  /* 0x000000ff040e7812 */ /* 0x000fe400078ec0ff */
[C---:B------:R-:W-:Y:S01]  /*20b0*/  IADD3 R2, R163.reuse, 0x2f, RZ ;  /* 0x0000002fa3027810 */ /* 0x040fe20007ffe0ff */
[----:B------:R1:W-:Y:S01]  /*20c0*/  STL [R1+0x18], R5 ;  /* 0x0000180501007387 */ /* 0x0003e20000100800 */
[----:B------:R-:W-:Y:S02]  /*20d0*/  ISETP.GE.AND P0, PT, R163, 0x1, PT ;  /* 0x00000001a300780c */ /* 0x000fe40003f06270 */
[----:B------:R-:W-:Y:S01]  /*20e0*/  ISETP.NE.AND P1, PT, R5, RZ, PT ;  /* 0x000000ff0500720c */ /* 0x000fe20003f25270 */
[----:B------:R1:W-:Y:S01]  /*20f0*/  STL [R1+0x50], R14 ;  /* 0x0000500e01007387 */ /* 0x0003e20000100800 */
[----:B------:R-:W-:-:S02]  /*2100*/  IMAD.HI R2, R2, 0x2aaaaaab, RZ ;  /* 0x2aaaaaab02027827 */ /* 0x000fc400078e02ff */
[----:B------:R-:W-:-:S03]  /*2110*/  SEL R135, R5, c[0x0][0x338], P1 ;  /* 0x0000ce0005877a07 */ /* 0x000fc60000800000 */
[----:B------:R-:W-:-:S04]  /*2120*/  SHF.R.U32.HI R3, RZ, 0x1f, R2 ;  /* 0x0000001fff037819 */ /* 0x000fc80000011602 */
[----:B------:R-:W-:Y:S01]  /*2130*/  LEA.HI.SX32 R137, R2, R3, 0x1d ;  /* 0x0000000302897211 */ /* 0x000fe200078feaff */
[----:B------:R-:W-:Y:S01]  /*2140*/  IMAD.MOV.U32 R2, RZ, RZ, RZ ;  /* 0x000000ffff027224 */ /* 0x000fe200078e00ff */
[----:B------:R-:W-:Y:S05]  /*2150*/  @!P0 BRA `(.L_x_176) ;  /* 0x000001c000008947 */ /* 0x000fea0003800000 */
        /* <DEDUP_REMOVED lines=11> */
[----:B------:R-:W-:Y:S02]  /*2210*/  IMAD.MOV.U32 R4, RZ, RZ, RZ ;  /* 0x000000ffff047224 */ /* 0x000fe400078e00ff */
        /* <DEDUP_REMOVED lines=16> */
.L_x_176:
[----:B------:R-:W-:Y:S05]  /*2320*/  BSYNC B0 ;  /* 0x0000000000007941 */ /* 0x000fea0003800000 */
.L_x_175:
[----:B------:R-:W-:Y:S01]  /*2330*/  IMAD R3, R14, R2, RZ ;  /* 0x000000020e037224 */ /* 0x000fe200078e02ff */
[----:B------:R-:W-:-:S03]  /*2340*/  SHF.R.S32.HI R101, RZ, 0x1f, R100 ;  /* 0x0000001fff657819 */ /* 0x000fc60000011464 */
[C---:B------:R-:W-:Y:S02]  /*2350*/  IMAD.IADD R2, R3.reuse, 0x1, R2 ;  /* 0x0000000103027824 */ /* 0x040fe400078e0202 */
[----:B------:R-:W-:-:S03]  /*2360*/  IMAD R3, R3, 0x30, -R6 ;  /* 0x0000003003037824 */ /* 0x000fc600078e0a06 */
[----:B------:R-:W-:Y:S02]  /*2370*/  IMNMX R2, R137, R2, PT ;  /* 0x0000000289027217 */ /* 0x000fe40003800200 */
[----:B------:R-:W-:-:S03]  /*2380*/  IMNMX R3, RZ, R3, !PT ;  /* 0x00000003ff037217 */ /* 0x000fc60007800200 */
[----:B------:R-:W-:Y:S02]  /*2390*/  IMAD R2, R2, 0x30, -R6 ;  /* 0x0000003002027824 */ /* 0x000fe400078e0a06 */
[----:B-1----:R-:W-:-:S03]  /*23a0*/  IMAD.WIDE.U32 R4, R3, -0x55555555, RZ ;  /* 0xaaaaaaab03047825 */ /* 0x002fc600078e00ff */
[----:B------:R-:W-:Y:S02]  /*23b0*/  IMNMX R2, R2, R0, PT ;  /* 0x0000000002027217 */ /* 0x000fe40003800200 */
[----:B------:R-:W-:Y:S02]  /*23c0*/  SHF.R.U32.HI R130, RZ, 0x5, R5 ;  /* 0x00000005ff827819 */ /* 0x000fe40000011605 */
[----:B------:R-:W-:-:S13]  /*23d0*/  ISETP.GT.AND P0, PT, R2, R3, PT ;  /* 0x000000030200720c */ /* 0x000fda0003f04270 */
[----:B------:R-:W-:Y:S01]  /*23e0*/  @P0 IADD3 R3, R2, 0x2f, RZ ;  /* 0x0000002f02030810 */ /* 0x000fe20007ffe0ff */
[----:B------:R-:W-:-:S04]  /*23f0*/  IMAD.MOV.U32 R2, RZ, RZ, R130 ;  /* 0x000000ffff027224 */ /* 0x000fc800078e0082 */
[----:B------:R-:W-:-:S05]  /*2400*/  @P0 IMAD.HI R3, R3, 0x2aaaaaab, RZ ;  /* 0x2aaaaaab03030827 */ /* 0x000fca00078e02ff */
[----:B------:R-:W-:-:S04]  /*2410*/  @P0 SHF.R.U32.HI R4, RZ, 0x1f, R3 ;  /* 0x0000001fff040819 */ /* 0x000fc80000011603 */
[----:B------:R-:W-:-:S04]  /*2420*/  @P0 LEA.HI.SX32 R2, R3, R4, 0x1d ;  /* 0x0000000403020211 */ /* 0x000fc800078feaff */
[----:B------:R-:W-:-:S13]  /*2430*/  ISETP.GT.AND P0, PT, R2, R130, PT ;  /* 0x000000820200720c */ /* 0x000fda0003f04270 */
[----:B------:R-:W-:Y:S05]  /*2440*/  @!P0 BRA `(.L_x_177) ;  /* 0x0000501000008947 */ /* 0x000fea0003800000 */
[----:B------:R-:W2:Y:S01]  /*2450*/  LDL R8, [R1] ;  /* 0x0000000001087983 */ /* 0x000ea20000100800 */
[----:B------:R-:W-:-:S04]  /*2460*/  ISETP.NE.U32.AND P0, PT, RZ, c[0x0][0x340], PT ;  /* 0x0000d000ff007a0c */ /* 0x000fc80003f05070 */
[----:B------:R-:W-:-:S13]  /*2470*/  ISETP.NE.AND.EX P3, PT, RZ, c[0x0][0x344], PT, P0 ;  /* 0x0000d100ff007a0c */ /* 0x000fda0003f65300 */
[----:B------:R-:W-:-:S05]  /*2480*/  @P3 IMAD.WIDE R4, R17, R13, c[0x0][0x340] ;  /* 0x0000d00011043625 */ /* 0x000fca00078e020d */
[----:B------:R1:W3:Y:S01]  /*2490*/  @P3 LDG.E R11, [R4.64] ;  /* 0x00000006040b3981 */ /* 0x0002e2000c1e1900 */
[----:B------:R-:W-:Y:S01]  /*24a0*/  SHF.R.S32.HI R3, RZ, 0x1f, R12 ;  /* 0x0000001fff037819 */ /* 0x000fe2000001140c */
[----:B------:R-:W-:Y:S01]  /*24b0*/  IMAD.MOV.U32 R138, RZ, RZ, 0x30 ;  /* 0x00000030ff8a7424 */ /* 0x000fe200078e00ff */
[----:B------:R-:W-:Y:S01]  /*24c0*/  IADD3 R129, P0, R243, R12, RZ ;  /* 0x0000000cf3817210 */ /* 0x000fe20007f1e0ff */
[----:B------:R-:W-:Y:S01]  /*24d0*/  IMAD.IADD R10, R7, 0x1, R147 ;  /* 0x00000001070a7824 */ /* 0x000fe200078e0293 */
[----:B------:R-:W-:Y:S01]  /*24e0*/  IADD3 R32, R2, -0x1, RZ ;  /* 0xffffffff02207810 */ /* 0x000fe20007ffe0ff */
[C---:B------:R-:W-:Y:S01]  /*24f0*/  IMAD R162, R138.reuse, c[0x0][0x23c], RZ ;  /* 0x00008f008aa27a24 */ /* 0x040fe200078e02ff */
[----:B------:R-:W-:Y:S01]  /*2500*/  LEA.HI.X.SX32 R132, R243, R3, 0x1, P0 ;  /* 0x00000003f3847211 */ /* 0x000fe200000f0eff */
[----:B------:R-:W-:Y:S01]  /*2510*/  IMAD.WIDE.U32 R144, R138, c[0x0][0x238], RZ ;  /* 0x00008e008a907a25 */ /* 0x000fe200078e00ff */
[----:B------:R-:W-:Y:S02]  /*2520*/  SEL R13, R18, RZ, !P5 ;  /* 0x000000ff120d7207 */ /* 0x000fe40006800000 */
[----:B------:R-:W-:Y:S01]  /*2530*/  SEL R14, R17, RZ, !P5 ;  /* 0x000000ff110e7207 */ /* 0x000fe20006800000 */
[----:B------:R-:W-:Y:S01]  /*2540*/  IMAD R3, R132, c[0x0][0x238], RZ ;  /* 0x00008e0084037a24 */ /* 0x000fe200078e02ff */
[----:B------:R-:W-:Y:S01]  /*2550*/  ISETP.GE.AND P6, PT, R250, c[0x0][0x1d4], PT ;  /* 0x00007500fa007a0c */ /* 0x000fe20003fc6270 */
[----:B------:R-:W-:Y:S01]  /*2560*/  IMAD.IADD R162, R145, 0x1, R162 ;  /* 0x0000000191a27824 */ /* 0x000fe200078e02a2 */
[----:B------:R-:W-:Y:S01]  /*2570*/  ISETP.GE.AND P5, PT, R252, c[0x0][0x1d4], PT ;  /* 0x00007500fc007a0c */ /* 0x000fe20003fa6270 */
[----:B------:R-:W-:Y:S01]  /*2580*/  IMAD R3, R129, c[0x0][0x23c], R3 ;  /* 0x00008f0081037a24 */ /* 0x000fe200078e0203 */
[----:B------:R-:W-:Y:S01]  /*2590*/  SHF.R.S32.HI R12, RZ, 0x1f, R10 ;  /* 0x0000001fff0c7819 */ /* 0x000fe2000001140a */
[----:B------:R-:W-:Y:S01]  /*25a0*/  IMAD.MOV.U32 R166, RZ, RZ, c[0x0][0x238] ;  /* 0x00008e00ffa67624 */ /* 0x000fe200078e00ff */
[C---:B------:R-:W-:Y:S01]  /*25b0*/  IADD3 R27, R100.reuse, 0x20, RZ ;  /* 0x00000020641b7810 */ /* 0x040fe20007ffe0ff */
[----:B------:R-:W-:Y:S01]  /*25c0*/  IMAD.MOV.U32 R161, RZ, RZ, 0x5 ;  /* 0x00000005ffa17424 */ /* 0x000fe200078e00ff */
[----:B------:R-:W-:Y:S01]  /*25d0*/  IADD3 R26, R100, 0x10, RZ ;  /* 0x00000010641a7810 */ /* 0x000fe20007ffe0ff */
[----:B------:R-:W-:Y:S01]  /*25e0*/  IMAD.MOV.U32 R167, RZ, RZ, c[0x0][0x27c] ;  /* 0x00009f00ffa77624 */ /* 0x000fe200078e00ff */
[----:B------:R-:W-:Y:S01]  /*25f0*/  SHF.R.S32.HI R107, RZ, 0x1f, R106 ;  /* 0x0000001fff6b7819 */ /* 0x000fe2000001146a */
[----:B------:R-:W-:Y:S01]  /*2600*/  IMAD.WIDE.U32 R164, R242, c[0x0][0x1e0], RZ ;  /* 0x00007800f2a47a25 */ /* 0x000fe200078e00ff */
[----:B------:R-:W-:-:S02]  /*2610*/  SHF.L.U64.HI R161, R166, R161, c[0x0][0x23c] ;  /* 0x00008f00a6a17619 */ /* 0x000fc400000102a1 */
[----:B-----5:R-:W-:Y:S01]  /*2620*/  SHF.R.S32.HI R31, RZ, 0x1f, R136 ;  /* 0x0000001fff1f7819 */ /* 0x020fe20000011488 */
[----:B-1----:R-:W-:-:S04]  /*2630*/  IMAD.WIDE.U32 R4, R129, c[0x0][0x238], R250 ;  /* 0x00008e0081047a25 */ /* 0x002fc800078e00fa */
[----:B------:R-:W-:Y:S01]  /*2640*/  IMAD.IADD R3, R5, 0x1, R3 ;  /* 0x0000000105037824 */ /* 0x000fe200078e0203 */
[----:B------:R-:W-:Y:S01]  /*2650*/  MOV R2, R4 ;  /* 0x0000000400027202 */ /* 0x000fe20000000f00 */
[----:B------:R-:W-:Y:S02]  /*2660*/  IMAD R5, R32, -0x30, R0 ;  /* 0xffffffd020057824 */ /* 0x000fe400078e0200 */
[----:B------:R-:W-:Y:S02]  /*2670*/  IMAD R4, R13, c[0x0][0x248], RZ ;  /* 0x000092000d047a24 */ /* 0x000fe400078e02ff */
[----:B------:R-:W-:Y:S01]  /*2680*/  IMAD.WIDE.U32 R2, R16, c[0x0][0x240], R2 ;  /* 0x0000900010027a25 */ /* 0x000fe200078e0002 */
[----:B------:R-:W-:-:S03]  /*2690*/  IMNMX R5, R5, 0x30, PT ;  /* 0x0000003005057817 */ /* 0x000fc60003800200 */
[----:B------:R-:W-:Y:S02]  /*26a0*/  IMAD R3, R16, c[0x0][0x244], R3 ;  /* 0x0000910010037a24 */ /* 0x000fe400078e0203 */
[----:B------:R-:W-:Y:S02]  /*26b0*/  IMAD.IADD R6, R5, 0x1, -R243 ;  /* 0x0000000105067824 */ /* 0x000fe400078e0af3 */
[C---:B------:R-:W-:Y:S02]  /*26c0*/  IMAD R4, R14.reuse, c[0x0][0x24c], R4 ;  /* 0x000093000e047a24 */ /* 0x040fe400078e0204 */
[----:B------:R-:W-:Y:S01]  /*26d0*/  IMAD.WIDE.U32 R98, R14, c[0x0][0x248], R2 ;  /* 0x000092000e627a25 */ /* 0x000fe200078e0002 */
[----:B------:R-:W-:Y:S02]  /*26e0*/  ISETP.GE.AND P1, PT, R6, 0x1, PT ;  /* 0x000000010600780c */ /* 0x000fe40003f26270 */
[----:B------:R-:W-:Y:S01]  /*26f0*/  SHF.R.S32.HI R3, RZ, 0x1f, R32 ;  /* 0x0000001fff037819 */ /* 0x000fe20000011420 */
[----:B------:R-:W-:Y:S01]  /*2700*/  IMAD R2, R162, R32, RZ ;  /* 0x00000020a2027224 */ /* 0x000fe200078e02ff */
[----:B------:R-:W-:Y:S01]  /*2710*/  IADD3 R89, R99, R4, RZ ;  /* 0x0000000463597210 */ /* 0x000fe20007ffe0ff */
[----:B------:R-:W-:Y:S01]  /*2720*/  IMAD.MOV.U32 R88, RZ, RZ, R98 ;  /* 0x000000ffff587224 */ /* 0x000fe200078e0062 */
[----:B------:R-:W-:Y:S01]  /*2730*/  ISETP.GT.AND P0, PT, R6, 0x20, PT ;  /* 0x000000200600780c */ /* 0x000fe20003f04270 */
[----:B------:R-:W-:-:S02]  /*2740*/  IMAD R2, R3, R144, R2 ;  /* 0x0000009003027224 */ /* 0x000fc400078e0202 */
[----:B------:R-:W-:-:S04]  /*2750*/  IMAD.WIDE.U32 R4, R32, R144, R88 ;  /* 0x0000009020047225 */ /* 0x000fc800078e0058 */
[----:B------:R-:W-:Y:S01]  /*2760*/  @P1 SHF.L.U32 R6, R241, 0x1, RZ ;  /* 0x00000001f1061819 */ /* 0x000fe200000006ff */
[----:B------:R-:W-:Y:S01]  /*2770*/  IMAD.SHL.U32 R166, R166, 0x20, RZ ;  /* 0x00000020a6a67824 */ /* 0x000fe200078e00ff */
[----:B------:R-:W-:Y:S01]  /*2780*/  IADD3 R7, R5, R2, RZ ;  /* 0x0000000205077210 */ /* 0x000fe20007ffe0ff */
[----:B------:R-:W-:Y:S01]  /*2790*/  IMAD R5, R12, c[0x0][0x1e0], RZ ;  /* 0x000078000c057a24 */ /* 0x000fe200078e02ff */
[----:B------:R-:W-:-:S03]  /*27a0*/  @P1 LEA R2, P2, R4, c[0x0][0x220], 0x1 ;  /* 0x0000880004021a11 */ /* 0x000fc600078408ff */
[----:B------:R-:W-:Y:S01]  /*27b0*/  IMAD R5, R10, c[0x0][0x1e4], R5 ;  /* 0x000079000a057a24 */ /* 0x000fe200078e0205 */
[----:B------:R-:W-:Y:S02]  /*27c0*/  @P1 LEA.HI.X R3, R4, c[0x0][0x224], R7, 0x1, P2 ;  /* 0x0000890004031a11 */ /* 0x000fe400010f0c07 */
[----:B------:R-:W-:-:S03]  /*27d0*/  ISETP.NE.AND P2, PT, R15, RZ, PT ;  /* 0x000000ff0f00720c */ /* 0x000fc60003f45270 */
[----:B------:R-:W-:Y:S01]  /*27e0*/  @!PT LDS RZ, [RZ] ;  /* 0x00000000fffff984 */ /* 0x000fe20000000800 */
[----:B------:R-:W-:Y:S01]  /*27f0*/  @!PT LDS RZ, [RZ] ;  /* 0x00000000fffff984 */ /* 0x000fe20000000800 */
[----:B------:R-:W-:Y:S01]  /*2800*/  @!PT LDS RZ, [RZ] ;  /* 0x00000000fffff984 */ /* 0x000fe20000000800 */
[----:B------:R1:W-:Y:S04]  /*2810*/  @P1 LDGSTS.E.BYPASS.LTC128B.128 [R6+0x3c80], [R2.64], !P6 ;  /* 0x03c8000002061fae */ /* 0x0003e8000f101d46 */
[----:B------:R1:W-:Y:S01]  /*2820*/  @P1 LDGSTS.E.BYPASS.LTC128B.128 [R6+0x4880], [R2.64+0x40], !P5 ;  /* 0x0488004002061fae */ /* 0x0003e2000e901d46 */
[----:B--2---:R-:W-:Y:S01]  /*2830*/  ISETP.GE.AND P4, PT, R8, c[0x0][0x1d4], PT ;  /* 0x0000750008007a0c */ /* 0x004fe20003f86270 */
[----:B------:R-:W-:-:S04]  /*2840*/  IMAD.WIDE.U32 R8, R10, c[0x0][0x1e0], RZ ;  /* 0x000078000a087a25 */ /* 0x000fc800078e00ff */
[----:B------:R-:W-:-:S08]  /*2850*/  IMAD.IADD R5, R9, 0x1, R5 ;  /* 0x0000000109057824 */ /* 0x000fd000078e0205 */
[----:B------:R1:W-:Y:S02]  /*2860*/  @P1 LDGSTS.E.BYPASS.LTC128B.128 [R6+0x5480], [R2.64+0x80], !P4 ;  /* 0x0548008002061fae */ /* 0x0003e4000e101d46 */
[----:B-1----:R-:W-:Y:S02]  /*2870*/  @P0 IADD3 R3, P1, R166, R4, RZ ;  /* 0x00000004a6030210 */ /* 0x002fe40007f3e0ff */
[----:B------:R-:W-:Y:S02]  /*2880*/  @P0 SHF.L.U32 R6, R241, 0x1, RZ ;  /* 0x00000001f1060819 */ /* 0x000fe400000006ff */
[----:B------:R-:W-:Y:S01]  /*2890*/  MOV R4, R8 ;  /* 0x0000000800047202 */ /* 0x000fe20000000f00 */
[----:B------:R-:W-:Y:S01]  /*28a0*/  @P0 IMAD.X R7, R7, 0x1, R161, P1 ;  /* 0x0000000107070824 */ /* 0x000fe200008e06a1 */
[----:B------:R-:W-:-:S03]  /*28b0*/  @P0 LEA R2, P1, R3, c[0x0][0x220], 0x1 ;  /* 0x0000880003020a11 */ /* 0x000fc600078208ff */
[C---:B------:R-:W-:Y:S01]  /*28c0*/  IMAD.WIDE.U32 R4, R16.reuse, c[0x0][0x1e8], R4 ;  /* 0x00007a0010047a25 */ /* 0x040fe200078e0004 */
[----:B------:R-:W-:Y:S02]  /*28d0*/  @P0 LEA.HI.X R3, R3, c[0x0][0x224], R7, 0x1, P1 ;  /* 0x0000890003030a11 */ /* 0x000fe400008f0c07 */
[----:B---3--:R-:W-:Y:S01]  /*28e0*/  @P3 SHF.R.S32.HI R7, RZ, 0x1f, R11 ;  /* 0x0000001fff073819 */ /* 0x008fe2000001140b */
[----:B------:R-:W-:Y:S01]  /*28f0*/  @!P3 IMAD.MOV.U32 R11, RZ, RZ, R17 ;  /* 0x000000ffff0bb224 */ /* 0x000fe200078e0011 */
[----:B------:R-:W-:Y:S01]  /*2900*/  @!P3 MOV R7, R18 ;  /* 0x000000120007b202 */ /* 0x000fe20000000f00 */
[----:B------:R1:W-:Y:S01]  /*2910*/  @P0 LDGSTS.E.BYPASS.LTC128B.128 [R6+0x4480], [R2.64], !P6 ;  /* 0x0448000002060fae */ /* 0x0003e2000f101d46 */
[----:B------:R-:W-:Y:S01]  /*2920*/  IMAD R5, R16, c[0x0][0x1ec], R5 ;  /* 0x00007b0010057a24 */ /* 0x000fe200078e0205 */
[----:B------:R-:W-:Y:S02]  /*2930*/  ISETP.GE.AND P1, PT, R26, c[0x0][0x27c], PT ;  /* 0x00009f001a007a0c */ /* 0x000fe40003f26270 */
[----:B------:R1:W-:Y:S01]  /*2940*/  @P0 LDGSTS.E.BYPASS.LTC128B.128 [R6+0x5080], [R2.64+0x40], !P5 ;  /* 0x0508004002060fae */ /* 0x0003e2000e901d46 */
[----:B------:R-:W-:-:S02]  /*2950*/  SEL R25, R7, RZ, !P2 ;  /* 0x000000ff07197207 */ /* 0x000fc40005000000 */
[----:B------:R-:W-:Y:S01]  /*2960*/  SEL R18, R11, RZ, !P2 ;  /* 0x000000ff0b127207 */ /* 0x000fe20005000000 */
[----:B------:R1:W-:Y:S01]  /*2970*/  @P0 LDGSTS.E.BYPASS.LTC128B.128 [R6+0x5c80], [R2.64+0x80], !P4 ;  /* 0x05c8008002060fae */ /* 0x0003e2000e101d46 */
[----:B------:R-:W-:Y:S02]  /*2980*/  ISETP.GE.AND P0, PT, R100, c[0x0][0x27c], PT ;  /* 0x00009f0064007a0c */ /* 0x000fe40003f06270 */
[----:B------:R-:W-:Y:S01]  /*2990*/  ISETP.GE.AND P2, PT, R27, c[0x0][0x27c], PT ;  /* 0x00009f001b007a0c */ /* 0x000fe20003f46270 */
[----:B------:R-:W-:Y:S01]  /*29a0*/  IMAD.WIDE.U32 R78, R18, c[0x0][0x1f0], R4 ;  /* 0x00007c00124e7a25 */ /* 0x000fe200078e0004 */
[----:B------:R-:W0:Y:S01]  /*29b0*/  LDGDEPBAR ;  /* 0x00000000000079af */ /* 0x000e220000000000 */
[----:B------:R-:W-:Y:S01]  /*29c0*/  WARPSYNC 0xffffffff ;  /* 0xffffffff00007948 */ /* 0x000fe20003800000 */
[----:B------:R-:W-:Y:S02]  /*29d0*/  SHF.L.U32 R7, R167, 0x1, RZ ;  /* 0x00000001a7077819 */ /* 0x000fe400000006ff */
[----:B-1----:R-:W-:Y:S01]  /*29e0*/  SHF.R.S32.HI R6, RZ, 0x1f, R242 ;  /* 0x0000001fff067819 */ /* 0x002fe200000114f2 */
[----:B------:R-:W-:-:S04]  /*29f0*/  IMAD R3, R25, c[0x0][0x1f0], RZ ;  /* 0x00007c0019037a24 */ /* 0x000fc800078e02ff */
[----:B------:R-:W-:Y:S02]  /*2a00*/  IMAD R2, R6, c[0x0][0x1e0], RZ ;  /* 0x0000780006027a24 */ /* 0x000fe400078e02ff */
[----:B------:R-:W-:Y:S02]  /*2a10*/  IMAD R3, R18, c[0x0][0x1f4], R3 ;  /* 0x00007d0012037a24 */ /* 0x000fe400078e0203 */
[----:B------:R-:W-:-:S03]  /*2a20*/  IMAD R2, R242, c[0x0][0x1e4], R2 ;  /* 0x00007900f2027a24 */ /* 0x000fc600078e0202 */
[----:B------:R-:W-:Y:S01]  /*2a30*/  IADD3 R80, R79, R3, RZ ;  /* 0x000000034f507210 */ /* 0x000fe20007ffe0ff */
[----:B------:R-:W-:Y:S02]  /*2a40*/  IMAD.IADD R131, R165, 0x1, R2 ;  /* 0x00000001a5837824 */ /* 0x000fe400078e0202 */
[----:B------:R-:W2:Y:S01]  /*2a50*/  LDL R37, [R1+0x44] ;  /* 0x0000440001257983 */ /* 0x000ea20000100800 */
[----:B------:R-:W-:Y:S01]  /*2a60*/  IMAD.WIDE.U32 R2, R16, c[0x0][0x260], R250 ;  /* 0x0000980010027a25 */ /* 0x000fe200078e00fa */
[----:B------:R-:W-:Y:S02]  /*2a70*/  IADD3 R134, P3, R242, R10, RZ ;  /* 0x0000000af2867210 */ /* 0x000fe40007f7e0ff */
[----:B------:R-:W3:Y:S01]  /*2a80*/  LDL R36, [R1+0x4c] ;  /* 0x00004c0001247983 */ /* 0x000ee20000100800 */
[----:B------:R-:W-:Y:S01]  /*2a90*/  IMAD R3, R16, c[0x0][0x264], R3 ;  /* 0x0000990010037a24 */ /* 0x000fe200078e0203 */
[C---:B------:R-:W-:Y:S01]  /*2aa0*/  IADD3 R21, -R7.reuse, c[0x0][0x1d4], RZ ;  /* 0x0000750007157a10 */ /* 0x040fe20007ffe1ff */
[----:B------:R-:W-:Y:S01]  /*2ab0*/  IMAD R9, R6, c[0x0][0x290], RZ ;  /* 0x0000a40006097a24 */ /* 0x000fe200078e02ff */
[----:B------:R-:W4:Y:S01]  /*2ac0*/  LDL R35, [R1+0x48] ;  /* 0x0000480001237983 */ /* 0x000f220000100800 */
[----:B------:R-:W-:Y:S01]  /*2ad0*/  IMAD.WIDE.U32 R82, R14, c[0x0][0x268], R2 ;  /* 0x00009a000e527a25 */ /* 0x000fe200078e0002 */
[----:B------:R-:W-:-:S02]  /*2ae0*/  SEL R19, R7, R21, !P0 ;  /* 0x0000001507137207 */ /* 0x000fc40004000000 */
[CC--:B------:R-:W-:Y:S01]  /*2af0*/  SEL R20, R7.reuse, R21.reuse, !P1 ;  /* 0x0000001507147207 */ /* 0x0c0fe20004800000 */
[----:B------:R-:W-:Y:S01]  /*2b00*/  IMAD R2, R6, c[0x0][0x280], RZ ;  /* 0x0000a00006027a24 */ /* 0x000fe200078e02ff */
[----:B------:R-:W-:Y:S01]  /*2b10*/  SEL R21, R7, R21, !P2 ;  /* 0x0000001507157207 */ /* 0x000fe20005000000 */
[----:B------:R-:W-:Y:S01]  /*2b20*/  IMAD R4, R13, c[0x0][0x268], RZ ;  /* 0x00009a000d047a24 */ /* 0x000fe200078e02ff */
[----:B------:R-:W-:Y:S01]  /*2b30*/  SEL R13, RZ, c[0x0][0x27c], !P0 ;  /* 0x00009f00ff0d7a07 */ /* 0x000fe20004000000 */
[----:B------:R-:W-:Y:S02]  /*2b40*/  IMAD R8, R242, c[0x0][0x284], R2 ;  /* 0x0000a100f2087a24 */ /* 0x000fe400078e0202 */
[----:B------:R-:W-:-:S04]  /*2b50*/  IMAD.WIDE.U32 R2, R16, c[0x0][0x210], R100 ;  /* 0x0000840010027a25 */ /* 0x000fc800078e0064 */
[----:B------:R-:W-:Y:S01]  /*2b60*/  IMAD.X R133, R12, 0x1, R6, P3 ;  /* 0x000000010c857824 */ /* 0x000fe200018e0606 */
[----:B------:R-:W-:Y:S01]  /*2b70*/  ULDC.U8 UR4, c[0x0][0x298] ;  /* 0x0000a60000047ab9 */ /* 0x000fe20000000000 */
[----:B------:R-:W-:Y:S01]  /*2b80*/  IMAD R11, R16, c[0x0][0x214], R3 ;  /* 0x00008500100b7a24 */ /* 0x000fe200078e0203 */
[----:B------:R-:W-:Y:S01]  /*2b90*/  ISETP.GE.AND P3, PT, R167, 0x1, PT ;  /* 0x00000001a700780c */ /* 0x000fe20003f66270 */
[----:B------:R-:W-:-:S04]  /*2ba0*/  IMAD.WIDE.U32 R6, R242, c[0x0][0x290], R106 ;  /* 0x0000a400f2067a25 */ /* 0x000fc800078e006a */
[C---:B------:R-:W-:Y:S02]  /*2bb0*/  IMAD R12, R242.reuse, c[0x0][0x294], R9 ;  /* 0x0000a500f20c7a24 */ /* 0x040fe400078e0209 */
[----:B------:R-:W-:-:S04]  /*2bc0*/  IMAD.WIDE.U32 R16, R242, c[0x0][0x290], R100 ;  /* 0x0000a400f2107a25 */ /* 0x000fc800078e0064 */
[----:B------:R-:W-:Y:S02]  /*2bd0*/  IMAD R34, R14, c[0x0][0x26c], R4 ;  /* 0x00009b000e227a24 */ /* 0x000fe400078e0204 */
[----:B------:R-:W-:-:S04]  /*2be0*/  IMAD.WIDE.U32 R4, R242, c[0x0][0x280], R106 ;  /* 0x0000a000f2047a25 */ /* 0x000fc800078e006a */
[----:B------:R-:W-:-:S04]  /*2bf0*/  IMAD.WIDE.U32 R14, R242, c[0x0][0x280], R100 ;  /* 0x0000a000f20e7a25 */ /* 0x000fc800078e0064 */
[----:B------:R-:W-:Y:S02]  /*2c00*/  IMAD.IADD R7, R7, 0x1, R12 ;  /* 0x0000000107077824 */ /* 0x000fe400078e020c */
[----:B------:R-:W-:Y:S01]  /*2c10*/  IMAD.IADD R3, R12, 0x1, R17 ;  /* 0x000000010c037824 */ /* 0x000fe200078e0211 */
[----:B------:R-:W-:Y:S01]  /*2c20*/  IADD3 R12, R100, R13, RZ ;  /* 0x0000000d640c7210 */ /* 0x000fe20007ffe0ff */
[----:B------:R-:W-:Y:S01]  /*2c30*/  IMAD.IADD R9, R5, 0x1, R8 ;  /* 0x0000000105097824 */ /* 0x000fe200078e0208 */
[----:B------:R-:W-:Y:S01]  /*2c40*/  SEL R13, RZ, c[0x0][0x27c], !P1 ;  /* 0x00009f00ff0d7a07 */ /* 0x000fe20004800000 */
[----:B------:R-:W-:Y:S02]  /*2c50*/  IMAD.IADD R5, R8, 0x1, R15 ;  /* 0x0000000108057824 */ /* 0x000fe400078e020f */
[----:B------:R-:W-:Y:S02]  /*2c60*/  IMAD.MOV.U32 R10, RZ, RZ, R2 ;  /* 0x000000ffff0a7224 */ /* 0x000fe400078e0002 */
[----:B------:R-:W-:-:S02]  /*2c70*/  IMAD.MOV.U32 R8, RZ, RZ, R4 ;  /* 0x000000ffff087224 */ /* 0x000fc400078e0004 */
[----:B------:R-:W-:Y:S01]  /*2c80*/  IMAD.MOV.U32 R4, RZ, RZ, R14 ;  /* 0x000000ffff047224 */ /* 0x000fe200078e000e */
[----:B------:R-:W-:Y:S01]  /*2c90*/  SHF.R.S32.HI R14, RZ, 0x1f, R12 ;  /* 0x0000001fff0e7819 */ /* 0x000fe2000001140c */
[----:B------:R-:W-:Y:S01]  /*2ca0*/  IMAD.MOV.U32 R2, RZ, RZ, R16 ;  /* 0x000000ffff027224 */ /* 0x000fe200078e0010 */
[----:B------:R-:W-:Y:S01]  /*2cb0*/  SEL R16, RZ, c[0x0][0x27c], !P2 ;  /* 0x00009f00ff107a07 */ /* 0x000fe20005000000 */
[----:B------:R-:W-:Y:S01]  /*2cc0*/  IMAD.IADD R13, R26, 0x1, R13 ;  /* 0x000000011a0d7824 */ /* 0x000fe200078e020d */
[CC--:B------:R-:W-:Y:S02]  /*2cd0*/  LEA.HI R15, R14.reuse, R12.reuse, RZ, 0x3 ;  /* 0x0000000c0e0f7211 */ /* 0x0c0fe400078f18ff */
[----:B------:R-:W-:Y:S01]  /*2ce0*/  LEA.HI R23, R14, R12, RZ, 0x5 ;  /* 0x0000000c0e177211 */ /* 0x000fe200078f28ff */
[----:B------:R-:W-:Y:S01]  /*2cf0*/  IMAD.IADD R12, R27, 0x1, R16 ;  /* 0x000000011b0c7824 */ /* 0x000fe200078e0210 */
[----:B------:R-:W-:Y:S02]  /*2d00*/  SHF.R.S32.HI R16, RZ, 0x1f, R13 ;  /* 0x0000001fff107819 */ /* 0x000fe4000001140d */
[----:B------:R-:W-:-:S02]  /*2d10*/  SHF.R.S32.HI R17, RZ, 0x1f, R19 ;  /* 0x0000001fff117819 */ /* 0x000fc40000011413 */
[CC--:B------:R-:W-:Y:S02]  /*2d20*/  LEA.HI R14, R16.reuse, R13.reuse, RZ, 0x3 ;  /* 0x0000000d100e7211 */ /* 0x0c0fe400078f18ff */
[----:B------:R-:W-:Y:S02]  /*2d30*/  LEA.HI R22, R16, R13, RZ, 0x5 ;  /* 0x0000000d10167211 */ /* 0x000fe400078f28ff */
[----:B------:R-:W-:Y:S02]  /*2d40*/  LEA.HI R30, R17, R19, RZ, 0x4 ;  /* 0x00000013111e7211 */ /* 0x000fe400078f20ff */
[----:B------:R-:W-:Y:S02]  /*2d50*/  SHF.R.S32.HI R16, RZ, 0x1f, R21 ;  /* 0x0000001fff107819 */ /* 0x000fe40000011415 */
[----:B------:R-:W-:Y:S02]  /*2d60*/  SHF.R.S32.HI R17, RZ, 0x1f, R12 ;  /* 0x0000001fff117819 */ /* 0x000fe4000001140c */
[----:B------:R-:W-:-:S02]  /*2d70*/  SHF.R.S32.HI R19, RZ, 0x1f, R20 ;  /* 0x0000001fff137819 */ /* 0x000fc40000011414 */
[----:B------:R-:W-:Y:S02]  /*2d80*/  LEA.HI R24, R16, R21, RZ, 0x4 ;  /* 0x0000001510187211 */ /* 0x000fe400078f20ff */
[CC--:B------:R-:W-:Y:S02]  /*2d90*/  LEA.HI R13, R17.reuse, R12.reuse, RZ, 0x3 ;  /* 0x0000000c110d7211 */ /* 0x0c0fe400078f18ff */
[----:B------:R-:W-:Y:S02]  /*2da0*/  LEA.HI R28, R17, R12, RZ, 0x5 ;  /* 0x0000000c111c7211 */ /* 0x000fe400078f28ff */
[----:B------:R-:W-:Y:S02]  /*2db0*/  SHF.R.S32.HI R16, RZ, 0x5, R23 ;  /* 0x00000005ff107819 */ /* 0x000fe40000011417 */
[----:B------:R-:W-:Y:S02]  /*2dc0*/  SHF.R.S32.HI R12, RZ, 0x5, R22 ;  /* 0x00000005ff0c7819 */ /* 0x000fe40000011416 */
[----:B------:R-:W-:Y:S01]  /*2dd0*/  LEA.HI R29, R19, R20, RZ, 0x4 ;  /* 0x00000014131d7211 */ /* 0x000fe200078f20ff */
[----:B------:R-:W-:-:S02]  /*2de0*/  IMAD R21, R25, c[0x0][0x218], RZ ;  /* 0x0000860019157a24 */ /* 0x000fc400078e02ff */
[C---:B------:R-:W-:Y:S01]  /*2df0*/  IMAD.WIDE.U32 R102, R18.reuse, c[0x0][0x218], R10 ;  /* 0x0000860012667a25 */ /* 0x040fe200078e000a */
[----:B------:R-:W-:Y:S02]  /*2e00*/  SHF.R.S32.HI R10, RZ, 0x4, R30 ;  /* 0x00000004ff0a7819 */ /* 0x000fe4000001141e */
[----:B------:R-:W-:Y:S01]  /*2e10*/  SHF.R.S32.HI R11, RZ, 0x4, R29 ;  /* 0x00000004ff0b7819 */ /* 0x000fe2000001141d */
[----:B------:R-:W-:Y:S01]  /*2e20*/  IMAD R23, R18, c[0x0][0x21c], R21 ;  /* 0x0000870012177a24 */ /* 0x000fe200078e0215 */
[----:B------:R-:W-:Y:S02]  /*2e30*/  SHF.R.S32.HI R18, RZ, 0x5, R28 ;  /* 0x00000005ff127819 */ /* 0x000fe4000001141c */
[----:B------:R-:W-:-:S05]  /*2e40*/  LEA.HI.SX32 R11, R14, R11, 0x1d ;  /* 0x0000000b0e0b7211 */ /* 0x000fca00078feaff */
[----:B------:R-:W-:Y:S01]  /*2e50*/  IMAD.SHL.U32 R84, R11, 0x8, RZ ;  /* 0x000000080b547824 */ /* 0x000fe200078e00ff */
[----:B------:R-:W-:Y:S01]  /*2e60*/  IADD3 R128, P1, P0, R78, R164, R100 ;  /* 0x000000a44e807210 */ /* 0x000fe2000783e064 */
[C---:B------:R-:W-:Y:S01]  /*2e70*/  IMAD R150, R138.reuse, c[0x0][0x1e4], RZ ;  /* 0x000079008a967a24 */ /* 0x040fe200078e02ff */
[----:B------:R-:W-:Y:S01]  /*2e80*/  ISETP.NE.AND P2, PT, RZ, UR4, PT ;  /* 0x00000004ff007c0c */ /* 0x000fe2000bf45270 */
[C---:B------:R-:W-:Y:S01]  /*2e90*/  IMAD R151, R138.reuse, c[0x0][0x284], RZ ;  /* 0x0000a1008a977a24 */ /* 0x040fe200078e02ff */
[----:B------:R-:W-:Y:S01]  /*2ea0*/  LOP3.LUT R108, R15, 0xfffffff8, RZ, 0xc0, !PT ;  /* 0xfffffff80f6c7812 */ /* 0x000fe200078ec0ff */
[----:B------:R-:W-:Y:S01]  /*2eb0*/  IMAD R160, R138, c[0x0][0x294], RZ ;  /* 0x0000a5008aa07a24 */ /* 0x000fe200078e02ff */
[----:B------:R-:W-:Y:S01]  /*2ec0*/  LOP3.LUT R105, R14, 0xfffffff8, RZ, 0xc0, !PT ;  /* 0xfffffff80e697812 */ /* 0x000fe200078ec0ff */
[----:B------:R-:W-:Y:S01]  /*2ed0*/  IMAD.WIDE.U32 R142, R138, c[0x0][0x1e0], RZ ;  /* 0x000078008a8e7a25 */ /* 0x000fe200078e00ff */
[----:B------:R-:W-:-:S03]  /*2ee0*/  LOP3.LUT R104, R13, 0xfffffff8, RZ, 0xc0, !PT ;  /* 0xfffffff80d687812 */ /* 0x000fc600078ec0ff */
[----:B------:R-:W-:-:S04]  /*2ef0*/  IMAD.WIDE.U32 R140, R138, c[0x0][0x280], RZ ;  /* 0x0000a0008a8c7a25 */ /* 0x000fc800078e00ff */
[----:B------:R-:W-:-:S04]  /*2f00*/  IMAD.WIDE.U32 R138, R138, c[0x0][0x290], RZ ;  /* 0x0000a4008a8a7a25 */ /* 0x000fc800078e00ff */
[----:B------:R-:W-:-:S04]  /*2f10*/  IMAD.WIDE.U32 R96, R136, c[0x0][0x280], R8 ;  /* 0x0000a00088607a25 */ /* 0x000fc800078e0008 */
[----:B------:R-:W-:-:S04]  /*2f20*/  IMAD.WIDE.U32 R94, R136, c[0x0][0x290], R6 ;  /* 0x0000a400885e7a25 */ /* 0x000fc800078e0006 */
[----:B------:R-:W-:-:S04]  /*2f30*/  IMAD.WIDE.U32 R92, R136, c[0x0][0x280], R4 ;  /* 0x0000a000885c7a25 */ /* 0x000fc800078e0004 */
[----:B------:R-:W-:Y:S01]  /*2f40*/  IMAD.WIDE.U32 R90, R136, c[0x0][0x290], R2 ;  /* 0x0000a400885a7a25 */ /* 0x000fe200078e0002 */
[----:B------:R-:W-:Y:S02]  /*2f50*/  P2R R127, PR, RZ, 0x4 ;  /* 0x00000004ff7f7803 */ /* 0x000fe40000000000 */
[----:B------:R-:W-:Y:S01]  /*2f60*/  IADD3.X R126, R80, R131, R101, P1, P0 ;  /* 0x00000083507e7210 */ /* 0x000fe20000fe0465 */
[----:B------:R-:W-:Y:S01]  /*2f70*/  IMAD.IADD R150, R143, 0x1, R150 ;  /* 0x000000018f967824 */ /* 0x000fe200078e0296 */
[----:B------:R-:W-:Y:S01]  /*2f80*/  IADD3 R125, R103, R23, RZ ;  /* 0x00000017677d7210 */ /* 0x000fe20007ffe0ff */
[----:B------:R-:W-:Y:S01]  /*2f90*/  IMAD.IADD R151, R141, 0x1, R151 ;  /* 0x000000018d977824 */ /* 0x000fe200078e0297 */
[----:B------:R-:W-:Y:S01]  /*2fa0*/  SHF.R.S32.HI R119, RZ, 0x1f, R108 ;  /* 0x0000001fff777819 */ /* 0x000fe2000001146c */
[----:B------:R-:W-:Y:S01]  /*2fb0*/  IMAD.IADD R160, R139, 0x1, R160 ;  /* 0x000000018ba07824 */ /* 0x000fe200078e02a0 */
[----:B------:R-:W-:Y:S01]  /*2fc0*/  SHF.R.S32.HI R118, RZ, 0x1f, R105 ;  /* 0x0000001fff767819 */ /* 0x000fe20000011469 */
[----:B------:R-:W-:Y:S01]  /*2fd0*/  IMAD.IADD R87, R83, 0x1, R34 ;  /* 0x0000000153577824 */ /* 0x000fe200078e0222 */
[----:B------:R-:W-:-:S02]  /*2fe0*/  SHF.R.S32.HI R117, RZ, 0x1f, R104 ;  /* 0x0000001fff757819 */ /* 0x000fc40000011468 */
[----:B------:R-:W-:Y:S02]  /*2ff0*/  SHF.R.S32.HI R113, RZ, 0x1f, R84 ;  /* 0x0000001fff717819 */ /* 0x000fe40000011454 */
[C---:B--2---:R-:W-:Y:S01]  /*3000*/  LOP3.LUT R19, R37.reuse, 0x18, R14, 0xf8, !PT ;  /* 0x0000001825137812 */ /* 0x044fe200078ef80e */
[--C-:B---3--:R-:W-:Y:S02]  /*3010*/  IMAD R20, R16, 0x600, R36.reuse ;  /* 0x0000060010147824 */ /* 0x108fe400078e0224 */
[----:B------:R-:W-:Y:S01]  /*3020*/  IMAD R16, R12, 0x600, R36 ;  /* 0x000006000c107824 */ /* 0x000fe200078e0224 */
[----:B------:R-:W-:Y:S02]  /*3030*/  LOP3.LUT R17, R37, 0x18, R15, 0xf8, !PT ;  /* 0x0000001825117812 */ /* 0x000fe400078ef80f */
[-C--:B----4-:R-:W-:Y:S02]  /*3040*/  LOP3.LUT R12, R19, R35.reuse, RZ, 0x3c, !PT ;  /* 0x00000023130c7212 */ /* 0x090fe400078e3cff */
[----:B------:R-:W-:-:S02]  /*3050*/  LOP3.LUT R17, R17, R35, RZ, 0x3c, !PT ;  /* 0x0000002311117212 */ /* 0x000fc400078e3cff */
[----:B------:R-:W-:Y:S02]  /*3060*/  IADD3 R25, R16, R12, RZ ;  /* 0x0000000c10197210 */ /* 0x000fe40007ffe0ff */
[----:B------:R-:W-:Y:S02]  /*3070*/  SHF.R.S32.HI R16, RZ, 0x4, R24 ;  /* 0x00000004ff107819 */ /* 0x000fe40000011418 */
[----:B------:R-:W-:Y:S01]  /*3080*/  LEA.HI.SX32 R12, R15, R10, 0x1d ;  /* 0x0000000a0f0c7211 */ /* 0x000fe200078feaff */
[----:B------:R-:W-:Y:S01]  /*3090*/  IMAD.IADD R33, R20, 0x1, R17 ;  /* 0x0000000114217824 */ /* 0x000fe200078e0211 */
[----:B------:R-:W-:Y:S01]  /*30a0*/  LEA.HI.SX32 R10, R13, R16, 0x1d ;  /* 0x000000100d0a7211 */ /* 0x000fe200078feaff */
[----:B------:R-:W-:Y:S01]  /*30b0*/  IMAD R22, R18, 0x600, R36 ;  /* 0x0000060012167824 */ /* 0x000fe200078e0224 */
[----:B------:R-:W-:Y:S02]  /*30c0*/  SHF.R.S32.HI R17, RZ, 0x1f, R12 ;  /* 0x0000001fff117819 */ /* 0x000fe4000001140c */
[----:B------:R-:W-:-:S02]  /*30d0*/  SHF.R.S32.HI R16, RZ, 0x1f, R11 ;  /* 0x0000001fff107819 */ /* 0x000fc4000001140b */
[----:B------:R-:W-:Y:S01]  /*30e0*/  SHF.R.S32.HI R18, RZ, 0x1f, R10 ;  /* 0x0000001fff127819 */ /* 0x000fe2000001140a */
[----:B------:R-:W-:Y:S01]  /*30f0*/  IMAD.SHL.U32 R85, R12, 0x8, RZ ;  /* 0x000000080c557824 */ /* 0x000fe200078e00ff */
[----:B------:R-:W-:Y:S02]  /*3100*/  LEA.HI R19, R17, R12, RZ, 0x2 ;  /* 0x0000000c11137211 */ /* 0x000fe400078f10ff */
[----:B------:R-:W-:Y:S01]  /*3110*/  LEA.HI R17, R16, R11, RZ, 0x2 ;  /* 0x0000000b10117211 */ /* 0x000fe200078f10ff */
[----:B------:R-:W-:Y:S01]  /*3120*/  IMAD.SHL.U32 R86, R10, 0x8, RZ ;  /* 0x000000080a567824 */ /* 0x000fe200078e00ff */
[----:B------:R-:W-:Y:S02]  /*3130*/  LEA.HI R11, R18, R10, RZ, 0x2 ;  /* 0x0000000a120b7211 */ /* 0x000fe400078f10ff */
[C---:B------:R-:W-:Y:S02]  /*3140*/  LOP3.LUT R20, R37.reuse, 0x18, R13, 0xf8, !PT ;  /* 0x0000001825147812 */ /* 0x040fe400078ef80d */
[----:B------:R-:W-:-:S02]  /*3150*/  LOP3.LUT R16, R37, 0x18, R85, 0xf8, !PT ;  /* 0x0000001825107812 */ /* 0x000fc400078ef855 */
[----:B------:R-:W-:Y:S02]  /*3160*/  SHF.R.S32.HI R17, RZ, 0x2, R17 ;  /* 0x00000002ff117819 */ /* 0x000fe40000011411 */
[----:B------:R-:W-:Y:S02]  /*3170*/  SHF.R.S32.HI R10, RZ, 0x2, R11 ;  /* 0x00000002ff0a7819 */ /* 0x000fe4000001140b */
[-C--:B------:R-:W-:Y:S02]  /*3180*/  LOP3.LUT R21, R20, R35.reuse, RZ, 0x3c, !PT ;  /* 0x0000002314157212 */ /* 0x080fe400078e3cff */
[C---:B------:R-:W-:Y:S02]  /*3190*/  LOP3.LUT R12, R37.reuse, 0x18, R84, 0xf8, !PT ;  /* 0x00000018250c7812 */ /* 0x040fe400078ef854 */
[----:B------:R-:W-:Y:S02]  /*31a0*/  LOP3.LUT R20, R37, 0x18, R86, 0xf8, !PT ;  /* 0x0000001825147812 */ /* 0x000fe400078ef856 */
[----:B------:R-:W-:Y:S01]  /*31b0*/  SHF.R.S32.HI R18, RZ, 0x2, R19 ;  /* 0x00000002ff127819 */ /* 0x000fe20000011413 */
[--C-:B------:R-:W-:Y:S01]  /*31c0*/  IMAD R11, R10, 0x600, R36.reuse ;  /* 0x000006000a0b7824 */ /* 0x100fe200078e0224 */
[-C--:B------:R-:W-:Y:S01]  /*31d0*/  LOP3.LUT R19, R16, R35.reuse, RZ, 0x3c, !PT ;  /* 0x0000002310137212 */ /* 0x080fe200078e3cff */
[----:B------:R-:W-:Y:S01]  /*31e0*/  IMAD R16, R17, 0x600, R36 ;  /* 0x0000060011107824 */ /* 0x000fe200078e0224 */
[----:B------:R-:W-:-:S02]  /*31f0*/  LOP3.LUT R12, R12, R35, RZ, 0x3c, !PT ;  /* 0x000000230c0c7212 */ /* 0x000fc400078e3cff */
[----:B------:R-:W-:Y:S02]  /*3200*/  LOP3.LUT R10, R20, R35, RZ, 0x3c, !PT ;  /* 0x00000023140a7212 */ /* 0x000fe400078e3cff */
[----:B------:R-:W-:Y:S01]  /*3210*/  IADD3 R16, R16, R12, RZ ;  /* 0x0000000c10107210 */ /* 0x000fe20007ffe0ff */
[----:B------:R-:W-:Y:S02]  /*3220*/  IMAD R18, R18, 0x600, R36 ;  /* 0x0000060012127824 */ /* 0x000fe400078e0224 */
[----:B------:R-:W-:Y:S02]  /*3230*/  IMAD.IADD R12, R11, 0x1, R10 ;  /* 0x000000010b0c7824 */ /* 0x000fe400078e020a */
[C---:B------:R-:W-:Y:S02]  /*3240*/  IMAD R11, R31.reuse, c[0x0][0x280], RZ ;  /* 0x0000a0001f0b7a24 */ /* 0x040fe400078e02ff */
[----:B------:R-:W-:Y:S02]  /*3250*/  IMAD R10, R31, c[0x0][0x290], RZ ;  /* 0x0000a4001f0a7a24 */ /* 0x000fe400078e02ff */
[----:B------:R-:W-:-:S02]  /*3260*/  IMAD.IADD R17, R22, 0x1, R21 ;  /* 0x0000000116117824 */ /* 0x000fc400078e0215 */
[----:B------:R-:W-:Y:S02]  /*3270*/  IMAD.IADD R18, R18, 0x1, R19 ;  /* 0x0000000112127824 */ /* 0x000fe400078e0213 */
[C---:B------:R-:W-:Y:S02]  /*3280*/  IMAD R11, R136.reuse, c[0x0][0x284], R11 ;  /* 0x0000a100880b7a24 */ /* 0x040fe400078e020b */
[----:B------:R-:W-:Y:S01]  /*3290*/  IMAD R10, R136, c[0x0][0x294], R10 ;  /* 0x0000a500880a7a24 */ /* 0x000fe200078e020a */
[----:B------:R-:W-:Y:S01]  /*32a0*/  SHF.L.U32 R120, R25, 0x1, RZ ;  /* 0x0000000119787819 */ /* 0x000fe200000006ff */
[----:B------:R-:W-:Y:S01]  /*32b0*/  IMAD.IADD R124, R97, 0x1, R11 ;  /* 0x00000001617c7824 */ /* 0x000fe200078e020b */
[----:B------:R-:W-:Y:S01]  /*32c0*/  SHF.R.S32.HI R114, RZ, 0x1f, R85 ;  /* 0x0000001fff727819 */ /* 0x000fe20000011455 */
[----:B------:R-:W-:Y:S01]  /*32d0*/  IMAD.IADD R122, R11, 0x1, R93 ;  /* 0x000000010b7a7824 */ /* 0x000fe200078e025d */
[----:B------:R-:W-:Y:S01]  /*32e0*/  SHF.R.S32.HI R112, RZ, 0x1f, R86 ;  /* 0x0000001fff707819 */ /* 0x000fe20000011456 */
[----:B------:R-:W-:-:S02]  /*32f0*/  IMAD.IADD R123, R95, 0x1, R10 ;  /* 0x000000015f7b7824 */ /* 0x000fc400078e020a */
[----:B------:R-:W-:Y:S02]  /*3300*/  IMAD.IADD R116, R10, 0x1, R91 ;  /* 0x000000010a747824 */ /* 0x000fe400078e025b */
[----:B------:R-:W-:Y:S02]  /*3310*/  IMAD.SHL.U32 R121, R33, 0x2, RZ ;  /* 0x0000000221797824 */ /* 0x000fe400078e00ff */
[----:B------:R-:W-:Y:S02]  /*3320*/  IMAD.SHL.U32 R115, R17, 0x2, RZ ;  /* 0x0000000211737824 */ /* 0x000fe400078e00ff */
[----:B------:R-:W-:Y:S02]  /*3330*/  IMAD.SHL.U32 R111, R18, 0x2, RZ ;  /* 0x00000002126f7824 */ /* 0x000fe400078e00ff */
[----:B------:R-:W-:Y:S02]  /*3340*/  IMAD.SHL.U32 R110, R16, 0x2, RZ ;  /* 0x00000002106e7824 */ /* 0x000fe400078e00ff */
[----:B------:R-:W-:Y:S01]  /*3350*/  IMAD.SHL.U32 R109, R12, 0x2, RZ ;  /* 0x000000020c6d7824 */ /* 0x000fe200078e00ff */
[----:B------:R-:W-:Y:S06]  /*3360*/  BAR.SYNC.DEFER_BLOCKING 0x0 ;  /* 0x0000000000007b1d */ /* 0x000fec0000010000 */
.L_x_204:
[-C--:B-1----:R-:W-:Y:S01]  /*3370*/  IMAD R2, R150, R32.reuse, RZ ;  /* 0x0000002096027224 */ /* 0x082fe200078e02ff */
[----:B------:R-:W-:Y:S01]  /*3380*/  SHF.R.S32.HI R81, RZ, 0x1f, R32 ;  /* 0x0000001fff517819 */ /* 0x000fe20000011420 */
[----:B------:R-:W-:Y:S01]  /*3390*/  IMAD.WIDE.U32 R10, R142, R32, RZ ;  /* 0x000000208e0a7225 */ /* 0x000fe200078e00ff */
[----:B------:R-:W-:Y:S04]  /*33a0*/  DEPBAR.LE SB0, 0x0 ;  /* 0x000080000000791a */ /* 0x000fe80000000000 */
[----:B------:R-:W-:Y:S01]  /*33b0*/  WARPSYNC 0xffffffff ;  /* 0xffffffff00007948 */ /* 0x000fe20003800000 */
[----:B------:R-:W-:Y:S01]  /*33c0*/  BAR.SYNC.DEFER_BLOCKING 0x0 ;  /* 0x0000000000007b1d */ /* 0x000fe20000010000 */
[----:B------:R-:W-:Y:S01]  /*33d0*/  ISETP.GE.AND P2, PT, R167, 0x1, PT ;  /* 0x00000001a700780c */ /* 0x000fe20003f46270 */
[----:B------:R-:W-:Y:S01]  /*33e0*/  IMAD R3, R81, R142, R2 ;  /* 0x0000008e51037224 */ /* 0x000fe200078e0202 */
[----:B------:R-:W-:Y:S03]  /*33f0*/  IADD3 R2, P1, R128, R10, RZ ;  /* 0x0000000a80027210 */ /* 0x000fe60007f3e0ff */
[----:B------:R-:W-:Y:S01]  /*3400*/  IMAD.IADD R16, R11, 0x1, R3 ;  /* 0x000000010b107824 */ /* 0x000fe200078e0203 */
[----:B------:R-:W-:Y:S03]  /*3410*/  LEA R54, P0, R2, c[0x0][0x1c8], 0x1 ;  /* 0x0000720002367a11 */ /* 0x000fe600078008ff */
[----:B------:R-:W-:Y:S05]  /*3420*/  IMAD.X R3, R16, 0x1, R126, P1 ;  /* 0x0000000110037824 */ /* 0x000fea00008e067e */
[----:B------:R-:W-:Y:S01]  /*3430*/  LEA.HI.X R55, R2, c[0x0][0x1cc], R3, 0x1, P0 ;  /* 0x0000730002377a11 */ /* 0x000fe200000f0c03 */
[----:B------:R-:W-:Y:S01]  /*3440*/  BSSY B1, `(.L_x_178) ;  /* 0x000038a000017945 */ /* 0x000fe20003800000 */
[----:B------:R-:W-:-:S05]  /*3450*/  @!P2 BRA `(.L_x_179) ;  /* 0x000036e00000a947 */ /* 0x000fca0003800000 */
[-C--:B------:R-:W-:Y:S01]  /*3460*/  IMAD R4, R151, R32.reuse, RZ ;  /* 0x0000002097047224 */ /* 0x080fe200078e02ff */
[----:B------:R-:W-:Y:S01]  /*3470*/  ISETP.NE.AND P2, PT, R127, RZ, PT ;  /* 0x000000ff7f00720c */ /* 0x000fe20003f45270 */
[-C--:B------:R-:W-:Y:S02]  /*3480*/  IMAD R3, R160, R32.reuse, RZ ;  /* 0x00000020a0037224 */ /* 0x080fe400078e02ff */
[----:B------:R-:W-:Y:S02]  /*3490*/  IMAD R2, R32, -0x30, R0 ;  /* 0xffffffd020027824 */ /* 0x000fe400078e0200 */
[-C--:B------:R-:W-:Y:S03]  /*34a0*/  IMAD.WIDE.U32 R8, R140, R32.reuse, RZ ;  /* 0x000000208c087225 */ /* 0x080fe600078e00ff */
[----:B------:R-:W-:Y:S01]  /*34b0*/  IMNMX R77, R2, 0x30, PT ;  /* 0x00000030024d7817 */ /* 0x000fe20003800200 */
[----:B------:R-:W-:Y:S04]  /*34c0*/  IMAD.WIDE.U32 R18, R138, R32, RZ ;  /* 0x000000208a127225 */ /* 0x000fe800078e00ff */
[C---:B------:R-:W-:Y:S02]  /*34d0*/  IMAD R4, R81.reuse, R140, R4 ;  /* 0x0000008c51047224 */ /* 0x040fe400078e0204 */
[----:B------:R-:W-:Y:S03]  /*34e0*/  IMAD R3, R81, R138, R3 ;  /* 0x0000008a51037224 */ /* 0x000fe600078e0203 */
[----:B------:R-:W-:Y:S02]  /*34f0*/  IADD3 R24, R9, R4, RZ ;  /* 0x0000000409187210 */ /* 0x000fe40007ffe0ff */
[----:B------:R-:W-:Y:S01]  /*3500*/  IADD3 R25, R19, R3, RZ ;  /* 0x0000000313197210 */ /* 0x000fe20007ffe0ff */
[----:B------:R-:W-:-:S05]  /*3510*/  @!P2 BRA `(.L_x_180) ;  /* 0x00001b500000a947 */ /* 0x000fca0003800000 */
[----:B------:R-:W-:Y:S01]  /*3520*/  ISETP.GE.AND P1, PT, R242, R77, PT ;  /* 0x0000004df200720c */ /* 0x000fe20003f26270 */
[----:B------:R-:W-:Y:S01]  /*3530*/  BSSY B0, `(.L_x_181) ;  /* 0x000003a000007945 */ /* 0x000fe20003800000 */
        /* <DEDUP_REMOVED lines=12> */
[----:B------:R-:W-:-:S05]  /*3600*/  @P1 BRA `(.L_x_182) ;  /* 0x000002c000001947 */ /* 0x000fca0003800000 */
[----:B------:R-:W-:Y:S01]  /*3610*/  IADD3 R2, P0, R96, R8, RZ ;  /* 0x0000000860027210 */ /* 0x000fe20007f1e0ff */
[----:B------:R-:W-:Y:S01]  /*3620*/  CS2R R34, SRZ ;  /* 0x0000000000227805 */ /* 0x000fe2000001ff00 */
[----:B------:R-:W-:Y:S01]  /*3630*/  CS2R R38, SRZ ;  /* 0x0000000000267805 */ /* 0x000fe2000001ff00 */
[----:B------:R-:W-:Y:S01]  /*3640*/  CS2R R6, SRZ ;  /* 0x0000000000067805 */ /* 0x000fe2000001ff00 */
[----:B------:R-:W-:Y:S01]  /*3650*/  CS2R R40, SRZ ;  /* 0x0000000000287805 */ /* 0x000fe2000001ff00 */
[----:B------:R-:W-:Y:S01]  /*3660*/  IMAD.X R4, R24, 0x1, R124, P0 ;  /* 0x0000000118047824 */ /* 0x000fe200000e067c */
[----:B------:R-:W-:Y:S01]  /*3670*/  IADD3 R3, P0, R94, R18, RZ ;  /* 0x000000125e037210 */ /* 0x000fe20007f1e0ff */
[----:B------:R-:W-:Y:S01]  /*3680*/  CS2R R14, SRZ ;  /* 0x00000000000e7805 */ /* 0x000fe2000001ff00 */
[----:B------:R-:W-:Y:S01]  /*3690*/  CS2R R42, SRZ ;  /* 0x00000000002a7805 */ /* 0x000fe2000001ff00 */
[----:B------:R-:W-:Y:S01]  /*36a0*/  CS2R R16, SRZ ;  /* 0x0000000000107805 */ /* 0x000fe2000001ff00 */
[----:B------:R-:W-:Y:S01]  /*36b0*/  CS2R R44, SRZ ;  /* 0x00000000002c7805 */ /* 0x000fe2000001ff00 */
[----:B------:R-:W-:Y:S01]  /*36c0*/  IMAD.X R5, R25, 0x1, R123, P0 ;  /* 0x0000000119057824 */ /* 0x000fe200000e067b */
[C---:B------:R-:W-:Y:S01]  /*36d0*/  LEA R8, P0, R2.reuse, c[0x0][0x270], 0x1 ;  /* 0x00009c0002087a11 */ /* 0x040fe200078008ff */
[----:B------:R-:W-:Y:S01]  /*36e0*/  CS2R R20, SRZ ;  /* 0x0000000000147805 */ /* 0x000fe2000001ff00 */
[----:B------:R-:W-:Y:S01]  /*36f0*/  CS2R R46, SRZ ;  /* 0x00000000002e7805 */ /* 0x000fe2000001ff00 */
[----:B------:R-:W-:Y:S01]  /*3700*/  CS2R R22, SRZ ;  /* 0x0000000000167805 */ /* 0x000fe2000001ff00 */
[----:B------:R-:W-:Y:S02]  /*3710*/  LEA.HI.X R9, R2, c[0x0][0x274], R4, 0x1, P0 ;  /* 0x00009d0002097a11 */ /* 0x000fe400000f0c04 */
[C---:B------:R-:W-:Y:S04]  /*3720*/  LEA R4, P0, R3.reuse, c[0x0][0x288], 0x1 ;  /* 0x0000a20003047a11 */ /* 0x040fe800078008ff */
[----:B------:R-:W-:Y:S02]  /*3730*/  LEA.HI.X R5, R3, c[0x0][0x28c], R5, 0x1, P0 ;  /* 0x0000a30003057a11 */ /* 0x000fe400000f0c05 */
[----:B------:R-:W-:Y:S01]  /*3740*/  ISETP.GE.AND P0, PT, R106, c[0x0][0x27c], PT ;  /* 0x00009f006a007a0c */ /* 0x000fe20003f06270 */
[----:B------:R-:W-:Y:S11]  /*3750*/  CS2R R2, SRZ ;  /* 0x0000000000027805 */ /* 0x000ff6000001ff00 */
[----:B------:R-:W-:Y:S01]  /*3760*/  @!UPT UIADD3 URZ, URZ, URZ, URZ ;  /* 0x0000003f3f3ff290 */ /* 0x000fe2000fffe03f */
[----:B------:R1:W5:Y:S04]  /*3770*/  @!P0 LDG.E.64 R34, [R8.64] ;  /* 0x0000000608228981 */ /* 0x000368000c1e1b00 */
[----:B------:R1:W5:Y:S01]  /*3780*/  @!P0 LDG.E.64 R2, [R4.64] ;  /* 0x0000000604028981 */ /* 0x000362000c1e1b00 */
[----:B------:R-:W-:Y:S11]  /*3790*/  ISETP.GE.AND P0, PT, R156, c[0x0][0x27c], PT ;  /* 0x00009f009c007a0c */ /* 0x000ff60003f06270 */
[----:B------:R-:W-:Y:S02]  /*37a0*/  @!UPT UIADD3 URZ, URZ, URZ, URZ ;  /* 0x0000003f3f3ff290 */ /* 0x000fe4000fffe03f */
[----:B------:R1:W5:Y:S04]  /*37b0*/  @!P0 LDG.E.64 R38, [R8.64+0x10] ;  /* 0x0000100608268981 */ /* 0x000368000c1e1b00 */
[----:B------:R1:W5:Y:S01]  /*37c0*/  @!P0 LDG.E.64 R6, [R4.64+0x10] ;  /* 0x0000100604068981 */ /* 0x000362000c1e1b00 */
        /* <DEDUP_REMOVED lines=15> */
[----:B------:R1:W5:Y:S02]  /*38c0*/  @!P0 LDG.E.64 R22, [R4.64+0x50] ;  /* 0x0000500604168981 */ /* 0x000364000c1e1b00 */
.L_x_182:
[----:B------:R-:W-:Y:S05]  /*38d0*/  BSYNC B0 ;  /* 0x0000000000007941 */ /* 0x000fea0003800000 */
.L_x_181:
[----:B------:R-:W-:-:S05]  /*38e0*/  @P1 BRA `(.L_x_183) ;  /* 0x000033f000001947 */ /* 0x000fca0003800000 */
[----:B-1---5:R-:W-:Y:S01]  /*38f0*/  MOV R4, R45 ;  /* 0x0000002d00047202 */ /* 0x022fe20000000f00 */
[----:B------:R-:W-:Y:S01]  /*3900*/  IMAD.MOV.U32 R9, RZ, RZ, R46 ;  /* 0x000000ffff097224 */ /* 0x000fe200078e002e */
[----:B------:R-:W-:Y:S01]  /*3910*/  ISETP.GE.AND P0, PT, R100, c[0x0][0x1d4], PT ;  /* 0x0000750064007a0c */ /* 0x000fe20003f06270 */
[----:B------:R-:W-:Y:S01]  /*3920*/  IMAD.MOV.U32 R8, RZ, RZ, R47 ;  /* 0x000000ffff087224 */ /* 0x000fe200078e002f */
[----:B------:R-:W-:Y:S01]  /*3930*/  BSSY B0, `(.L_x_184) ;  /* 0x0000054000007945 */ /* 0x000fe20003800000 */
[----:B------:R-:W-:Y:S03]  /*3940*/  IMAD.MOV.U32 R5, RZ, RZ, R44 ;  /* 0x000000ffff057224 */ /* 0x000fe600078e002c */
[----:B------:R-:W-:Y:S01]  /*3950*/  PRMT R53, R9, 0x5410, R8 ;  /* 0x0000541009357816 */ /* 0x000fe20000000008 */
[----:B------:R-:W-:Y:S01]  /*3960*/  IMAD.MOV.U32 R9, RZ, RZ, R42 ;  /* 0x000000ffff097224 */ /* 0x000fe200078e002a */
[----:B------:R-:W-:Y:S01]  /*3970*/  PRMT R52, R5, 0x5410, R4 ;  /* 0x0000541005347816 */ /* 0x000fe20000000004 */
[----:B------:R-:W-:Y:S01]  /*3980*/  IMAD.MOV.U32 R8, RZ, RZ, R43 ;  /* 0x000000ffff087224 */ /* 0x000fe200078e002b */
[----:B------:R-:W-:Y:S01]  /*3990*/  MOV R5, R40 ;  /* 0x0000002800057202 */ /* 0x000fe20000000f00 */
        /* <DEDUP_REMOVED lines=11> */
[----:B------:R-:W-:Y:S02]  /*3a50*/  MOV R9, R20 ;  /* 0x0000001400097202 */ /* 0x000fe40000000f00 */
[----:B------:R-:W-:Y:S02]  /*3a60*/  MOV R4, R17 ;  /* 0x0000001100047202 */ /* 0x000fe40000000f00 */
[----:B------:R-:W-:Y:S01]  /*3a70*/  PRMT R29, R9, 0x5410, R8 ;  /* 0x00005410091d7816 */ /* 0x000fe20000000008 */
[----:B------:R-:W-:Y:S01]  /*3a80*/  IMAD.MOV.U32 R9, RZ, RZ, R14 ;  /* 0x000000ffff097224 */ /* 0x000fe200078e000e */
[----:B------:R-:W-:Y:S01]  /*3a90*/  PRMT R28, R5, 0x5410, R4 ;  /* 0x00005410051c7816 */ /* 0x000fe20000000004 */
[----:B------:R-:W-:Y:S01]  /*3aa0*/  IMAD.MOV.U32 R8, RZ, RZ, R15 ;  /* 0x000000ffff087224 */ /* 0x000fe200078e000f */
[----:B------:R-:W-:Y:S01]  /*3ab0*/  MOV R5, R6 ;  /* 0x0000000600057202 */ /* 0x000fe20000000f00 */
[----:B------:R-:W-:Y:S03]  /*3ac0*/  IMAD.MOV.U32 R4, RZ, RZ, R7 ;  /* 0x000000ffff047224 */ /* 0x000fe600078e0007 */
[----:B------:R-:W-:Y:S02]  /*3ad0*/  PRMT R25, R9, 0x5410, R8 ;  /* 0x0000541009197816 */ /* 0x000fe40000000008 */
[----:B------:R-:W-:Y:S01]  /*3ae0*/  PRMT R24, R5, 0x5410, R4 ;  /* 0x0000541005187816 */ /* 0x000fe20000000004 */
[----:B------:R-:W-:-:S05]  /*3af0*/  @P0 BRA `(.L_x_185) ;  /* 0x0000037000000947 */ /* 0x000fca0003800000 */
[----:B------:R-:W-:Y:S01]  /*3b00*/  ISETP.GE.AND P0, PT, R106, c[0x0][0x27c], PT ;  /* 0x00009f006a007a0c */ /* 0x000fe20003f06270 */
[----:B------:R-:W1:Y:S01]  /*3b10*/  LDS.128 R8, [R234+0x2400] ;  /* 0x00240000ea087984 */ /* 0x000e620000000c00 */
[----:B------:R-:W-:Y:S02]  /*3b20*/  MOV R4, R2 ;  /* 0x0000000200047202 */ /* 0x000fe40000000f00 */
[----:B------:R-:W-:Y:S02]  /*3b30*/  MOV R13, R34 ;  /* 0x00000022000d7202 */ /* 0x000fe40000000f00 */
[----:B------:R-:W-:Y:S02]  /*3b40*/  MOV R19, R3 ;  /* 0x0000000300137202 */ /* 0x000fe40000000f00 */
[----:B------:R-:W-:Y:S05]  /*3b50*/  MOV R37, R35 ;  /* 0x0000002300257202 */ /* 0x000fea0000000f00 */
[--C-:B------:R-:W-:Y:S01]  /*3b60*/  @!P0 SHF.R.U64 R5, R2, 0x10, R3.reuse ;  /* 0x0000001002058819 */ /* 0x100fe20000001203 */
[----:B------:R-:W-:Y:S01]  /*3b70*/  @!P0 HADD2.F32 R12, -RZ, R4.H0_H0 ;  /* 0x20000004ff0c8230 */ /* 0x000fe20000004100 */
[----:B------:R-:W-:Y:S01]  /*3b80*/  @!P0 SHF.R.U32.HI R18, RZ, 0x10, R3 ;  /* 0x00000010ff128819 */ /* 0x000fe20000011603 */
[----:B------:R-:W-:Y:S01]  /*3b90*/  @!P0 HADD2.F32 R33, -RZ, R13.H0_H0 ;  /* 0x2000000dff218230 */ /* 0x000fe20000004100 */
[--C-:B------:R-:W-:Y:S01]  /*3ba0*/  @!P0 SHF.R.U64 R36, R34, 0x10, R35.reuse ;  /* 0x0000001022248819 */ /* 0x100fe20000001223 */
[----:B------:R-:W-:Y:S01]  /*3bb0*/  @!P0 HADD2.F32 R13, -RZ, R5.H0_H0 ;  /* 0x20000005ff0d8230 */ /* 0x000fe20000004100 */
[----:B------:R-:W-:Y:S01]  /*3bc0*/  @!P0 SHF.R.U32.HI R48, RZ, 0x10, R35 ;  /* 0x00000010ff308819 */ /* 0x000fe20000011623 */
[----:B------:R-:W-:Y:S01]  /*3bd0*/  @!P0 HADD2.F32 R18, -RZ, R18.H0_H0 ;  /* 0x20000012ff128230 */ /* 0x000fe20000004100 */
[----:B-1----:R-:W-:Y:S01]  /*3be0*/  @!P0 IMAD.MOV.U32 R4, RZ, RZ, R9 ;  /* 0x000000ffff048224 */ /* 0x002fe200078e0009 */
[----:B------:R-:W-:Y:S02]  /*3bf0*/  @!P0 MOV R2, R8 ;  /* 0x0000000800028202 */ /* 0x000fe40000000f00 */
[----:B------:R-:W-:Y:S02]  /*3c00*/  @!P0 MOV R5, R10 ;  /* 0x0000000a00058202 */ /* 0x000fe40000000f00 */
[----:B------:R-:W-:Y:S02]  /*3c10*/  @!P0 HADD2.F32 R34, -RZ, R4.H1_H1 ;  /* 0x30000004ff228230 */ /* 0x000fe40000004100 */
[--C-:B------:R-:W-:Y:S02]  /*3c20*/  @!P0 HADD2.F32 R31, -RZ, R2.reuse.H1_H1 ;  /* 0x30000002ff1f8230 */ /* 0x100fe40000004100 */
[----:B------:R-:W-:Y:S02]  /*3c30*/  @!P0 HADD2.F32 R3, -RZ, R2.H0_H0 ;  /* 0x20000002ff038230 */ /* 0x000fe40000004100 */
[----:B------:R-:W-:Y:S01]  /*3c40*/  @!P0 HADD2.F32 R4, -RZ, R4.H0_H0 ;  /* 0x20000004ff048230 */ /* 0x000fe20000004100 */
[-C--:B------:R-:W-:Y:S02]  /*3c50*/  @!P0 FMUL.FTZ R35, R31, R12.reuse ;  /* 0x0000000c1f238220 */ /* 0x080fe40000410000 */
[C---:B------:R-:W-:Y:S02]  /*3c60*/  @!P0 FMUL.FTZ R2, R3.reuse, R12 ;  /* 0x0000000c03028220 */ /* 0x040fe40000410000 */
[----:B------:R-:W-:Y:S01]  /*3c70*/  @!P0 FFMA.FTZ R58, R3, R33, -R35 ;  /* 0x00000021033a8223 */ /* 0x000fe20000010823 */
[----:B------:R-:W-:Y:S01]  /*3c80*/  @!P0 HADD2.F32 R35, -RZ, R36.H0_H0 ;  /* 0x20000024ff238230 */ /* 0x000fe20000004100 */
[-C--:B------:R-:W-:Y:S01]  /*3c90*/  @!P0 FMUL.FTZ R12, R34, R13.reuse ;  /* 0x0000000d220c8220 */ /* 0x080fe20000410000 */
[----:B------:R-:W-:Y:S01]  /*3ca0*/  @!P0 HADD2.F32 R36, -RZ, R48.H0_H0 ;  /* 0x20000030ff248230 */ /* 0x000fe20000004100 */
[C---:B------:R-:W-:Y:S01]  /*3cb0*/  @!P0 FMUL.FTZ R3, R4.reuse, R13 ;  /* 0x0000000d04038220 */ /* 0x040fe20000410000 */
[----:B------:R-:W-:Y:S01]  /*3cc0*/  @!P0 HADD2.F32 R13, -RZ, R19.H0_H0 ;  /* 0x20000013ff0d8230 */ /* 0x000fe20000004100 */
[----:B------:R-:W-:Y:S01]  /*3cd0*/  @!P0 FFMA.FTZ R57, R4, R35, -R12 ;  /* 0x0000002304398223 */ /* 0x000fe2000001080c */
[----:B------:R-:W-:Y:S01]  /*3ce0*/  @!P0 MOV R4, R11 ;  /* 0x0000000b00048202 */ /* 0x000fe20000000f00 */
[----:B------:R-:W-:Y:S01]  /*3cf0*/  @!P0 FFMA.FTZ R2, R31, R33, R2 ;  /* 0x000000211f028223 */ /* 0x000fe20000010002 */
[--C-:B------:R-:W-:Y:S01]  /*3d00*/  @!P0 HADD2.F32 R19, -RZ, R5.reuse.H1_H1 ;  /* 0x30000005ff138230 */ /* 0x100fe20000004100 */
[----:B------:R-:W-:Y:S01]  /*3d10*/  @!P0 FFMA.FTZ R3, R34, R35, R3 ;  /* 0x0000002322038223 */ /* 0x000fe20000010003 */
[----:B------:R-:W-:Y:S02]  /*3d20*/  @!P0 HADD2.F32 R5, -RZ, R5.H0_H0 ;  /* 0x20000005ff058230 */ /* 0x000fe40000004100 */
[--C-:B------:R-:W-:Y:S01]  /*3d30*/  @!P0 HADD2.F32 R12, -RZ, R4.reuse.H0_H0 ;  /* 0x20000004ff0c8230 */ /* 0x100fe20000004100 */
[-C--:B------:R-:W-:Y:S01]  /*3d40*/  @!P0 FMUL.FTZ R56, R19, R13.reuse ;  /* 0x0000000d13388220 */ /* 0x080fe20000410000 */
[----:B------:R-:W-:Y:S02]  /*3d50*/  @!P0 HADD2.F32 R31, -RZ, R37.H0_H0 ;  /* 0x20000025ff1f8230 */ /* 0x000fe40000004100 */
[----:B------:R-:W-:Y:S01]  /*3d60*/  @!P0 HADD2.F32 R33, -RZ, R4.H1_H1 ;  /* 0x30000004ff218230 */ /* 0x000fe20000004100 */
[C---:B------:R-:W-:Y:S01]  /*3d70*/  @!P0 FMUL.FTZ R4, R5.reuse, R13 ;  /* 0x0000000d05048220 */ /* 0x040fe20000410000 */
[----:B------:R-:W-:Y:S01]  /*3d80*/  @!P0 F2FP.PACK_AB R13, R2, R58 ;  /* 0x0000003a020d823e */ /* 0x000fe200000000ff */
[-C--:B------:R-:W-:Y:S02]  /*3d90*/  @!P0 FFMA.FTZ R56, R5, R31.reuse, -R56 ;  /* 0x0000001f05388223 */ /* 0x080fe40000010838 */
[CC--:B------:R-:W-:Y:S02]  /*3da0*/  @!P0 FMUL.FTZ R5, R12.reuse, R18.reuse ;  /* 0x000000120c058220 */ /* 0x0c0fe40000410000 */
[----:B------:R-:W-:Y:S02]  /*3db0*/  @!P0 FMUL.FTZ R37, R33, R18 ;  /* 0x0000001221258220 */ /* 0x000fe40000410000 */
[----:B------:R-:W-:Y:S02]  /*3dc0*/  @!P0 FFMA.FTZ R4, R19, R31, R4 ;  /* 0x0000001f13048223 */ /* 0x000fe40000010004 */
[-C--:B------:R-:W-:Y:S01]  /*3dd0*/  @!P0 FFMA.FTZ R37, R12, R36.reuse, -R37 ;  /* 0x000000240c258223 */ /* 0x080fe20000010825 */
[----:B------:R-:W-:Y:S01]  /*3de0*/  @!P0 F2FP.PACK_AB R12, R3, R57 ;  /* 0x00000039030c823e */ /* 0x000fe200000000ff */
[----:B------:R-:W-:Y:S01]  /*3df0*/  @!P0 FFMA.FTZ R5, R33, R36, R5 ;  /* 0x0000002421058223 */ /* 0x000fe20000010005 */
[----:B------:R-:W-:Y:S01]  /*3e00*/  @!P0 F2FP.PACK_AB R3, R4, R56 ;  /* 0x000000380403823e */ /* 0x000fe200000000ff */
[----:B------:R-:W-:Y:S01]  /*3e10*/  @!P0 IMAD.MOV.U32 R8, RZ, RZ, R13 ;  /* 0x000000ffff088224 */ /* 0x000fe200078e000d */
[----:B------:R-:W-:Y:S02]  /*3e20*/  @!P0 MOV R9, R12 ;  /* 0x0000000c00098202 */ /* 0x000fe40000000f00 */
[----:B------:R-:W-:Y:S02]  /*3e30*/  @!P0 F2FP.PACK_AB R2, R5, R37 ;  /* 0x000000250502823e */ /* 0x000fe400000000ff */
[----:B------:R-:W-:Y:S02]  /*3e40*/  @!P0 MOV R10, R3 ;  /* 0x00000003000a8202 */ /* 0x000fe40000000f00 */
[----:B------:R-:W-:Y:S05]  /*3e50*/  @!P0 MOV R11, R2 ;  /* 0x00000002000b8202 */ /* 0x000fea0000000f00 */
[----:B------:R1:W-:Y:S02]  /*3e60*/  STG.E.128 [R54.64], R8 ;  /* 0x0000000836007986 */ /* 0x0003e4000c101d06 */
.L_x_185:
[----:B------:R-:W-:Y:S05]  /*3e70*/  BSYNC B0 ;  /* 0x0000000000007941 */ /* 0x000fea0003800000 */
.L_x_184:
[----:B------:R-:W-:Y:S01]  /*3e80*/  ISETP.GE.AND P0, PT, R26, c[0x0][0x1d4], PT ;  /* 0x000075001a007a0c */ /* 0x000fe20003f06270 */
[----:B------:R-:W-:Y:S01]  /*3e90*/  @!UPT UIADD3 URZ, URZ, URZ, URZ ;  /* 0x0000003f3f3ff290 */ /* 0x000fe2000fffe03f */
[----:B------:R-:W-:Y:S11]  /*3ea0*/  BSSY B0, `(.L_x_186) ;  /* 0x0000036000007945 */ /* 0x000ff60003800000 */
[----:B------:R-:W-:-:S05]  /*3eb0*/  @P0 BRA `(.L_x_187) ;  /* 0x0000034000000947 */ /* 0x000fca0003800000 */
[----:B------:R-:W-:Y:S01]  /*3ec0*/  ISETP.GE.AND P0, PT, R156, c[0x0][0x27c], PT ;  /* 0x00009f009c007a0c */ /* 0x000fe20003f06270 */
[----:B-1----:R-:W1:Y:S11]  /*3ed0*/  LDS.128 R8, [R235+0x2400] ;  /* 0x00240000eb087984 */ /* 0x002e760000000c00 */
[----:B------:R-:W-:Y:S01]  /*3ee0*/  @!UPT UIADD3 URZ, URZ, URZ, URZ ;  /* 0x0000003f3f3ff290 */ /* 0x000fe2000fffe03f */
[----:B------:R-:W-:Y:S01]  /*3ef0*/  @!P0 HADD2.F32 R2, -RZ, R24.H0_H0 ;  /* 0x20000018ff028230 */ /* 0x000fe20000004100 */
[----:B------:R-:W-:Y:S01]  /*3f00*/  @!P0 SHF.R.U64 R5, R6, 0x10, R7 ;  /* 0x0000001006058819 */ /* 0x000fe20000001207 */
[----:B------:R-:W-:Y:S01]  /*3f10*/  @!P0 HADD2.F32 R12, -RZ, R49.H0_H0 ;  /* 0x20000031ff0c8230 */ /* 0x000fe20000004100 */
[----:B------:R-:W-:Y:S02]  /*3f20*/  @!P0 SHF.R.U64 R18, R38, 0x10, R39 ;  /* 0x0000001026128819 */ /* 0x000fe40000001227 */
[----:B------:R-:W-:Y:S01]  /*3f30*/  @!P0 SHF.R.U32.HI R7, RZ, 0x10, R7 ;  /* 0x00000010ff078819 */ /* 0x000fe20000011607 */
[----:B------:R-:W-:Y:S01]  /*3f40*/  @!P0 HADD2.F32 R5, -RZ, R5.H0_H0 ;  /* 0x20000005ff058230 */ /* 0x000fe20000004100 */
[----:B------:R-:W-:Y:S01]  /*3f50*/  @!P0 SHF.R.U32.HI R33, RZ, 0x10, R39 ;  /* 0x00000010ff218819 */ /* 0x000fe20000011627 */
[----:B------:R-:W-:Y:S04]  /*3f60*/  @!P0 HADD2.F32 R18, -RZ, R18.H0_H0 ;  /* 0x20000012ff128230 */ /* 0x000fe80000004100 */
[----:B------:R-:W-:Y:S01]  /*3f70*/  @!P0 HADD2.F32 R33, -RZ, R33.H0_H0 ;  /* 0x20000021ff218230 */ /* 0x000fe20000004100 */
[----:B-1----:R-:W-:Y:S02]  /*3f80*/  @!P0 MOV R3, R8 ;  /* 0x0000000800038202 */ /* 0x002fe40000000f00 */
[----:B------:R-:W-:Y:S03]  /*3f90*/  @!P0 MOV R4, R9 ;  /* 0x0000000900048202 */ /* 0x000fe60000000f00 */
[--C-:B------:R-:W-:Y:S02]  /*3fa0*/  @!P0 HADD2.F32 R6, -RZ, R3.reuse.H1_H1 ;  /* 0x30000003ff068230 */ /* 0x100fe40000004100 */
[----:B------:R-:W-:Y:S02]  /*3fb0*/  @!P0 HADD2.F32 R3, -RZ, R3.H0_H0 ;  /* 0x20000003ff038230 */ /* 0x000fe40000004100 */
[--C-:B------:R-:W-:Y:S01]  /*3fc0*/  @!P0 HADD2.F32 R13, -RZ, R4.reuse.H1_H1 ;  /* 0x30000004ff0d8230 */ /* 0x100fe20000004100 */
[CC--:B------:R-:W-:Y:S01]  /*3fd0*/  @!P0 FMUL.FTZ R19, R6.reuse, R2.reuse ;  /* 0x0000000206138220 */ /* 0x0c0fe20000410000 */
[----:B------:R-:W-:Y:S01]  /*3fe0*/  @!P0 HADD2.F32 R4, -RZ, R4.H0_H0 ;  /* 0x20000004ff048230 */ /* 0x000fe20000004100 */
[C---:B------:R-:W-:Y:S02]  /*3ff0*/  @!P0 FMUL.FTZ R2, R3.reuse, R2 ;  /* 0x0000000203028220 */ /* 0x040fe40000410000 */
[-C--:B------:R-:W-:Y:S02]  /*4000*/  @!P0 FFMA.FTZ R37, R3, R12.reuse, -R19 ;  /* 0x0000000c03258223 */ /* 0x080fe40000010813 */
[----:B------:R-:W-:Y:S01]  /*4010*/  @!P0 FFMA.FTZ R2, R6, R12, R2 ;  /* 0x0000000c06028223 */ /* 0x000fe20000010002 */
[----:B------:R-:W-:Y:S01]  /*4020*/  @!P0 MOV R6, R10 ;  /* 0x0000000a00068202 */ /* 0x000fe20000000f00 */
[CC--:B------:R-:W-:Y:S01]  /*4030*/  @!P0 FMUL.FTZ R19, R13.reuse, R5.reuse ;  /* 0x000000050d138220 */ /* 0x0c0fe20000410000 */
[----:B------:R-:W-:Y:S01]  /*4040*/  @!P0 HADD2.F32 R12, -RZ, R7.H0_H0 ;  /* 0x20000007ff0c8230 */ /* 0x000fe20000004100 */
[C---:B------:R-:W-:Y:S01]  /*4050*/  @!P0 FMUL.FTZ R3, R4.reuse, R5 ;  /* 0x0000000504038220 */ /* 0x040fe20000410000 */
[----:B------:R-:W-:Y:S01]  /*4060*/  @!P0 MOV R5, R11 ;  /* 0x0000000b00058202 */ /* 0x000fe20000000f00 */
[-C--:B------:R-:W-:Y:S01]  /*4070*/  @!P0 FFMA.FTZ R36, R4, R18.reuse, -R19 ;  /* 0x0000001204248223 */ /* 0x080fe20000010813 */
[----:B------:R-:W-:Y:S01]  /*4080*/  @!P0 HADD2.F32 R4, -RZ, R24.H1_H1 ;  /* 0x30000018ff048230 */ /* 0x000fe20000004100 */
[----:B------:R-:W-:Y:S01]  /*4090*/  @!P0 FFMA.FTZ R3, R13, R18, R3 ;  /* 0x000000120d038223 */ /* 0x000fe20000010003 */
[--C-:B------:R-:W-:Y:S02]  /*40a0*/  @!P0 HADD2.F32 R19, -RZ, R6.reuse.H1_H1 ;  /* 0x30000006ff138230 */ /* 0x100fe40000004100 */
[----:B------:R-:W-:Y:S02]  /*40b0*/  @!P0 HADD2.F32 R7, -RZ, R6.H0_H0 ;  /* 0x20000006ff078230 */ /* 0x000fe40000004100 */
[----:B------:R-:W-:Y:S02]  /*40c0*/  @!P0 HADD2.F32 R6, -RZ, R5.H0_H0 ;  /* 0x20000005ff068230 */ /* 0x000fe40000004100 */
[----:B------:R-:W-:Y:S02]  /*40d0*/  @!P0 HADD2.F32 R24, -RZ, R49.H1_H1 ;  /* 0x30000031ff188230 */ /* 0x000fe40000004100 */
[----:B------:R-:W-:Y:S01]  /*40e0*/  @!P0 HADD2.F32 R31, -RZ, R5.H1_H1 ;  /* 0x30000005ff1f8230 */ /* 0x000fe20000004100 */
[-C--:B------:R-:W-:Y:S02]  /*40f0*/  @!P0 FMUL.FTZ R5, R19, R4.reuse ;  /* 0x0000000413058220 */ /* 0x080fe40000410000 */
[C---:B------:R-:W-:Y:S02]  /*4100*/  @!P0 FMUL.FTZ R4, R7.reuse, R4 ;  /* 0x0000000407048220 */ /* 0x040fe40000410000 */
[----:B------:R-:W-:Y:S01]  /*4110*/  @!P0 FFMA.FTZ R35, R7, R24, -R5 ;  /* 0x0000001807238223 */ /* 0x000fe20000010805 */
[----:B------:R-:W-:Y:S01]  /*4120*/  @!P0 F2FP.PACK_AB R7, R2, R37 ;  /* 0x000000250207823e */ /* 0x000fe200000000ff */
[CC--:B------:R-:W-:Y:S02]  /*4130*/  @!P0 FMUL.FTZ R5, R6.reuse, R12.reuse ;  /* 0x0000000c06058220 */ /* 0x0c0fe40000410000 */
[----:B------:R-:W-:Y:S01]  /*4140*/  @!P0 FMUL.FTZ R34, R31, R12 ;  /* 0x0000000c1f228220 */ /* 0x000fe20000410000 */
[----:B------:R-:W-:Y:S01]  /*4150*/  @!P0 MOV R8, R7 ;  /* 0x0000000700088202 */ /* 0x000fe20000000f00 */
[----:B------:R-:W-:Y:S02]  /*4160*/  @!P0 FFMA.FTZ R4, R19, R24, R4 ;  /* 0x0000001813048223 */ /* 0x000fe40000010004 */
[-C--:B------:R-:W-:Y:S01]  /*4170*/  @!P0 FFMA.FTZ R34, R6, R33.reuse, -R34 ;  /* 0x0000002106228223 */ /* 0x080fe20000010822 */
[----:B------:R-:W-:Y:S01]  /*4180*/  @!P0 F2FP.PACK_AB R6, R3, R36 ;  /* 0x000000240306823e */ /* 0x000fe200000000ff */
[----:B------:R-:W-:Y:S01]  /*4190*/  @!P0 FFMA.FTZ R5, R31, R33, R5 ;  /* 0x000000211f058223 */ /* 0x000fe20000010005 */
[----:B------:R-:W-:Y:S02]  /*41a0*/  @!P0 F2FP.PACK_AB R3, R4, R35 ;  /* 0x000000230403823e */ /* 0x000fe400000000ff */
[----:B------:R-:W-:Y:S02]  /*41b0*/  @!P0 MOV R9, R6 ;  /* 0x0000000600098202 */ /* 0x000fe40000000f00 */
[----:B------:R-:W-:Y:S02]  /*41c0*/  @!P0 F2FP.PACK_AB R2, R5, R34 ;  /* 0x000000220502823e */ /* 0x000fe400000000ff */
[----:B------:R-:W-:Y:S02]  /*41d0*/  @!P0 MOV R10, R3 ;  /* 0x00000003000a8202 */ /* 0x000fe40000000f00 */
[----:B------:R-:W-:Y:S05]  /*41e0*/  @!P0 MOV R11, R2 ;  /* 0x00000002000b8202 */ /* 0x000fea0000000f00 */
[----:B------:R1:W-:Y:S02]  /*41f0*/  STG.E.128 [R54.64+0x20], R8 ;  /* 0x0000200836007986 */ /* 0x0003e4000c101d06 */
.L_x_187:
[----:B------:R-:W-:Y:S05]  /*4200*/  BSYNC B0 ;  /* 0x0000000000007941 */ /* 0x000fea0003800000 */
.L_x_186:
        /* <DEDUP_REMOVED lines=9> */
[--C-:B------:R-:W-:Y:S01]  /*42a0*/  @!P0 HADD2.F32 R12, -RZ, R50.reuse.H0_H0 ;  /* 0x20000032ff0c8230 */ /* 0x100fe20000004100 */
[----:B------:R-:W-:Y:S01]  /*42b0*/  @!P0 SHF.R.U64 R14, R40, 0x10, R41 ;  /* 0x00000010280e8819 */ /* 0x000fe20000001229 */
[----:B------:R-:W-:Y:S01]  /*42c0*/  @!P0 HADD2.F32 R18, -RZ, R50.H1_H1 ;  /* 0x30000032ff128230 */ /* 0x000fe20000004100 */
        /* <DEDUP_REMOVED lines=25> */
[--C-:B------:R-:W-:Y:S02]  /*4460*/  @!P0 HADD2.F32 R6, -RZ, R5.reuse.H0_H0 ;  /* 0x20000005ff068230 */ /* 0x100fe40000004100 */
        /* <DEDUP_REMOVED lines=18> */
.L_x_189:
[----:B------:R-:W-:Y:S05]  /*4590*/  BSYNC B0 ;  /* 0x0000000000007941 */ /* 0x000fea0003800000 */
.L_x_188:
[----:B------:R-:W-:Y:S01]  /*45a0*/  IADD3 R2, R100, 0x30, RZ ;  /* 0x0000003064027810 */ /* 0x000fe20007ffe0ff */
[----:B------:R-:W-:Y:S03]  /*45b0*/  BSSY B0, `(.L_x_190) ;  /* 0x0000038000007945 */ /* 0x000fe60003800000 */
[----:B------:R-:W-:Y:S11]  /*45c0*/  ISETP.GE.AND P0, PT, R2, c[0x0][0x1d4], PT ;  /* 0x0000750002007a0c */ /* 0x000ff60003f06270 */
[----:B------:R-:W-:Y:S02]  /*45d0*/  @!UPT UIADD3 URZ, URZ, URZ, URZ ;  /* 0x0000003f3f3ff290 */ /* 0x000fe4000fffe03f */
        /* <DEDUP_REMOVED lines=53> */
.L_x_191:
[----:B------:R-:W-:Y:S05]  /*4930*/  BSYNC B0 ;  /* 0x0000000000007941 */ /* 0x000fea0003800000 */
.L_x_190:
        /* <DEDUP_REMOVED lines=57> */
.L_x_193:
[----:B------:R-:W-:Y:S05]  /*4cd0*/  BSYNC B0 ;  /* 0x0000000000007941 */ /* 0x000fea0003800000 */
.L_x_192:
[----:B------:R-:W-:Y:S04]  /*4ce0*/  IADD3 R2, R100, 0x50, RZ ;  /* 0x0000005064027810 */ /* 0x000fe80007ffe0ff */
        /* <DEDUP_REMOVED lines=54> */
[----:B------:R1:W-:Y:S01]  /*5050*/  STG.E.128 [R54.64+0xa0], R8 ;  /* 0x0000a00836007986 */ /* 0x0003e2000c101d06 */
[----:B------:R-:W-:-:S05]  /*5060*/  BRA `(.L_x_183) ;  /* 0x00001c7000007947 */ /* 0x000fca0003800000 */
.L_x_180:
        /* <DEDUP_REMOVED lines=37> */
[----:B------:R1:W5:Y:S04]  /*52c0*/  @!P0 LDG.E.128 R36, [R8.64] ;  /* 0x0000000608248981 */ /* 0x000368000c1e1d00 */
[----:B------:R1:W5:Y:S01]  /*52d0*/  @!P0 LDG.E.128 R4, [R2.64] ;  /* 0x0000000602048981 */ /* 0x000362000c1e1d00 */
[----:B------:R-:W-:Y:S11]  /*52e0*/  ISETP.GE.AND P0, PT, R26, c[0x0][0x27c], PT ;  /* 0x00009f001a007a0c */ /* 0x000ff60003f06270 */
[----:B------:R-:W-:Y:S02]  /*52f0*/  @!UPT UIADD3 URZ, URZ, URZ, URZ ;  /* 0x0000003f3f3ff290 */ /* 0x000fe4000fffe03f */
[----:B------:R1:W5:Y:S04]  /*5300*/  @!P0 LDG.E.128 R48, [R8.64+0x20] ;  /* 0x0000200608308981 */ /* 0x000368000c1e1d00 */
[----:B------:R1:W5:Y:S01]  /*5310*/  @!P0 LDG.E.128 R12, [R2.64+0x20] ;  /* 0x00002006020c8981 */ /* 0x000362000c1e1d00 */
[----:B------:R-:W-:Y:S11]  /*5320*/  ISETP.GE.AND P0, PT, R27, c[0x0][0x27c], PT ;  /* 0x00009f001b007a0c */ /* 0x000ff60003f06270 */
[----:B------:R-:W-:Y:S02]  /*5330*/  @!UPT UIADD3 URZ, URZ, URZ, URZ ;  /* 0x0000003f3f3ff290 */ /* 0x000fe4000fffe03f */
[----:B------:R1:W5:Y:S04]  /*5340*/  @!P0 LDG.E.128 R56, [R8.64+0x40] ;  /* 0x0000400608388981 */ /* 0x000368000c1e1d00 */
[----:B------:R1:W5:Y:S02]  /*5350*/  @!P0 LDG.E.128 R20, [R2.64+0x40] ;  /* 0x0000400602148981 */ /* 0x000364000c1e1d00 */
.L_x_195:
[----:B------:R-:W-:Y:S05]  /*5360*/  BSYNC B0 ;  /* 0x0000000000007941 */ /* 0x000fea0003800000 */
.L_x_194:
[----:B------:R-:W-:Y:S04]  /*5370*/  IADD3 R70, P0, R164, R10, RZ ;  /* 0x0000000aa4467210 */ /* 0x000fe80007f1e0ff */
[----:B------:R-:W-:Y:S01]  /*5380*/  IADD3.X R65, R16, R131, RZ, P0, !PT ;  /* 0x0000008310417210 */ /* 0x000fe200007fe4ff */
        /* <DEDUP_REMOVED lines=25> */
[----:B------:R-:W-:Y:S02]  /*5520*/  PRMT R29, R8, 0x5410, R9 ;  /* 0x00005410081d7816 */ /* 0x000fe40000000009 */
[----:B------:R-:W-:Y:S01]  /*5530*/  PRMT R28, R3, 0x5410, R2 ;  /* 0x00005410031c7816 */ /* 0x000fe20000000002 */
[----:B------:R-:W-:-:S05]  /*5540*/  @P0 BRA `(.L_x_197) ;  /* 0x0000077000000947 */ /* 0x000fca0003800000 */
[----:B------:R-:W-:Y:S01]  /*5550*/  IMAD.MOV.U32 R40, RZ, RZ, R37 ;  /* 0x000000ffff287224 */ /* 0x000fe200078e0025 */
[----:B------:R-:W-:Y:S01]  /*5560*/  ISETP.GE.AND P2, PT, R85, c[0x0][0x1d4], PT ;  /* 0x0000750055007a0c */ /* 0x000fe20003f46270 */
[----:B------:R-:W1:Y:S01]  /*5570*/  LDS.128 R52, [R111+0x3c80] ;  /* 0x003c80006f347984 */ /* 0x000e620000000c00 */
[----:B------:R-:W-:Y:S01]  /*5580*/  IADD3 R2, P1, P0, R78, R70, R108 ;  /* 0x000000464e027210 */ /* 0x000fe2000783e06c */
[----:B------:R-:W-:Y:S01]  /*5590*/  IMAD.MOV.U32 R24, RZ, RZ, R7 ;  /* 0x000000ffff187224 */ /* 0x000fe200078e0007 */
[----:B------:R-:W-:Y:S01]  /*55a0*/  MOV R10, R6 ;  /* 0x00000006000a7202 */ /* 0x000fe20000000f00 */
[----:B------:R-:W-:Y:S01]  /*55b0*/  IMAD.MOV.U32 R46, RZ, RZ, R39 ;  /* 0x000000ffff2e7224 */ /* 0x000fe200078e0027 */
[-C--:B------:R-:W-:Y:S02]  /*55c0*/  IADD3.X R8, R80, R65.reuse, R119, P1, P0 ;  /* 0x0000004150087210 */ /* 0x080fe40000fe0477 */
[----:B------:R-:W-:Y:S01]  /*55d0*/  MOV R43, R38 ;  /* 0x00000026002b7202 */ /* 0x000fe20000000f00 */
[----:B------:R-:W2:Y:S04]  /*55e0*/  LDS.128 R16, [R121+0x3c80] ;  /* 0x003c800079107984 */ /* 0x000ea80000000c00 */
[----:B------:R-:W-:Y:S04]  /*55f0*/  @!P2 IADD3 R3, P1, P0, R78, R70, R85 ;  /* 0x000000464e03a210 */ /* 0x000fe8000783e055 */
[----:B------:R-:W-:Y:S02]  /*5600*/  @!P2 IADD3.X R9, R80, R65, R114, P1, P0 ;  /* 0x000000415009a210 */ /* 0x000fe40000fe0472 */
[C---:B------:R-:W-:Y:S04]  /*5610*/  LEA R68, P0, R2.reuse, c[0x0][0x1c8], 0x1 ;  /* 0x0000720002447a11 */ /* 0x040fe800078008ff */
[----:B------:R-:W-:Y:S02]  /*5620*/  LEA.HI.X R69, R2, c[0x0][0x1cc], R8, 0x1, P0 ;  /* 0x0000730002457a11 */ /* 0x000fe400000f0c08 */
[C---:B------:R-:W-:Y:S02]  /*5630*/  @!P2 LEA R66, P0, R3.reuse, c[0x0][0x1c8], 0x1 ;  /* 0x000072000342aa11 */ /* 0x040fe400078008ff */
[----:B------:R-:W-:Y:S02]  /*5640*/  MOV R2, R4 ;  /* 0x0000000400027202 */ /* 0x000fe40000000f00 */
[----:B------:R-:W-:Y:S01]  /*5650*/  @!P2 LEA.HI.X R67, R3, c[0x0][0x1cc], R9, 0x1, P0 ;  /* 0x000073000343aa11 */ /* 0x000fe200000f0c09 */
[----:B------:R-:W-:Y:S01]  /*5660*/  IMAD.MOV.U32 R3, RZ, RZ, R5 ;  /* 0x000000ffff037224 */ /* 0x000fe200078e0005 */
[----:B------:R-:W-:Y:S11]  /*5670*/  ISETP.GE.AND P0, PT, R100, c[0x0][0x27c], PT ;  /* 0x00009f0064007a0c */ /* 0x000ff60003f06270 */
[----:B------:R-:W-:Y:S02]  /*5680*/  @!UPT UIADD3 URZ, URZ, URZ, URZ ;  /* 0x0000003f3f3ff290 */ /* 0x000fe4000fffe03f */
[--C-:B------:R-:W-:Y:S01]  /*5690*/  @!P0 SHF.R.U32.HI R41, RZ, 0x10, R37.reuse ;  /* 0x00000010ff298819 */ /* 0x100fe20000011625 */
[----:B------:R-:W-:Y:S01]  /*56a0*/  @!P0 HADD2.F32 R2, -RZ, R2.H0_H0 ;  /* 0x20000002ff028230 */ /* 0x000fe20000004100 */
[----:B------:R-:W-:Y:S01]  /*56b0*/  @!P0 SHF.R.U64 R42, R36, 0x10, R37 ;  /* 0x00000010242a8819 */ /* 0x000fe20000001225 */
[----:B------:R-:W-:Y:S01]  /*56c0*/  @!P0 HADD2.F32 R10, -RZ, R10.H0_H0 ;  /* 0x2000000aff0a8230 */ /* 0x000fe20000004100 */
[--C-:B------:R-:W-:Y:S02]  /*56d0*/  @!P0 SHF.R.U64 R11, R6, 0x10, R7.reuse ;  /* 0x00000010060b8819 */ /* 0x100fe40000001207 */
[----:B-1----:R-:W-:Y:S02]  /*56e0*/  @!P0 MOV R37, R53 ;  /* 0x0000003500258202 */ /* 0x002fe40000000f00 */
[----:B--2---:R-:W-:Y:S02]  /*56f0*/  @!P0 MOV R6, R17 ;  /* 0x0000001100068202 */ /* 0x004fe40000000f00 */
[----:B------:R-:W-:Y:S01]  /*5700*/  @!P0 SHF.R.U32.HI R25, RZ, 0x10, R7 ;  /* 0x00000010ff198819 */ /* 0x000fe20000011607 */
[----:B------:R-:W-:Y:S01]  /*5710*/  @!P0 IMAD.MOV.U32 R7, RZ, RZ, R16 ;  /* 0x000000ffff078224 */ /* 0x000fe200078e0010 */
[--C-:B------:R-:W-:Y:S01]  /*5720*/  @!P0 SHF.R.U64 R44, R38, 0x10, R39.reuse ;  /* 0x00000010262c8819 */ /* 0x100fe20000001227 */
[--C-:B------:R-:W-:Y:S01]  /*5730*/  @!P0 HADD2.F32 R35, -RZ, R37.reuse.H0_H0 ;  /* 0x20000025ff238230 */ /* 0x100fe20000004100 */
[----:B------:R-:W-:Y:S01]  /*5740*/  @!P0 SHF.R.U32.HI R47, RZ, 0x10, R39 ;  /* 0x00000010ff2f8819 */ /* 0x000fe20000011627 */
[----:B------:R-:W-:Y:S01]  /*5750*/  @!P0 HADD2.F32 R37, -RZ, R37.H1_H1 ;  /* 0x30000025ff258230 */ /* 0x000fe20000004100 */
[----:B------:R-:W-:Y:S02]  /*5760*/  @!P0 MOV R39, R52 ;  /* 0x0000003400278202 */ /* 0x000fe40000000f00 */
[--C-:B------:R-:W-:Y:S02]  /*5770*/  @!P0 SHF.R.U32.HI R9, RZ, 0x10, R5.reuse ;  /* 0x00000010ff098819 */ /* 0x100fe40000011605 */
[----:B------:R-:W-:Y:S01]  /*5780*/  @!P0 SHF.R.U64 R8, R4, 0x10, R5 ;  /* 0x0000001004088819 */ /* 0x000fe20000001205 */
[----:B------:R-:W-:Y:S01]  /*5790*/  @!P0 HADD2.F32 R4, -RZ, R3.H0_H0 ;  /* 0x20000003ff048230 */ /* 0x000fe20000004100 */
[----:B------:R-:W-:Y:S01]  /*57a0*/  MOV R5, R36 ;  /* 0x0000002400057202 */ /* 0x000fe20000000f00 */
[----:B------:R-:W-:Y:S02]  /*57b0*/  @!P0 HADD2.F32 R33, -RZ, R39.H0_H0 ;  /* 0x20000027ff218230 */ /* 0x000fe40000004100 */
[----:B------:R-:W-:Y:S01]  /*57c0*/  @!P0 HADD2.F32 R3, -RZ, R7.H0_H0 ;  /* 0x20000007ff038230 */ /* 0x000fe20000004100 */
[----:B------:R-:W-:Y:S01]  /*57d0*/  @!P0 FMUL.FTZ R38, R35, R4 ;  /* 0x0000000423268220 */ /* 0x000fe20000410000 */
[----:B------:R-:W-:Y:S01]  /*57e0*/  @!P0 HADD2.F32 R34, -RZ, R5.H0_H0 ;  /* 0x20000005ff228230 */ /* 0x000fe20000004100 */
[-C--:B------:R-:W-:Y:S01]  /*57f0*/  @!P0 FMUL.FTZ R45, R33, R2.reuse ;  /* 0x00000002212d8220 */ /* 0x080fe20000410000 */
[----:B------:R-:W-:Y:S01]  /*5800*/  @!P0 HADD2.F32 R5, -RZ, R6.H0_H0 ;  /* 0x20000006ff058230 */ /* 0x000fe20000004100 */
[C---:B------:R-:W-:Y:S01]  /*5810*/  @!P0 FMUL.FTZ R2, R3.reuse, R2 ;  /* 0x0000000203028220 */ /* 0x040fe20000410000 */
[----:B------:R-:W-:Y:S01]  /*5820*/  @!P0 HADD2.F32 R36, -RZ, R40.H0_H0 ;  /* 0x20000028ff248230 */ /* 0x000fe20000004100 */
[----:B------:R-:W-:Y:S01]  /*5830*/  @!P0 FFMA.FTZ R76, R3, R34, -R45 ;  /* 0x00000022034c8223 */ /* 0x000fe2000001082d */
[----:B------:R-:W-:Y:S01]  /*5840*/  @!P0 MOV R45, R55 ;  /* 0x00000037002d8202 */ /* 0x000fe20000000f00 */
[C---:B------:R-:W-:Y:S01]  /*5850*/  @!P0 FMUL.FTZ R4, R5.reuse, R4 ;  /* 0x0000000405048220 */ /* 0x040fe20000410000 */
[----:B------:R-:W-:Y:S01]  /*5860*/  @!P0 HADD2.F32 R8, -RZ, R8.H0_H0 ;  /* 0x20000008ff088230 */ /* 0x000fe20000004100 */
[----:B------:R-:W-:Y:S01]  /*5870*/  @!P0 FFMA.FTZ R75, R5, R36, -R38 ;  /* 0x00000024054b8223 */ /* 0x000fe20000010826 */
[----:B------:R-:W-:Y:S01]  /*5880*/  @!P0 HADD2.F32 R5, -RZ, R9.H0_H0 ;  /* 0x20000009ff058230 */ /* 0x000fe20000004100 */
[----:B------:R-:W-:Y:S01]  /*5890*/  @!P0 FFMA.FTZ R2, R33, R34, R2 ;  /* 0x0000002221028223 */ /* 0x000fe20000010002 */
[----:B------:R-:W-:Y:S02]  /*58a0*/  @!P0 HADD2.F32 R33, -RZ, R39.H1_H1 ;  /* 0x30000027ff218230 */ /* 0x000fe40000004100 */
[----:B------:R-:W-:Y:S01]  /*58b0*/  @!P0 HADD2.F32 R38, -RZ, R41.H0_H0 ;  /* 0x20000029ff268230 */ /* 0x000fe20000004100 */
[-C--:B------:R-:W-:Y:S01]  /*58c0*/  @!P0 FMUL.FTZ R9, R37, R5.reuse ;  /* 0x0000000525098220 */ /* 0x080fe20000410000 */
[----:B------:R-:W-:Y:S02]  /*58d0*/  @!P0 HADD2.F32 R3, -RZ, R6.H1_H1 ;  /* 0x30000006ff038230 */ /* 0x000fe40000004100 */
[----:B------:R-:W-:Y:S01]  /*58e0*/  @!P0 HADD2.F32 R6, -RZ, R7.H1_H1 ;  /* 0x30000007ff068230 */ /* 0x000fe20000004100 */
[----:B------:R-:W-:Y:S01]  /*58f0*/  @!P0 FMUL.FTZ R7, R33, R8 ;  /* 0x0000000821078220 */ /* 0x000fe20000410000 */
[----:B------:R-:W-:Y:S01]  /*5900*/  @!P0 HADD2.F32 R34, -RZ, R42.H0_H0 ;  /* 0x2000002aff228230 */ /* 0x000fe20000004100 */
[C---:B------:R-:W-:Y:S01]  /*5910*/  @!P0 FFMA.FTZ R74, R3.reuse, R38, -R9 ;  /* 0x00000026034a8223 */ /* 0x040fe20000010809 */
[----:B------:R-:W-:Y:S01]  /*5920*/  @!P0 HADD2.F32 R42, -RZ, R44.H0_H0 ;  /* 0x2000002cff2a8230 */ /* 0x000fe20000004100 */
[----:B------:R-:W-:Y:S01]  /*5930*/  @!P0 IMAD.MOV.U32 R9, RZ, RZ, R54 ;  /* 0x000000ffff098224 */ /* 0x000fe200078e0036 */
[----:B------:R-:W-:Y:S01]  /*5940*/  @!P0 HADD2.F32 R40, -RZ, R43.H0_H0 ;  /* 0x2000002bff288230 */ /* 0x000fe20000004100 */
[----:B------:R-:W-:Y:S01]  /*5950*/  @!P0 FMUL.FTZ R5, R3, R5 ;  /* 0x0000000503058220 */ /* 0x000fe20000410000 */
[----:B------:R-:W-:Y:S01]  /*5960*/  @!P0 HADD2.F32 R44, -RZ, R46.H0_H0 ;  /* 0x2000002eff2c8230 */ /* 0x000fe20000004100 */
[C---:B------:R-:W-:Y:S01]  /*5970*/  @!P0 FMUL.FTZ R3, R6.reuse, R8 ;  /* 0x0000000806038220 */ /* 0x040fe20000410000 */
[----:B------:R-:W-:Y:S01]  /*5980*/  @!P0 HADD2.F32 R41, -RZ, R9.H1_H1 ;  /* 0x30000009ff298230 */ /* 0x000fe20000004100 */
[----:B------:R-:W-:Y:S01]  /*5990*/  @!P0 FFMA.FTZ R73, R6, R34, -R7 ;  /* 0x0000002206498223 */ /* 0x000fe20000010807 */
[----:B------:R-:W-:Y:S01]  /*59a0*/  @!P0 MOV R6, R18 ;  /* 0x0000001200068202 */ /* 0x000fe20000000f00 */
[----:B------:R-:W-:Y:S01]  /*59b0*/  @!P0 FFMA.FTZ R3, R33, R34, R3 ;  /* 0x0000002221038223 */ /* 0x000fe20000010003 */
[----:B------:R-:W-:Y:S01]  /*59c0*/  @!P0 HADD2.F32 R7, -RZ, R11.H0_H0 ;  /* 0x2000000bff078230 */ /* 0x000fe20000004100 */
[----:B------:R-:W-:Y:S01]  /*59d0*/  @!P0 FFMA.FTZ R4, R35, R36, R4 ;  /* 0x0000002423048223 */ /* 0x000fe20000010004 */
[----:B------:R-:W-:Y:S01]  /*59e0*/  @!P0 HADD2.F32 R39, -RZ, R9.H0_H0 ;  /* 0x20000009ff278230 */ /* 0x000fe20000004100 */
[----:B------:R-:W-:Y:S01]  /*59f0*/  @!P0 FFMA.FTZ R5, R37, R38, R5 ;  /* 0x0000002625058223 */ /* 0x000fe20000010005 */
[--C-:B------:R-:W-:Y:S01]  /*5a00*/  @!P0 HADD2.F32 R8, -RZ, R6.reuse.H1_H1 ;  /* 0x30000006ff088230 */ /* 0x100fe20000004100 */
[-C--:B------:R-:W-:Y:S01]  /*5a10*/  @!P0 FMUL.FTZ R11, R41, R7.reuse ;  /* 0x00000007290b8220 */ /* 0x080fe20000410000 */
[----:B------:R-:W-:Y:S01]  /*5a20*/  @!P0 HADD2.F32 R9, -RZ, R6.H0_H0 ;  /* 0x20000006ff098230 */ /* 0x000fe20000004100 */
[----:B------:R-:W-:Y:S01]  /*5a30*/  @!P0 FMUL.FTZ R43, R39, R10 ;  /* 0x0000000a272b8220 */ /* 0x000fe20000410000 */
[----:B------:R-:W-:Y:S01]  /*5a40*/  @!P0 F2FP.PACK_AB R4, R5, R4 ;  /* 0x000000040504823e */ /* 0x000fe200000000ff */
[C---:B------:R-:W-:Y:S02]  /*5a50*/  @!P0 FMUL.FTZ R7, R8.reuse, R7 ;  /* 0x0000000708078220 */ /* 0x040fe40000410000 */
[----:B------:R-:W-:Y:S01]  /*5a60*/  @!P0 FFMA.FTZ R72, R8, R42, -R11 ;  /* 0x0000002a08488223 */ /* 0x000fe2000001080b */
[----:B------:R-:W-:Y:S01]  /*5a70*/  @!P0 HADD2.F32 R11, -RZ, R24.H0_H0 ;  /* 0x20000018ff0b8230 */ /* 0x000fe20000004100 */
[----:B------:R-:W-:Y:S01]  /*5a80*/  @!P0 IMAD.MOV.U32 R8, RZ, RZ, R19 ;  /* 0x000000ffff088224 */ /* 0x000fe200078e0013 */
[----:B------:R-:W-:Y:S01]  /*5a90*/  @!P0 HADD2.F32 R24, -RZ, R25.H0_H0 ;  /* 0x20000019ff188230 */ /* 0x000fe20000004100 */
[C---:B------:R-:W-:Y:S01]  /*5aa0*/  @!P0 FFMA.FTZ R71, R9.reuse, R40, -R43 ;  /* 0x0000002809478223 */ /* 0x040fe2000001082b */
[--C-:B------:R-:W-:Y:S01]  /*5ab0*/  @!P0 HADD2.F32 R43, -RZ, R45.reuse.H0_H0 ;  /* 0x2000002dff2b8230 */ /* 0x100fe20000004100 */
[----:B------:R-:W-:Y:S01]  /*5ac0*/  @!P0 FMUL.FTZ R6, R9, R10 ;  /* 0x0000000a09068220 */ /* 0x000fe20000410000 */
[----:B------:R-:W-:Y:S01]  /*5ad0*/  @!P0 HADD2.F32 R25, -RZ, R45.H1_H1 ;  /* 0x3000002dff198230 */ /* 0x000fe20000004100 */
[----:B------:R-:W-:Y:S01]  /*5ae0*/  @!P0 IMAD.MOV.U32 R53, RZ, RZ, R4 ;  /* 0x000000ffff358224 */ /* 0x000fe200078e0004 */
[--C-:B------:R-:W-:Y:S01]  /*5af0*/  @!P0 HADD2.F32 R10, -RZ, R8.reuse.H1_H1 ;  /* 0x30000008ff0a8230 */ /* 0x100fe20000004100 */
[----:B------:R-:W-:Y:S01]  /*5b00*/  @!P0 FMUL.FTZ R64, R43, R11 ;  /* 0x0000000b2b408220 */ /* 0x000fe20000410000 */
[----:B------:R-:W-:Y:S01]  /*5b10*/  @!P0 HADD2.F32 R9, -RZ, R8.H0_H0 ;  /* 0x20000008ff098230 */ /* 0x000fe20000004100 */
[----:B------:R-:W-:Y:S01]  /*5b20*/  @!P0 FMUL.FTZ R46, R25, R24 ;  /* 0x00000018192e8220 */ /* 0x000fe20000410000 */
[----:B------:R-:W-:Y:S01]  /*5b30*/  @!P0 HADD2.F32 R45, -RZ, R47.H0_H0 ;  /* 0x2000002fff2d8230 */ /* 0x000fe20000004100 */
[----:B------:R-:W-:Y:S02]  /*5b40*/  @!P0 FFMA.FTZ R6, R39, R40, R6 ;  /* 0x0000002827068223 */ /* 0x000fe40000010006 */
[C---:B------:R-:W-:Y:S02]  /*5b50*/  @!P0 FFMA.FTZ R64, R9.reuse, R44, -R64 ;  /* 0x0000002c09408223 */ /* 0x040fe40000010840 */
[----:B------:R-:W-:Y:S02]  /*5b60*/  @!P0 FFMA.FTZ R46, R10, R45, -R46 ;  /* 0x0000002d0a2e8223 */ /* 0x000fe4000001082e */
[----:B------:R-:W-:Y:S01]  /*5b70*/  @!P0 FMUL.FTZ R8, R9, R11 ;  /* 0x0000000b09088220 */ /* 0x000fe20000410000 */
[----:B------:R-:W-:Y:S01]  /*5b80*/  @!P0 F2FP.PACK_AB R11, R74, R75 ;  /* 0x0000004b4a0b823e */ /* 0x000fe200000000ff */
[----:B------:R-:W-:Y:S01]  /*5b90*/  @!P0 FMUL.FTZ R9, R10, R24 ;  /* 0x000000180a098220 */ /* 0x000fe20000410000 */
[----:B------:R-:W-:Y:S01]  /*5ba0*/  @!P0 F2FP.PACK_AB R24, R72, R71 ;  /* 0x000000474818823e */ /* 0x000fe200000000ff */
[----:B------:R-:W-:Y:S01]  /*5bb0*/  @!P0 FFMA.FTZ R7, R41, R42, R7 ;  /* 0x0000002a29078223 */ /* 0x000fe20000010007 */
[----:B------:R-:W-:Y:S01]  /*5bc0*/  @!P0 F2FP.PACK_AB R10, R73, R76 ;  /* 0x0000004c490a823e */ /* 0x000fe200000000ff */
[----:B------:R-:W-:Y:S01]  /*5bd0*/  @!P0 FFMA.FTZ R8, R43, R44, R8 ;  /* 0x0000002c2b088223 */ /* 0x000fe20000010008 */
[----:B------:R-:W-:Y:S01]  /*5be0*/  @!P0 F2FP.PACK_AB R33, R46, R64 ;  /* 0x000000402e21823e */ /* 0x000fe200000000ff */
[----:B------:R-:W-:Y:S01]  /*5bf0*/  @!P0 FFMA.FTZ R9, R25, R45, R9 ;  /* 0x0000002d19098223 */ /* 0x000fe20000010009 */
[----:B------:R-:W-:Y:S01]  /*5c00*/  @!P0 MOV R16, R10 ;  /* 0x0000000a00108202 */ /* 0x000fe20000000f00 */
[----:B------:R-:W-:Y:S01]  /*5c10*/  @!P0 IMAD.MOV.U32 R18, RZ, RZ, R24 ;  /* 0x000000ffff128224 */ /* 0x000fe200078e0018 */
[----:B------:R-:W-:Y:S02]  /*5c20*/  @!P0 MOV R17, R11 ;  /* 0x0000000b00118202 */ /* 0x000fe40000000f00 */
[----:B------:R-:W-:Y:S02]  /*5c30*/  @!P0 MOV R19, R33 ;  /* 0x0000002100138202 */ /* 0x000fe40000000f00 */
[----:B------:R-:W-:Y:S02]  /*5c40*/  @!P0 F2FP.PACK_AB R10, R3, R2 ;  /* 0x00000002030a823e */ /* 0x000fe400000000ff */
[----:B------:R-:W-:Y:S01]  /*5c50*/  @!P0 F2FP.PACK_AB R3, R7, R6 ;  /* 0x000000060703823e */ /* 0x000fe200000000ff */
[----:B------:R1:W-:Y:S01]  /*5c60*/  STG.E.128 [R68.64], R16 ;  /* 0x0000001044007986 */ /* 0x0003e2000c101d06 */
[----:B------:R-:W-:Y:S02]  /*5c70*/  @!P0 F2FP.PACK_AB R2, R9, R8 ;  /* 0x000000080902823e */ /* 0x000fe400000000ff */
[----:B------:R-:W-:Y:S02]  /*5c80*/  @!P0 MOV R52, R10 ;  /* 0x0000000a00348202 */ /* 0x000fe40000000f00 */
[----:B------:R-:W-:Y:S02]  /*5c90*/  @!P0 MOV R54, R3 ;  /* 0x0000000300368202 */ /* 0x000fe40000000f00 */
[----:B------:R-:W-:Y:S05]  /*5ca0*/  @!P0 MOV R55, R2 ;  /* 0x0000000200378202 */ /* 0x000fea0000000f00 */
[----:B------:R1:W-:Y:S02]  /*5cb0*/  @!P2 STG.E.128 [R66.64], R52 ;  /* 0x000000344200a986 */ /* 0x0003e4000c101d06 */
.L_x_197:
[----:B------:R-:W-:Y:S05]  /*5cc0*/  BSYNC B0 ;  /* 0x0000000000007941 */ /* 0x000fea0003800000 */
.L_x_196:
[----:B------:R-:W-:Y:S01]  /*5cd0*/  ISETP.GE.AND P0, PT, R26, c[0x0][0x1d4], PT ;  /* 0x000075001a007a0c */ /* 0x000fe20003f06270 */
[----:B------:R-:W-:Y:S01]  /*5ce0*/  @!UPT UIADD3 URZ, URZ, URZ, URZ ;  /* 0x0000003f3f3ff290 */ /* 0x000fe2000fffe03f */
[----:B------:R-:W-:Y:S11]  /*5cf0*/  BSSY B0, `(.L_x_198) ;  /* 0x0000071000007945 */ /* 0x000ff60003800000 */
[----:B------:R-:W-:-:S05]  /*5d00*/  @P0 BRA `(.L_x_199) ;  /* 0x000006f000000947 */ /* 0x000fca0003800000 */
[----:B------:R-:W2:Y:S01]  /*5d10*/  LDS.128 R40, [R110+0x3c80] ;  /* 0x003c80006e287984 */ /* 0x000ea20000000c00 */
[----:B------:R-:W-:Y:S02]  /*5d20*/  ISETP.GE.AND P2, PT, R84, c[0x0][0x1d4], PT ;  /* 0x0000750054007a0c */ /* 0x000fe40003f46270 */
[-C--:B------:R-:W-:Y:S04]  /*5d30*/  IADD3 R2, P1, P0, R78, R70.reuse, R105 ;  /* 0x000000464e027210 */ /* 0x080fe8000783e069 */
[-C--:B------:R-:W-:Y:S01]  /*5d40*/  IADD3.X R4, R80, R65.reuse, R118, P1, P0 ;  /* 0x0000004150047210 */ /* 0x080fe20000fe0476 */
[----:B-1----:R-:W1:Y:S06]  /*5d50*/  LDS.128 R16, [R120+0x3c80] ;  /* 0x003c800078107984 */ /* 0x002e6c0000000c00 */
[----:B------:R-:W-:Y:S04]  /*5d60*/  @!P2 IADD3 R3, P1, P0, R78, R70, R84 ;  /* 0x000000464e03a210 */ /* 0x000fe8000783e054 */
[----:B------:R-:W-:Y:S02]  /*5d70*/  @!P2 IADD3.X R5, R80, R65, R113, P1, P0 ;  /* 0x000000415005a210 */ /* 0x000fe40000fe0471 */
[C---:B------:R-:W-:Y:S04]  /*5d80*/  LEA R52, P0, R2.reuse, c[0x0][0x1c8], 0x1 ;  /* 0x0000720002347a11 */ /* 0x040fe800078008ff */
[----:B------:R-:W-:Y:S02]  /*5d90*/  LEA.HI.X R53, R2, c[0x0][0x1cc], R4, 0x1, P0 ;  /* 0x0000730002357a11 */ /* 0x000fe400000f0c04 */
[C---:B------:R-:W-:Y:S04]  /*5da0*/  @!P2 LEA R46, P0, R3.reuse, c[0x0][0x1c8], 0x1 ;  /* 0x00007200032eaa11 */ /* 0x040fe800078008ff */
[----:B------:R-:W-:Y:S02]  /*5db0*/  @!P2 LEA.HI.X R47, R3, c[0x0][0x1cc], R5, 0x1, P0 ;  /* 0x00007300032faa11 */ /* 0x000fe400000f0c05 */
[----:B------:R-:W-:Y:S11]  /*5dc0*/  ISETP.GE.AND P0, PT, R26, c[0x0][0x27c], PT ;  /* 0x00009f001a007a0c */ /* 0x000ff60003f06270 */
[----:B------:R-:W-:Y:S02]  /*5dd0*/  @!UPT UIADD3 URZ, URZ, URZ, URZ ;  /* 0x0000003f3f3ff290 */ /* 0x000fe4000fffe03f */
[----:B------:R-:W-:Y:S01]  /*5de0*/  @!P0 SHF.R.U64 R5, R12, 0x10, R13 ;  /* 0x000000100c058819 */ /* 0x000fe2000000120d */
[----:B------:R-:W-:Y:S01]  /*5df0*/  @!P0 HADD2.F32 R2, -RZ, R28.H0_H0 ;  /* 0x2000001cff028230 */ /* 0x000fe20000004100 */
[----:B------:R-:W-:Y:S01]  /*5e00*/  @!P0 SHF.R.U64 R12, R48, 0x10, R49 ;  /* 0x00000010300c8819 */ /* 0x000fe20000001231 */
[--C-:B------:R-:W-:Y:S01]  /*5e10*/  @!P0 HADD2.F32 R8, -RZ, R60.reuse.H0_H0 ;  /* 0x2000003cff088230 */ /* 0x100fe20000004100 */
[----:B--2---:R-:W-:Y:S01]  /*5e20*/  @!P0 MOV R9, R40 ;  /* 0x0000002800098202 */ /* 0x004fe20000000f00 */
[----:B------:R-:W-:Y:S01]  /*5e30*/  @!P0 HADD2.F32 R5, -RZ, R5.H0_H0 ;  /* 0x20000005ff058230 */ /* 0x000fe20000004100 */
[----:B-1----:R-:W-:Y:S01]  /*5e40*/  @!P0 MOV R4, R16 ;  /* 0x0000001000048202 */ /* 0x002fe20000000f00 */
[----:B------:R-:W-:Y:S01]  /*5e50*/  @!P0 HADD2.F32 R24, -RZ, R60.H1_H1 ;  /* 0x3000003cff188230 */ /* 0x000fe20000004100 */
[----:B------:R-:W-:Y:S01]  /*5e60*/  @!P0 SHF.R.U32.HI R6, RZ, 0x10, R13 ;  /* 0x00000010ff068819 */ /* 0x000fe2000001160d */
[--C-:B------:R-:W-:Y:S01]  /*5e70*/  @!P0 HADD2.F32 R7, -RZ, R9.reuse.H0_H0 ;  /* 0x20000009ff078230 */ /* 0x100fe20000004100 */
[----:B------:R-:W-:Y:S01]  /*5e80*/  @!P0 SHF.R.U64 R11, R14, 0x10, R15 ;  /* 0x000000100e0b8819 */ /* 0x000fe2000000120f */
[--C-:B------:R-:W-:Y:S01]  /*5e90*/  @!P0 HADD2.F32 R3, -RZ, R4.reuse.H0_H0 ;  /* 0x20000004ff038230 */ /* 0x100fe20000004100 */
[----:B------:R-:W-:Y:S01]  /*5ea0*/  @!P0 SHF.R.U32.HI R34, RZ, 0x10, R51 ;  /* 0x00000010ff228819 */ /* 0x000fe20000011633 */
[----:B------:R-:W-:Y:S01]  /*5eb0*/  @!P0 HADD2.F32 R13, -RZ, R9.H1_H1 ;  /* 0x30000009ff0d8230 */ /* 0x000fe20000004100 */
[----:B------:R-:W-:Y:S01]  /*5ec0*/  @!P0 FMUL.FTZ R14, R7, R2 ;  /* 0x00000002070e8220 */ /* 0x000fe20000410000 */
[----:B------:R-:W-:Y:S01]  /*5ed0*/  @!P0 HADD2.F32 R4, -RZ, R4.H1_H1 ;  /* 0x30000004ff048230 */ /* 0x000fe20000004100 */
[----:B------:R-:W-:Y:S01]  /*5ee0*/  @!P0 IMAD.MOV.U32 R9, RZ, RZ, R41 ;  /* 0x000000ffff098224 */ /* 0x000fe200078e0029 */
[----:B------:R-:W-:Y:S01]  /*5ef0*/  @!P0 HADD2.F32 R39, -RZ, R34.H0_H0 ;  /* 0x20000022ff278230 */ /* 0x000fe20000004100 */
[----:B------:R-:W-:Y:S01]  /*5f00*/  @!P0 FFMA.FTZ R55, R3, R8, -R14 ;  /* 0x0000000803378223 */ /* 0x000fe2000001080e */
[----:B------:R-:W-:Y:S01]  /*5f10*/  @!P0 HADD2.F32 R14, -RZ, R12.H0_H0 ;  /* 0x2000000cff0e8230 */ /* 0x000fe20000004100 */
[-C--:B------:R-:W-:Y:S01]  /*5f20*/  @!P0 FMUL.FTZ R12, R13, R5.reuse ;  /* 0x000000050d0c8220 */ /* 0x080fe20000410000 */
[----:B------:R-:W-:Y:S01]  /*5f30*/  @!P0 MOV R34, R42 ;  /* 0x0000002a00228202 */ /* 0x000fe20000000f00 */
[----:B------:R-:W-:Y:S01]  /*5f40*/  @!P0 FMUL.FTZ R2, R3, R2 ;  /* 0x0000000203028220 */ /* 0x000fe20000410000 */
[----:B------:R-:W-:Y:S01]  /*5f50*/  @!P0 SHF.R.U32.HI R33, RZ, 0x10, R49 ;  /* 0x00000010ff218819 */ /* 0x000fe20000011631 */
[C---:B------:R-:W-:Y:S01]  /*5f60*/  @!P0 FMUL.FTZ R3, R4.reuse, R5 ;  /* 0x0000000504038220 */ /* 0x040fe20000410000 */
[----:B------:R-:W-:Y:S01]  /*5f70*/  @!P0 MOV R5, R17 ;  /* 0x0000001100058202 */ /* 0x000fe20000000f00 */
[----:B------:R-:W-:Y:S01]  /*5f80*/  @!P0 FFMA.FTZ R54, R4, R14, -R12 ;  /* 0x0000000e04368223 */ /* 0x000fe2000001080c */
[----:B------:R-:W-:Y:S01]  /*5f90*/  @!P0 HADD2.F32 R4, -RZ, R28.H1_H1 ;  /* 0x3000001cff048230 */ /* 0x000fe20000004100 */
[----:B------:R-:W-:Y:S01]  /*5fa0*/  @!P0 FFMA.FTZ R2, R7, R8, R2 ;  /* 0x0000000807028223 */ /* 0x000fe20000010002 */
[----:B------:R-:W-:Y:S01]  /*5fb0*/  @!P0 SHF.R.U32.HI R10, RZ, 0x10, R15 ;  /* 0x00000010ff0a8819 */ /* 0x000fe2000001160f */
[----:B------:R-:W-:Y:S01]  /*5fc0*/  @!P0 FFMA.FTZ R3, R13, R14, R3 ;  /* 0x0000000e0d038223 */ /* 0x000fe20000010003 */
[----:B------:R-:W-:Y:S01]  /*5fd0*/  @!P0 HADD2.F32 R15, -RZ, R9.H0_H0 ;  /* 0x20000009ff0f8230 */ /* 0x000fe20000004100 */
[----:B------:R-:W-:Y:S01]  /*5fe0*/  @!P0 SHF.R.U64 R35, R50, 0x10, R51 ;  /* 0x0000001032238819 */ /* 0x000fe20000001233 */
[----:B------:R-:W-:Y:S02]  /*5ff0*/  @!P0 HADD2.F32 R7, -RZ, R5.H0_H0 ;  /* 0x20000005ff078230 */ /* 0x000fe40000004100 */
[----:B------:R-:W-:Y:S01]  /*6000*/  @!P0 HADD2.F32 R25, -RZ, R9.H1_H1 ;  /* 0x30000009ff198230 */ /* 0x000fe20000004100 */
[-C--:B------:R-:W-:Y:S01]  /*6010*/  @!P0 FMUL.FTZ R12, R15, R4.reuse ;  /* 0x000000040f0c8220 */ /* 0x080fe20000410000 */
[----:B------:R-:W-:Y:S01]  /*6020*/  @!P0 HADD2.F32 R8, -RZ, R6.H0_H0 ;  /* 0x20000006ff088230 */ /* 0x000fe20000004100 */
[C---:B------:R-:W-:Y:S01]  /*6030*/  @!P0 FMUL.FTZ R4, R7.reuse, R4 ;  /* 0x0000000407048220 */ /* 0x040fe20000410000 */
[----:B------:R-:W-:Y:S01]  /*6040*/  @!P0 HADD2.F32 R28, -RZ, R33.H0_H0 ;  /* 0x20000021ff1c8230 */ /* 0x000fe20000004100 */
[----:B------:R-:W-:Y:S01]  /*6050*/  @!P0 FFMA.FTZ R51, R7, R24, -R12 ;  /* 0x0000001807338223 */ /* 0x000fe2000001080c */
[----:B------:R-:W-:Y:S01]  /*6060*/  @!P0 MOV R7, R19 ;  /* 0x0000001300078202 */ /* 0x000fe20000000f00 */
[----:B------:R-:W-:Y:S01]  /*6070*/  @!P0 IMAD.MOV.U32 R12, RZ, RZ, R43 ;  /* 0x000000ffff0c8224 */ /* 0x000fe200078e002b */
[----:B------:R-:W-:Y:S01]  /*6080*/  @!P0 HADD2.F32 R6, -RZ, R5.H1_H1 ;  /* 0x30000005ff068230 */ /* 0x000fe20000004100 */
[----:B------:R-:W-:Y:S01]  /*6090*/  @!P0 FMUL.FTZ R9, R25, R8 ;  /* 0x0000000819098220 */ /* 0x000fe20000410000 */
[----:B------:R-:W-:Y:S01]  /*60a0*/  @!P0 HADD2.F32 R10, -RZ, R10.H0_H0 ;  /* 0x2000000aff0a8230 */ /* 0x000fe20000004100 */
[----:B------:R-:W-:Y:S01]  /*60b0*/  @!P0 FFMA.FTZ R4, R15, R24, R4 ;  /* 0x000000180f048223 */ /* 0x000fe20000010004 */
[--C-:B------:R-:W-:Y:S01]  /*60c0*/  @!P0 HADD2.F32 R36, -RZ, R12.reuse.H0_H0 ;  /* 0x2000000cff248230 */ /* 0x100fe20000004100 */
[C---:B------:R-:W-:Y:S01]  /*60d0*/  @!P0 FMUL.FTZ R5, R6.reuse, R8 ;  /* 0x0000000806058220 */ /* 0x040fe20000410000 */
[----:B------:R-:W-:Y:S01]  /*60e0*/  @!P0 HADD2.F32 R38, -RZ, R12.H1_H1 ;  /* 0x3000000cff268230 */ /* 0x000fe20000004100 */
[-C--:B------:R-:W-:Y:S01]  /*60f0*/  @!P0 FFMA.FTZ R50, R6, R28.reuse, -R9 ;  /* 0x0000001c06328223 */ /* 0x080fe20000010809 */
[----:B------:R-:W-:Y:S01]  /*6100*/  @!P0 HADD2.F32 R9, -RZ, R7.H0_H0 ;  /* 0x20000007ff098230 */ /* 0x000fe20000004100 */
[----:B------:R-:W-:Y:S01]  /*6110*/  @!P0 FFMA.FTZ R5, R25, R28, R5 ;  /* 0x0000001c19058223 */ /* 0x000fe20000010005 */
[----:B------:R-:W-:Y:S02]  /*6120*/  @!P0 HADD2.F32 R6, -RZ, R29.H0_H0 ;  /* 0x2000001dff068230 */ /* 0x000fe40000004100 */
[----:B------:R-:W-:Y:S02]  /*6130*/  @!P0 HADD2.F32 R7, -RZ, R7.H1_H1 ;  /* 0x30000007ff078230 */ /* 0x000fe40000004100 */
[--C-:B------:R-:W-:Y:S01]  /*6140*/  @!P0 HADD2.F32 R37, -RZ, R61.reuse.H0_H0 ;  /* 0x2000003dff258230 */ /* 0x100fe20000004100 */
[----:B------:R-:W-:Y:S01]  /*6150*/  @!P0 FMUL.FTZ R12, R36, R6 ;  /* 0x00000006240c8220 */ /* 0x000fe20000410000 */
[----:B------:R-:W-:Y:S01]  /*6160*/  @!P0 F2FP.PACK_AB R4, R5, R4 ;  /* 0x000000040504823e */ /* 0x000fe200000000ff */
[C---:B------:R-:W-:Y:S01]  /*6170*/  @!P0 FMUL.FTZ R8, R9.reuse, R6 ;  /* 0x0000000609088220 */ /* 0x040fe20000410000 */
[----:B------:R-:W-:Y:S01]  /*6180*/  @!P0 HADD2.F32 R33, -RZ, R61.H1_H1 ;  /* 0x3000003dff218230 */ /* 0x000fe20000004100 */
[-C--:B------:R-:W-:Y:S01]  /*6190*/  @!P0 FMUL.FTZ R6, R38, R10.reuse ;  /* 0x0000000a26068220 */ /* 0x080fe20000410000 */
[----:B------:R-:W-:Y:S01]  /*61a0*/  @!P0 HADD2.F32 R35, -RZ, R35.H0_H0 ;  /* 0x20000023ff238230 */ /* 0x000fe20000004100 */
[----:B------:R-:W-:Y:S01]  /*61b0*/  @!P0 FFMA.FTZ R49, R9, R37, -R12 ;  /* 0x0000002509318223 */ /* 0x000fe2000001080c */
[----:B------:R-:W-:Y:S01]  /*61c0*/  @!P0 HADD2.F32 R12, -RZ, R11.H0_H0 ;  /* 0x2000000bff0c8230 */ /* 0x000fe20000004100 */
[C---:B------:R-:W-:Y:S02]  /*61d0*/  @!P0 FMUL.FTZ R9, R7.reuse, R10 ;  /* 0x0000000a07098220 */ /* 0x040fe40000410000 */
[----:B------:R-:W-:Y:S01]  /*61e0*/  @!P0 FFMA.FTZ R48, R7, R39, -R6 ;  /* 0x0000002707308223 */ /* 0x000fe20000010806 */
[----:B------:R-:W-:Y:S01]  /*61f0*/  @!P0 HADD2.F32 R6, -RZ, R29.H1_H1 ;  /* 0x3000001dff068230 */ /* 0x000fe20000004100 */
[----:B------:R-:W-:Y:S01]  /*6200*/  @!P0 IMAD.MOV.U32 R7, RZ, RZ, R18 ;  /* 0x000000ffff078224 */ /* 0x000fe200078e0012 */
[--C-:B------:R-:W-:Y:S01]  /*6210*/  @!P0 HADD2.F32 R29, -RZ, R34.reuse.H0_H0 ;  /* 0x20000022ff1d8230 */ /* 0x100fe20000004100 */
[----:B------:R-:W-:Y:S01]  /*6220*/  @!P0 IMAD.MOV.U32 R41, RZ, RZ, R4 ;  /* 0x000000ffff298224 */ /* 0x000fe200078e0004 */
[----:B------:R-:W-:Y:S01]  /*6230*/  @!P0 F2FP.PACK_AB R13, R48, R49 ;  /* 0x00000031300d823e */ /* 0x000fe200000000ff */
[----:B------:R-:W-:Y:S02]  /*6240*/  @!P0 HADD2.F32 R34, -RZ, R34.H1_H1 ;  /* 0x30000022ff228230 */ /* 0x000fe40000004100 */
[--C-:B------:R-:W-:Y:S01]  /*6250*/  @!P0 HADD2.F32 R11, -RZ, R7.reuse.H0_H0 ;  /* 0x20000007ff0b8230 */ /* 0x100fe20000004100 */
[----:B------:R-:W-:Y:S01]  /*6260*/  @!P0 MOV R19, R13 ;  /* 0x0000000d00138202 */ /* 0x000fe20000000f00 */
[----:B------:R-:W-:Y:S01]  /*6270*/  @!P0 HADD2.F32 R10, -RZ, R7.H1_H1 ;  /* 0x30000007ff0a8230 */ /* 0x000fe20000004100 */
[----:B------:R-:W-:Y:S02]  /*6280*/  @!P0 FMUL.FTZ R7, R29, R6 ;  /* 0x000000061d078220 */ /* 0x000fe40000410000 */
[----:B------:R-:W-:Y:S02]  /*6290*/  @!P0 FMUL.FTZ R44, R34, R12 ;  /* 0x0000000c222c8220 */ /* 0x000fe40000410000 */
[C---:B------:R-:W-:Y:S02]  /*62a0*/  @!P0 FMUL.FTZ R6, R11.reuse, R6 ;  /* 0x000000060b068220 */ /* 0x040fe40000410000 */
[----:B------:R-:W-:Y:S01]  /*62b0*/  @!P0 FFMA.FTZ R45, R11, R33, -R7 ;  /* 0x000000210b2d8223 */ /* 0x000fe20000010807 */
[----:B------:R-:W-:Y:S01]  /*62c0*/  @!P0 F2FP.PACK_AB R11, R50, R51 ;  /* 0x00000033320b823e */ /* 0x000fe200000000ff */
[C---:B------:R-:W-:Y:S02]  /*62d0*/  @!P0 FMUL.FTZ R7, R10.reuse, R12 ;  /* 0x0000000c0a078220 */ /* 0x040fe40000410000 */
[----:B------:R-:W-:Y:S01]  /*62e0*/  @!P0 FFMA.FTZ R12, R10, R35, -R44 ;  /* 0x000000230a0c8223 */ /* 0x000fe2000001082c */
[----:B------:R-:W-:Y:S01]  /*62f0*/  @!P0 F2FP.PACK_AB R10, R54, R55 ;  /* 0x00000037360a823e */ /* 0x000fe200000000ff */
[----:B------:R-:W-:Y:S01]  /*6300*/  @!P0 FFMA.FTZ R6, R29, R33, R6 ;  /* 0x000000211d068223 */ /* 0x000fe20000010006 */
[----:B------:R-:W-:Y:S01]  /*6310*/  @!P0 MOV R17, R11 ;  /* 0x0000000b00118202 */ /* 0x000fe20000000f00 */
[----:B------:R-:W-:Y:S01]  /*6320*/  @!P0 FFMA.FTZ R7, R34, R35, R7 ;  /* 0x0000002322078223 */ /* 0x000fe20000010007 */
[----:B------:R-:W-:Y:S01]  /*6330*/  @!P0 F2FP.PACK_AB R12, R12, R45 ;  /* 0x0000002d0c0c823e */ /* 0x000fe200000000ff */
[----:B------:R-:W-:Y:S01]  /*6340*/  @!P0 FFMA.FTZ R8, R36, R37, R8 ;  /* 0x0000002524088223 */ /* 0x000fe20000010008 */
[----:B------:R-:W-:Y:S01]  /*6350*/  @!P0 MOV R16, R10 ;  /* 0x0000000a00108202 */ /* 0x000fe20000000f00 */
[----:B------:R-:W-:Y:S01]  /*6360*/  @!P0 FFMA.FTZ R9, R38, R39, R9 ;  /* 0x0000002726098223 */ /* 0x000fe20000010009 */
[----:B------:R-:W-:Y:S01]  /*6370*/  @!P0 F2FP.PACK_AB R10, R3, R2 ;  /* 0x00000002030a823e */ /* 0x000fe200000000ff */
[----:B------:R-:W-:Y:S01]  /*6380*/  @!P0 IMAD.MOV.U32 R18, RZ, RZ, R12 ;  /* 0x000000ffff128224 */ /* 0x000fe200078e000c */
[----:B------:R-:W-:Y:S02]  /*6390*/  @!P0 F2FP.PACK_AB R3, R7, R6 ;  /* 0x000000060703823e */ /* 0x000fe400000000ff */
[----:B------:R-:W-:Y:S02]  /*63a0*/  @!P0 F2FP.PACK_AB R2, R9, R8 ;  /* 0x000000080902823e */ /* 0x000fe400000000ff */
[----:B------:R1:W-:Y:S01]  /*63b0*/  STG.E.128 [R52.64], R16 ;  /* 0x0000001034007986 */ /* 0x0003e2000c101d06 */
[----:B------:R-:W-:Y:S02]  /*63c0*/  @!P0 MOV R40, R10 ;  /* 0x0000000a00288202 */ /* 0x000fe40000000f00 */
[----:B------:R-:W-:Y:S02]  /*63d0*/  @!P0 MOV R42, R3 ;  /* 0x00000003002a8202 */ /* 0x000fe40000000f00 */
[----:B------:R-:W-:Y:S05]  /*63e0*/  @!P0 MOV R43, R2 ;  /* 0x00000002002b8202 */ /* 0x000fea0000000f00 */
[----:B------:R1:W-:Y:S02]  /*63f0*/  @!P2 STG.E.128 [R46.64], R40 ;  /* 0x000000282e00a986 */ /* 0x0003e4000c101d06 */
.L_x_199:
[----:B------:R-:W-:Y:S05]  /*6400*/  BSYNC B0 ;  /* 0x0000000000007941 */ /* 0x000fea0003800000 */
.L_x_198:
[----:B------:R-:W-:Y:S11]  /*6410*/  ISETP.GE.AND P0, PT, R27, c[0x0][0x1d4], PT ;  /* 0x000075001b007a0c */ /* 0x000ff60003f06270 */
[----:B------:R-:W-:Y:S02]  /*6420*/  @!UPT UIADD3 URZ, URZ, URZ, URZ ;  /* 0x0000003f3f3ff290 */ /* 0x000fe4000fffe03f */
[----:B------:R-:W-:-:S05]  /*6430*/  @P0 BRA `(.L_x_183) ;  /* 0x000008a000000947 */ /* 0x000fca0003800000 */
[----:B-1----:R-:W-:Y:S01]  /*6440*/  LDS.128 R40, [R109+0x3c80] ;  /* 0x003c80006d287984 */ /* 0x002fe20000000c00 */
[----:B------:R-:W-:Y:S04]  /*6450*/  IADD3 R4, P1, P0, R78, R70, R104 ;  /* 0x000000464e047210 */ /* 0x000fe8000783e068 */
[----:B------:R-:W-:Y:S02]  /*6460*/  IADD3.X R6, R80, R65, R117, P1, P0 ;  /* 0x0000004150067210 */ /* 0x000fe40000fe0475 */
[----:B------:R-:W-:Y:S01]  /*6470*/  ISETP.GE.AND P0, PT, R27, c[0x0][0x27c], PT ;  /* 0x00009f001b007a0c */ /* 0x000fe20003f06270 */
[----:B------:R-:W1:Y:S01]  /*6480*/  LDS.128 R12, [R115+0x3c80] ;  /* 0x003c8000730c7984 */ /* 0x000e620000000c00 */
[C---:B------:R-:W-:Y:S04]  /*6490*/  LEA R48, P1, R4.reuse, c[0x0][0x1c8], 0x1 ;  /* 0x0000720004307a11 */ /* 0x040fe800078208ff */
[----:B------:R-:W-:Y:S02]  /*64a0*/  LEA.HI.X R49, R4, c[0x0][0x1cc], R6, 0x1, P1 ;  /* 0x0000730004317a11 */ /* 0x000fe400008f0c06 */
[----:B------:R-:W-:Y:S05]  /*64b0*/  ISETP.GE.AND P1, PT, R86, c[0x0][0x1d4], PT ;  /* 0x0000750056007a0c */ /* 0x000fea0003f26270 */
[----:B------:R-:W-:Y:S01]  /*64c0*/  @!P0 HADD2.F32 R2, -RZ, R30.H0_H0 ;  /* 0x2000001eff028230 */ /* 0x000fe20000004100 */
[----:B------:R-:W-:Y:S01]  /*64d0*/  @!P0 SHF.R.U64 R5, R20, 0x10, R21 ;  /* 0x0000001014058819 */ /* 0x000fe20000001215 */
[--C-:B------:R-:W-:Y:S01]  /*64e0*/  @!P0 HADD2.F32 R28, -RZ, R62.reuse.H0_H0 ;  /* 0x2000003eff1c8230 */ /* 0x100fe20000004100 */
[----:B------:R-:W-:Y:S01]  /*64f0*/  @!P0 SHF.R.U64 R9, R22, 0x10, R23 ;  /* 0x0000001016098819 */ /* 0x000fe20000001217 */
[----:B------:R-:W-:Y:S01]  /*6500*/  @!P0 HADD2.F32 R22, -RZ, R62.H1_H1 ;  /* 0x3000003eff168230 */ /* 0x000fe20000004100 */
[----:B------:R-:W-:Y:S01]  /*6510*/  @!P0 SHF.R.U32.HI R11, RZ, 0x10, R21 ;  /* 0x00000010ff0b8819 */ /* 0x000fe20000011615 */
[----:B------:R-:W-:Y:S01]  /*6520*/  @!P0 HADD2.F32 R37, -RZ, R63.H0_H0 ;  /* 0x2000003fff258230 */ /* 0x000fe20000004100 */
[----:B------:R-:W-:Y:S01]  /*6530*/  @!P0 SHF.R.U64 R10, R56, 0x10, R57 ;  /* 0x00000010380a8819 */ /* 0x000fe20000001239 */
[----:B------:R-:W-:Y:S01]  /*6540*/  @!P0 HADD2.F32 R18, -RZ, R9.H0_H0 ;  /* 0x20000009ff128230 */ /* 0x000fe20000004100 */
[----:B------:R-:W-:Y:S01]  /*6550*/  @!P0 SHF.R.U32.HI R16, RZ, 0x10, R23 ;  /* 0x00000010ff108819 */ /* 0x000fe20000011617 */
[----:B------:R-:W-:Y:S01]  /*6560*/  @!P0 HADD2.F32 R19, -RZ, R11.H0_H0 ;  /* 0x2000000bff138230 */ /* 0x000fe20000004100 */
[----:B------:R-:W-:Y:S01]  /*6570*/  @!P0 SHF.R.U32.HI R36, RZ, 0x10, R57 ;  /* 0x00000010ff248819 */ /* 0x000fe20000011639 */
[----:B------:R-:W-:Y:S01]  /*6580*/  @!P0 HADD2.F32 R24, -RZ, R10.H0_H0 ;  /* 0x2000000aff188230 */ /* 0x000fe20000004100 */
[--C-:B------:R-:W-:Y:S01]  /*6590*/  @!P0 SHF.R.U32.HI R39, RZ, 0x10, R59.reuse ;  /* 0x00000010ff278819 */ /* 0x100fe2000001163b */
[----:B------:R-:W-:Y:S01]  /*65a0*/  @!P0 HADD2.F32 R33, -RZ, R63.H1_H1 ;  /* 0x3000003fff218230 */ /* 0x000fe20000004100 */
[----:B------:R-:W-:Y:S01]  /*65b0*/  @!P0 SHF.R.U64 R35, R58, 0x10, R59 ;  /* 0x000000103a238819 */ /* 0x000fe2000000123b */
[----:B------:R-:W-:Y:S02]  /*65c0*/  @!P0 HADD2.F32 R17, -RZ, R31.H0_H0 ;  /* 0x2000001fff118230 */ /* 0x000fe40000004100 */
[----:B------:R-:W-:Y:S02]  /*65d0*/  @!P0 HADD2.F32 R39, -RZ, R39.H0_H0 ;  /* 0x20000027ff278230 */ /* 0x000fe40000004100 */
[----:B------:R-:W-:Y:S02]  /*65e0*/  @!P0 HADD2.F32 R35, -RZ, R35.H0_H0 ;  /* 0x20000023ff238230 */ /* 0x000fe40000004100 */
[----:B------:R-:W-:Y:S01]  /*65f0*/  @!P0 HADD2.F32 R20, -RZ, R16.H0_H0 ;  /* 0x20000010ff148230 */ /* 0x000fe20000004100 */
[----:B-1----:R-:W-:Y:S02]  /*6600*/  @!P0 MOV R7, R13 ;  /* 0x0000000d00078202 */ /* 0x002fe40000000f00 */
[----:B------:R-:W-:Y:S02]  /*6610*/  @!P0 MOV R29, R41 ;  /* 0x00000029001d8202 */ /* 0x000fe40000000f00 */
[----:B------:R-:W-:Y:S01]  /*6620*/  @!P0 MOV R6, R40 ;  /* 0x0000002800068202 */ /* 0x000fe20000000f00 */
[----:B------:R-:W-:Y:S01]  /*6630*/  @!P0 HADD2.F32 R3, -RZ, R7.H0_H0 ;  /* 0x20000007ff038230 */ /* 0x000fe20000004100 */
[----:B------:R-:W-:Y:S01]  /*6640*/  @!P0 MOV R34, R42 ;  /* 0x0000002a00228202 */ /* 0x000fe20000000f00 */
[----:B------:R-:W-:Y:S02]  /*6650*/  @!P0 HADD2.F32 R25, -RZ, R29.H0_H0 ;  /* 0x2000001dff198230 */ /* 0x000fe40000004100 */
[----:B------:R-:W-:Y:S01]  /*6660*/  @!P0 HADD2.F32 R9, -RZ, R7.H1_H1 ;  /* 0x30000007ff098230 */ /* 0x000fe20000004100 */
[-C--:B------:R-:W-:Y:S01]  /*6670*/  @!P0 FMUL.FTZ R4, R3, R2.reuse ;  /* 0x0000000203048220 */ /* 0x080fe20000410000 */
[----:B------:R-:W-:Y:S01]  /*6680*/  @!P0 HADD2.F32 R23, -RZ, R6.H1_H1 ;  /* 0x30000006ff178230 */ /* 0x000fe20000004100 */
[----:B------:R-:W-:Y:S01]  /*6690*/  @!P0 FMUL.FTZ R8, R25, R2 ;  /* 0x0000000219088220 */ /* 0x000fe20000410000 */
[----:B------:R-:W-:Y:S02]  /*66a0*/  @!P0 HADD2.F32 R2, -RZ, R30.H1_H1 ;  /* 0x3000001eff028230 */ /* 0x000fe40000004100 */
[----:B------:R-:W-:Y:S01]  /*66b0*/  @!P0 HADD2.F32 R21, -RZ, R6.H0_H0 ;  /* 0x20000006ff158230 */ /* 0x000fe20000004100 */
[----:B------:R-:W-:Y:S01]  /*66c0*/  @!P0 FFMA.FTZ R54, R3, R28, -R8 ;  /* 0x0000001c03368223 */ /* 0x000fe20000010808 */
[----:B------:R-:W-:Y:S01]  /*66d0*/  @!P0 MOV R3, R12 ;  /* 0x0000000c00038202 */ /* 0x000fe20000000f00 */
[----:B------:R-:W-:Y:S02]  /*66e0*/  @!P0 HADD2.F32 R8, -RZ, R5.H0_H0 ;  /* 0x20000005ff088230 */ /* 0x000fe40000004100 */
[----:B------:R-:W-:Y:S02]  /*66f0*/  @!P0 HADD2.F32 R30, -RZ, R36.H0_H0 ;  /* 0x20000024ff1e8230 */ /* 0x000fe40000004100 */
[--C-:B------:R-:W-:Y:S01]  /*6700*/  @!P0 HADD2.F32 R5, -RZ, R3.reuse.H1_H1 ;  /* 0x30000003ff058230 */ /* 0x100fe20000004100 */
[----:B------:R-:W-:Y:S01]  /*6710*/  @!P0 FMUL.FTZ R10, R23, R8 ;  /* 0x00000008170a8220 */ /* 0x000fe20000410000 */
[----:B------:R-:W-:Y:S01]  /*6720*/  @!P0 HADD2.F32 R6, -RZ, R3.H0_H0 ;  /* 0x20000003ff068230 */ /* 0x000fe20000004100 */
[----:B------:R-:W-:Y:S01]  /*6730*/  @!P0 FMUL.FTZ R3, R21, R2 ;  /* 0x0000000215038220 */ /* 0x000fe20000410000 */
[----:B------:R-:W-:Y:S01]  /*6740*/  @!P0 HADD2.F32 R29, -RZ, R29.H1_H1 ;  /* 0x3000001dff1d8230 */ /* 0x000fe20000004100 */
[C---:B------:R-:W-:Y:S01]  /*6750*/  @!P0 FFMA.FTZ R52, R5.reuse, R24, -R10 ;  /* 0x0000001805348223 */ /* 0x040fe2000001080a */
[----:B------:R-:W-:Y:S01]  /*6760*/  @!P0 HADD2.F32 R10, -RZ, R31.H1_H1 ;  /* 0x3000001fff0a8230 */ /* 0x000fe20000004100 */
[C---:B------:R-:W-:Y:S01]  /*6770*/  @!P0 FMUL.FTZ R2, R6.reuse, R2 ;  /* 0x0000000206028220 */ /* 0x040fe20000410000 */
[----:B------:R-:W-:Y:S01]  /*6780*/  @!P0 MOV R31, R43 ;  /* 0x0000002b001f8202 */ /* 0x000fe20000000f00 */
[----:B------:R-:W-:Y:S01]  /*6790*/  @!P0 FFMA.FTZ R53, R6, R22, -R3 ;  /* 0x0000001606358223 */ /* 0x000fe20000010803 */
[----:B------:R-:W-:Y:S01]  /*67a0*/  @!P0 MOV R6, R14 ;  /* 0x0000000e00068202 */ /* 0x000fe20000000f00 */
[----:B------:R-:W-:Y:S02]  /*67b0*/  @!P0 FMUL.FTZ R3, R5, R8 ;  /* 0x0000000805038220 */ /* 0x000fe40000410000 */
[----:B------:R-:W-:Y:S01]  /*67c0*/  @!P0 IMAD.MOV.U32 R5, RZ, RZ, R15 ;  /* 0x000000ffff058224 */ /* 0x000fe200078e000f */
[--C-:B------:R-:W-:Y:S01]  /*67d0*/  @!P0 HADD2.F32 R36, -RZ, R31.reuse.H0_H0 ;  /* 0x2000001fff248230 */ /* 0x100fe20000004100 */
[----:B------:R-:W-:Y:S01]  /*67e0*/  @!P0 FMUL.FTZ R46, R29, R19 ;  /* 0x000000131d2e8220 */ /* 0x000fe20000410000 */
[----:B------:R-:W-:Y:S01]  /*67f0*/  @!P0 HADD2.F32 R8, -RZ, R6.H0_H0 ;  /* 0x20000006ff088230 */ /* 0x000fe20000004100 */
[----:B------:R-:W-:Y:S01]  /*6800*/  @!P0 FFMA.FTZ R2, R21, R22, R2 ;  /* 0x0000001615028223 */ /* 0x000fe20000010002 */
[----:B------:R-:W-:Y:S01]  /*6810*/  @!P0 HADD2.F32 R38, -RZ, R31.H1_H1 ;  /* 0x3000001fff268230 */ /* 0x000fe20000004100 */
[----:B------:R-:W-:Y:S01]  /*6820*/  @!P0 FFMA.FTZ R51, R9, R30, -R46 ;  /* 0x0000001e09338223 */ /* 0x000fe2000001082e */
[--C-:B------:R-:W-:Y:S01]  /*6830*/  @!P0 HADD2.F32 R31, -RZ, R34.reuse.H0_H0 ;  /* 0x20000022ff1f8230 */ /* 0x100fe20000004100 */
[----:B------:R-:W-:Y:S01]  /*6840*/  @!P0 FFMA.FTZ R3, R23, R24, R3 ;  /* 0x0000001817038223 */ /* 0x000fe20000010003 */
[----:B------:R-:W-:Y:S01]  /*6850*/  @!P0 HADD2.F32 R34, -RZ, R34.H1_H1 ;  /* 0x30000022ff228230 */ /* 0x000fe20000004100 */
[----:B------:R-:W-:Y:S01]  /*6860*/  @!P0 FFMA.FTZ R4, R25, R28, R4 ;  /* 0x0000001c19048223 */ /* 0x000fe20000010004 */
[--C-:B------:R-:W-:Y:S01]  /*6870*/  @!P0 HADD2.F32 R16, -RZ, R5.reuse.H0_H0 ;  /* 0x20000005ff108230 */ /* 0x100fe20000004100 */
[----:B------:R-:W-:Y:S01]  /*6880*/  @!P0 FMUL.FTZ R45, R31, R10 ;  /* 0x0000000a1f2d8220 */ /* 0x000fe20000410000 */
[----:B------:R-:W-:Y:S01]  /*6890*/  @!P0 HADD2.F32 R11, -RZ, R5.H1_H1 ;  /* 0x30000005ff0b8230 */ /* 0x000fe20000004100 */
[----:B------:R-:W-:Y:S01]  /*68a0*/  @!P0 FMUL.FTZ R5, R38, R20 ;  /* 0x0000001426058220 */ /* 0x000fe20000410000 */
[----:B------:R-:W-:Y:S01]  /*68b0*/  @!P0 HADD2.F32 R7, -RZ, R6.H1_H1 ;  /* 0x30000006ff078230 */ /* 0x000fe20000004100 */
[----:B------:R-:W-:Y:S02]  /*68c0*/  @!P0 FMUL.FTZ R6, R36, R17 ;  /* 0x0000001124068220 */ /* 0x000fe40000410000 */
[----:B------:R-:W-:Y:S02]  /*68d0*/  @!P0 FMUL.FTZ R44, R34, R18 ;  /* 0x00000012222c8220 */ /* 0x000fe40000410000 */
[----:B------:R-:W-:Y:S02]  /*68e0*/  @!P0 FFMA.FTZ R6, R16, R37, -R6 ;  /* 0x0000002510068223 */ /* 0x000fe40000010806 */
[----:B------:R-:W-:Y:S02]  /*68f0*/  @!P0 FFMA.FTZ R47, R11, R39, -R5 ;  /* 0x000000270b2f8223 */ /* 0x000fe40000010805 */
[----:B------:R-:W-:Y:S01]  /*6900*/  @!P0 FFMA.FTZ R50, R8, R33, -R45 ;  /* 0x0000002108328223 */ /* 0x000fe2000001082d */
[----:B------:R-:W-:Y:S01]  /*6910*/  @!P0 F2FP.PACK_AB R45, R51, R54 ;  /* 0x00000036332d823e */ /* 0x000fe200000000ff */
[----:B------:R-:W-:Y:S01]  /*6920*/  @!P0 FFMA.FTZ R46, R7, R35, -R44 ;  /* 0x00000023072e8223 */ /* 0x000fe2000001082c */
[----:B------:R-:W-:Y:S01]  /*6930*/  @!P0 F2FP.PACK_AB R44, R52, R53 ;  /* 0x00000035342c823e */ /* 0x000fe200000000ff */
[----:B------:R-:W-:Y:S01]  /*6940*/  @!P0 FMUL.FTZ R5, R9, R19 ;  /* 0x0000001309058220 */ /* 0x000fe20000410000 */
[----:B------:R-:W-:Y:S01]  /*6950*/  @!P0 F2FP.PACK_AB R19, R47, R6 ;  /* 0x000000062f13823e */ /* 0x000fe200000000ff */
[----:B------:R-:W-:Y:S01]  /*6960*/  @!P0 FMUL.FTZ R6, R8, R10 ;  /* 0x0000000a08068220 */ /* 0x000fe20000410000 */
[----:B------:R-:W-:Y:S01]  /*6970*/  @!P0 F2FP.PACK_AB R9, R46, R50 ;  /* 0x000000322e09823e */ /* 0x000fe200000000ff */
[----:B------:R-:W-:Y:S01]  /*6980*/  @!P0 IMAD.MOV.U32 R12, RZ, RZ, R44 ;  /* 0x000000ffff0c8224 */ /* 0x000fe200078e002c */
[----:B------:R-:W-:Y:S01]  /*6990*/  @!P0 MOV R13, R45 ;  /* 0x0000002d000d8202 */ /* 0x000fe20000000f00 */
[----:B------:R-:W-:Y:S01]  /*69a0*/  @!P0 FMUL.FTZ R7, R7, R18 ;  /* 0x0000001207078220 */ /* 0x000fe20000410000 */
[----:B------:R-:W-:Y:S01]  /*69b0*/  @!P0 MOV R14, R9 ;  /* 0x00000009000e8202 */ /* 0x000fe20000000f00 */
[----:B------:R-:W-:Y:S01]  /*69c0*/  @!P0 FFMA.FTZ R5, R29, R30, R5 ;  /* 0x0000001e1d058223 */ /* 0x000fe20000010005 */
[----:B------:R-:W-:Y:S01]  /*69d0*/  @!P0 MOV R15, R19 ;  /* 0x00000013000f8202 */ /* 0x000fe20000000f00 */
[----:B------:R-:W-:Y:S01]  /*69e0*/  @!P0 FMUL.FTZ R8, R16, R17 ;  /* 0x0000001110088220 */ /* 0x000fe20000410000 */
[----:B------:R-:W-:Y:S01]  /*69f0*/  @!P0 F2FP.PACK_AB R10, R3, R2 ;  /* 0x00000002030a823e */ /* 0x000fe200000000ff */
[----:B------:R-:W-:Y:S01]  /*6a00*/  @!P0 FFMA.FTZ R6, R31, R33, R6 ;  /* 0x000000211f068223 */ /* 0x000fe20000010006 */
[----:B------:R-:W-:Y:S01]  /*6a10*/  @!P0 F2FP.PACK_AB R4, R5, R4 ;  /* 0x000000040504823e */ /* 0x000fe200000000ff */
[----:B------:R1:W-:Y:S01]  /*6a20*/  STG.E.128 [R48.64], R12 ;  /* 0x0000000c30007986 */ /* 0x0003e2000c101d06 */
[----:B------:R-:W-:Y:S02]  /*6a30*/  @!P0 FMUL.FTZ R9, R11, R20 ;  /* 0x000000140b098220 */ /* 0x000fe40000410000 */
[----:B------:R-:W-:Y:S01]  /*6a40*/  @!P0 MOV R41, R4 ;  /* 0x0000000400298202 */ /* 0x000fe20000000f00 */
[----:B------:R-:W-:Y:S02]  /*6a50*/  @!P0 FFMA.FTZ R7, R34, R35, R7 ;  /* 0x0000002322078223 */ /* 0x000fe40000010007 */
[----:B------:R-:W-:Y:S02]  /*6a60*/  @!P0 FFMA.FTZ R8, R36, R37, R8 ;  /* 0x0000002524088223 */ /* 0x000fe40000010008 */
[----:B------:R-:W-:Y:S01]  /*6a70*/  @!P0 FFMA.FTZ R9, R38, R39, R9 ;  /* 0x0000002726098223 */ /* 0x000fe20000010009 */
[----:B------:R-:W-:Y:S01]  /*6a80*/  @!P0 F2FP.PACK_AB R3, R7, R6 ;  /* 0x000000060703823e */ /* 0x000fe200000000ff */
[----:B------:R-:W-:Y:S03]  /*6a90*/  @!P0 IMAD.MOV.U32 R40, RZ, RZ, R10 ;  /* 0x000000ffff288224 */ /* 0x000fe600078e000a */
[----:B------:R-:W-:Y:S02]  /*6aa0*/  @!P0 F2FP.PACK_AB R2, R9, R8 ;  /* 0x000000080902823e */ /* 0x000fe400000000ff */
[----:B------:R-:W-:Y:S02]  /*6ab0*/  @!P0 MOV R42, R3 ;  /* 0x00000003002a8202 */ /* 0x000fe40000000f00 */
[----:B------:R-:W-:Y:S01]  /*6ac0*/  @!P0 MOV R43, R2 ;  /* 0x00000002002b8202 */ /* 0x000fe20000000f00 */
[----:B------:R-:W-:-:S05]  /*6ad0*/  @P1 BRA `(.L_x_183) ;  /* 0x0000020000001947 */ /* 0x000fca0003800000 */
[----:B------:R-:W-:Y:S04]  /*6ae0*/  IADD3 R3, P1, P0, R78, R70, R86 ;  /* 0x000000464e037210 */ /* 0x000fe8000783e056 */
[----:B------:R-:W-:Y:S02]  /*6af0*/  IADD3.X R4, R80, R65, R112, P1, P0 ;  /* 0x0000004150047210 */ /* 0x000fe40000fe0470 */
[C---:B------:R-:W-:Y:S04]  /*6b00*/  LEA R2, P0, R3.reuse, c[0x0][0x1c8], 0x1 ;  /* 0x0000720003027a11 */ /* 0x040fe800078008ff */
[----:B------:R-:W-:Y:S05]  /*6b10*/  LEA.HI.X R3, R3, c[0x0][0x1cc], R4, 0x1, P0 ;  /* 0x0000730003037a11 */ /* 0x000fea00000f0c04 */
[----:B------:R2:W-:Y:S01]  /*6b20*/  STG.E.128 [R2.64], R40 ;  /* 0x0000002802007986 */ /* 0x0005e2000c101d06 */
[----:B------:R-:W-:-:S05]  /*6b30*/  BRA `(.L_x_183) ;  /* 0x000001a000007947 */ /* 0x000fca0003800000 */
.L_x_179:
[----:B------:R-:W-:Y:S05]  /*6b40*/  IMAD R2, R32, -0x30, R0 ;  /* 0xffffffd020027824 */ /* 0x000fea00078e0200 */
[----:B------:R-:W-:Y:S04]  /*6b50*/  IMNMX R77, R2, 0x30, PT ;  /* 0x00000030024d7817 */ /* 0x000fe80003800200 */
[----:B------:R-:W-:Y:S11]  /*6b60*/  ISETP.GE.AND P0, PT, R242, R77, PT ;  /* 0x0000004df200720c */ /* 0x000ff60003f06270 */
[----:B------:R-:W-:Y:S02]  /*6b70*/  @!UPT UIADD3 URZ, URZ, URZ, URZ ;  /* 0x0000003f3f3ff290 */ /* 0x000fe4000fffe03f */
[----:B------:R-:W-:-:S05]  /*6b80*/  @P0 BRA `(.L_x_183) ;  /* 0x0000015000000947 */ /* 0x000fca0003800000 */
[----:B------:R-:W-:Y:S02]  /*6b90*/  ISETP.GE.AND P0, PT, R100, c[0x0][0x1d4], PT ;  /* 0x0000750064007a0c */ /* 0x000fe40003f06270 */
[----:B------:R-:W-:Y:S02]  /*6ba0*/  ISETP.GE.AND P1, PT, R26, c[0x0][0x1d4], PT ;  /* 0x000075001a007a0c */ /* 0x000fe40003f26270 */
[C---:B------:R-:W-:Y:S02]  /*6bb0*/  IADD3 R2, R100.reuse, 0x30, RZ ;  /* 0x0000003064027810 */ /* 0x040fe40007ffe0ff */
[----:B------:R-:W-:Y:S02]  /*6bc0*/  IADD3 R3, R100, 0x40, RZ ;  /* 0x0000004064037810 */ /* 0x000fe40007ffe0ff */
[----:B------:R-:W-:Y:S02]  /*6bd0*/  ISETP.GE.AND P2, PT, R2, c[0x0][0x1d4], PT ;  /* 0x0000750002007a0c */ /* 0x000fe40003f46270 */
[----:B------:R-:W-:Y:S03]  /*6be0*/  IADD3 R2, R100, 0x50, RZ ;  /* 0x0000005064027810 */ /* 0x000fe60007ffe0ff */
[----:B------:R-:W1:Y:S04]  /*6bf0*/  @!P0 LDS.128 R8, [R234+0x2400] ;  /* 0x00240000ea088984 */ /* 0x000e680000000c00 */
[----:B------:R-:W2:Y:S04]  /*6c00*/  @!P1 LDS.128 R4, [R235+0x2400] ;  /* 0x00240000eb049984 */ /* 0x000ea80000000c00 */
[----:B-1----:R-:W-:Y:S01]  /*6c10*/  @!P0 STG.E.128 [R54.64], R8 ;  /* 0x0000000836008986 */ /* 0x002fe2000c101d06 */
[----:B------:R-:W-:Y:S03]  /*6c20*/  ISETP.GE.AND P0, PT, R27, c[0x0][0x1d4], PT ;  /* 0x000075001b007a0c */ /* 0x000fe60003f06270 */
[----:B--2---:R-:W-:Y:S01]  /*6c30*/  @!P1 STG.E.128 [R54.64+0x20], R4 ;  /* 0x0000200436009986 */ /* 0x004fe2000c101d06 */
[----:B------:R-:W-:Y:S03]  /*6c40*/  ISETP.GE.AND P1, PT, R3, c[0x0][0x1d4], PT ;  /* 0x0000750003007a0c */ /* 0x000fe60003f26270 */
[----:B------:R-:W1:Y:S06]  /*6c50*/  @!P2 LDS.128 R4, [R235+0x3000] ;  /* 0x00300000eb04a984 */ /* 0x000e6c0000000c00 */
[----:B------:R-:W2:Y:S04]  /*6c60*/  @!P0 LDS.128 R8, [R234+0x3000] ;  /* 0x00300000ea088984 */ /* 0x000ea80000000c00 */
[----:B-1----:R-:W-:Y:S04]  /*6c70*/  @!P2 STG.E.128 [R54.64+0x60], R4 ;  /* 0x000060043600a986 */ /* 0x002fe8000c101d06 */
[----:B--2---:R-:W-:Y:S01]  /*6c80*/  @!P0 STG.E.128 [R54.64+0x40], R8 ;  /* 0x0000400836008986 */ /* 0x004fe2000c101d06 */
[----:B------:R-:W-:Y:S03]  /*6c90*/  ISETP.GE.AND P0, PT, R2, c[0x0][0x1d4], PT ;  /* 0x0000750002007a0c */ /* 0x000fe60003f06270 */
[----:B------:R-:W1:Y:S10]  /*6ca0*/  @!P1 LDS.128 R8, [R234+0x3c00] ;  /* 0x003c0000ea089984 */ /* 0x000e740000000c00 */
[----:B------:R-:W2:Y:S04]  /*6cb0*/  @!P0 LDS.128 R4, [R235+0x3c00] ;  /* 0x003c0000eb048984 */ /* 0x000ea80000000c00 */
[----:B-1----:R1:W-:Y:S04]  /*6cc0*/  @!P1 STG.E.128 [R54.64+0x80], R8 ;  /* 0x0000800836009986 */ /* 0x0023e8000c101d06 */
[----:B--2---:R1:W-:Y:S02]  /*6cd0*/  @!P0 STG.E.128 [R54.64+0xa0], R4 ;  /* 0x0000a00436008986 */ /* 0x0043e4000c101d06 */
.L_x_183:
[----:B------:R-:W-:Y:S05]  /*6ce0*/  BSYNC B1 ;  /* 0x0000000000017941 */ /* 0x000fea0003800000 */
.L_x_178:
[----:B-12--5:R-:W-:Y:S01]  /*6cf0*/  IMAD.IADD R3, R77, 0x1, -R243 ;  /* 0x000000014d037824 */ /* 0x026fe200078e0af3 */
[----:B------:R-:W-:Y:S01]  /*6d00*/  BSSY B0, `(.L_x_200) ;  /* 0x000004e000007945 */ /* 0x000fe20003800000 */
[----:B------:R-:W-:Y:S02]  /*6d10*/  IMAD R2, R81, 0x30, RZ ;  /* 0x0000003051027824 */ /* 0x000fe400078e02ff */
[----:B------:R-:W-:Y:S01]  /*6d20*/  IMAD.WIDE.U32 R10, R32, 0x30, RZ ;  /* 0x00000030200a7825 */ /* 0x000fe200078e00ff */
[----:B------:R-:W-:Y:S03]  /*6d30*/  ISETP.GE.AND P0, PT, R3, 0x21, PT ;  /* 0x000000210300780c */ /* 0x000fe60003f06270 */
[----:B------:R-:W-:Y:S01]  /*6d40*/  IMAD.IADD R9, R11, 0x1, R2 ;  /* 0x000000010b097824 */ /* 0x000fe200078e0202 */
[----:B------:R-:W-:Y:S04]  /*6d50*/  IADD3 R4, P1, R129, R10, RZ ;  /* 0x0000000a81047210 */ /* 0x000fe80007f3e0ff */
[----:B------:R-:W-:Y:S05]  /*6d60*/  IADD3.X R2, R9, R132, RZ, P1, !PT ;  /* 0x0000008409027210 */ /* 0x000fea0000ffe4ff */
[----:B------:R-:W-:Y:S02]  /*6d70*/  @P0 IADD3 R8, P1, R4, 0x20, RZ ;  /* 0x0000002004080810 */ /* 0x000fe40007f3e0ff */
[----:B------:R-:W-:Y:S03]  /*6d80*/  @P0 MOV R7, R87 ;  /* 0x0000005700070202 */ /* 0x000fe60000000f00 */
[----:B------:R-:W-:Y:S01]  /*6d90*/  @P0 IMAD.X R6, RZ, RZ, R2, P1 ;  /* 0x000000ffff060224 */ /* 0x000fe200008e0602 */
[----:B------:R-:W-:Y:S11]  /*6da0*/  ISETP.GE.AND P1, PT, R3, 0x1, PT ;  /* 0x000000010300780c */ /* 0x000ff60003f26270 */
[----:B------:R-:W-:Y:S02]  /*6db0*/  @!UPT UIADD3 URZ, URZ, URZ, URZ ;  /* 0x0000003f3f3ff290 */ /* 0x000fe4000fffe03f */
[----:B------:R-:W-:Y:S01]  /*6dc0*/  @P1 IMAD R5, R2, c[0x0][0x258], RZ ;  /* 0x0000960002051a24 */ /* 0x000fe200078e02ff */
[----:B------:R-:W-:Y:S01]  /*6dd0*/  @P1 MOV R2, R82 ;  /* 0x0000005200021202 */ /* 0x000fe20000000f00 */
[----:B------:R-:W-:Y:S04]  /*6de0*/  @P1 IMAD.MOV.U32 R3, RZ, RZ, R87 ;  /* 0x000000ffff031224 */ /* 0x000fe800078e0057 */
[C---:B------:R-:W-:Y:S04]  /*6df0*/  @P1 IMAD.WIDE.U32 R2, R4.reuse, c[0x0][0x258], R2 ;  /* 0x0000960004021a25 */ /* 0x040fe800078e0002 */
[----:B------:R-:W-:Y:S05]  /*6e00*/  @P1 IMAD R4, R4, c[0x0][0x25c], R5 ;  /* 0x0000970004041a24 */ /* 0x000fea00078e0205 */
[----:B------:R-:W-:Y:S02]  /*6e10*/  @P1 IADD3 R3, R3, R4, RZ ;  /* 0x0000000403031210 */ /* 0x000fe40007ffe0ff */
[C---:B------:R-:W-:Y:S04]  /*6e20*/  @P1 LEA R4, P2, R2.reuse, c[0x0][0x250], 0x1 ;  /* 0x0000940002041a11 */ /* 0x040fe800078408ff */
[----:B------:R-:W-:Y:S01]  /*6e30*/  @P1 LEA.HI.X R5, R2, c[0x0][0x254], R3, 0x1, P2 ;  /* 0x0000950002051a11 */ /* 0x000fe200010f0c03 */
[----:B------:R-:W-:Y:S02]  /*6e40*/  @P0 IMAD R2, R6, c[0x0][0x258], RZ ;  /* 0x0000960006020a24 */ /* 0x000fe400078e02ff */
[----:B------:R-:W-:Y:S02]  /*6e50*/  @P0 IMAD.MOV.U32 R6, RZ, RZ, R82 ;  /* 0x000000ffff060224 */ /* 0x000fe400078e0052 */
[C---:B------:R-:W-:Y:S02]  /*6e60*/  @P0 IMAD R2, R8.reuse, c[0x0][0x25c], R2 ;  /* 0x0000970008020a24 */ /* 0x040fe400078e0202 */
[----:B------:R-:W-:Y:S04]  /*6e70*/  @P0 IMAD.WIDE.U32 R6, R8, c[0x0][0x258], R6 ;  /* 0x0000960008060a25 */ /* 0x000fe800078e0006 */
[----:B------:R-:W-:Y:S01]  /*6e80*/  @P0 IMAD.IADD R3, R7, 0x1, R2 ;  /* 0x0000000107030824 */ /* 0x000fe200078e0202 */
[C---:B------:R-:W-:Y:S02]  /*6e90*/  @P1 SHF.L.U32 R7, R241.reuse, 0x1, RZ ;  /* 0x00000001f1071819 */ /* 0x040fe400000006ff */
[C---:B------:R-:W-:Y:S03]  /*6ea0*/  @P0 LEA R2, P2, R6.reuse, c[0x0][0x250], 0x1 ;  /* 0x0000940006020a11 */ /* 0x040fe600078408ff */
[----:B------:R-:W-:Y:S01]  /*6eb0*/  @!PT LDS RZ, [RZ] ;  /* 0x00000000fffff984 */ /* 0x000fe20000000800 */
[----:B------:R-:W-:Y:S01]  /*6ec0*/  @!PT LDS RZ, [RZ] ;  /* 0x00000000fffff984 */ /* 0x000fe20000000800 */
[----:B------:R-:W-:Y:S01]  /*6ed0*/  @!PT LDS RZ, [RZ] ;  /* 0x00000000fffff984 */ /* 0x000fe20000000800 */
[----:B------:R1:W-:Y:S01]  /*6ee0*/  @P1 LDGSTS.E.BYPASS.LTC128B.128 [R7+0x1880], [R4.64], !P6 ;  /* 0x0188000004071fae */ /* 0x0003e2000f101d46 */
[----:B------:R-:W-:Y:S02]  /*6ef0*/  @P0 LEA.HI.X R3, R6, c[0x0][0x254], R3, 0x1, P2 ;  /* 0x0000950006030a11 */ /* 0x000fe400010f0c03 */
[----:B------:R-:W-:Y:S01]  /*6f00*/  @P0 SHF.L.U32 R6, R241, 0x1, RZ ;  /* 0x00000001f1060819 */ /* 0x000fe200000006ff */
[----:B------:R1:W-:Y:S04]  /*6f10*/  @P1 LDGSTS.E.BYPASS.LTC128B.128 [R7+0x2480], [R4.64+0x40], !P5 ;  /* 0x0248004004071fae */ /* 0x0003e8000e901d46 */
[----:B------:R1:W-:Y:S04]  /*6f20*/  @P1 LDGSTS.E.BYPASS.LTC128B.128 [R7+0x3080], [R4.64+0x80], !P4 ;  /* 0x0308008004071fae */ /* 0x0003e8000e101d46 */
[----:B------:R1:W-:Y:S04]  /*6f30*/  @P0 LDGSTS.E.BYPASS.LTC128B.128 [R6+0x2080], [R2.64], !P6 ;  /* 0x0208000002060fae */ /* 0x0003e8000f101d46 */
[----:B------:R1:W-:Y:S04]  /*6f40*/  @P0 LDGSTS.E.BYPASS.LTC128B.128 [R6+0x2c80], [R2.64+0x40], !P5 ;  /* 0x02c8004002060fae */ /* 0x0003e8000e901d46 */
[----:B------:R1:W-:Y:S01]  /*6f50*/  @P0 LDGSTS.E.BYPASS.LTC128B.128 [R6+0x3880], [R2.64+0x80], !P4 ;  /* 0x0388008002060fae */ /* 0x0003e2000e101d46 */
[----:B------:R-:W-:Y:S03]  /*6f60*/  ISETP.GE.AND P0, PT, R242, R77, PT ;  /* 0x0000004df200720c */ /* 0x000fe60003f06270 */
[----:B------:R-:W0:Y:S01]  /*6f70*/  LDGDEPBAR ;  /* 0x00000000000079af */ /* 0x000e220000000000 */
[----:B------:R-:W-:Y:S04]  /*6f80*/  DEPBAR.LE SB0, 0x0 ;  /* 0x000080000000791a */ /* 0x000fe80000000000 */
[----:B------:R-:W-:Y:S06]  /*6f90*/  BAR.SYNC.DEFER_BLOCKING 0x0 ;  /* 0x0000000000007b1d */ /* 0x000fec0000010000 */
[----:B------:R-:W-:-:S05]  /*6fa0*/  @P0 BRA `(.L_x_201) ;  /* 0x0000023000000947 */ /* 0x000fca0003800000 */
[----:B-1----:R-:W-:Y:S01]  /*6fb0*/  IADD3 R2, P0, R134, R10, RZ ;  /* 0x0000000a86027210 */ /* 0x002fe20007f1e0ff */
[----:B------:R-:W-:Y:S01]  /*6fc0*/  IMAD.MOV.U32 R4, RZ, RZ, R102 ;  /* 0x000000ffff047224 */ /* 0x000fe200078e0066 */
[C---:B------:R-:W-:Y:S01]  /*6fd0*/  ISETP.GE.AND P1, PT, R100.reuse, c[0x0][0x1d4], PT ;  /* 0x0000750064007a0c */ /* 0x040fe20003f26270 */
[----:B------:R-:W-:Y:S01]  /*6fe0*/  IMAD.MOV.U32 R5, RZ, RZ, R125 ;  /* 0x000000ffff057224 */ /* 0x000fe200078e007d */
[C---:B------:R-:W-:Y:S01]  /*6ff0*/  IADD3 R12, R100.reuse, 0x30, RZ ;  /* 0x00000030640c7810 */ /* 0x040fe20007ffe0ff */
[----:B------:R-:W-:Y:S01]  /*7000*/  IMAD.X R3, R9, 0x1, R133, P0 ;  /* 0x0000000109037824 */ /* 0x000fe200000e0685 */
[----:B------:R-:W-:Y:S01]  /*7010*/  IADD3 R13, R100, 0x40, RZ ;  /* 0x00000040640d7810 */ /* 0x000fe20007ffe0ff */
[C---:B------:R-:W-:Y:S04]  /*7020*/  IMAD.WIDE.U32 R4, R2.reuse, c[0x0][0x208], R4 ;  /* 0x0000820002047a25 */ /* 0x040fe800078e0004 */
[----:B------:R-:W-:Y:S04]  /*7030*/  IMAD R3, R3, c[0x0][0x208], RZ ;  /* 0x0000820003037a24 */ /* 0x000fe800078e02ff */
[----:B------:R-:W1:Y:S01]  /*7040*/  @!P1 LDS.128 R8, [R234] ;  /* 0x00000000ea089984 */ /* 0x000e620000000c00 */
[----:B------:R-:W-:Y:S01]  /*7050*/  IMAD R3, R2, c[0x0][0x20c], R3 ;  /* 0x0000830002037a24 */ /* 0x000fe200078e0203 */
[C---:B------:R-:W-:Y:S03]  /*7060*/  LEA R2, P0, R4.reuse, c[0x0][0x1f8], 0x1 ;  /* 0x00007e0004027a11 */ /* 0x040fe600078008ff */
[----:B------:R-:W-:Y:S05]  /*7070*/  IMAD.IADD R3, R5, 0x1, R3 ;  /* 0x0000000105037824 */ /* 0x000fea00078e0203 */
[----:B------:R-:W-:Y:S02]  /*7080*/  LEA.HI.X R3, R4, c[0x0][0x1fc], R3, 0x1, P0 ;  /* 0x00007f0004037a11 */ /* 0x000fe400000f0c03 */
[----:B------:R-:W-:Y:S11]  /*7090*/  ISETP.GE.AND P0, PT, R26, c[0x0][0x1d4], PT ;  /* 0x000075001a007a0c */ /* 0x000ff60003f06270 */
[----:B------:R-:W-:Y:S02]  /*70a0*/  @!UPT UIADD3 URZ, URZ, URZ, URZ ;  /* 0x0000003f3f3ff290 */ /* 0x000fe4000fffe03f */
[----:B------:R-:W2:Y:S04]  /*70b0*/  @!P0 LDS.128 R4, [R235] ;  /* 0x00000000eb048984 */ /* 0x000ea80000000c00 */
[----:B-1----:R-:W-:Y:S01]  /*70c0*/  @!P1 STG.E.128 [R2.64], R8 ;  /* 0x0000000802009986 */ /* 0x002fe2000c101d06 */
[----:B------:R-:W-:Y:S11]  /*70d0*/  ISETP.GE.AND P1, PT, R27, c[0x0][0x1d4], PT ;  /* 0x000075001b007a0c */ /* 0x000ff60003f26270 */
[----:B------:R-:W-:Y:S02]  /*70e0*/  @!UPT UIADD3 URZ, URZ, URZ, URZ ;  /* 0x0000003f3f3ff290 */ /* 0x000fe4000fffe03f */
[----:B------:R-:W1:Y:S04]  /*70f0*/  @!P1 LDS.128 R8, [R234+0xc00] ;  /* 0x000c0000ea089984 */ /* 0x000e680000000c00 */
[----:B--2---:R-:W-:Y:S01]  /*7100*/  @!P0 STG.E.128 [R2.64+0x20], R4 ;  /* 0x0000200402008986 */ /* 0x004fe2000c101d06 */
[----:B------:R-:W-:Y:S02]  /*7110*/  ISETP.GE.AND P0, PT, R12, c[0x0][0x1d4], PT ;  /* 0x000075000c007a0c */ /* 0x000fe40003f06270 */
[----:B------:R-:W-:Y:S11]  /*7120*/  IADD3 R12, R100, 0x50, RZ ;  /* 0x00000050640c7810 */ /* 0x000ff60007ffe0ff */
[----:B------:R-:W2:Y:S04]  /*7130*/  @!P0 LDS.128 R4, [R235+0xc00] ;  /* 0x000c0000eb048984 */ /* 0x000ea80000000c00 */
[----:B-1----:R-:W-:Y:S01]  /*7140*/  @!P1 STG.E.128 [R2.64+0x40], R8 ;  /* 0x0000400802009986 */ /* 0x002fe2000c101d06 */
[----:B------:R-:W-:Y:S11]  /*7150*/  ISETP.GE.AND P1, PT, R13, c[0x0][0x1d4], PT ;  /* 0x000075000d007a0c */ /* 0x000ff60003f26270 */
[----:B------:R-:W-:Y:S02]  /*7160*/  @!UPT UIADD3 URZ, URZ, URZ, URZ ;  /* 0x0000003f3f3ff290 */ /* 0x000fe4000fffe03f */
[----:B------:R-:W1:Y:S04]  /*7170*/  @!P1 LDS.128 R8, [R234+0x1800] ;  /* 0x00180000ea089984 */ /* 0x000e680000000c00 */
[----:B--2---:R-:W-:Y:S01]  /*7180*/  @!P0 STG.E.128 [R2.64+0x60], R4 ;  /* 0x0000600402008986 */ /* 0x004fe2000c101d06 */
[----:B------:R-:W-:Y:S11]  /*7190*/  ISETP.GE.AND P0, PT, R12, c[0x0][0x1d4], PT ;  /* 0x000075000c007a0c */ /* 0x000ff60003f06270 */
[----:B------:R-:W-:Y:S02]  /*71a0*/  @!UPT UIADD3 URZ, URZ, URZ, URZ ;  /* 0x0000003f3f3ff290 */ /* 0x000fe4000fffe03f */
[----:B------:R-:W2:Y:S04]  /*71b0*/  @!P0 LDS.128 R4, [R235+0x1800] ;  /* 0x00180000eb048984 */ /* 0x000ea80000000c00 */
[----:B-1----:R1:W-:Y:S04]  /*71c0*/  @!P1 STG.E.128 [R2.64+0x80], R8 ;  /* 0x0000800802009986 */ /* 0x0023e8000c101d06 */
[----:B--2---:R1:W-:Y:S02]  /*71d0*/  @!P0 STG.E.128 [R2.64+0xa0], R4 ;  /* 0x0000a00402008986 */ /* 0x0043e4000c101d06 */
.L_x_201:
[----:B-1----:R-:W-:Y:S05]  /*71e0*/  BSYNC B0 ;  /* 0x0000000000007941 */ /* 0x002fea0003800000 */
.L_x_200:
[----:B------:R-:W-:Y:S01]  /*71f0*/  ISETP.GT.AND P3, PT, R32, R130, PT ;  /* 0x000000822000720c */ /* 0x000fe20003f64270 */
[----:B------:R-:W-:Y:S01]  /*7200*/  @!UPT UIADD3 URZ, URZ, URZ, URZ ;  /* 0x0000003f3f3ff290 */ /* 0x000fe2000fffe03f */
[----:B------:R-:W-:Y:S11]  /*7210*/  BSSY B0, `(.L_x_202) ;  /* 0x000001f000007945 */ /* 0x000ff60003800000 */
[----:B------:R-:W-:-:S05]  /*7220*/  @!P3 BRA `(.L_x_203) ;  /* 0x000001d00000b947 */ /* 0x000fca0003800000 */
[----:B------:R-:W-:Y:S01]  /*7230*/  IADD3 R7, -R243, 0x30, RZ ;  /* 0x00000030f3077810 */ /* 0x000fe20007ffe1ff */
[----:B------:R-:W-:Y:S01]  /*7240*/  IMAD.MOV.U32 R2, RZ, RZ, R98 ;  /* 0x000000ffff027224 */ /* 0x000fe200078e0062 */
[----:B------:R-:W-:Y:S01]  /*7250*/  IADD3 R4, R32, -0x1, RZ ;  /* 0xffffffff20047810 */ /* 0x000fe20007ffe0ff */
[----:B------:R-:W-:Y:S01]  /*7260*/  IMAD.MOV.U32 R3, RZ, RZ, R89 ;  /* 0x000000ffff037224 */ /* 0x000fe200078e0059 */
[----:B------:R-:W-:Y:S02]  /*7270*/  ISETP.GE.AND P1, PT, R7, 0x1, PT ;  /* 0x000000010700780c */ /* 0x000fe40003f26270 */
[----:B------:R-:W-:Y:S01]  /*7280*/  SHF.R.S32.HI R6, RZ, 0x1f, R4 ;  /* 0x0000001fff067819 */ /* 0x000fe20000011404 */
[----:B------:R-:W-:Y:S02]  /*7290*/  IMAD R5, R162, R4, RZ ;  /* 0x00000004a2057224 */ /* 0x000fe400078e02ff */
[-C--:B------:R-:W-:Y:S04]  /*72a0*/  IMAD.WIDE.U32 R2, R4, R144.reuse, R2 ;  /* 0x0000009004027225 */ /* 0x080fe800078e0002 */
[----:B------:R-:W-:Y:S04]  /*72b0*/  IMAD R4, R6, R144, R5 ;  /* 0x0000009006047224 */ /* 0x000fe800078e0205 */
[----:B------:R-:W-:Y:S01]  /*72c0*/  IMAD.IADD R3, R3, 0x1, R4 ;  /* 0x0000000103037824 */ /* 0x000fe200078e0204 */
[C---:B------:R-:W-:Y:S04]  /*72d0*/  @P1 LEA R4, P0, R2.reuse, c[0x0][0x220], 0x1 ;  /* 0x0000880002041a11 */ /* 0x040fe800078008ff */
[----:B------:R-:W-:Y:S02]  /*72e0*/  @P1 LEA.HI.X R5, R2, c[0x0][0x224], R3, 0x1, P0 ;  /* 0x0000890002051a11 */ /* 0x000fe400000f0c03 */
[----:B------:R-:W-:Y:S11]  /*72f0*/  ISETP.GE.AND P0, PT, R7, 0x21, PT ;  /* 0x000000210700780c */ /* 0x000ff60003f06270 */
[----:B------:R-:W-:Y:S02]  /*7300*/  @!UPT UIADD3 URZ, URZ, URZ, URZ ;  /* 0x0000003f3f3ff290 */ /* 0x000fe4000fffe03f */
[----:B------:R-:W-:Y:S05]  /*7310*/  @P0 IADD3 R6, P2, R166, R2, RZ ;  /* 0x00000002a6060210 */ /* 0x000fea0007f5e0ff */
[----:B------:R-:W-:Y:S01]  /*7320*/  @P0 IMAD.X R3, R3, 0x1, R161, P2 ;  /* 0x0000000103030824 */ /* 0x000fe200010e06a1 */
[C---:B------:R-:W-:Y:S04]  /*7330*/  @P0 LEA R2, P2, R6.reuse, c[0x0][0x220], 0x1 ;  /* 0x0000880006020a11 */ /* 0x040fe800078408ff */
[----:B------:R-:W-:Y:S01]  /*7340*/  @P0 LEA.HI.X R3, R6, c[0x0][0x224], R3, 0x1, P2 ;  /* 0x0000890006030a11 */ /* 0x000fe200010f0c03 */
[C---:B------:R-:W-:Y:S05]  /*7350*/  @P1 IMAD.SHL.U32 R6, R241.reuse, 0x2, RZ ;  /* 0x00000002f1061824 */ /* 0x040fea00078e00ff */
[----:B------:R-:W-:Y:S01]  /*7360*/  @!PT LDS RZ, [RZ] ;  /* 0x00000000fffff984 */ /* 0x000fe20000000800 */
[----:B------:R-:W-:Y:S01]  /*7370*/  @!PT LDS RZ, [RZ] ;  /* 0x00000000fffff984 */ /* 0x000fe20000000800 */
[----:B------:R-:W-:Y:S01]  /*7380*/  @!PT LDS RZ, [RZ] ;  /* 0x00000000fffff984 */ /* 0x000fe20000000800 */
[----:B------:R1:W-:Y:S04]  /*7390*/  @P1 LDGSTS.E.BYPASS.LTC128B.128 [R6+0x3c80], [R4.64], !P6 ;  /* 0x03c8000004061fae */ /* 0x0003e8000f101d46 */
[----:B------:R1:W-:Y:S04]  /*73a0*/  @P1 LDGSTS.E.BYPASS.LTC128B.128 [R6+0x4880], [R4.64+0x40], !P5 ;  /* 0x0488004004061fae */ /* 0x0003e8000e901d46 */
[----:B------:R1:W-:Y:S02]  /*73b0*/  @P1 LDGSTS.E.BYPASS.LTC128B.128 [R6+0x5480], [R4.64+0x80], !P4 ;  /* 0x0548008004061fae */ /* 0x0003e4000e101d46 */
[----:B-1----:R-:W-:Y:S05]  /*73c0*/  @P0 IMAD.SHL.U32 R4, R241, 0x2, RZ ;  /* 0x00000002f1040824 */ /* 0x002fea00078e00ff */
[----:B------:R1:W-:Y:S04]  /*73d0*/  @P0 LDGSTS.E.BYPASS.LTC128B.128 [R4+0x4480], [R2.64], !P6 ;  /* 0x0448000002040fae */ /* 0x0003e8000f101d46 */
[----:B------:R1:W-:Y:S04]  /*73e0*/  @P0 LDGSTS.E.BYPASS.LTC128B.128 [R4+0x5080], [R2.64+0x40], !P5 ;  /* 0x0508004002040fae */ /* 0x0003e8000e901d46 */
[----:B------:R1:W-:Y:S02]  /*73f0*/  @P0 LDGSTS.E.BYPASS.LTC128B.128 [R4+0x5c80], [R2.64+0x80], !P4 ;  /* 0x05c8008002040fae */ /* 0x0003e4000e101d46 */
.L_x_203:
[----:B------:R-:W-:Y:S05]  /*7400*/  BSYNC B0 ;  /* 0x0000000000007941 */ /* 0x000fea0003800000 */
.L_x_202:
[----:B------:R-:W0:Y:S01]  /*7410*/  LDGDEPBAR ;  /* 0x00000000000079af */ /* 0x000e220000000000 */
[----:B------:R-:W-:Y:S01]  /*7420*/  IADD3 R32, R32, -0x1, RZ ;  /* 0xffffffff20207810 */ /* 0x000fe20007ffe0ff */
[----:B------:R-:W-:-:S05]  /*7430*/  @P3 BRA `(.L_x_204) ;  /* 0xffffbf3000003947 */ /* 0x000fca000383ffff */
[----:B------:R-:W-:Y:S01]  /*7440*/  WARPSYNC 0xffffffff ;  /* 0xffffffff00007948 */ /* 0x000fe20003800000 */
[----:B------:R-:W-:Y:S06]  /*7450*/  BAR.SYNC.DEFER_BLOCKING 0x0 ;  /* 0x0000000000007b1d */ /* 0x000fec0000010000 */
.L_x_177:
[----:B------:R-:W-:Y:S01]  /*7460*/  ISETP.GE.AND P0, PT, R163, 0x1, PT ;  /* 0x00000001a300780c */ /* 0x000fe20003f06270 */
[----:B------:R-:W-:Y:S01]  /*7470*/  BSSY B0, `(.L_x_205) ;  /* 0x0000020000007945 */ /* 0x000fe20003800000 */
[----:B------:R-:W-:Y:S01]  /*7480*/  IMAD.IADD R9, R147, 0x1, R148 ;  /* 0x0000000193097824 */ /* 0x000fe200078e0294 */
[----:B------:R-:W-:-:S10]  /*7490*/  MOV R0, RZ ;  /* 0x000000ff00007202 */ /* 0x000fd40000000f00 */
[----:B------:R-:W-:Y:S05]  /*74a0*/  @!P0 BRA `(.L_x_206) ;  /* 0x000001c000008947 */ /* 0x000fea0003800000 */
[----:B-1----:R-:W-:Y:S01]  /*74b0*/  IABS R2, R135 ;  /* 0x0000008700027213 */ /* 0x002fe20000000000 */
[----:B------:R-:W-:Y:S01]  /*74c0*/  IMAD.MOV.U32 R4, RZ, RZ, RZ ;  /* 0x000000ffff047224 */ /* 0x000fe200078e00ff */
[----:B------:R-:W-:Y:S02]  /*74d0*/  IADD3 R6, R137, -0x1, R135 ;  /* 0xffffffff89067810 */ /* 0x000fe40007ffe087 */
[----:B------:R-:W1:Y:S02]  /*74e0*/  I2F.RP R0, R2 ;  /* 0x0000000200007306 */ /* 0x000e640000209400 */
[----:B------:R-:W-:-:S06]  /*74f0*/  IABS R8, R6 ;  /* 0x0000000600087213 */ /* 0x000fcc0000000000 */
[----:B-1----:R-:W1:Y:S02]  /*7500*/  MUFU.RCP R0, R0 ;  /* 0x0000000000007308 */ /* 0x002e640000001000 */
[----:B-1----:R-:W-:-:S06]  /*7510*/  IADD3 R0, R0, 0xffffffe, RZ ;  /* 0x0ffffffe00007810 */ /* 0x002fcc0007ffe0ff */
[----:B------:R-:W1:Y:S02]  /*7520*/  F2I.FTZ.U32.TRUNC.NTZ R5, R0 ;  /* 0x0000000000057305 */ /* 0x000e64000021f000 */
        /* <DEDUP_REMOVED lines=20> */
.L_x_206:
[----:B------:R-:W-:Y:S05]  /*7670*/  BSYNC B0 ;  /* 0x0000000000007941 */ /* 0x000fea0003800000 */
.L_x_205:
[----:B-1----:R-:W2:Y:S01]  /*7680*/  LDL R2, [R1+0x50] ;  /* 0x0000500001027983 */ /* 0x002ea20000100800 */
        /* <DEDUP_REMOVED lines=50> */
[----:B--2---:R-:W-:-:S04]  /*79b0*/  IMAD R3, R2, R0, RZ ;  /* 0x0000000002037224 */ /* 0x004fc800078e02ff */
[--C-:B------:R-:W-:Y:S01]  /*79c0*/  IMAD.IADD R2, R3, 0x1, R0.reuse ;  /* 0x0000000103027824 */ /* 0x100fe200078e0200 */
[----:B------:R1:W-:Y:S01]  /*79d0*/  STL [R1+0x8], R3 ;  /* 0x0000080301007387 */ /* 0x0003e20000100800 */
[----:B------:R-:W-:-:S03]  /*79e0*/  PRMT R0, RZ, 0x7610, R0 ;  /* 0x00007610ff007816 */ /* 0x000fc60000000000 */
[----:B------:R-:W-:-:S04]  /*79f0*/  IMNMX R210, R137, R2, PT ;  /* 0x0000000289d27217 */ /* 0x000fc80003800200 */
[----:B------:R-:W-:-:S13]  /*7a00*/  ISETP.GT.AND P0, PT, R210, R3, PT ;  /* 0x00000003d200720c */ /* 0x000fda0003f04270 */
[----:B------:R-:W-:Y:S05]  /*7a10*/  @!P0 BRA `(.L_x_207) ;  /* 0x0000c98000008947 */ /* 0x000fea0003800000 */
[----:B------:R-:W2:Y:S01]  /*7a20*/  LDL R19, [R1+0x4] ;  /* 0x0000040001137983 */ /* 0x000ea20000100800 */
[----:B------:R-:W-:-:S03]  /*7a30*/  ISETP.NE.U32.AND P0, PT, RZ, c[0x0][0x340], PT ;  /* 0x0000d000ff007a0c */ /* 0x000fc60003f05070 */
[----:B------:R-:W3:Y:S04]  /*7a40*/  LDL R17, [R1+0x14] ;  /* 0x0000140001117983 */ /* 0x000ee80000100800 */
[----:B------:R-:W4:Y:S01]  /*7a50*/  LDL R24, [R1+0x24] ;  /* 0x0000240001187983 */ /* 0x000f220000100800 */
[----:B------:R-:W-:-:S03]  /*7a60*/  ISETP.NE.AND.EX P1, PT, RZ, c[0x0][0x344], PT, P0 ;  /* 0x0000d100ff007a0c */ /* 0x000fc60003f25300 */
[----:B------:R-:W3:Y:S04]  /*7a70*/  LDL R25, [R1+0xc] ;  /* 0x00000c0001197983 */ /* 0x000ee80000100800 */
[----:B------:R-:W3:Y:S06]  /*7a80*/  LDL R18, [R1] ;  /* 0x0000000001127983 */ /* 0x000eec0000100800 */
[----:B------:R-:W-:Y:S01]  /*7a90*/  @P1 IMAD.MOV.U32 R2, RZ, RZ, 0x4 ;  /* 0x00000004ff021424 */ /* 0x000fe200078e00ff */
[----:B------:R-:W1:Y:S01]  /*7aa0*/  S2R R11, SR_TID.X ;  /* 0x00000000000b7919 */ /* 0x000e620000002100 */
[----:B------:R-:W-:Y:S01]  /*7ab0*/  SHF.R.S32.HI R0, RZ, 0x1f, R146 ;  /* 0x0000001fff007819 */ /* 0x000fe20000011492 */
[----:B------:R-:W-:-:S04]  /*7ac0*/  IMAD.MOV.U32 R6, RZ, RZ, c[0x0][0x2c4] ;  /* 0x0000b100ff067624 */ /* 0x000fc800078e00ff */
[----:B------:R-:W-:Y:S01]  /*7ad0*/  IMAD R0, R0, c[0x0][0x178], RZ ;  /* 0x00005e0000007a24 */ /* 0x000fe200078e02ff */
[----:B------:R-:W-:-:S03]  /*7ae0*/  SHF.R.S32.HI R5, RZ, 0x1f, R9 ;  /* 0x0000001fff057819 */ /* 0x000fc60000011409 */
[----:B------:R-:W-:Y:S01]  /*7af0*/  IMAD R4, R146, c[0x0][0x17c], R0 ;  /* 0x00005f0092047a24 */ /* 0x000fe200078e0200 */
[C---:B------:R-:W-:Y:S02]  /*7b00*/  IADD3 R0, P0, R243.reuse, R9, RZ ;  /* 0x00000009f3007210 */ /* 0x040fe40007f1e0ff */
[----:B------:R-:W-:Y:S02]  /*7b10*/  ISETP.NE.AND P2, PT, R6, 0x1, PT ;  /* 0x000000010600780c */ /* 0x000fe40003f45270 */
[----:B------:R-:W-:Y:S02]  /*7b20*/  LEA.HI.X.SX32 R6, R243, R5, 0x1, P0 ;  /* 0x00000005f3067211 */ /* 0x000fe400000f0eff */
[----:B-1----:R-:W-:Y:S01]  /*7b30*/  SHF.R.S32.HI R10, RZ, 0x1f, R11 ;  /* 0x0000001fff0a7819 */ /* 0x002fe2000001140b */
[----:B--2---:R-:W-:-:S05]  /*7b40*/  @P1 IMAD.WIDE R2, R19, R2, c[0x0][0x340] ;  /* 0x0000d00013021625 */ /* 0x004fca00078e0202 */
[----:B------:R1:W2:Y:S01]  /*7b50*/  @P1 LDG.E R13, [R2.64] ;  /* 0x00000006020d1981 */ /* 0x0002a2000c1e1900 */
[----:B------:R-:W-:-:S04]  /*7b60*/  LEA.HI R10, R10, R11, RZ, 0x2 ;  /* 0x0000000b0a0a7211 */ /* 0x000fc800078f10ff */
[----:B------:R-:W-:Y:S01]  /*7b70*/  LOP3.LUT R10, R10, 0xfffffffc, RZ, 0xc0, !PT ;  /* 0xfffffffc0a0a7812 */ /* 0x000fe200078ec0ff */
[----:B------:R-:W-:-:S04]  /*7b80*/  IMAD R9, R6, c[0x0][0x1e0], RZ ;  /* 0x0000780006097a24 */ /* 0x000fc800078e02ff */
[----:B------:R-:W-:Y:S01]  /*7b90*/  IMAD.IADD R10, R11, 0x1, -R10 ;  /* 0x000000010b0a7824 */ /* 0x000fe200078e0a0a */
[----:B------:R-:W-:Y:S01]  /*7ba0*/  ISETP.NE.U32.AND P0, PT, RZ, c[0x0][0x348], PT ;  /* 0x0000d200ff007a0c */ /* 0x000fe20003f05070 */
[----:B------:R-:W-:Y:S01]  /*7bb0*/  IMAD R16, R0, c[0x0][0x1e4], R9 ;  /* 0x0000790000107a24 */ /* 0x000fe200078e0209 */
[----:B------:R-:W-:Y:S02]  /*7bc0*/  MOV R5, R251 ;  /* 0x000000fb00057202 */ /* 0x000fe40000000f00 */
[----:B------:R-:W-:Y:S01]  /*7bd0*/  LEA R9, R10, R243, 0x5 ;  /* 0x000000f30a097211 */ /* 0x000fe200078e28ff */
[----:B------:R-:W-:Y:S01]  /*7be0*/  IMAD R8, R6, c[0x0][0x208], RZ ;  /* 0x0000820006087a24 */ /* 0x000fe200078e02ff */
[----:B------:R-:W-:Y:S01]  /*7bf0*/  ISETP.NE.AND.EX P0, PT, RZ, c[0x0][0x34c], PT, P0 ;  /* 0x0000d300ff007a0c */ /* 0x000fe20003f05300 */
[----:B-1----:R-:W-:-:S05]  /*7c00*/  IMAD.WIDE.U32 R2, R146, c[0x0][0x178], RZ ;  /* 0x00005e0092027a25 */ /* 0x002fca00078e00ff */
[----:B------:R-:W-:Y:S01]  /*7c10*/  IADD3 R3, R3, R4, RZ ;  /* 0x0000000403037210 */ /* 0x000fe20007ffe0ff */
[----:B------:R-:W-:Y:S02]  /*7c20*/  IMAD.MOV.U32 R4, RZ, RZ, R250 ;  /* 0x000000ffff047224 */ /* 0x000fe400078e00fa */
[----:B---3--:R-:W-:Y:S02]  /*7c30*/  IMAD R9, R17, 0x80, R9 ;  /* 0x0000008011097824 */ /* 0x008fe400078e0209 */
[----:B------:R-:W-:Y:S01]  /*7c40*/  IMAD.WIDE.U32 R6, R0, c[0x0][0x1e0], R4 ;  /* 0x0000780000067a25 */ /* 0x000fe200078e0004 */
[----:B------:R-:W-:-:S03]  /*7c50*/  ISETP.GE.AND P6, PT, R252, c[0x0][0x1d4], PT ;  /* 0x00007500fc007a0c */ /* 0x000fc60003fc6270 */
[----:B------:R-:W-:-:S04]  /*7c60*/  IMAD.WIDE.U32 R4, R0, c[0x0][0x208], R4 ;  /* 0x0000820000047a25 */ /* 0x000fc800078e0004 */
[----:B------:R-:W-:Y:S01]  /*7c70*/  IMAD R15, R0, c[0x0][0x20c], R8 ;  /* 0x00008300000f7a24 */ /* 0x000fe200078e0208 */
[----:B----4-:R-:W-:Y:S01]  /*7c80*/  SEL R0, R24, RZ, !P0 ;  /* 0x000000ff18007207 */ /* 0x010fe20004000000 */
[----:B------:R-:W-:Y:S01]  /*7c90*/  IMAD.WIDE.U32 R2, R25, c[0x0][0x1b8], R2 ;  /* 0x00006e0019027a25 */ /* 0x000fe200078e0002 */
[----:B------:R-:W-:-:S03]  /*7ca0*/  SEL R8, R19, RZ, !P0 ;  /* 0x000000ff13087207 */ /* 0x000fc60004000000 */
[----:B------:R-:W-:Y:S01]  /*7cb0*/  @P2 IMAD.HI.U32 R11, R9, c[0x0][0x2c8], RZ ;  /* 0x0000b200090b2a27 */ /* 0x000fe200078e00ff */
[----:B------:R-:W-:-:S03]  /*7cc0*/  SEL R10, RZ, 0xffffffff, P6 ;  /* 0xffffffffff0a7807 */ /* 0x000fc60003000000 */
[----:B------:R-:W-:Y:S01]  /*7cd0*/  IMAD R12, R0, c[0x0][0x1c0], RZ ;  /* 0x00007000000c7a24 */ /* 0x000fe200078e02ff */
[----:B------:R-:W-:Y:S01]  /*7ce0*/  MOV R0, R9 ;  /* 0x0000000900007202 */ /* 0x000fe20000000f00 */
[----:B------:R-:W-:Y:S01]  /*7cf0*/  IMAD R3, R25, c[0x0][0x1bc], R3 ;  /* 0x00006f0019037a24 */ /* 0x000fe200078e0203 */
[----:B------:R-:W-:Y:S02]  /*7d00*/  @P2 SHF.R.U32.HI R0, RZ, c[0x0][0x2cc], R11 ;  /* 0x0000b300ff002a19 */ /* 0x000fe4000001160b */
[----:B------:R-:W-:Y:S01]  /*7d10*/  ISETP.GE.AND P3, PT, R250, c[0x0][0x1d4], PT ;  /* 0x00007500fa007a0c */ /* 0x000fe20003f66270 */
[C---:B------:R-:W-:Y:S02]  /*7d20*/  IMAD R12, R8.reuse, c[0x0][0x1c4], R12 ;  /* 0x00007100080c7a24 */ /* 0x040fe400078e020c */
[----:B------:R-:W-:Y:S01]  /*7d30*/  IMAD.WIDE.U32 R2, R8, c[0x0][0x1c0], R2 ;  /* 0x0000700008027a25 */ /* 0x000fe200078e0002 */
[----:B------:R-:W-:Y:S02]  /*7d40*/  SHF.R.S32.HI R8, RZ, 0x1f, R0 ;  /* 0x0000001fff087819 */ /* 0x000fe40000011400 */
[----:B------:R-:W-:Y:S01]  /*7d50*/  SEL R14, RZ, 0x1, P3 ;  /* 0x00000001ff0e7807 */ /* 0x000fe20001800000 */
[----:B------:R-:W-:Y:S01]  /*7d60*/  IMAD.SHL.U32 R10, R10, 0x2, RZ ;  /* 0x000000020a0a7824 */ /* 0x000fe200078e00ff */
[----:B------:R-:W-:Y:S01]  /*7d70*/  IADD3 R3, R3, R12, RZ ;  /* 0x0000000c03037210 */ /* 0x000fe20007ffe0ff */
[----:B------:R-:W-:-:S03]  /*7d80*/  IMAD R8, R8, c[0x0][0x1b0], RZ ;  /* 0x00006c0008087a24 */ /* 0x000fc600078e02ff */
[----:B------:R-:W-:Y:S01]  /*7d90*/  LOP3.LUT R14, R10, 0x2, R14, 0xe2, !PT ;  /* 0x000000020a0e7812 */ /* 0x000fe200078ee20e */
[----:B------:R-:W-:Y:S02]  /*7da0*/  IMAD.MOV R10, RZ, RZ, -R0 ;  /* 0x000000ffff0a7224 */ /* 0x000fe400078e0a00 */
[C---:B------:R-:W-:Y:S02]  /*7db0*/  IMAD R8, R0.reuse, c[0x0][0x1b4], R8 ;  /* 0x00006d0000087a24 */ /* 0x040fe400078e0208 */
[----:B------:R-:W-:-:S04]  /*7dc0*/  IMAD.WIDE.U32 R2, R0, c[0x0][0x1b0], R2 ;  /* 0x00006c0000027a25 */ /* 0x000fc800078e0002 */
[----:B------:R-:W-:Y:S01]  /*7dd0*/  IMAD R0, R10, c[0x0][0x2c4], R9 ;  /* 0x0000b1000a007a24 */ /* 0x000fe200078e0209 */
[----:B------:R-:W-:Y:S02]  /*7de0*/  ISETP.NE.U32.AND P0, PT, RZ, c[0x0][0x350], PT ;  /* 0x0000d400ff007a0c */ /* 0x000fe40003f05070 */
[----:B------:R-:W-:Y:S02]  /*7df0*/  IADD3 R3, R3, R8, RZ ;  /* 0x0000000803037210 */ /* 0x000fe40007ffe0ff */
[----:B------:R-:W-:Y:S01]  /*7e00*/  SHF.R.S32.HI R9, RZ, 0x1f, R0 ;  /* 0x0000001fff097819 */ /* 0x000fe20000011400 */
[----:B------:R-:W-:Y:S01]  /*7e10*/  IMAD.IADD R5, R5, 0x1, R15 ;  /* 0x0000000105057824 */ /* 0x000fe200078e020f */
[----:B------:R-:W-:Y:S02]  /*7e20*/  IADD3 R7, R7, R16, RZ ;  /* 0x0000001007077210 */ /* 0x000fe40007ffe0ff */
[----:B------:R-:W-:Y:S01]  /*7e30*/  ISETP.NE.AND.EX P0, PT, RZ, c[0x0][0x354], PT, P0 ;  /* 0x0000d500ff007a0c */ /* 0x000fe20003f05300 */
[----:B------:R-:W-:-:S02]  /*7e40*/  IMAD R9, R9, c[0x0][0x1a8], RZ ;  /* 0x00006a0009097a24 */ /* 0x000fc400078e02ff */
[----:B------:R-:W-:Y:S01]  /*7e50*/  IMAD.WIDE.U32 R4, R25, c[0x0][0x210], R4 ;  /* 0x0000840019047a25 */ /* 0x000fe200078e0004 */
[----:B------:R-:W-:-:S03]  /*7e60*/  ISETP.GE.AND P5, PT, R18, c[0x0][0x1d4], PT ;  /* 0x0000750012007a0c */ /* 0x000fc60003fa6270 */
[----:B------:R-:W-:-:S04]  /*7e70*/  IMAD.WIDE.U32 R6, R25, c[0x0][0x1e8], R6 ;  /* 0x00007a0019067a25 */ /* 0x000fc800078e0006 */
[C---:B------:R-:W-:Y:S02]  /*7e80*/  IMAD R9, R0.reuse, c[0x0][0x1ac], R9 ;  /* 0x00006b0000097a24 */ /* 0x040fe400078e0209 */
[----:B------:R-:W-:Y:S01]  /*7e90*/  IMAD.WIDE.U32 R2, R0, c[0x0][0x1a8], R2 ;  /* 0x00006a0000027a25 */ /* 0x000fe200078e0002 */
[----:B------:R-:W-:-:S03]  /*7ea0*/  SEL R11, RZ, 0x4, P5 ;  /* 0x00000004ff0b7807 */ /* 0x000fc60002800000 */
[C---:B------:R-:W-:Y:S02]  /*7eb0*/  IMAD R5, R25.reuse, c[0x0][0x214], R5 ;  /* 0x0000850019057a24 */ /* 0x040fe400078e0205 */
[----:B------:R-:W-:Y:S01]  /*7ec0*/  IMAD R7, R25, c[0x0][0x1ec], R7 ;  /* 0x00007b0019077a24 */ /* 0x000fe200078e0207 */
[----:B------:R-:W-:Y:S01]  /*7ed0*/  LOP3.LUT R63, R14, R11, RZ, 0xfc, !PT ;  /* 0x0000000b0e3f7212 */ /* 0x000fe200078efcff */
[----:B------:R-:W-:Y:S01]  /*7ee0*/  IMAD.IADD R3, R3, 0x1, R9 ;  /* 0x0000000103037824 */ /* 0x000fe200078e0209 */
[----:B------:R-:W-:Y:S02]  /*7ef0*/  P2R R141, PR, RZ, 0x8 ;  /* 0x00000008ff8d7803 */ /* 0x000fe40000000000 */
[----:B------:R-:W-:Y:S02]  /*7f00*/  ISETP.GE.AND P2, PT, R250, c[0x0][0x198], PT ;  /* 0x00006600fa007a0c */ /* 0x000fe40003f46270 */
[----:B------:R-:W-:Y:S02]  /*7f10*/  ISETP.GE.AND P3, PT, R252, c[0x0][0x198], PT ;  /* 0x00006600fc007a0c */ /* 0x000fe40003f66270 */
[----:B------:R-:W-:-:S02]  /*7f20*/  ISETP.GE.AND P4, PT, R18, c[0x0][0x198], PT ;  /* 0x0000660012007a0c */ /* 0x000fc40003f86270 */
[----:B------:R-:W-:Y:S02]  /*7f30*/  IADD3 R137, R210, -0x1, RZ ;  /* 0xffffffffd2897810 */ /* 0x000fe40007ffe0ff */
[----:B------:R-:W-:Y:S02]  /*7f40*/  LEA R9, R17, R243, 0x7 ;  /* 0x000000f311097211 */ /* 0x000fe400078e38ff */
[----:B--2---:R-:W-:Y:S01]  /*7f50*/  @P1 SHF.R.S32.HI R8, RZ, 0x1f, R13 ;  /* 0x0000001fff081819 */ /* 0x004fe2000001140d */
[----:B------:R-:W-:Y:S01]  /*7f60*/  @!P1 IMAD.MOV.U32 R8, RZ, RZ, R24 ;  /* 0x000000ffff089224 */ /* 0x000fe200078e0018 */
[----:B------:R-:W-:-:S04]  /*7f70*/  @!P1 MOV R13, R19 ;  /* 0x00000013000d9202 */ /* 0x000fc80000000f00 */
[----:B------:R-:W-:Y:S02]  /*7f80*/  SEL R8, R8, RZ, !P0 ;  /* 0x000000ff08087207 */ /* 0x000fe40004000000 */
[----:B------:R-:W-:-:S03]  /*7f90*/  SEL R0, R13, RZ, !P0 ;  /* 0x000000ff0d007207 */ /* 0x000fc60004000000 */
[C---:B------:R-:W-:Y:S02]  /*7fa0*/  IMAD R10, R8.reuse, c[0x0][0x1f0], RZ ;  /* 0x00007c00080a7a24 */ /* 0x040fe400078e02ff */
[----:B------:R-:W-:Y:S02]  /*7fb0*/  IMAD R8, R8, c[0x0][0x218], RZ ;  /* 0x0000860008087a24 */ /* 0x000fe400078e02ff */
[----:B------:R-:W-:Y:S01]  /*7fc0*/  IMAD.WIDE.U32 R248, R0, c[0x0][0x218], R4 ;  /* 0x0000860000f87a25 */ /* 0x000fe200078e0004 */
[----:B------:R-:W-:-:S03]  /*7fd0*/  LEA R11, P0, R2, c[0x0][0x160], 0x1 ;  /* 0x00005800020b7a11 */ /* 0x000fc600078008ff */
[----:B------:R-:W-:-:S04]  /*7fe0*/  IMAD.WIDE.U32 R244, R0, c[0x0][0x1f0], R6 ;  /* 0x00007c0000f47a25 */ /* 0x000fc800078e0006 */
[C---:B------:R-:W-:Y:S02]  /*7ff0*/  IMAD R4, R0.reuse, c[0x0][0x1f4], R10 ;  /* 0x00007d0000047a24 */ /* 0x040fe400078e020a */
[----:B------:R-:W-:Y:S01]  /*8000*/  IMAD R0, R0, c[0x0][0x21c], R8 ;  /* 0x0000870000007a24 */ /* 0x000fe200078e0208 */
[----:B------:R-:W-:Y:S01]  /*8010*/  LEA.HI.X R10, R2, c[0x0][0x164], R3, 0x1, P0 ;  /* 0x00005900020a7a11 */ /* 0x000fe200000f0c03 */
[----:B------:R-:W-:-:S03]  /*8020*/  IMAD.IADD R246, R245, 0x1, R4 ;  /* 0x00000001f5f67824 */ /* 0x000fc600078e0204 */
[----:B------:R-:W-:Y:S01]  /*8030*/  IADD3 R247, R249, R0, RZ ;  /* 0x00000000f9f77210 */ /* 0x000fe20007ffe0ff */
[----:B------:R-:W-:Y:S05]  /*8040*/  BRA.DIV ~URZ, `(.L_x_208) ;  /* 0x00010a927f007947 */ /* 0x000fea000b800000 */
[----:B------:R1:W2:Y:S02]  /*8050*/  SHFL.IDX PT, R8, R10, RZ, 0x1c1f ;  /* 0x001c1fff0a087589 */ /* 0x0002a400000e0000 */
.L_x_336:
[----:B------:R-:W-:Y:S05]  /*8060*/  BRA.DIV ~URZ, `(.L_x_209) ;  /* 0x00010ae27f007947 */ /* 0x000fea000b800000 */
[----:B------:R3:W4:Y:S02]  /*8070*/  SHFL.IDX PT, R0, R11, RZ, 0x1c1f ;  /* 0x001c1fff0b007589 */ /* 0x00072400000e0000 */
.L_x_337:
[----:B------:R-:W-:Y:S01]  /*8080*/  IMAD R34, R149, c[0x0][0x2c4], RZ ;  /* 0x0000b10095227a24 */ /* 0x000fe200078e02ff */
[----:B------:R-:W-:Y:S04]  /*8090*/  BSSY B0, `(.L_x_210) ;  /* 0x0000013000007945 */ /* 0x000fe80003800000 */
[----:B------:R-:W-:-:S13]  /*80a0*/  ISETP.GE.AND P0, PT, R9, R34, PT ;  /* 0x000000220900720c */ /* 0x000fda0003f06270 */
[----:B------:R-:W-:Y:S05]  /*80b0*/  @P0 BRA `(.L_x_211) ;  /* 0x0000010000000947 */ /* 0x000fea0003800000 */
[----:B---3--:R-:W3:Y:S04]  /*80c0*/  LDL R2, [R1+0x3c] ;  /* 0x00003c0001027983 */ /* 0x008ee80000100800 */
[----:B----4-:R-:W4:Y:S04]  /*80d0*/  LDL R12, [R1] ;  /* 0x00000000010c7983 */ /* 0x010f280000100800 */
[----:B--2---:R-:W2:Y:S01]  /*80e0*/  LDL R13, [R1+0x38] ;  /* 0x00003800010d7983 */ /* 0x004ea20000100800 */
[----:B------:R-:W-:-:S04]  /*80f0*/  LEA R6, P0, R250, R0, 0x1 ;  /* 0x00000000fa067211 */ /* 0x000fc800078008ff */
[----:B------:R-:W-:Y:S02]  /*8100*/  LEA.HI.X R7, R250, R8, R251, 0x1, P0 ;  /* 0x00000008fa077211 */ /* 0x000fe400000f0cfb */
[----:B------:R-:W-:-:S04]  /*8110*/  LEA R4, P0, R252, R0, 0x1 ;  /* 0x00000000fc047211 */ /* 0x000fc800078008ff */
[----:B---3--:R-:W-:Y:S02]  /*8120*/  LEA.HI.X R5, R252, R8, R2, 0x1, P0 ;  /* 0x00000008fc057211 */ /* 0x008fe400000f0c02 */
[----:B----4-:R-:W-:Y:S01]  /*8130*/  LEA R2, P0, R12, R0, 0x1 ;  /* 0x000000000c027211 */ /* 0x010fe200078008ff */
[----:B------:R-:W-:-:S03]  /*8140*/  IMAD.SHL.U32 R0, R241, 0x2, RZ ;  /* 0x00000002f1007824 */ /* 0x000fc600078e00ff */
[----:B--2---:R-:W-:Y:S02]  /*8150*/  LEA.HI.X R3, R12, R8, R13, 0x1, P0 ;  /* 0x000000080c037211 */ /* 0x004fe400000f0c0d */
[----:B------:R-:W-:Y:S01]  /*8160*/  @!PT LDS RZ, [RZ] ;  /* 0x00000000fffff984 */ /* 0x000fe20000000800 */
[----:B------:R-:W-:Y:S01]  /*8170*/  @!PT LDS RZ, [RZ] ;  /* 0x00000000fffff984 */ /* 0x000fe20000000800 */
[----:B------:R-:W-:Y:S01]  /*8180*/  @!PT LDS RZ, [RZ] ;  /* 0x00000000fffff984 */ /* 0x000fe20000000800 */
[----:B------:R2:W-:Y:S04]  /*8190*/  LDGSTS.E.BYPASS.LTC128B.128 [R0+0x6080], [R6.64], !P2 ;  /* 0x0608000006007fae */ /* 0x0005e8000d101d46 */
[----:B------:R2:W-:Y:S04]  /*81a0*/  LDGSTS.E.BYPASS.LTC128B.128 [R0+0x8080], [R4.64], !P3 ;  /* 0x0808000004007fae */ /* 0x0005e8000d901d46 */
[----:B------:R2:W-:Y:S02]  /*81b0*/  LDGSTS.E.BYPASS.LTC128B.128 [R0+0xa080], [R2.64], !P4 ;  /* 0x0a08000002007fae */ /* 0x0005e4000e101d46 */
.L_x_211:
[----:B------:R-:W-:Y:S05]  /*81c0*/  BSYNC B0 ;  /* 0x0000000000007941 */ /* 0x000fea0003800000 */
.L_x_210:
[----:B------:R-:W-:Y:S05]  /*81d0*/  BRA.DIV ~URZ, `(.L_x_212) ;  /* 0x000109d27f007947 */ /* 0x000fea000b800000 */
[----:B--2---:R2:W1:Y:S04]  /*81e0*/  SHFL.IDX PT, R8, R10, 0x1, 0x1c1f ;  /* 0x003c1f000a087f89 */ /* 0x00446800000e0000 */
[----:B----4-:R2:W4:Y:S02]  /*81f0*/  SHFL.IDX PT, R0, R11, 0x1, 0x1c1f ;  /* 0x003c1f000b007f89 */ /* 0x01052400000e0000 */
.L_x_338:
[----:B------:R-:W-:Y:S01]  /*8200*/  IADD3 R2, R9, 0x20, RZ ;  /* 0x0000002009027810 */ /* 0x000fe20007ffe0ff */
[----:B------:R-:W-:Y:S03]  /*8210*/  BSSY B0, `(.L_x_213) ;  /* 0x0000013000007945 */ /* 0x000fe60003800000 */
[----:B------:R-:W-:-:S13]  /*8220*/  ISETP.GE.AND P0, PT, R2, R34, PT ;  /* 0x000000220200720c */ /* 0x000fda0003f06270 */
[----:B------:R-:W-:Y:S05]  /*8230*/  @P0 BRA `(.L_x_214) ;  /* 0x0000010000000947 */ /* 0x000fea0003800000 */
[----:B--2---:R-:W2:Y:S04]  /*8240*/  LDL R3, [R1+0x3c] ;  /* 0x00003c0001037983 */ /* 0x004ea80000100800 */
[----:B---3--:R-:W3:Y:S04]  /*8250*/  LDL R12, [R1] ;  /* 0x00000000010c7983 */ /* 0x008ee80000100800 */
[----:B----4-:R-:W4:Y:S01]  /*8260*/  LDL R13, [R1+0x38] ;  /* 0x00003800010d7983 */ /* 0x010f220000100800 */
[----:B------:R-:W-:-:S04]  /*8270*/  LEA R6, P0, R250, R0, 0x1 ;  /* 0x00000000fa067211 */ /* 0x000fc800078008ff */
[----:B-1----:R-:W-:Y:S02]  /*8280*/  LEA.HI.X R7, R250, R8, R251, 0x1, P0 ;  /* 0x00000008fa077211 */ /* 0x002fe400000f0cfb */
[----:B------:R-:W-:-:S04]  /*8290*/  LEA R4, P0, R252, R0, 0x1 ;  /* 0x00000000fc047211 */ /* 0x000fc800078008ff */
[----:B--2---:R-:W-:Y:S02]  /*82a0*/  LEA.HI.X R5, R252, R8, R3, 0x1, P0 ;  /* 0x00000008fc057211 */ /* 0x004fe400000f0c03 */
[----:B---3--:R-:W-:Y:S01]  /*82b0*/  LEA R2, P0, R12, R0, 0x1 ;  /* 0x000000000c027211 */ /* 0x008fe200078008ff */
[----:B------:R-:W-:-:S03]  /*82c0*/  IMAD.SHL.U32 R0, R241, 0x2, RZ ;  /* 0x00000002f1007824 */ /* 0x000fc600078e00ff */
[----:B----4-:R-:W-:Y:S02]  /*82d0*/  LEA.HI.X R3, R12, R8, R13, 0x1, P0 ;  /* 0x000000080c037211 */ /* 0x010fe400000f0c0d */
[----:B------:R-:W-:Y:S01]  /*82e0*/  @!PT LDS RZ, [RZ] ;  /* 0x00000000fffff984 */ /* 0x000fe20000000800 */
[----:B------:R-:W-:Y:S01]  /*82f0*/  @!PT LDS RZ, [RZ] ;  /* 0x00000000fffff984 */ /* 0x000fe20000000800 */
[----:B------:R-:W-:Y:S01]  /*8300*/  @!PT LDS RZ, [RZ] ;  /* 0x00000000fffff984 */ /* 0x000fe20000000800 */
[----:B------:R1:W-:Y:S04]  /*8310*/  LDGSTS.E.BYPASS.LTC128B.128 [R0+0x6880], [R6.64], !P2 ;  /* 0x0688000006007fae */ /* 0x0003e8000d101d46 */
[----:B------:R1:W-:Y:S04]  /*8320*/  LDGSTS.E.BYPASS.LTC128B.128 [R0+0x8880], [R4.64], !P3 ;  /* 0x0888000004007fae */ /* 0x0003e8000d901d46 */
[----:B------:R1:W-:Y:S02]  /*8330*/  LDGSTS.E.BYPASS.LTC128B.128 [R0+0xa880], [R2.64], !P4 ;  /* 0x0a88000002007fae */ /* 0x0003e4000e101d46 */
.L_x_214:
[----:B------:R-:W-:Y:S05]  /*8340*/  BSYNC B0 ;  /* 0x0000000000007941 */ /* 0x000fea0003800000 */
.L_x_213:
[----:B------:R-:W-:Y:S05]  /*8350*/  BRA.DIV ~URZ, `(.L_x_215) ;  /* 0x000109127f007947 */ /* 0x000fea000b800000 */
[----:B-1----:R1:W2:Y:S02]  /*8360*/  SHFL.IDX PT, R8, R10, 0x2, 0x1c1f ;  /* 0x005c1f000a087f89 */ /* 0x0022a400000e0000 */
.L_x_339:
[----:B------:R-:W-:Y:S05]  /*8370*/  BRA.DIV ~URZ, `(.L_x_216) ;  /* 0x000109627f007947 */ /* 0x000fea000b800000 */
[----:B----4-:R4:W1:Y:S02]  /*8380*/  SHFL.IDX PT, R0, R11, 0x2, 0x1c1f ;  /* 0x005c1f000b007f89 */ /* 0x01086400000e0000 */
.L_x_340:
[----:B------:R-:W-:Y:S01]  /*8390*/  IADD3 R2, R9, 0x40, RZ ;  /* 0x0000004009027810 */ /* 0x000fe20007ffe0ff */
[----:B------:R-:W-:Y:S03]  /*83a0*/  BSSY B0, `(.L_x_217) ;  /* 0x0000013000007945 */ /* 0x000fe60003800000 */
[----:B------:R-:W-:-:S13]  /*83b0*/  ISETP.GE.AND P0, PT, R2, R34, PT ;  /* 0x000000220200720c */ /* 0x000fda0003f06270 */
[----:B------:R-:W-:Y:S05]  /*83c0*/  @P0 BRA `(.L_x_218) ;  /* 0x0000010000000947 */ /* 0x000fea0003800000 */
[----:B---3--:R-:W3:Y:S04]  /*83d0*/  LDL R3, [R1+0x3c] ;  /* 0x00003c0001037983 */ /* 0x008ee80000100800 */
[----:B----4-:R-:W4:Y:S04]  /*83e0*/  LDL R12, [R1] ;  /* 0x00000000010c7983 */ /* 0x010f280000100800 */
[----:B--2---:R-:W2:Y:S01]  /*83f0*/  LDL R13, [R1+0x38] ;  /* 0x00003800010d7983 */ /* 0x004ea20000100800 */
[----:B-1----:R-:W-:-:S04]  /*8400*/  LEA R6, P0, R250, R0, 0x1 ;  /* 0x00000000fa067211 */ /* 0x002fc800078008ff */
        /* <DEDUP_REMOVED lines=12> */
.L_x_218:
[----:B------:R-:W-:Y:S05]  /*84d0*/  BSYNC B0 ;  /* 0x0000000000007941 */ /* 0x000fea0003800000 */
.L_x_217:
[----:B------:R-:W-:Y:S05]  /*84e0*/  BRA.DIV ~URZ, `(.L_x_219) ;  /* 0x000108527f007947 */ /* 0x000fea000b800000 */
[----:B--2---:R2:W3:Y:S04]  /*84f0*/  SHFL.IDX PT, R8, R10, 0x3, 0x1c1f ;  /* 0x007c1f000a087f89 */ /* 0x0044e800000e0000 */
[----:B-1----:R2:W1:Y:S02]  /*8500*/  SHFL.IDX PT, R0, R11, 0x3, 0x1c1f ;  /* 0x007c1f000b007f89 */ /* 0x00246400000e0000 */
.L_x_341:
[----:B--2---:R-:W2:Y:S04]  /*8510*/  LDL R4, [R1+0x3c] ;  /* 0x00003c0001047983 */ /* 0x004ea80000100800 */
[----:B----4-:R-:W4:Y:S04]  /*8520*/  LDL R211, [R1] ;  /* 0x0000000001d37983 */ /* 0x010f280000100800 */
[----:B---3--:R-:W3:Y:S01]  /*8530*/  LDL R12, [R1+0x38] ;  /* 0x00003800010c7983 */ /* 0x008ee20000100800 */
[----:B------:R-:W-:-:S04]  /*8540*/  IADD3 R2, R9, 0x60, RZ ;  /* 0x0000006009027810 */ /* 0x000fc80007ffe0ff */
[----:B------:R-:W-:Y:S01]  /*8550*/  ISETP.GE.AND P0, PT, R2, R34, PT ;  /* 0x000000220200720c */ /* 0x000fe20003f06270 */
[----:B------:R-:W-:-:S04]  /*8560*/  IMAD.MOV.U32 R65, RZ, RZ, 0x30 ;  /* 0x00000030ff417424 */ /* 0x000fc800078e00ff */
[----:B------:R-:W-:Y:S01]  /*8570*/  IMAD R65, R210, -0x30, R65 ;  /* 0xffffffd0d2417824 */ /* 0x000fe200078e0241 */
[----:B------:R-:W-:-:S03]  /*8580*/  SHF.R.S32.HI R64, RZ, 0x1f, R137 ;  /* 0x0000001fff407819 */ /* 0x000fc60000011489 */
[----:B------:R-:W-:-:S04]  /*8590*/  IMAD.IADD R140, R163, 0x1, R65 ;  /* 0x00000001a38c7824 */ /* 0x000fc800078e0241 */
[----:B-1----:R-:W-:Y:S02]  /*85a0*/  @!P0 LEA R2, P1, R250, R0, 0x1 ;  /* 0x00000000fa028211 */ /* 0x002fe400078208ff */
[----:B------:R-:W-:Y:S02]  /*85b0*/  IMNMX R11, R140, 0x30, PT ;  /* 0x000000308c0b7817 */ /* 0x000fe40003800200 */
[----:B------:R-:W-:Y:S02]  /*85c0*/  @!P0 LEA.HI.X R3, R250, R8, R251, 0x1, P1 ;  /* 0x00000008fa038211 */ /* 0x000fe400008f0cfb */
[----:B------:R-:W-:Y:S01]  /*85d0*/  @!P0 LEA R6, P1, R252, R0, 0x1 ;  /* 0x00000000fc068211 */ /* 0x000fe200078208ff */
[----:B------:R-:W-:Y:S02]  /*85e0*/  IMAD R5, R64, c[0x0][0x1e0], RZ ;  /* 0x0000780040057a24 */ /* 0x000fe400078e02ff */
[----:B------:R-:W-:Y:S02]  /*85f0*/  @!P0 IMAD.SHL.U32 R9, R241, 0x2, RZ ;  /* 0x00000002f1098824 */ /* 0x000fe400078e00ff */
[----:B------:R-:W-:-:S03]  /*8600*/  IMAD R10, R137, c[0x0][0x1e4], R5 ;  /* 0x00007900890a7a24 */ /* 0x000fc600078e0205 */
[----:B------:R-:W-:Y:S01]  /*8610*/  @!PT LDS RZ, [RZ] ;  /* 0x00000000fffff984 */ /* 0x000fe20000000800 */
[----:B------:R-:W-:Y:S01]  /*8620*/  @!PT LDS RZ, [RZ] ;  /* 0x00000000fffff984 */ /* 0x000fe20000000800 */
[----:B------:R-:W-:Y:S01]  /*8630*/  @!PT LDS RZ, [RZ] ;  /* 0x00000000fffff984 */ /* 0x000fe20000000800 */
[----:B------:R1:W-:Y:S01]  /*8640*/  @!P0 LDGSTS.E.BYPASS.LTC128B.128 [R9+0x7880], [R2.64], !P2 ;  /* 0x0788000002098fae */ /* 0x0003e2000d101d46 */
[----:B------:R-:W-:Y:S02]  /*8650*/  IMAD.MOV.U32 R138, RZ, RZ, R244 ;  /* 0x000000ffff8a7224 */ /* 0x000fe400078e00f4 */
[----:B------:R-:W-:Y:S02]  /*8660*/  IMAD.MOV.U32 R139, RZ, RZ, R246 ;  /* 0x000000ffff8b7224 */ /* 0x000fe400078e00f6 */
[----:B-1----:R-:W-:Y:S01]  /*8670*/  IMAD.WIDE.U32 R2, R137, c[0x0][0x1e0], RZ ;  /* 0x0000780089027a25 */ /* 0x002fe200078e00ff */
[----:B--2---:R-:W-:Y:S02]  /*8680*/  @!P0 LEA.HI.X R7, R252, R8, R4, 0x1, P1 ;  /* 0x00000008fc078211 */ /* 0x004fe400008f0c04 */
[----:B----4-:R-:W-:Y:S01]  /*8690*/  @!P0 LEA R4, P1, R211, R0, 0x1 ;  /* 0x00000000d3048211 */ /* 0x010fe200078208ff */
[----:B------:R-:W-:Y:S02]  /*86a0*/  IMAD.IADD R0, R11, 0x1, -R243 ;  /* 0x000000010b007824 */ /* 0x000fe400078e0af3 */
[----:B------:R1:W-:Y:S01]  /*86b0*/  @!P0 LDGSTS.E.BYPASS.LTC128B.128 [R9+0x9880], [R6.64], !P3 ;  /* 0x0988000006098fae */ /* 0x0003e2000d901d46 */
[----:B---3--:R-:W-:-:S02]  /*86c0*/  @!P0 LEA.HI.X R5, R211, R8, R12, 0x1, P1 ;  /* 0x00000008d3058211 */ /* 0x008fc400008f0c0c */
[C---:B------:R-:W-:Y:S02]  /*86d0*/  ISETP.GE.AND P1, PT, R0.reuse, 0x21, PT ;  /* 0x000000210000780c */ /* 0x040fe40003f26270 */
[----:B------:R-:W-:Y:S01]  /*86e0*/  ISETP.GE.AND P2, PT, R0, 0x1, PT ;  /* 0x000000010000780c */ /* 0x000fe20003f46270 */
[----:B------:R2:W-:Y:S01]  /*86f0*/  @!P0 LDGSTS.E.BYPASS.LTC128B.128 [R9+0xb880], [R4.64], !P4 ;  /* 0x0b88000004098fae */ /* 0x0005e2000e101d46 */
[----:B------:R-:W-:Y:S02]  /*8700*/  IMAD.IADD R0, R3, 0x1, R10 ;  /* 0x0000000103007824 */ /* 0x000fe400078e020a */
[----:B------:R-:W-:Y:S01]  /*8710*/  IMAD.MOV.U32 R8, RZ, RZ, 0x20 ;  /* 0x00000020ff087424 */ /* 0x000fe200078e00ff */
[----:B------:R-:W0:Y:S01]  /*8720*/  LDGDEPBAR ;  /* 0x00000000000079af */ /* 0x000e220000000000 */
[----:B------:R-:W-:Y:S01]  /*8730*/  WARPSYNC 0xffffffff ;  /* 0xffffffff00007948 */ /* 0x000fe20003800000 */
[----:B------:R-:W-:-:S04]  /*8740*/  IMAD.WIDE.U32 R2, R2, 0x30, R138 ;  /* 0x0000003002027825 */ /* 0x000fc800078e008a */
[----:B------:R-:W-:-:S04]  /*8750*/  IMAD R0, R0, 0x30, RZ ;  /* 0x0000003000007824 */ /* 0x000fc800078e02ff */
[----:B------:R-:W-:Y:S02]  /*8760*/  IMAD.IADD R0, R3, 0x1, R0 ;  /* 0x0000000103007824 */ /* 0x000fe400078e0200 */
[----:B-1----:R-:W-:Y:S01]  /*8770*/  IMAD.WIDE.U32 R6, R8, c[0x0][0x1e0], RZ ;  /* 0x0000780008067a25 */ /* 0x002fe200078e00ff */
[----:B------:R-:W-:Y:S04]  /*8780*/  BAR.SYNC.DEFER_BLOCKING 0x0 ;  /* 0x0000000000007b1d */ /* 0x000fe80000010000 */
[----:B------:R-:W-:Y:S01]  /*8790*/  @P1 IADD3 R3, P0, R2, R6, RZ ;  /* 0x0000000602031210 */ /* 0x000fe20007f1e0ff */
[----:B--2---:R-:W-:Y:S01]  /*87a0*/  IMAD R5, R8, c[0x0][0x1e4], RZ ;  /* 0x0000790008057a24 */ /* 0x004fe200078e02ff */
[----:B------:R-:W-:Y:S02]  /*87b0*/  @P2 LEA R4, P3, R2, c[0x0][0x1c8], 0x1 ;  /* 0x0000720002042a11 */ /* 0x000fe400078608ff */
[----:B------:R-:W-:-:S02]  /*87c0*/  ISETP.NE.AND P4, PT, R141, RZ, PT ;  /* 0x000000ff8d00720c */ /* 0x000fc40003f85270 */
[----:B------:R-:W-:Y:S02]  /*87d0*/  @P1 IADD3.X R6, R0, R7, R5, P0, !PT ;  /* 0x0000000700061210 */ /* 0x000fe400007fe405 */
[----:B------:R-:W-:Y:S02]  /*87e0*/  @P2 LEA.HI.X R5, R2, c[0x0][0x1cc], R0, 0x1, P3 ;  /* 0x0000730002052a11 */ /* 0x000fe400018f0c00 */
[----:B------:R-:W-:-:S04]  /*87f0*/  @P1 LEA R2, P0, R3, c[0x0][0x1c8], 0x1 ;  /* 0x0000720003021a11 */ /* 0x000fc800078008ff */
[----:B------:R-:W-:Y:S01]  /*8800*/  @P1 LEA.HI.X R3, R3, c[0x0][0x1cc], R6, 0x1, P0 ;  /* 0x0000730003031a11 */ /* 0x000fe200000f0c06 */
[C---:B------:R-:W-:Y:S01]  /*8810*/  @P2 IMAD.SHL.U32 R6, R241.reuse, 0x2, RZ ;  /* 0x00000002f1062824 */ /* 0x040fe200078e00ff */
[----:B------:R-:W-:Y:S01]  /*8820*/  ISETP.LT.AND P0, PT, RZ, c[0x0][0x27c], PT ;  /* 0x00009f00ff007a0c */ /* 0x000fe20003f01270 */
[----:B------:R-:W-:-:S03]  /*8830*/  @P1 IMAD.SHL.U32 R0, R241, 0x2, RZ ;  /* 0x00000002f1001824 */ /* 0x000fc600078e00ff */
        /* <DEDUP_REMOVED lines=10> */
[----:B------:R-:W-:Y:S05]  /*88e0*/  @P0 BRA `(.L_x_220) ;  /* 0x0000002000000947 */ /* 0x000fea0003800000 */
[----:B------:R-:W-:-:S04]  /*88f0*/  DEPBAR.LE SB0, 0x1 ;  /* 0x000080400000791a */ /* 0x000fc80000000000 */
[----:B------:R-:W-:Y:S05]  /*8900*/  BRA `(.L_x_221) ;  /* 0x0000584000007947 */ /* 0x000fea0003800000 */
.L_x_220:
[----:B------:R-:W2:Y:S01]  /*8910*/  LDL R66, [R1+0x14] ;  /* 0x0000140001427983 */ /* 0x000ea20000100800 */
[----:B-1---5:R-:W-:Y:S01]  /*8920*/  SHF.R.S32.HI R0, RZ, 0x1f, R136 ;  /* 0x0000001fff007819 */ /* 0x022fe20000011488 */
[----:B------:R-:W-:Y:S01]  /*8930*/  ULDC.U8 UR4, c[0x0][0x298] ;  /* 0x0000a60000047ab9 */ /* 0x000fe20000000000 */
[----:B------:R-:W-:Y:S01]  /*8940*/  IMAD.WIDE.U32 R2, R136, c[0x0][0x280], RZ ;  /* 0x0000a00088027a25 */ /* 0x000fe200078e00ff */
[----:B------:R-:W-:Y:S01]  /*8950*/  ISETP.NE.AND P2, PT, RZ, UR4, PT ;  /* 0x00000004ff007c0c */ /* 0x000fe2000bf45270 */
[----:B------:R-:W-:Y:S02]  /*8960*/  BSSY B2, `(.L_x_221) ;  /* 0x000057e000027945 */ /* 0x000fe40003800000 */
[----:B------:R-:W-:Y:S01]  /*8970*/  IMAD R6, R0, c[0x0][0x280], RZ ;  /* 0x0000a00000067a24 */ /* 0x000fe200078e02ff */
[----:B------:R-:W-:Y:S01]  /*8980*/  LEA R7, P1, R2, c[0x0][0x270], 0x1 ;  /* 0x00009c0002077a11 */ /* 0x000fe200078208ff */
[----:B------:R-:W-:Y:S02]  /*8990*/  IMAD R0, R0, c[0x0][0x290], RZ ;  /* 0x0000a40000007a24 */ /* 0x000fe400078e02ff */
[----:B------:R-:W-:-:S02]  /*89a0*/  IMAD R6, R136, c[0x0][0x284], R6 ;  /* 0x0000a10088067a24 */ /* 0x000fc400078e0206 */
[----:B------:R-:W-:-:S03]  /*89b0*/  IMAD.WIDE.U32 R4, R136, c[0x0][0x290], RZ ;  /* 0x0000a40088047a25 */ /* 0x000fc600078e00ff */
[----:B------:R-:W-:Y:S01]  /*89c0*/  IADD3 R3, R6, R3, RZ ;  /* 0x0000000306037210 */ /* 0x000fe20007ffe0ff */
[----:B------:R-:W-:Y:S01]  /*89d0*/  IMAD R0, R136, c[0x0][0x294], R0 ;  /* 0x0000a50088007a24 */ /* 0x000fe200078e0200 */
[----:B------:R-:W-:-:S04]  /*89e0*/  LEA R8, P0, R4, c[0x0][0x288], 0x1 ;  /* 0x0000a20004087a11 */ /* 0x000fc800078008ff */
[----:B------:R-:W-:Y:S02]  /*89f0*/  IADD3 R5, R0, R5, RZ ;  /* 0x0000000500057210 */ /* 0x000fe40007ffe0ff */
[----:B------:R-:W-:Y:S02]  /*8a00*/  LEA.HI.X R0, R2, c[0x0][0x274], R3, 0x1, P1 ;  /* 0x00009d0002007a11 */ /* 0x000fe400008f0c03 */
[----:B------:R-:W-:Y:S02]  /*8a10*/  LEA.HI.X R2, R4, c[0x0][0x28c], R5, 0x1, P0 ;  /* 0x0000a30004027a11 */ /* 0x000fe400000f0c05 */
[----:B--2---:R-:W-:Y:S01]  /*8a20*/  LEA R6, R66, R242, 0x7 ;  /* 0x000000f242067211 */ /* 0x004fe200078e38ff */
[----:B------:R-:W-:Y:S05]  /*8a30*/  @!P2 BRA `(.L_x_222) ;  /* 0x00002a600000a947 */ /* 0x000fea0003800000 */
[----:B------:R-:W-:Y:S01]  /*8a40*/  ISETP.GE.AND P0, PT, R6, R34, PT ;  /* 0x000000220600720c */ /* 0x000fe20003f06270 */
[----:B------:R-:W1:Y:S01]  /*8a50*/  SHFL.IDX PT, R3, R2, RZ, 0x1e1f ;  /* 0x001e1fff02037589 */ /* 0x000e6200000e0000 */
[----:B------:R-:W-:Y:S01]  /*8a60*/  BSSY B0, `(.L_x_223) ;  /* 0x000004f000007945 */ /* 0x000fe20003800000 */
[----:B------:R-:W-:Y:S01]  /*8a70*/  CS2R R28, SRZ ;  /* 0x00000000001c7805 */ /* 0x000fe2000001ff00 */
[----:B------:R-:W-:Y:S01]  /*8a80*/  CS2R R26, SRZ ;  /* 0x00000000001a7805 */ /* 0x000fe2000001ff00 */
[----:B------:R-:W2:Y:S01]  /*8a90*/  SHFL.IDX PT, R5, R0, RZ, 0x1e1f ;  /* 0x001e1fff00057589 */ /* 0x000ea200000e0000 */
[----:B------:R-:W-:Y:S01]  /*8aa0*/  CS2R R24, SRZ ;  /* 0x0000000000187805 */ /* 0x000fe2000001ff00 */
[----:B------:R-:W-:Y:S01]  /*8ab0*/  CS2R R22, SRZ ;  /* 0x0000000000167805 */ /* 0x000fe2000001ff00 */
[----:B------:R-:W-:Y:S01]  /*8ac0*/  CS2R R20, SRZ ;  /* 0x0000000000147805 */ /* 0x000fe2000001ff00 */
[----:B------:R3:W4:Y:S01]  /*8ad0*/  SHFL.IDX PT, R4, R7, RZ, 0x1e1f ;  /* 0x001e1fff07047589 */ /* 0x00072200000e0000 */
[----:B------:R-:W-:Y:S01]  /*8ae0*/  CS2R R18, SRZ ;  /* 0x0000000000127805 */ /* 0x000fe2000001ff00 */
[----:B------:R-:W-:Y:S01]  /*8af0*/  CS2R R16, SRZ ;  /* 0x0000000000107805 */ /* 0x000fe2000001ff00 */
[----:B------:R-:W-:Y:S01]  /*8b00*/  CS2R R14, SRZ ;  /* 0x00000000000e7805 */ /* 0x000fe2000001ff00 */
[----:B------:R5:W1:Y:S01]  /*8b10*/  SHFL.IDX PT, R2, R8, RZ, 0x1e1f ;  /* 0x001e1fff08027589 */ /* 0x000a6200000e0000 */
[----:B------:R-:W-:Y:S01]  /*8b20*/  CS2R R12, SRZ ;  /* 0x00000000000c7805 */ /* 0x000fe2000001ff00 */
[----:B------:R-:W-:Y:S01]  /*8b30*/  CS2R R10, SRZ ;  /* 0x00000000000a7805 */ /* 0x000fe2000001ff00 */
[----:B---3--:R-:W-:Y:S01]  /*8b40*/  CS2R R6, SRZ ;  /* 0x0000000000067805 */ /* 0x008fe2000001ff00 */
[----:B-----5:R-:W-:Y:S01]  /*8b50*/  CS2R R8, SRZ ;  /* 0x0000000000087805 */ /* 0x020fe2000001ff00 */
[----:B------:R-:W-:Y:S05]  /*8b60*/  @P0 BRA `(.L_x_224) ;  /* 0x000003e000000947 */ /* 0x000fea0003800000 */
[----:B-12-4-:R-:W2:Y:S04]  /*8b70*/  LDL R32, [R1+0x8c] ;  /* 0x00008c0001207983 */ /* 0x016ea80000100800 */
[----:B------:R-:W3:Y:S04]  /*8b80*/  LDL R31, [R1+0x88] ;  /* 0x00008800011f7983 */ /* 0x000ee80000100800 */
[----:B------:R-:W4:Y:S01]  /*8b90*/  LDL R30, [R1+0x84] ;  /* 0x00008400011e7983 */ /* 0x000f220000100800 */
[C---:B------:R-:W-:Y:S01]  /*8ba0*/  ISETP.GE.AND P1, PT, R153.reuse, c[0x0][0x27c], PT ;  /* 0x00009f0099007a0c */ /* 0x040fe20003f26270 */
[----:B------:R-:W-:Y:S01]  /*8bb0*/  IMAD.SHL.U32 R0, R153, 0x2, RZ ;  /* 0x0000000299007824 */ /* 0x000fe200078e00ff */
[----:B------:R-:W-:Y:S01]  /*8bc0*/  ISETP.GE.AND P0, PT, R155, c[0x0][0x27c], PT ;  /* 0x00009f009b007a0c */ /* 0x000fe20003f06270 */
[----:B------:R-:W3:Y:S01]  /*8bd0*/  LDL R28, [R1+0x90] ;  /* 0x00009000011c7983 */ /* 0x000ee20000100800 */
[----:B------:R-:W-:-:S09]  /*8be0*/  CS2R R22, SRZ ;  /* 0x0000000000167805 */ /* 0x000fd2000001ff00 */
[-C--:B------:R-:W-:Y:S02]  /*8bf0*/  @!P1 IADD3 R8, P2, R4, R0.reuse, RZ ;  /* 0x0000000004089210 */ /* 0x080fe40007f5e0ff */
[----:B------:R-:W-:Y:S01]  /*8c00*/  @!P1 IADD3 R6, P3, R2, R0, RZ ;  /* 0x0000000002069210 */ /* 0x000fe20007f7e0ff */
[----:B------:R-:W-:Y:S01]  /*8c10*/  CS2R R10, SRZ ;  /* 0x00000000000a7805 */ /* 0x000fe2000001ff00 */
[----:B------:R-:W-:Y:S01]  /*8c20*/  IMAD.SHL.U32 R0, R155, 0x2, RZ ;  /* 0x000000029b007824 */ /* 0x000fe200078e00ff */
[----:B------:R-:W-:Y:S01]  /*8c30*/  CS2R R24, SRZ ;  /* 0x0000000000187805 */ /* 0x000fe2000001ff00 */
[----:B------:R-:W-:Y:S01]  /*8c40*/  CS2R R12, SRZ ;  /* 0x00000000000c7805 */ /* 0x000fe2000001ff00 */
[--C-:B--2---:R-:W-:Y:S01]  /*8c50*/  @!P1 IMAD.X R9, R5, 0x1, R32.reuse, P2 ;  /* 0x0000000105099824 */ /* 0x104fe200010e0620 */
[----:B------:R-:W-:Y:S01]  /*8c60*/  ISETP.GE.AND P2, PT, R152, c[0x0][0x27c], PT ;  /* 0x00009f0098007a0c */ /* 0x000fe20003f46270 */
[----:B------:R-:W-:Y:S02]  /*8c70*/  @!P1 IMAD.X R7, R3, 0x1, R32, P3 ;  /* 0x0000000103079824 */ /* 0x000fe400018e0620 */
[----:B------:R-:W2:Y:S04]  /*8c80*/  LDL R32, [R1+0x80] ;  /* 0x0000800001207983 */ /* 0x000ea80000100800 */
[----:B------:R1:W5:Y:S04]  /*8c90*/  @!P1 LD.E.64 R22, [R8.64] ;  /* 0x0000000608169980 */ /* 0x000368000c101b00 */
[----:B------:R3:W5:Y:S01]  /*8ca0*/  @!P1 LD.E.64 R10, [R6.64] ;  /* 0x00000006060a9980 */ /* 0x000762000c101b00 */
[----:B------:R-:W-:Y:S01]  /*8cb0*/  ISETP.GE.AND P4, PT, R106, c[0x0][0x27c], PT ;  /* 0x00009f006a007a0c */ /* 0x000fe20003f86270 */
[----:B------:R-:W-:Y:S01]  /*8cc0*/  CS2R R26, SRZ ;  /* 0x00000000001a7805 */ /* 0x000fe2000001ff00 */
[----:B------:R-:W-:Y:S01]  /*8cd0*/  CS2R R14, SRZ ;  /* 0x00000000000e7805 */ /* 0x000fe2000001ff00 */
[----:B-1----:R-:W-:-:S02]  /*8ce0*/  @!P0 IADD3 R8, P3, R4, R0, RZ ;  /* 0x0000000004088210 */ /* 0x002fc40007f7e0ff */
[----:B---3--:R-:W-:-:S03]  /*8cf0*/  @!P0 IADD3 R6, P1, R2, R0, RZ ;  /* 0x0000000002068210 */ /* 0x008fc60007f3e0ff */
[--C-:B------:R-:W-:Y:S02]  /*8d00*/  @!P0 IMAD.X R9, R5, 0x1, R31.reuse, P3 ;  /* 0x0000000105098824 */ /* 0x100fe400018e061f */
[----:B------:R-:W-:Y:S02]  /*8d10*/  IMAD.SHL.U32 R0, R152, 0x2, RZ ;  /* 0x0000000298007824 */ /* 0x000fe400078e00ff */
[----:B------:R-:W-:Y:S01]  /*8d20*/  @!P0 IMAD.X R7, R3, 0x1, R31, P1 ;  /* 0x0000000103078824 */ /* 0x000fe200008e061f */
[----:B------:R-:W-:Y:S01]  /*8d30*/  ISETP.GE.AND P3, PT, R156, c[0x0][0x27c], PT ;  /* 0x00009f009c007a0c */ /* 0x000fe20003f66270 */
[----:B------:R1:W5:Y:S04]  /*8d40*/  @!P0 LD.E.64 R24, [R8.64] ;  /* 0x0000000608188980 */ /* 0x000368000c101b00 */
[----:B------:R3:W5:Y:S01]  /*8d50*/  @!P0 LD.E.64 R12, [R6.64] ;  /* 0x00000006060c8980 */ /* 0x000762000c101b00 */
[----:B------:R-:W-:Y:S01]  /*8d60*/  @!P4 IMAD.WIDE R20, R106, 0x2, R2 ;  /* 0x000000026a14c825 */ /* 0x000fe200078e0202 */
[----:B------:R-:W-:Y:S01]  /*8d70*/  CS2R R18, SRZ ;  /* 0x0000000000127805 */ /* 0x000fe2000001ff00 */
[----:B-1----:R-:W-:-:S02]  /*8d80*/  @!P2 IADD3 R8, P1, R4, R0, RZ ;  /* 0x000000000408a210 */ /* 0x002fc40007f3e0ff */
[----:B---3--:R-:W-:Y:S01]  /*8d90*/  @!P2 IADD3 R6, P0, R2, R0, RZ ;  /* 0x000000000206a210 */ /* 0x008fe20007f1e0ff */
[----:B------:R-:W-:Y:S01]  /*8da0*/  IMAD.SHL.U32 R0, R156, 0x2, RZ ;  /* 0x000000029c007824 */ /* 0x000fe200078e00ff */
[----:B----4-:R-:W-:-:S03]  /*8db0*/  @!P2 IADD3.X R9, R5, R30, RZ, P1, !PT ;  /* 0x0000001e0509a210 */ /* 0x010fc60000ffe4ff */
[----:B------:R-:W-:Y:S01]  /*8dc0*/  @!P2 IMAD.X R7, R3, 0x1, R30, P0 ;  /* 0x000000010307a824 */ /* 0x000fe200000e061e */
[----:B------:R-:W-:Y:S01]  /*8dd0*/  ISETP.GE.AND P1, PT, R154, c[0x0][0x27c], PT ;  /* 0x00009f009a007a0c */ /* 0x000fe20003f26270 */
[----:B------:R1:W5:Y:S04]  /*8de0*/  @!P2 LD.E.64 R26, [R8.64] ;  /* 0x00000006081aa980 */ /* 0x000368000c101b00 */
[----:B------:R3:W5:Y:S01]  /*8df0*/  @!P2 LD.E.64 R14, [R6.64] ;  /* 0x00000006060ea980 */ /* 0x000762000c101b00 */
[----:B------:R-:W-:-:S05]  /*8e00*/  @!P4 IMAD.WIDE R16, R106, 0x2, R4 ;  /* 0x000000026a10c825 */ /* 0x000fca00078e0204 */
[----:B------:R4:W5:Y:S01]  /*8e10*/  @!P4 LD.E.64 R18, [R16.64] ;  /* 0x000000061012c980 */ /* 0x000962000c101b00 */
[----:B-1----:R-:W-:Y:S01]  /*8e20*/  @!P3 IADD3 R8, P0, R4, R0, RZ ;  /* 0x000000000408b210 */ /* 0x002fe20007f1e0ff */
[----:B---3--:R-:W-:-:S04]  /*8e30*/  CS2R R6, SRZ ;  /* 0x0000000000067805 */ /* 0x008fc8000001ff00 */
[----:B------:R-:W-:Y:S01]  /*8e40*/  @!P3 IMAD.X R9, R5, 0x1, R28, P0 ;  /* 0x000000010509b824 */ /* 0x000fe200000e061c */
[----:B------:R-:W-:Y:S01]  /*8e50*/  @!P3 IADD3 R30, P0, R2, R0, RZ ;  /* 0x00000000021eb210 */ /* 0x000fe20007f1e0ff */
[----:B------:R-:W-:Y:S01]  /*8e60*/  IMAD.SHL.U32 R0, R154, 0x2, RZ ;  /* 0x000000029a007824 */ /* 0x000fe200078e00ff */
[----:B------:R1:W5:Y:S02]  /*8e70*/  @!P4 LD.E.64 R6, [R20.64] ;  /* 0x000000061406c980 */ /* 0x000364000c101b00 */
[----:B------:R-:W-:Y:S02]  /*8e80*/  @!P3 IADD3.X R31, R3, R28, RZ, P0, !PT ;  /* 0x0000001c031fb210 */ /* 0x000fe400007fe4ff */
[-C--:B------:R-:W-:Y:S02]  /*8e90*/  @!P1 IADD3 R4, P2, R4, R0.reuse, RZ ;  /* 0x0000000004049210 */ /* 0x080fe40007f5e0ff */
[----:B------:R-:W-:Y:S01]  /*8ea0*/  @!P1 IADD3 R2, P0, R2, R0, RZ ;  /* 0x0000000002029210 */ /* 0x000fe20007f1e0ff */
[----:B------:R-:W-:Y:S01]  /*8eb0*/  CS2R R28, SRZ ;  /* 0x00000000001c7805 */ /* 0x000fe2000001ff00 */
[----:B----4-:R-:W-:Y:S01]  /*8ec0*/  CS2R R16, SRZ ;  /* 0x0000000000107805 */ /* 0x010fe2000001ff00 */
[----:B-1----:R-:W-:-:S06]  /*8ed0*/  CS2R R20, SRZ ;  /* 0x0000000000147805 */ /* 0x002fcc000001ff00 */
[----:B------:R1:W5:Y:S02]  /*8ee0*/  @!P3 LD.E.64 R20, [R8.64] ;  /* 0x000000060814b980 */ /* 0x000364000c101b00 */
[----:B-1----:R-:W-:-:S06]  /*8ef0*/  CS2R R8, SRZ ;  /* 0x0000000000087805 */ /* 0x002fcc000001ff00 */
[----:B------:R1:W5:Y:S01]  /*8f00*/  @!P3 LD.E.64 R8, [R30.64] ;  /* 0x000000061e08b980 */ /* 0x000362000c101b00 */
[--C-:B--2---:R-:W-:Y:S02]  /*8f10*/  @!P1 IMAD.X R5, R5, 0x1, R32.reuse, P2 ;  /* 0x0000000105059824 */ /* 0x104fe400010e0620 */
[----:B------:R-:W-:-:S03]  /*8f20*/  @!P1 IMAD.X R3, R3, 0x1, R32, P0 ;  /* 0x0000000103039824 */ /* 0x000fc600000e0620 */
[----:B------:R1:W5:Y:S04]  /*8f30*/  @!P1 LD.E.64 R28, [R4.64] ;  /* 0x00000006041c9980 */ /* 0x000368000c101b00 */
[----:B------:R1:W5:Y:S02]  /*8f40*/  @!P1 LD.E.64 R16, [R2.64] ;  /* 0x0000000602109980 */ /* 0x000364000c101b00 */
.L_x_224:
[----:B-12-4-:R-:W-:Y:S05]  /*8f50*/  BSYNC B0 ;  /* 0x0000000000007941 */ /* 0x016fea0003800000 */
.L_x_223:
[--C-:B-----5:R-:W-:Y:S01]  /*8f60*/  IMAD.MOV.U32 R39, RZ, RZ, R27.reuse ;  /* 0x000000ffff277224 */ /* 0x120fe200078e001b */
[--C-:B------:R-:W-:Y:S01]  /*8f70*/  SHF.R.U64 R37, R26, 0x10, R27.reuse ;  /* 0x000000101a257819 */ /* 0x100fe2000000121b */
[----:B------:R-:W-:Y:S01]  /*8f80*/  IMAD.MOV.U32 R52, RZ, RZ, R20 ;  /* 0x000000ffff347224 */ /* 0x000fe200078e0014 */
[----:B------:R-:W-:Y:S01]  /*8f90*/  SHF.R.U32.HI R33, RZ, 0x10, R27 ;  /* 0x00000010ff217819 */ /* 0x000fe2000001161b */
[----:B------:R-:W-:Y:S01]  /*8fa0*/  IMAD.MOV.U32 R27, RZ, RZ, R8 ;  /* 0x000000ffff1b7224 */ /* 0x000fe200078e0008 */
[----:B------:R-:W-:Y:S01]  /*8fb0*/  SHF.R.U64 R45, R22, 0x10, R23 ;  /* 0x00000010162d7819 */ /* 0x000fe20000001217 */
[----:B------:R-:W-:Y:S01]  /*8fc0*/  IMAD.MOV.U32 R48, RZ, RZ, R22 ;  /* 0x000000ffff307224 */ /* 0x000fe200078e0016 */
[----:B------:R-:W-:Y:S01]  /*8fd0*/  SHF.R.U64 R41, R24, 0x10, R25 ;  /* 0x0000001018297819 */ /* 0x000fe20000001219 */
[----:B------:R-:W-:Y:S01]  /*8fe0*/  IMAD.MOV.U32 R44, RZ, RZ, R24 ;  /* 0x000000ffff2c7224 */ /* 0x000fe200078e0018 */
[----:B------:R-:W-:Y:S01]  /*8ff0*/  SHF.R.U32.HI R50, RZ, 0x10, R19 ;  /* 0x00000010ff327819 */ /* 0x000fe20000011613 */
[----:B------:R-:W-:Y:S01]  /*9000*/  IMAD.MOV.U32 R22, RZ, RZ, R11 ;  /* 0x000000ffff167224 */ /* 0x000fe200078e000b */
[----:B------:R-:W-:Y:S01]  /*9010*/  SHF.R.U64 R24, R8, 0x10, R9 ;  /* 0x0000001008187819 */ /* 0x000fe20000001209 */
[--C-:B------:R-:W-:Y:S01]  /*9020*/  IMAD.MOV.U32 R47, RZ, RZ, R23.reuse ;  /* 0x000000ffff2f7224 */ /* 0x100fe200078e0017 */
[----:B------:R-:W-:Y:S01]  /*9030*/  PRMT R27, R27, 0x5410, R52 ;  /* 0x000054101b1b7816 */ /* 0x000fe20000000034 */
[----:B------:R-:W-:Y:S01]  /*9040*/  IMAD.MOV.U32 R36, RZ, RZ, R28 ;  /* 0x000000ffff247224 */ /* 0x000fe200078e001c */
[----:B------:R-:W-:Y:S01]  /*9050*/  SHF.R.U32.HI R42, RZ, 0x10, R23 ;  /* 0x00000010ff2a7819 */ /* 0x000fe20000011617 */
[----:B------:R-:W-:Y:S01]  /*9060*/  IMAD.MOV.U32 R23, RZ, RZ, R10 ;  /* 0x000000ffff177224 */ /* 0x000fe200078e000a */
[----:B------:R-:W-:Y:S01]  /*9070*/  PRMT R24, R24, 0x5410, R50 ;  /* 0x0000541018187816 */ /* 0x000fe20000000032 */
[----:B------:R-:W-:Y:S01]  /*9080*/  IMAD.MOV.U32 R31, RZ, RZ, R6 ;  /* 0x000000ffff1f7224 */ /* 0x000fe200078e0006 */
[----:B------:R-:W-:Y:S01]  /*9090*/  PRMT R22, R22, 0x5410, R27 ;  /* 0x0000541016167816 */ /* 0x000fe2000000001b */
[----:B------:R-:W-:Y:S01]  /*90a0*/  IMAD.MOV.U32 R30, RZ, RZ, R7 ;  /* 0x000000ffff1e7224 */ /* 0x000fe200078e0007 */
[----:B------:R-:W-:Y:S01]  /*90b0*/  SHF.R.U64 R2, R10, 0x10, R11 ;  /* 0x000000100a027819 */ /* 0x000fe2000000120b */
[----:B------:R-:W-:Y:S01]  /*90c0*/  IMAD.MOV.U32 R54, RZ, RZ, R19 ;  /* 0x000000ffff367224 */ /* 0x000fe200078e0013 */
[--C-:B------:R-:W-:Y:S01]  /*90d0*/  PRMT R23, R23, 0x5410, R24.reuse ;  /* 0x0000541017177816 */ /* 0x100fe20000000018 */
[----:B------:R-:W-:Y:S01]  /*90e0*/  IMAD.MOV.U32 R51, RZ, RZ, R21 ;  /* 0x000000ffff337224 */ /* 0x000fe200078e0015 */
[----:B------:R-:W-:Y:S01]  /*90f0*/  PRMT R24, R22, 0x7610, R24 ;  /* 0x0000761016187816 */ /* 0x000fe20000000018 */
[--C-:B------:R-:W-:Y:S01]  /*9100*/  IMAD.MOV.U32 R35, RZ, RZ, R29.reuse ;  /* 0x000000ffff237224 */ /* 0x100fe200078e001d */
[----:B------:R-:W-:Y:S01]  /*9110*/  PRMT R22, R2, 0x7610, R22 ;  /* 0x0000761002167816 */ /* 0x000fe20000000016 */
[----:B------:R-:W-:Y:S01]  /*9120*/  IMAD R2, R66, -0x80, R34 ;  /* 0xffffff8042027824 */ /* 0x000fe200078e0222 */
[----:B------:R-:W-:Y:S01]  /*9130*/  SHF.R.U64 R32, R28, 0x10, R29 ;  /* 0x000000101c207819 */ /* 0x000fe2000000121d */
[----:B------:R-:W-:Y:S01]  /*9140*/  IMAD.MOV.U32 R43, RZ, RZ, R25 ;  /* 0x000000ffff2b7224 */ /* 0x000fe200078e0019 */
[----:B------:R-:W-:Y:S01]  /*9150*/  SHF.R.U64 R28, R6, 0x10, R7 ;  /* 0x00000010061c7819 */ /* 0x000fe20000001207 */
[----:B------:R-:W-:Y:S01]  /*9160*/  IMAD.MOV.U32 R6, RZ, RZ, R16 ;  /* 0x000000ffff067224 */ /* 0x000fe200078e0010 */
[----:B------:R-:W-:Y:S01]  /*9170*/  SHF.R.U64 R3, R16, 0x10, R17 ;  /* 0x0000001010037819 */ /* 0x000fe20000001211 */
[----:B------:R-:W-:Y:S01]  /*9180*/  IMAD.MOV.U32 R40, RZ, RZ, R26 ;  /* 0x000000ffff287224 */ /* 0x000fe200078e001a */
[----:B------:R-:W-:Y:S01]  /*9190*/  IMNMX R16, R2, 0x80, PT ;  /* 0x0000008002107817 */ /* 0x000fe20003800200 */
[----:B------:R-:W-:Y:S01]  /*91a0*/  IMAD.MOV.U32 R55, RZ, RZ, R18 ;  /* 0x000000ffff377224 */ /* 0x000fe200078e0012 */
[----:B------:R-:W-:Y:S01]  /*91b0*/  SHF.R.U64 R53, R18, 0x10, R19 ;  /* 0x0000001012357819 */ /* 0x000fe20000001213 */
[----:B------:R-:W-:Y:S01]  /*91c0*/  IMAD.MOV.U32 R19, RZ, RZ, R13 ;  /* 0x000000ffff137224 */ /* 0x000fe200078e000d */
[----:B------:R-:W-:Y:S01]  /*91d0*/  ISETP.GE.AND P0, PT, R242, R16, PT ;  /* 0x00000010f200720c */ /* 0x000fe20003f06270 */
[----:B------:R-:W-:Y:S01]  /*91e0*/  IMAD.MOV.U32 R26, RZ, RZ, R9 ;  /* 0x000000ffff1a7224 */ /* 0x000fe200078e0009 */
[----:B------:R-:W-:Y:S01]  /*91f0*/  SHF.R.U32.HI R38, RZ, 0x10, R25 ;  /* 0x00000010ff267819 */ /* 0x000fe20000011619 */
[----:B------:R-:W-:Y:S01]  /*9200*/  IMAD.MOV.U32 R10, RZ, RZ, R14 ;  /* 0x000000ffff0a7224 */ /* 0x000fe200078e000e */
[----:B------:R-:W-:Y:S01]  /*9210*/  SHF.R.U32.HI R29, RZ, 0x10, R29 ;  /* 0x00000010ff1d7819 */ /* 0x000fe2000001161d */
[----:B------:R-:W-:Y:S01]  /*9220*/  IMAD.MOV.U32 R5, RZ, RZ, R17 ;  /* 0x000000ffff057224 */ /* 0x000fe200078e0011 */
[----:B------:R-:W-:Y:S01]  /*9230*/  SHF.R.U32.HI R46, RZ, 0x10, R21 ;  /* 0x00000010ff2e7819 */ /* 0x000fe20000011615 */
[----:B------:R-:W-:-:S04]  /*9240*/  DEPBAR.LE SB0, 0x1 ;  /* 0x000080400000791a */ /* 0x000fc80000000000 */
[----:B------:R-:W-:Y:S01]  /*9250*/  SHF.R.U32.HI R25, RZ, 0x10, R7 ;  /* 0x00000010ff197819 */ /* 0x000fe20000011607 */
[----:B------:R-:W-:Y:S01]  /*9260*/  BSSY B1, `(.L_x_225) ;  /* 0x0000125000017945 */ /* 0x000fe20003800000 */
[----:B------:R-:W-:Y:S02]  /*9270*/  PRMT R30, R30, 0x5410, R45 ;  /* 0x000054101e1e7816 */ /* 0x000fe4000000002d */
[----:B------:R-:W-:Y:S01]  /*9280*/  SHF.R.U64 R49, R20, 0x10, R21 ;  /* 0x0000001014317819 */ /* 0x000fe20000001215 */
[----:B------:R-:W-:Y:S01]  /*9290*/  IMAD.MOV.U32 R20, RZ, RZ, R12 ;  /* 0x000000ffff147224 */ /* 0x000fe200078e000c */
[----:B------:R-:W-:Y:S01]  /*92a0*/  SHF.R.U32.HI R21, RZ, 0x10, R9 ;  /* 0x00000010ff157819 */ /* 0x000fe20000011609 */
[----:B------:R-:W-:Y:S01]  /*92b0*/  IMAD.MOV.U32 R9, RZ, RZ, R15 ;  /* 0x000000ffff097224 */ /* 0x000fe200078e000f */
[----:B------:R-:W-:Y:S02]  /*92c0*/  PRMT R29, R29, 0x5410, R51 ;  /* 0x000054101d1d7816 */ /* 0x000fe40000000033 */
[----:B------:R-:W-:-:S02]  /*92d0*/  PRMT R35, R35, 0x5410, R41 ;  /* 0x0000541023237816 */ /* 0x000fc40000000029 */
[----:B------:R-:W-:Y:S02]  /*92e0*/  SHF.R.U32.HI R18, RZ, 0x10, R11 ;  /* 0x00000010ff127819 */ /* 0x000fe4000001160b */
[----:B------:R-:W-:Y:S02]  /*92f0*/  PRMT R25, R25, 0x5410, R54 ;  /* 0x0000541019197816 */ /* 0x000fe40000000036 */
[----:B------:R-:W-:Y:S02]  /*9300*/  PRMT R28, R28, 0x5410, R46 ;  /* 0x000054101c1c7816 */ /* 0x000fe4000000002e */
[----:B------:R-:W-:Y:S02]  /*9310*/  PRMT R31, R31, 0x5410, R48 ;  /* 0x000054101f1f7816 */ /* 0x000fe40000000030 */
[----:B------:R-:W-:Y:S02]  /*9320*/  PRMT R33, R33, 0x5410, R47 ;  /* 0x0000541021217816 */ /* 0x000fe4000000002f */
[----:B------:R-:W-:-:S02]  /*9330*/  PRMT R32, R32, 0x5410, R42 ;  /* 0x0000541020207816 */ /* 0x000fc4000000002a */
[----:B------:R-:W-:Y:S02]  /*9340*/  PRMT R19, R19, 0x5410, R30 ;  /* 0x0000541013137816 */ /* 0x000fe4000000001e */
[--C-:B------:R-:W-:Y:S02]  /*9350*/  SHF.R.U64 R11, R12, 0x10, R13.reuse ;  /* 0x000000100c0b7819 */ /* 0x100fe4000000120d */
[----:B------:R-:W-:Y:S02]  /*9360*/  SHF.R.U32.HI R8, RZ, 0x10, R13 ;  /* 0x00000010ff087819 */ /* 0x000fe4000001160d */
[--C-:B------:R-:W-:Y:S02]  /*9370*/  SHF.R.U64 R7, R14, 0x10, R15.reuse ;  /* 0x000000100e077819 */ /* 0x100fe4000000120f */
[----:B------:R-:W-:Y:S02]  /*9380*/  SHF.R.U32.HI R4, RZ, 0x10, R15 ;  /* 0x00000010ff047819 */ /* 0x000fe4000001160f */
[----:B------:R-:W-:-:S02]  /*9390*/  SHF.R.U32.HI R0, RZ, 0x10, R17 ;  /* 0x00000010ff007819 */ /* 0x000fc40000011611 */
[----:B------:R-:W-:Y:S02]  /*93a0*/  PRMT R38, R38, 0x5410, R40 ;  /* 0x0000541026267816 */ /* 0x000fe40000000028 */
[----:B------:R-:W-:Y:S02]  /*93b0*/  PRMT R40, R29, 0x5410, R35 ;  /* 0x000054101d287816 */ /* 0x000fe40000000023 */
[----:B------:R-:W-:Y:S02]  /*93c0*/  PRMT R39, R33, 0x5410, R39 ;  /* 0x0000541021277816 */ /* 0x000fe40000000027 */
[----:B------:R-:W-:Y:S02]  /*93d0*/  PRMT R35, R32, 0x7610, R35 ;  /* 0x0000761020237816 */ /* 0x000fe40000000023 */
[----:B------:R-:W-:Y:S02]  /*93e0*/  PRMT R17, R31, 0x5410, R28 ;  /* 0x000054101f117816 */ /* 0x000fe4000000001c */
[----:B------:R-:W-:-:S02]  /*93f0*/  PRMT R18, R18, 0x5410, R25 ;  /* 0x0000541012127816 */ /* 0x000fc40000000019 */
        /* <DEDUP_REMOVED lines=14> */
[----:B------:R-:W-:Y:S01]  /*94e0*/  PRMT R33, R3, 0x7610, R33 ;  /* 0x0000761003217816 */ /* 0x000fe20000000021 */
[----:B------:R-:W-:Y:S06]  /*94f0*/  BAR.SYNC.DEFER_BLOCKING 0x0 ;  /* 0x0000000000007b1d */ /* 0x000fec0000010000 */
[----:B------:R-:W-:Y:S05]  /*9500*/  @P0 BRA `(.L_x_226) ;  /* 0x00000fa000000947 */ /* 0x000fea0003800000 */
[----:B------:R-:W-:Y:S01]  /*9510*/  ISETP.GE.AND P0, PT, R106, c[0x0][0x27c], PT ;  /* 0x00009f006a007a0c */ /* 0x000fe20003f06270 */
[----:B------:R-:W-:-:S12]  /*9520*/  BSSY B0, `(.L_x_227) ;  /* 0x0000028000007945 */ /* 0x000fd80003800000 */
[----:B------:R-:W-:Y:S05]  /*9530*/  @P0 BRA `(.L_x_228) ;  /* 0x0000026000000947 */ /* 0x000fea0003800000 */
[----:B------:R-:W1:Y:S01]  /*9540*/  LDS.128 R4, [R234+0x4800] ;  /* 0x00480000ea047984 */ /* 0x000e620000000c00 */
[--C-:B------:R-:W-:Y:S02]  /*9550*/  HADD2.F32 R9, -RZ, R17.reuse.H0_H0 ;  /* 0x20000011ff097230 */ /* 0x100fe40000004100 */
[----:B------:R-:W-:Y:S02]  /*9560*/  HADD2.F32 R0, -RZ, R17.H1_H1 ;  /* 0x30000011ff007230 */ /* 0x000fe40000004100 */
[----:B------:R-:W-:Y:S02]  /*9570*/  HADD2.F32 R3, -RZ, R21.H1_H1 ;  /* 0x30000015ff037230 */ /* 0x000fe40000004100 */
[----:B------:R-:W-:Y:S02]  /*9580*/  HADD2.F32 R2, -RZ, R20.H1_H1 ;  /* 0x30000014ff027230 */ /* 0x000fe40000004100 */
[--C-:B-1----:R-:W-:Y:S02]  /*9590*/  HADD2.F32 R10, -RZ, R4.reuse.H0_H0 ;  /* 0x20000004ff0a7230 */ /* 0x102fe40000004100 */
[----:B------:R-:W-:-:S02]  /*95a0*/  HADD2.F32 R8, -RZ, R4.H1_H1 ;  /* 0x30000004ff087230 */ /* 0x000fc40000004100 */
[--C-:B------:R-:W-:Y:S01]  /*95b0*/  HADD2.F32 R4, -RZ, R5.reuse.H0_H0 ;  /* 0x20000005ff047230 */ /* 0x100fe20000004100 */
[-C--:B------:R-:W-:Y:S01]  /*95c0*/  FMUL.FTZ R13, R10, R9.reuse ;  /* 0x000000090a0d7220 */ /* 0x080fe20000410000 */
[----:B------:R-:W-:Y:S01]  /*95d0*/  HADD2.F32 R5, -RZ, R5.H1_H1 ;  /* 0x30000005ff057230 */ /* 0x000fe20000004100 */
[----:B------:R-:W-:Y:S01]  /*95e0*/  FMUL.FTZ R14, R8, R9 ;  /* 0x00000009080e7220 */ /* 0x000fe20000410000 */
[--C-:B------:R-:W-:Y:S02]  /*95f0*/  HADD2.F32 R12, -RZ, R6.reuse.H0_H0 ;  /* 0x20000006ff0c7230 */ /* 0x100fe40000004100 */
[----:B------:R-:W-:Y:S01]  /*9600*/  HADD2.F32 R11, -RZ, R6.H1_H1 ;  /* 0x30000006ff0b7230 */ /* 0x000fe20000004100 */
[-C--:B------:R-:W-:Y:S01]  /*9610*/  FMUL.FTZ R9, R5, R0.reuse ;  /* 0x0000000005097220 */ /* 0x080fe20000410000 */
[--C-:B------:R-:W-:Y:S01]  /*9620*/  HADD2.F32 R6, -RZ, R7.reuse.H0_H0 ;  /* 0x20000007ff067230 */ /* 0x100fe20000004100 */
[----:B------:R-:W-:Y:S01]  /*9630*/  FMUL.FTZ R0, R4, R0 ;  /* 0x0000000004007220 */ /* 0x000fe20000410000 */
[----:B------:R-:W-:Y:S01]  /*9640*/  HADD2.F32 R7, -RZ, R7.H1_H1 ;  /* 0x30000007ff077230 */ /* 0x000fe20000004100 */
[----:B------:R-:W-:-:S02]  /*9650*/  FFMA.FTZ R15, R10, R3, -R14 ;  /* 0x000000030a0f7223 */ /* 0x000fc4000001080e */
[----:B------:R-:W-:Y:S01]  /*9660*/  FFMA.FTZ R14, R8, R3, R13 ;  /* 0x00000003080e7223 */ /* 0x000fe2000001000d */
[----:B------:R-:W-:Y:S01]  /*9670*/  HADD2.F32 R3, -RZ, R25.H1_H1 ;  /* 0x30000019ff037230 */ /* 0x000fe20000004100 */
[-C--:B------:R-:W-:Y:S01]  /*9680*/  FFMA.FTZ R13, R4, R2.reuse, -R9 ;  /* 0x00000002040d7223 */ /* 0x080fe20000010809 */
[----:B------:R-:W-:Y:S01]  /*9690*/  HADD2.F32 R4, -RZ, R19.H1_H1 ;  /* 0x30000013ff047230 */ /* 0x000fe20000004100 */
[----:B------:R-:W-:Y:S01]  /*96a0*/  FFMA.FTZ R10, R5, R2, R0 ;  /* 0x00000002050a7223 */ /* 0x000fe20000010000 */
[----:B------:R-:W-:Y:S02]  /*96b0*/  HADD2.F32 R0, -RZ, R18.H1_H1 ;  /* 0x30000012ff007230 */ /* 0x000fe40000004100 */
[----:B------:R-:W-:Y:S01]  /*96c0*/  HADD2.F32 R2, -RZ, R24.H1_H1 ;  /* 0x30000018ff027230 */ /* 0x000fe20000004100 */
[----:B------:R-:W-:Y:S02]  /*96d0*/  FMUL.FTZ R9, R11, R4 ;  /* 0x000000040b097220 */ /* 0x000fe40000410000 */
[----:B------:R-:W-:-:S02]  /*96e0*/  FMUL.FTZ R8, R7, R0 ;  /* 0x0000000007087220 */ /* 0x000fc40000410000 */
[----:B------:R-:W-:Y:S02]  /*96f0*/  FMUL.FTZ R4, R12, R4 ;  /* 0x000000040c047220 */ /* 0x000fe40000410000 */
[----:B------:R-:W-:Y:S02]  /*9700*/  FMUL.FTZ R5, R6, R0 ;  /* 0x0000000006057220 */ /* 0x000fe40000410000 */
[-C--:B------:R-:W-:Y:S02]  /*9710*/  FFMA.FTZ R9, R12, R3.reuse, -R9 ;  /* 0x000000030c097223 */ /* 0x080fe40000010809 */
[-C--:B------:R-:W-:Y:S02]  /*9720*/  FFMA.FTZ R0, R6, R2.reuse, -R8 ;  /* 0x0000000206007223 */ /* 0x080fe40000010808 */
[----:B------:R-:W-:Y:S01]  /*9730*/  FFMA.FTZ R3, R11, R3, R4 ;  /* 0x000000030b037223 */ /* 0x000fe20000010004 */
[----:B------:R-:W-:Y:S01]  /*9740*/  F2FP.PACK_AB R4, R14, R15 ;  /* 0x0000000f0e04723e */ /* 0x000fe200000000ff */
[----:B------:R-:W-:Y:S01]  /*9750*/  FFMA.FTZ R2, R7, R2, R5 ;  /* 0x0000000207027223 */ /* 0x000fe20000010005 */
[----:B------:R-:W-:-:S02]  /*9760*/  F2FP.PACK_AB R5, R10, R13 ;  /* 0x0000000d0a05723e */ /* 0x000fc400000000ff */
[----:B------:R-:W-:Y:S02]  /*9770*/  F2FP.PACK_AB R6, R3, R9 ;  /* 0x000000090306723e */ /* 0x000fe400000000ff */
[----:B------:R-:W-:-:S05]  /*9780*/  F2FP.PACK_AB R7, R2, R0 ;  /* 0x000000000207723e */ /* 0x000fca00000000ff */
[----:B------:R1:W-:Y:S02]  /*9790*/  STS.128 [R234+0x4800], R4 ;  /* 0x00480004ea007388 */ /* 0x0003e40000000c00 */
.L_x_228:
[----:B------:R-:W-:Y:S05]  /*97a0*/  BSYNC B0 ;  /* 0x0000000000007941 */ /* 0x000fea0003800000 */
.L_x_227:
[----:B------:R-:W-:Y:S01]  /*97b0*/  ISETP.GE.AND P0, PT, R156, c[0x0][0x27c], PT ;  /* 0x00009f009c007a0c */ /* 0x000fe20003f06270 */
[----:B------:R-:W-:-:S12]  /*97c0*/  BSSY B0, `(.L_x_229) ;  /* 0x0000028000007945 */ /* 0x000fd80003800000 */
[----:B------:R-:W-:Y:S05]  /*97d0*/  @P0 BRA `(.L_x_230) ;  /* 0x0000026000000947 */ /* 0x000fea0003800000 */
[----:B-1----:R-:W1:Y:S01]  /*97e0*/  LDS.128 R4, [R235+0x4800] ;  /* 0x00480000eb047984 */ /* 0x002e620000000c00 */
[----:B------:R-:W-:Y:S02]  /*97f0*/  HADD2.F32 R9, -RZ, R22.H1_H1 ;  /* 0x30000016ff097230 */ /* 0x000fe40000004100 */
        /* <DEDUP_REMOVED lines=19> */
[----:B------:R-:W-:Y:S01]  /*9930*/  HADD2.F32 R4, -RZ, R26.H0_H0 ;  /* 0x2000001aff047230 */ /* 0x000fe20000004100 */
[----:B------:R-:W-:Y:S01]  /*9940*/  FFMA.FTZ R10, R5, R2, R0 ;  /* 0x00000002050a7223 */ /* 0x000fe20000010000 */
[----:B------:R-:W-:Y:S02]  /*9950*/  HADD2.F32 R0, -RZ, R21.H0_H0 ;  /* 0x20000015ff007230 */ /* 0x000fe40000004100 */
        /* <DEDUP_REMOVED lines=14> */
.L_x_230:
[----:B------:R-:W-:Y:S05]  /*9a40*/  BSYNC B0 ;  /* 0x0000000000007941 */ /* 0x000fea0003800000 */
.L_x_229:
[----:B------:R-:W-:Y:S01]  /*9a50*/  ISETP.GE.AND P0, PT, R153, c[0x0][0x27c], PT ;  /* 0x00009f0099007a0c */ /* 0x000fe20003f06270 */
[----:B------:R-:W-:-:S12]  /*9a60*/  BSSY B0, `(.L_x_231) ;  /* 0x0000028000007945 */ /* 0x000fd80003800000 */
[----:B------:R-:W-:Y:S05]  /*9a70*/  @P0 BRA `(.L_x_232) ;  /* 0x0000026000000947 */ /* 0x000fea0003800000 */
[----:B-1----:R-:W1:Y:S01]  /*9a80*/  LDS.128 R4, [R234+0x6800] ;  /* 0x00680000ea047984 */ /* 0x002e620000000c00 */
[----:B------:R-:W-:Y:S02]  /*9a90*/  HADD2.F32 R9, -RZ, R23.H0_H0 ;  /* 0x20000017ff097230 */ /* 0x000fe40000004100 */
[----:B------:R-:W-:Y:S02]  /*9aa0*/  HADD2.F32 R0, -RZ, R22.H0_H0 ;  /* 0x20000016ff007230 */ /* 0x000fe40000004100 */
        /* <DEDUP_REMOVED lines=35> */
.L_x_232:
[----:B------:R-:W-:Y:S05]  /*9ce0*/  BSYNC B0 ;  /* 0x0000000000007941 */ /* 0x000fea0003800000 */
.L_x_231:
        /* <DEDUP_REMOVED lines=27> */
[----:B------:R-:W-:Y:S01]  /*9ea0*/  HADD2.F32 R2, -RZ, R38.H0_H0 ;  /* 0x20000026ff027230 */ /* 0x000fe20000004100 */
        /* <DEDUP_REMOVED lines=13> */
.L_x_234:
[----:B------:R-:W-:Y:S05]  /*9f80*/  BSYNC B0 ;  /* 0x0000000000007941 */ /* 0x000fea0003800000 */
.L_x_233:
[----:B------:R-:W-:Y:S01]  /*9f90*/  ISETP.GE.AND P0, PT, R152, c[0x0][0x27c], PT ;  /* 0x00009f0098007a0c */ /* 0x000fe20003f06270 */
[----:B------:R-:W-:-:S12]  /*9fa0*/  BSSY B0, `(.L_x_235) ;  /* 0x0000028000007945 */ /* 0x000fd80003800000 */
[----:B------:R-:W-:Y:S05]  /*9fb0*/  @P0 BRA `(.L_x_236) ;  /* 0x0000026000000947 */ /* 0x000fea0003800000 */
[----:B-1----:R-:W1:Y:S01]  /*9fc0*/  LDS.128 R4, [R234+0x8800] ;  /* 0x00880000ea047984 */ /* 0x002e620000000c00 */
[----:B------:R-:W-:Y:S02]  /*9fd0*/  HADD2.F32 R9, -RZ, R28.H0_H0 ;  /* 0x2000001cff097230 */ /* 0x000fe40000004100 */
[----:B------:R-:W-:Y:S02]  /*9fe0*/  HADD2.F32 R0, -RZ, R29.H0_H0 ;  /* 0x2000001dff007230 */ /* 0x000fe40000004100 */
[----:B------:R-:W-:Y:S02]  /*9ff0*/  HADD2.F32 R3, -RZ, R38.H1_H1 ;  /* 0x30000026ff037230 */ /* 0x000fe40000004100 */
[----:B------:R-:W-:Y:S02]  /*a000*/  HADD2.F32 R2, -RZ, R37.H0_H0 ;  /* 0x20000025ff027230 */ /* 0x000fe40000004100 */
        /* <DEDUP_REMOVED lines=33> */
.L_x_236:
[----:B------:R-:W-:Y:S05]  /*a220*/  BSYNC B0 ;  /* 0x0000000000007941 */ /* 0x000fea0003800000 */
.L_x_235:
[----:B------:R-:W-:-:S13]  /*a230*/  ISETP.GE.AND P0, PT, R154, c[0x0][0x27c], PT ;  /* 0x00009f009a007a0c */ /* 0x000fda0003f06270 */
[----:B------:R-:W-:Y:S05]  /*a240*/  @P0 BRA `(.L_x_226) ;  /* 0x0000026000000947 */ /* 0x000fea0003800000 */
[----:B-1----:R-:W1:Y:S01]  /*a250*/  LDS.128 R4, [R235+0x8800] ;  /* 0x00880000eb047984 */ /* 0x002e620000000c00 */
[----:B------:R-:W-:Y:S02]  /*a260*/  HADD2.F32 R9, -RZ, R32.H0_H0 ;  /* 0x20000020ff097230 */ /* 0x000fe40000004100 */
[----:B------:R-:W-:Y:S02]  /*a270*/  HADD2.F32 R0, -RZ, R33.H0_H0 ;  /* 0x20000021ff007230 */ /* 0x000fe40000004100 */
[----:B------:R-:W-:Y:S02]  /*a280*/  HADD2.F32 R3, -RZ, R36.H0_H0 ;  /* 0x20000024ff037230 */ /* 0x000fe40000004100 */
        /* <DEDUP_REMOVED lines=17> */
[--C-:B------:R-:W-:Y:S01]  /*a3a0*/  HADD2.F32 R4, -RZ, R34.reuse.H1_H1 ;  /* 0x30000022ff047230 */ /* 0x100fe20000004100 */
        /* <DEDUP_REMOVED lines=16> */
.L_x_226:
[----:B------:R-:W-:Y:S05]  /*a4b0*/  BSYNC B1 ;  /* 0x0000000000017941 */ /* 0x000fea0003800000 */
.L_x_225:
[----:B------:R-:W-:-:S04]  /*a4c0*/  IADD3 R0, R242, 0x40, RZ ;  /* 0x00000040f2007810 */ /* 0x000fc80007ffe0ff */
[----:B------:R-:W-:-:S13]  /*a4d0*/  ISETP.GE.AND P0, PT, R0, R16, PT ;  /* 0x000000100000720c */ /* 0x000fda0003f06270 */
[----:B------:R-:W-:Y:S05]  /*a4e0*/  @P0 BRA `(.L_x_237) ;  /* 0x00003c5000000947 */ /* 0x000fea0003800000 */
[----:B------:R-:W-:Y:S01]  /*a4f0*/  ISETP.GE.AND P0, PT, R106, c[0x0][0x27c], PT ;  /* 0x00009f006a007a0c */ /* 0x000fe20003f06270 */
[----:B------:R-:W-:-:S12]  /*a500*/  BSSY B0, `(.L_x_238) ;  /* 0x0000028000007945 */ /* 0x000fd80003800000 */
[----:B------:R-:W-:Y:S05]  /*a510*/  @P0 BRA `(.L_x_239) ;  /* 0x0000026000000947 */ /* 0x000fea0003800000 */
[----:B-1----:R-:W1:Y:S01]  /*a520*/  LDS.128 R4, [R234+0x5800] ;  /* 0x00580000ea047984 */ /* 0x002e620000000c00 */
[--C-:B------:R-:W-:Y:S02]  /*a530*/  HADD2.F32 R9, -RZ, R17.reuse.H0_H0 ;  /* 0x20000011ff097230 */ /* 0x100fe40000004100 */
[----:B------:R-:W-:Y:S02]  /*a540*/  HADD2.F32 R0, -RZ, R17.H1_H1 ;  /* 0x30000011ff007230 */ /* 0x000fe40000004100 */
[----:B------:R-:W-:Y:S02]  /*a550*/  HADD2.F32 R3, -RZ, R21.H1_H1 ;  /* 0x30000015ff037230 */ /* 0x000fe40000004100 */
[----:B------:R-:W-:Y:S02]  /*a560*/  HADD2.F32 R2, -RZ, R20.H1_H1 ;  /* 0x30000014ff027230 */ /* 0x000fe40000004100 */
[--C-:B-1----:R-:W-:Y:S02]  /*a570*/  HADD2.F32 R10, -RZ, R4.reuse.H0_H0 ;  /* 0x20000004ff0a7230 */ /* 0x102fe40000004100 */
[----:B------:R-:W-:-:S02]  /*a580*/  HADD2.F32 R8, -RZ, R4.H1_H1 ;  /* 0x30000004ff087230 */ /* 0x000fc40000004100 */
[--C-:B------:R-:W-:Y:S01]  /*a590*/  HADD2.F32 R4, -RZ, R5.reuse.H0_H0 ;  /* 0x20000005ff047230 */ /* 0x100fe20000004100 */
[C---:B------:R-:W-:Y:S01]  /*a5a0*/  FMUL.FTZ R13, R9.reuse, R10 ;  /* 0x0000000a090d7220 */ /* 0x040fe20000410000 */
[----:B------:R-:W-:Y:S01]  /*a5b0*/  HADD2.F32 R5, -RZ, R5.H1_H1 ;  /* 0x30000005ff057230 */ /* 0x000fe20000004100 */
[----:B------:R-:W-:Y:S01]  /*a5c0*/  FMUL.FTZ R14, R9, R8 ;  /* 0x00000008090e7220 */ /* 0x000fe20000410000 */
[--C-:B------:R-:W-:Y:S02]  /*a5d0*/  HADD2.F32 R12, -RZ, R6.reuse.H0_H0 ;  /* 0x20000006ff0c7230 */ /* 0x100fe40000004100 */
[----:B------:R-:W-:Y:S01]  /*a5e0*/  HADD2.F32 R11, -RZ, R6.H1_H1 ;  /* 0x30000006ff0b7230 */ /* 0x000fe20000004100 */
[C---:B------:R-:W-:Y:S01]  /*a5f0*/  FMUL.FTZ R9, R0.reuse, R5 ;  /* 0x0000000500097220 */ /* 0x040fe20000410000 */
[--C-:B------:R-:W-:Y:S01]  /*a600*/  HADD2.F32 R6, -RZ, R7.reuse.H0_H0 ;  /* 0x20000007ff067230 */ /* 0x100fe20000004100 */
[----:B------:R-:W-:Y:S01]  /*a610*/  FMUL.FTZ R0, R0, R4 ;  /* 0x0000000400007220 */ /* 0x000fe20000410000 */
[----:B------:R-:W-:Y:S01]  /*a620*/  HADD2.F32 R7, -RZ, R7.H1_H1 ;  /* 0x30000007ff077230 */ /* 0x000fe20000004100 */
[----:B------:R-:W-:-:S02]  /*a630*/  FFMA.FTZ R15, R3, R10, -R14 ;  /* 0x0000000a030f7223 */ /* 0x000fc4000001080e */
[----:B------:R-:W-:Y:S01]  /*a640*/  FFMA.FTZ R14, R3, R8, R13 ;  /* 0x00000008030e7223 */ /* 0x000fe2000001000d */
[----:B------:R-:W-:Y:S01]  /*a650*/  HADD2.F32 R3, -RZ, R25.H1_H1 ;  /* 0x30000019ff037230 */ /* 0x000fe20000004100 */
[C---:B------:R-:W-:Y:S01]  /*a660*/  FFMA.FTZ R13, R2.reuse, R4, -R9 ;  /* 0x00000004020d7223 */ /* 0x040fe20000010809 */
        /* <DEDUP_REMOVED lines=8> */
[C---:B------:R-:W-:Y:S02]  /*a6f0*/  FFMA.FTZ R9, R3.reuse, R12, -R9 ;  /* 0x0000000c03097223 */ /* 0x040fe40000010809 */
[----:B------:R-:W-:Y:S02]  /*a700*/  FFMA.FTZ R0, R2, R6, -R8 ;  /* 0x0000000602007223 */ /* 0x000fe40000010808 */
[----:B------:R-:W-:Y:S01]  /*a710*/  FFMA.FTZ R3, R3, R11, R4 ;  /* 0x0000000b03037223 */ /* 0x000fe20000010004 */
[----:B------:R-:W-:Y:S01]  /*a720*/  F2FP.PACK_AB R4, R14, R15 ;  /* 0x0000000f0e04723e */ /* 0x000fe200000000ff */
[----:B------:R-:W-:Y:S01]  /*a730*/  FFMA.FTZ R2, R2, R7, R5 ;  /* 0x0000000702027223 */ /* 0x000fe20000010005 */
[----:B------:R-:W-:-:S02]  /*a740*/  F2FP.PACK_AB R5, R10, R13 ;  /* 0x0000000d0a05723e */ /* 0x000fc400000000ff */
[----:B------:R-:W-:Y:S02]  /*a750*/  F2FP.PACK_AB R6, R3, R9 ;  /* 0x000000090306723e */ /* 0x000fe400000000ff */
[----:B------:R-:W-:-:S05]  /*a760*/  F2FP.PACK_AB R7, R2, R0 ;  /* 0x000000000207723e */ /* 0x000fca00000000ff */
[----:B------:R1:W-:Y:S02]  /*a770*/  STS.128 [R234+0x5800], R4 ;  /* 0x00580004ea007388 */ /* 0x0003e40000000c00 */
.L_x_239:
[----:B------:R-:W-:Y:S05]  /*a780*/  BSYNC B0 ;  /* 0x0000000000007941 */ /* 0x000fea0003800000 */
.L_x_238:
        /* <DEDUP_REMOVED lines=41> */
.L_x_241:
[----:B------:R-:W-:Y:S05]  /*aa20*/  BSYNC B0 ;  /* 0x0000000000007941 */ /* 0x000fea0003800000 */
.L_x_240:
        /* <DEDUP_REMOVED lines=41> */
.L_x_243:
[----:B------:R-:W-:Y:S05]  /*acc0*/  BSYNC B0 ;  /* 0x0000000000007941 */ /* 0x000fea0003800000 */
.L_x_242:
        /* <DEDUP_REMOVED lines=41> */
.L_x_245:
[----:B------:R-:W-:Y:S05]  /*af60*/  BSYNC B0 ;  /* 0x0000000000007941 */ /* 0x000fea0003800000 */
.L_x_244:
        /* <DEDUP_REMOVED lines=41> */
.L_x_247:
[----:B------:R-:W-:Y:S05]  /*b200*/  BSYNC B0 ;  /* 0x0000000000007941 */ /* 0x000fea0003800000 */
.L_x_246:
        /* <DEDUP_REMOVED lines=39> */
[----:B------:R1:W-:Y:S01]  /*b480*/  STS.128 [R235+0x9800], R4 ;  /* 0x00980004eb007388 */ /* 0x0003e20000000c00 */
[----:B------:R-:W-:Y:S05]  /*b490*/  BRA `(.L_x_237) ;  /* 0x00002ca000007947 */ /* 0x000fea0003800000 */
.L_x_222:
        /* <DEDUP_REMOVED lines=20> */
[----:B------:R-:W3:Y:S01]  /*b5e0*/  LDL R35, [R1+0x60] ;  /* 0x0000600001237983 */ /* 0x000ee20000100800 */
[C---:B------:R-:W-:Y:S01]  /*b5f0*/  ISETP.GE.AND P0, PT, R100.reuse, c[0x0][0x27c], PT ;  /* 0x00009f0064007a0c */ /* 0x040fe20003f06270 */
[----:B------:R-:W-:Y:S01]  /*b600*/  CS2R R22, SRZ ;  /* 0x0000000000167805 */ /* 0x000fe2000001ff00 */
[C---:B------:R-:W-:Y:S01]  /*b610*/  IADD3 R5, R100.reuse, 0x10, RZ ;  /* 0x0000001064057810 */ /* 0x040fe20007ffe0ff */
[----:B------:R-:W-:Y:S01]  /*b620*/  CS2R R20, SRZ ;  /* 0x0000000000147805 */ /* 0x000fe2000001ff00 */
[----:B------:R-:W-:Y:S01]  /*b630*/  IADD3 R4, R100, 0x20, RZ ;  /* 0x0000002064047810 */ /* 0x000fe20007ffe0ff */
[----:B------:R-:W-:Y:S01]  /*b640*/  CS2R R10, SRZ ;  /* 0x00000000000a7805 */ /* 0x000fe2000001ff00 */
[----:B------:R-:W-:Y:S01]  /*b650*/  ISETP.GE.AND P2, PT, R5, c[0x0][0x27c], PT ;  /* 0x00009f0005007a0c */ /* 0x000fe20003f46270 */
[----:B------:R-:W-:Y:S01]  /*b660*/  CS2R R8, SRZ ;  /* 0x0000000000087805 */ /* 0x000fe2000001ff00 */
[----:B------:R-:W-:Y:S01]  /*b670*/  ISETP.GE.AND P1, PT, R4, c[0x0][0x27c], PT ;  /* 0x00009f0004007a0c */ /* 0x000fe20003f26270 */
[----:B------:R-:W-:Y:S01]  /*b680*/  CS2R R26, SRZ ;  /* 0x00000000001a7805 */ /* 0x000fe2000001ff00 */
[----:B------:R-:W-:-:S03]  /*b690*/  CS2R R24, SRZ ;  /* 0x0000000000187805 */ /* 0x000fc6000001ff00 */
[C---:B------:R-:W-:Y:S01]  /*b6a0*/  @!P0 IMAD.SHL.U32 R0, R100.reuse, 0x2, RZ ;  /* 0x0000000264008824 */ /* 0x040fe200078e00ff */
[----:B------:R-:W-:-:S04]  /*b6b0*/  @!P0 SHF.L.U64.HI R5, R100, 0x1, R101 ;  /* 0x0000000164058819 */ /* 0x000fc80000010265 */
[----:B------:R-:W-:-:S05]  /*b6c0*/  @!P0 IADD3 R32, P3, R28, R0, RZ ;  /* 0x000000001c208210 */ /* 0x000fca0007f7e0ff */
[----:B------:R-:W-:Y:S01]  /*b6d0*/  @!P0 IMAD.X R33, R29, 0x1, R5, P3 ;  /* 0x000000011d218824 */ /* 0x000fe200018e0605 */
[----:B------:R-:W-:Y:S01]  /*b6e0*/  @!P0 IADD3 R30, P3, R2, R0, RZ ;  /* 0x00000000021e8210 */ /* 0x000fe20007f7e0ff */
[----:B------:R-:W-:Y:S01]  /*b6f0*/  CS2R R18, SRZ ;  /* 0x0000000000127805 */ /* 0x000fe2000001ff00 */
[----:B------:R-:W-:Y:S02]  /*b700*/  CS2R R16, SRZ ;  /* 0x0000000000107805 */ /* 0x000fe4000001ff00 */
[----:B------:R-:W-:-:S04]  /*b710*/  @!P0 IADD3.X R31, R3, R5, RZ, P3, !PT ;  /* 0x00000005031f8210 */ /* 0x000fc80001ffe4ff */
[----:B------:R1:W5:Y:S01]  /*b720*/  @!P0 LD.E.128 R16, [R32.64] ;  /* 0x0000000620108980 */ /* 0x000362000c101d00 */
[----:B--2---:R-:W-:Y:S01]  /*b730*/  @!P2 SHF.L.U32 R4, R36, 0x3, RZ ;  /* 0x000000032404a819 */ /* 0x004fe200000006ff */
[----:B---3--:R-:W-:-:S04]  /*b740*/  @!P1 IMAD.SHL.U32 R0, R35, 0x8, RZ ;  /* 0x0000000823009824 */ /* 0x008fc800078e00ff */
[----:B------:R-:W-:-:S04]  /*b750*/  @!P2 IMAD.WIDE R14, R4, 0x2, R28 ;  /* 0x00000002040ea825 */ /* 0x000fc800078e021c */
[----:B------:R-:W-:Y:S01]  /*b760*/  @!P2 IMAD.WIDE R12, R4, 0x2, R2 ;  /* 0x00000002040ca825 */ /* 0x000fe200078e0202 */
[----:B------:R2:W5:Y:S03]  /*b770*/  @!P2 LD.E.128 R20, [R14.64] ;  /* 0x000000060e14a980 */ /* 0x000566000c101d00 */
[C---:B------:R-:W-:Y:S01]  /*b780*/  @!P1 IMAD.WIDE R6, R0.reuse, 0x2, R28 ;  /* 0x0000000200069825 */ /* 0x040fe200078e021c */
[----:B------:R3:W5:Y:S01]  /*b790*/  @!P2 LD.E.128 R8, [R12.64] ;  /* 0x000000060c08a980 */ /* 0x000762000c101d00 */
[----:B------:R-:W-:Y:S02]  /*b7a0*/  CS2R R4, SRZ ;  /* 0x0000000000047805 */ /* 0x000fe4000001ff00 */
[----:B------:R-:W-:Y:S01]  /*b7b0*/  @!P1 IMAD.WIDE R2, R0, 0x2, R2 ;  /* 0x0000000200029825 */ /* 0x000fe200078e0202 */
[----:B------:R4:W5:Y:S01]  /*b7c0*/  @!P1 LD.E.128 R24, [R6.64] ;  /* 0x0000000606189980 */ /* 0x000962000c101d00 */
[----:B--2---:R-:W-:Y:S01]  /*b7d0*/  CS2R R14, SRZ ;  /* 0x00000000000e7805 */ /* 0x004fe2000001ff00 */
[----:B---3--:R-:W-:Y:S01]  /*b7e0*/  CS2R R12, SRZ ;  /* 0x00000000000c7805 */ /* 0x008fe2000001ff00 */
[----:B----4-:R-:W-:-:S05]  /*b7f0*/  CS2R R6, SRZ ;  /* 0x0000000000067805 */ /* 0x010fca000001ff00 */
[----:B------:R1:W5:Y:S04]  /*b800*/  @!P1 LD.E.128 R12, [R2.64] ;  /* 0x00000006020c9980 */ /* 0x000368000c101d00 */
[----:B------:R1:W5:Y:S02]  /*b810*/  @!P0 LD.E.128 R4, [R30.64] ;  /* 0x000000061e048980 */ /* 0x000364000c101d00 */
.L_x_249:
[----:B-12-4-:R-:W-:Y:S05]  /*b820*/  BSYNC B0 ;  /* 0x0000000000007941 */ /* 0x016fea0003800000 */
.L_x_248:
[----:B-----5:R-:W-:Y:S01]  /*b830*/  IMAD.MOV.U32 R51, RZ, RZ, R18 ;  /* 0x000000ffff337224 */ /* 0x020fe200078e0012 */
[----:B------:R-:W-:Y:S01]  /*b840*/  SHF.R.U64 R52, R16, 0x10, R17 ;  /* 0x0000001010347819 */ /* 0x000fe20000001211 */
[----:B------:R-:W-:Y:S01]  /*b850*/  IMAD.MOV.U32 R47, RZ, RZ, R20 ;  /* 0x000000ffff2f7224 */ /* 0x000fe200078e0014 */
[----:B------:R-:W-:Y:S01]  /*b860*/  SHF.R.U64 R44, R20, 0x10, R21 ;  /* 0x00000010142c7819 */ /* 0x000fe20000001215 */
[----:B------:R-:W-:Y:S01]  /*b870*/  IMAD.MOV.U32 R38, RZ, RZ, R25 ;  /* 0x000000ffff267224 */ /* 0x000fe200078e0019 */
[----:B------:R-:W-:Y:S01]  /*b880*/  SHF.R.U64 R2, R8, 0x10, R9 ;  /* 0x0000001008027819 */ /* 0x000fe20000001209 */
[----:B------:R-:W-:Y:S01]  /*b890*/  IMAD.MOV.U32 R54, RZ, RZ, R16 ;  /* 0x000000ffff367224 */ /* 0x000fe200078e0010 */
[----:B------:R-:W-:Y:S01]  /*b8a0*/  PRMT R44, R44, 0x5410, R52 ;  /* 0x000054102c2c7816 */ /* 0x000fe20000000034 */
[----:B------:R-:W-:Y:S01]  /*b8b0*/  IMAD.MOV.U32 R46, RZ, RZ, R21 ;  /* 0x000000ffff2e7224 */ /* 0x000fe200078e0015 */
[----:B------:R-:W-:Y:S01]  /*b8c0*/  PRMT R47, R47, 0x5410, R51 ;  /* 0x000054102f2f7816 */ /* 0x000fe20000000033 */
[----:B------:R-:W-:Y:S01]  /*b8d0*/  IMAD.MOV.U32 R43, RZ, RZ, R22 ;  /* 0x000000ffff2b7224 */ /* 0x000fe200078e0016 */
[----:B------:R-:W-:Y:S01]  /*b8e0*/  SHF.R.U32.HI R32, RZ, 0x10, R25 ;  /* 0x00000010ff207819 */ /* 0x000fe20000011619 */
[----:B------:R-:W-:Y:S01]  /*b8f0*/  IMAD.MOV.U32 R53, RZ, RZ, R17 ;  /* 0x000000ffff357224 */ /* 0x000fe200078e0011 */
[--C-:B------:R-:W-:Y:S01]  /*b900*/  PRMT R51, R47, 0x5410, R44.reuse ;  /* 0x000054102f337816 */ /* 0x100fe2000000002c */
[----:B------:R-:W-:Y:S01]  /*b910*/  IMAD.MOV.U32 R50, RZ, RZ, R19 ;  /* 0x000000ffff327224 */ /* 0x000fe200078e0013 */
[----:B------:R-:W-:Y:S01]  /*b920*/  PRMT R44, R2, 0x7610, R44 ;  /* 0x00007610022c7816 */ /* 0x000fe2000000002c */
[----:B------:R-:W-:Y:S01]  /*b930*/  IMAD R2, R66, -0x80, R34 ;  /* 0xffffff8042027824 */ /* 0x000fe200078e0222 */
[----:B------:R-:W-:Y:S01]  /*b940*/  PRMT R60, R38, 0x5410, R32 ;  /* 0x00005410263c7816 */ /* 0x000fe20000000020 */
[----:B------:R-:W-:Y:S01]  /*b950*/  IMAD.MOV.U32 R42, RZ, RZ, R23 ;  /* 0x000000ffff2a7224 */ /* 0x000fe200078e0017 */
[----:B------:R-:W-:Y:S01]  /*b960*/  SHF.R.U32.HI R49, RZ, 0x10, R17 ;  /* 0x00000010ff317819 */ /* 0x000fe20000011611 */
        /* <DEDUP_REMOVED lines=11> */
[--C-:B------:R-:W-:Y:S01]  /*ba20*/  SHF.R.U64 R40, R22, 0x10, R23.reuse ;  /* 0x0000001016287819 */ /* 0x100fe20000001217 */
[----:B------:R-:W-:Y:S01]  /*ba30*/  IMAD.MOV.U32 R30, RZ, RZ, R4 ;  /* 0x000000ffff1e7224 */ /* 0x000fe200078e0004 */
[----:B------:R-:W-:Y:S01]  /*ba40*/  SHF.R.U32.HI R37, RZ, 0x10, R23 ;  /* 0x00000010ff257819 */ /* 0x000fe20000011617 */
[----:B------:R-:W-:Y:S01]  /*ba50*/  IMAD.MOV.U32 R22, RZ, RZ, R8 ;  /* 0x000000ffff167224 */ /* 0x000fe200078e0008 */
[----:B------:R-:W-:Y:S01]  /*ba60*/  SHF.R.U64 R36, R24, 0x10, R25 ;  /* 0x0000001018247819 */ /* 0x000fe20000001219 */
[----:B------:R-:W-:Y:S01]  /*ba70*/  IMAD.MOV.U32 R25, RZ, RZ, R7 ;  /* 0x000000ffff197224 */ /* 0x000fe200078e0007 */
[--C-:B------:R-:W-:Y:S01]  /*ba80*/  SHF.R.U64 R31, R26, 0x10, R27.reuse ;  /* 0x000000101a1f7819 */ /* 0x100fe2000000121b */
[----:B------:R-:W-:Y:S01]  /*ba90*/  IMAD.MOV.U32 R26, RZ, RZ, R6 ;  /* 0x000000ffff1a7224 */ /* 0x000fe200078e0006 */
[----:B------:R-:W-:Y:S01]  /*baa0*/  SHF.R.U32.HI R28, RZ, 0x10, R27 ;  /* 0x00000010ff1c7819 */ /* 0x000fe2000001161b */
[----:B------:R-:W-:Y:S01]  /*bab0*/  IMAD.MOV.U32 R18, RZ, RZ, R11 ;  /* 0x000000ffff127224 */ /* 0x000fe200078e000b */
[----:B------:R-:W-:Y:S01]  /*bac0*/  SHF.R.U64 R27, R4, 0x10, R5 ;  /* 0x00000010041b7819 */ /* 0x000fe20000001205 */
[----:B------:R-:W-:-:S04]  /*bad0*/  DEPBAR.LE SB0, 0x1 ;  /* 0x000080400000791a */ /* 0x000fc80000000000 */
[----:B------:R-:W-:Y:S01]  /*bae0*/  SHF.R.U32.HI R24, RZ, 0x10, R5 ;  /* 0x00000010ff187819 */ /* 0x000fe20000011605 */
[----:B------:R-:W-:Y:S01]  /*baf0*/  IMAD.MOV.U32 R5, RZ, RZ, R15 ;  /* 0x000000ffff057224 */ /* 0x000fe200078e000f */
[----:B------:R-:W-:Y:S01]  /*bb00*/  SHF.R.U64 R23, R6, 0x10, R7 ;  /* 0x0000001006177819 */ /* 0x000fe20000001207 */
[----:B------:R-:W-:Y:S01]  /*bb10*/  IMAD.MOV.U32 R6, RZ, RZ, R14 ;  /* 0x000000ffff067224 */ /* 0x000fe200078e000e */
[----:B------:R-:W-:Y:S01]  /*bb20*/  SHF.R.U32.HI R17, RZ, 0x10, R9 ;  /* 0x00000010ff117819 */ /* 0x000fe20000011609 */
[----:B------:R-:W-:Y:S01]  /*bb30*/  IMAD.MOV.U32 R9, RZ, RZ, R13 ;  /* 0x000000ffff097224 */ /* 0x000fe200078e000d */
[----:B------:R-:W-:Y:S01]  /*bb40*/  SHF.R.U64 R16, R10, 0x10, R11 ;  /* 0x000000100a107819 */ /* 0x000fe2000000120b */
[----:B------:R-:W-:Y:S01]  /*bb50*/  IMAD.MOV.U32 R10, RZ, RZ, R12 ;  /* 0x000000ffff0a7224 */ /* 0x000fe200078e000c */
[----:B------:R-:W-:Y:S01]  /*bb60*/  SHF.R.U32.HI R20, RZ, 0x10, R7 ;  /* 0x00000010ff147819 */ /* 0x000fe20000011607 */
[----:B------:R-:W-:Y:S01]  /*bb70*/  BSSY B1, `(.L_x_250) ;  /* 0x000013c000017945 */ /* 0x000fe20003800000 */
[----:B------:R-:W-:-:S02]  /*bb80*/  PRMT R43, R43, 0x5410, R54 ;  /* 0x000054102b2b7816 */ /* 0x000fc40000000036 */
[----:B------:R-:W-:Y:S02]  /*bb90*/  PRMT R46, R46, 0x5410, R49 ;  /* 0x000054102e2e7816 */ /* 0x000fe40000000031 */
[----:B------:R-:W-:Y:S02]  /*bba0*/  SHF.R.U32.HI R8, RZ, 0x10, R11 ;  /* 0x00000010ff087819 */ /* 0x000fe4000001160b */
[--C-:B------:R-:W-:Y:S02]  /*bbb0*/  SHF.R.U64 R7, R12, 0x10, R13.reuse ;  /* 0x000000100c077819 */ /* 0x100fe4000000120d */
[----:B------:R-:W-:Y:S02]  /*bbc0*/  SHF.R.U32.HI R4, RZ, 0x10, R13 ;  /* 0x00000010ff047819 */ /* 0x000fe4000001160d */
[--C-:B------:R-:W-:Y:S02]  /*bbd0*/  SHF.R.U64 R3, R14, 0x10, R15.reuse ;  /* 0x000000100e037819 */ /* 0x100fe4000000120f */
        /* <DEDUP_REMOVED lines=24> */
[----:B------:R1:W5:Y:S04]  /*bd60*/  LDL R69, [R1+0x44] ;  /* 0x0000440001457983 */ /* 0x0003680000100800 */
[----:B------:R1:W5:Y:S04]  /*bd70*/  LDL R68, [R1+0x48] ;  /* 0x0000480001447983 */ /* 0x0003680000100800 */
[----:B------:R1:W5:Y:S01]  /*bd80*/  LDL R67, [R1+0x4c] ;  /* 0x00004c0001437983 */ /* 0x0003620000100800 */
[----:B------:R-:W-:Y:S01]  /*bd90*/  ISETP.GE.AND P0, PT, R100, c[0x0][0x27c], PT ;  /* 0x00009f0064007a0c */ /* 0x000fe20003f06270 */
[----:B------:R-:W-:-:S12]  /*bda0*/  BSSY B0, `(.L_x_252) ;  /* 0x000005e000007945 */ /* 0x000fd80003800000 */
[----:B------:R-:W-:Y:S05]  /*bdb0*/  @P0 BRA `(.L_x_253) ;  /* 0x000005c000000947 */ /* 0x000fea0003800000 */
[----:B------:R-:W2:Y:S02]  /*bdc0*/  S2R R66, SR_TID.X ;  /* 0x0000000000427919 */ /* 0x000ea40000002100 */
[----:B--2---:R-:W-:-:S04]  /*bdd0*/  LEA.HI R70, R66, R66, RZ, 0x1 ;  /* 0x0000004242467211 */ /* 0x004fc800078f08ff */
[----:B------:R-:W-:-:S04]  /*bde0*/  LOP3.LUT R70, R70, 0xfffffffe, RZ, 0xc0, !PT ;  /* 0xfffffffe46467812 */ /* 0x000fc800078ec0ff */
[----:B------:R-:W-:Y:S02]  /*bdf0*/  IADD3 R70, -R70, R66, RZ ;  /* 0x0000004246467210 */ /* 0x000fe40007ffe1ff */
[----:B------:R-:W2:Y:S01]  /*be00*/  LDL R66, [R1+0x68] ;  /* 0x0000680001427983 */ /* 0x000ea20000100800 */
[----:B------:R-:W-:Y:S01]  /*be10*/  MOV R0, c[0x0][0x27c] ;  /* 0x00009f0000007a02 */ /* 0x000fe20000000f00 */
[----:B------:R-:W-:-:S03]  /*be20*/  HADD2.F32 R13, -RZ, R43.H1_H1 ;  /* 0x3000002bff0d7230 */ /* 0x000fc60000004100 */
[----:B------:R-:W-:-:S04]  /*be30*/  LEA.HI R0, R0, R70, RZ, 0x1d ;  /* 0x0000004600007211 */ /* 0x000fc800078fe8ff */
[----:B------:R-:W-:Y:S02]  /*be40*/  SHF.R.S32.HI R3, RZ, 0x1f, R0 ;  /* 0x0000001fff037819 */ /* 0x000fe40000011400 */
[----:B------:R-:W-:Y:S02]  /*be50*/  SHF.L.U32 R2, R0, 0x3, RZ ;  /* 0x0000000300027819 */ /* 0x000fe400000006ff */
[----:B------:R-:W-:Y:S02]  /*be60*/  LEA.HI R0, R3, R0, RZ, 0x2 ;  /* 0x0000000003007211 */ /* 0x000fe400078f10ff */
[----:B-----5:R-:W-:Y:S02]  /*be70*/  LOP3.LUT R2, R69, 0x18, R2, 0xf8, !PT ;  /* 0x0000001845027812 */ /* 0x020fe400078ef802 */
[----:B------:R-:W-:Y:S02]  /*be80*/  SHF.L.U32 R0, R0, 0xa, RZ ;  /* 0x0000000a00007819 */ /* 0x000fe400000006ff */
[----:B------:R-:W-:-:S02]  /*be90*/  LOP3.LUT R2, R2, R68, RZ, 0x3c, !PT ;  /* 0x0000004402027212 */ /* 0x000fc400078e3cff */
[----:B------:R-:W-:-:S04]  /*bea0*/  LOP3.LUT R0, R0, 0x7ffff000, RZ, 0xc0, !PT ;  /* 0x7ffff00000007812 */ /* 0x000fc800078ec0ff */
[----:B------:R-:W-:Y:S01]  /*beb0*/  IADD3 R0, R2, R0, R67 ;  /* 0x0000000002007210 */ /* 0x000fe20007ffe043 */
[----:B------:R-:W-:-:S03]  /*bec0*/  HADD2.F32 R2, -RZ, R39.H0_H0 ;  /* 0x20000027ff027230 */ /* 0x000fc60000004100 */
[----:B------:R-:W-:Y:S01]  /*bed0*/  SHF.L.U32 R28, R0, 0x1, RZ ;  /* 0x00000001001c7819 */ /* 0x000fe200000006ff */
[----:B------:R-:W-:-:S04]  /*bee0*/  HADD2.F32 R0, -RZ, R39.H1_H1 ;  /* 0x30000027ff007230 */ /* 0x000fc80000004100 */
[----:B------:R-:W3:Y:S02]  /*bef0*/  LDS.128 R8, [R28+0x6080] ;  /* 0x006080001c087984 */ /* 0x000ee40000000c00 */
[--C-:B---3--:R-:W-:Y:S02]  /*bf00*/  HADD2.F32 R15, -RZ, R11.reuse.H0_H0 ;  /* 0x2000000bff0f7230 */ /* 0x108fe40000004100 */
[----:B------:R-:W-:Y:S02]  /*bf10*/  HADD2.F32 R14, -RZ, R11.H1_H1 ;  /* 0x3000000bff0e7230 */ /* 0x000fe40000004100 */
[----:B------:R-:W-:Y:S02]  /*bf20*/  HADD2.F32 R3, -RZ, R8.H1_H1 ;  /* 0x30000008ff037230 */ /* 0x000fe40000004100 */
[----:B------:R-:W-:Y:S02]  /*bf30*/  HADD2.F32 R11, -RZ, R44.H1_H1 ;  /* 0x3000002cff0b7230 */ /* 0x000fe40000004100 */
[----:B------:R-:W-:Y:S01]  /*bf40*/  HADD2.F32 R12, -RZ, R10.H1_H1 ;  /* 0x3000000aff0c7230 */ /* 0x000fe20000004100 */
[----:B------:R-:W-:Y:S01]  /*bf50*/  FMUL.FTZ R33, R3, R0 ;  /* 0x0000000003217220 */ /* 0x000fe20000410000 */
[----:B--2---:R-:W2:Y:S02]  /*bf60*/  LDS.128 R4, [R66] ;  /* 0x0000000042047984 */ /* 0x004ea40000000c00 */
[----:B--2---:R-:W-:-:S02]  /*bf70*/  HADD2.F32 R17, -RZ, R4.H0_H0 ;  /* 0x20000004ff117230 */ /* 0x004fc40000004100 */
[----:B------:R-:W-:Y:S02]  /*bf80*/  HADD2.F32 R16, -RZ, R4.H1_H1 ;  /* 0x30000004ff107230 */ /* 0x000fe40000004100 */
[----:B------:R-:W-:Y:S02]  /*bf90*/  HADD2.F32 R4, -RZ, R8.H0_H0 ;  /* 0x20000008ff047230 */ /* 0x000fe40000004100 */
[--C-:B------:R-:W-:Y:S02]  /*bfa0*/  HADD2.F32 R23, -RZ, R7.reuse.H0_H0 ;  /* 0x20000007ff177230 */ /* 0x100fe40000004100 */
[----:B------:R-:W-:Y:S01]  /*bfb0*/  HADD2.F32 R22, -RZ, R7.H1_H1 ;  /* 0x30000007ff167230 */ /* 0x000fe20000004100 */
[-C--:B------:R-:W-:Y:S01]  /*bfc0*/  FMUL.FTZ R7, R17, R2.reuse ;  /* 0x0000000211077220 */ /* 0x080fe20000410000 */
[--C-:B------:R-:W-:Y:S01]  /*bfd0*/  HADD2.F32 R19, -RZ, R5.reuse.H0_H0 ;  /* 0x20000005ff137230 */ /* 0x100fe20000004100 */
[----:B------:R-:W-:Y:S01]  /*bfe0*/  FMUL.FTZ R34, R4, R2 ;  /* 0x0000000204227220 */ /* 0x000fe20000410000 */
[----:B------:R-:W-:Y:S01]  /*bff0*/  HADD2.F32 R18, -RZ, R5.H1_H1 ;  /* 0x30000005ff127230 */ /* 0x000fe20000004100 */
[----:B------:R-:W-:Y:S01]  /*c000*/  FMUL.FTZ R2, R16, R0 ;  /* 0x0000000010027220 */ /* 0x000fe20000410000 */
[----:B------:R-:W-:Y:S01]  /*c010*/  HADD2.F32 R5, -RZ, R40.H0_H0 ;  /* 0x20000028ff057230 */ /* 0x000fe20000004100 */
[----:B------:R-:W-:Y:S01]  /*c020*/  FFMA.FTZ R37, R4, R13, R7 ;  /* 0x0000000d04257223 */ /* 0x000fe20000010007 */
[--C-:B------:R-:W-:Y:S01]  /*c030*/  HADD2.F32 R21, -RZ, R6.reuse.H0_H0 ;  /* 0x20000006ff157230 */ /* 0x100fe20000004100 */
[----:B------:R-:W-:Y:S01]  /*c040*/  FFMA.FTZ R36, R3, R11, R2 ;  /* 0x0000000b03247223 */ /* 0x000fe20000010002 */
[----:B------:R-:W-:Y:S01]  /*c050*/  HADD2.F32 R20, -RZ, R6.H1_H1 ;  /* 0x30000006ff147230 */ /* 0x000fe20000004100 */
[----:B------:R-:W-:Y:S01]  /*c060*/  FMUL.FTZ R4, R19, R5 ;  /* 0x0000000513047220 */ /* 0x000fe20000410000 */
[----:B------:R-:W-:Y:S01]  /*c070*/  HADD2.F32 R8, -RZ, R10.H0_H0 ;  /* 0x2000000aff087230 */ /* 0x000fe20000004100 */
[----:B------:R-:W-:Y:S01]  /*c080*/  FFMA.FTZ R13, R17, R13, -R34 ;  /* 0x0000000d110d7223 */ /* 0x000fe20000010822 */
[----:B------:R-:W-:-:S02]  /*c090*/  HADD2.F32 R6, -RZ, R9.H0_H0 ;  /* 0x20000009ff067230 */ /* 0x000fc40000004100 */
[----:B------:R-:W-:Y:S02]  /*c0a0*/  HADD2.F32 R10, -RZ, R45.H1_H1 ;  /* 0x3000002dff0a7230 */ /* 0x000fe40000004100 */
[----:B------:R-:W-:Y:S01]  /*c0b0*/  HADD2.F32 R2, -RZ, R40.H1_H1 ;  /* 0x30000028ff027230 */ /* 0x000fe20000004100 */
[C---:B------:R-:W-:Y:S01]  /*c0c0*/  FMUL.FTZ R31, R6.reuse, R5 ;  /* 0x00000005061f7220 */ /* 0x040fe20000410000 */
[----:B------:R-:W-:Y:S01]  /*c0d0*/  HADD2.F32 R0, -RZ, R41.H0_H0 ;  /* 0x20000029ff007230 */ /* 0x000fe20000004100 */
[----:B------:R-:W-:Y:S01]  /*c0e0*/  FFMA.FTZ R35, R6, R10, R4 ;  /* 0x0000000a06237223 */ /* 0x000fe20000010004 */
[----:B------:R-:W-:Y:S01]  /*c0f0*/  HADD2.F32 R9, -RZ, R9.H1_H1 ;  /* 0x30000009ff097230 */ /* 0x000fe20000004100 */
[----:B------:R-:W-:Y:S01]  /*c100*/  FMUL.FTZ R5, R18, R2 ;  /* 0x0000000212057220 */ /* 0x000fe20000410000 */
[----:B------:R-:W-:Y:S01]  /*c110*/  HADD2.F32 R7, -RZ, R46.H1_H1 ;  /* 0x3000002eff077230 */ /* 0x000fe20000004100 */
[----:B------:R-:W-:Y:S01]  /*c120*/  FMUL.FTZ R4, R21, R0 ;  /* 0x0000000015047220 */ /* 0x000fe20000410000 */
[----:B------:R-:W-:Y:S01]  /*c130*/  HADD2.F32 R6, -RZ, R47.H1_H1 ;  /* 0x3000002fff067230 */ /* 0x000fe20000004100 */
[C---:B------:R-:W-:Y:S01]  /*c140*/  FMUL.FTZ R29, R9.reuse, R2 ;  /* 0x00000002091d7220 */ /* 0x040fe20000410000 */
[----:B------:R-:W-:Y:S01]  /*c150*/  HADD2.F32 R3, -RZ, R41.H1_H1 ;  /* 0x30000029ff037230 */ /* 0x000fe20000004100 */
[----:B------:R-:W-:Y:S01]  /*c160*/  FFMA.FTZ R32, R9, R7, R5 ;  /* 0x0000000709207223 */ /* 0x000fe20000010005 */
[----:B------:R-:W-:Y:S01]  /*c170*/  HADD2.F32 R5, -RZ, R48.H0_H0 ;  /* 0x20000030ff057230 */ /* 0x000fe20000004100 */
[----:B------:R-:W-:Y:S01]  /*c180*/  FFMA.FTZ R30, R8, R6, R4 ;  /* 0x00000006081e7223 */ /* 0x000fe20000010004 */
[----:B------:R-:W-:Y:S01]  /*c190*/  HADD2.F32 R2, -RZ, R42.H1_H1 ;  /* 0x3000002aff027230 */ /* 0x000fe20000004100 */
[----:B------:R-:W-:-:S02]  /*c1a0*/  FMUL.FTZ R4, R20, R3 ;  /* 0x0000000314047220 */ /* 0x000fc40000410000 */
[----:B------:R-:W-:Y:S01]  /*c1b0*/  FMUL.FTZ R26, R8, R0 ;  /* 0x00000000081a7220 */ /* 0x000fe20000410000 */
[----:B------:R-:W-:Y:S01]  /*c1c0*/  HADD2.F32 R0, -RZ, R42.H0_H0 ;  /* 0x2000002aff007230 */ /* 0x000fe20000004100 */
[C---:B------:R-:W-:Y:S01]  /*c1d0*/  FFMA.FTZ R27, R12.reuse, R5, R4 ;  /* 0x000000050c1b7223 */ /* 0x040fe20000010004 */
[----:B------:R-:W-:Y:S01]  /*c1e0*/  HADD2.F32 R4, -RZ, R50.H0_H0 ;  /* 0x20000032ff047230 */ /* 0x000fe20000004100 */
[----:B------:R-:W-:Y:S01]  /*c1f0*/  FMUL.FTZ R25, R12, R3 ;  /* 0x000000030c197220 */ /* 0x000fe20000410000 */
[----:B------:R-:W-:Y:S01]  /*c200*/  HADD2.F32 R3, -RZ, R45.H0_H0 ;  /* 0x2000002dff037230 */ /* 0x000fe20000004100 */
[----:B------:R-:W-:Y:S02]  /*c210*/  FMUL.FTZ R9, R23, R2 ;  /* 0x0000000217097220 */ /* 0x000fe40000410000 */
[----:B------:R-:W-:Y:S02]  /*c220*/  FMUL.FTZ R8, R22, R0 ;  /* 0x0000000016087220 */ /* 0x000fe40000410000 */
[----:B------:R-:W-:-:S02]  /*c230*/  FMUL.FTZ R24, R15, R2 ;  /* 0x000000020f187220 */ /* 0x000fc40000410000 */
[C---:B------:R-:W-:Y:S02]  /*c240*/  FMUL.FTZ R12, R14.reuse, R0 ;  /* 0x000000000e0c7220 */ /* 0x040fe40000410000 */
[----:B------:R-:W-:Y:S02]  /*c250*/  FFMA.FTZ R15, R15, R4, R9 ;  /* 0x000000040f0f7223 */ /* 0x000fe40000010009 */
[----:B------:R-:W-:Y:S02]  /*c260*/  FFMA.FTZ R14, R14, R3, R8 ;  /* 0x000000030e0e7223 */ /* 0x000fe40000010008 */
[----:B------:R-:W-:Y:S02]  /*c270*/  FFMA.FTZ R10, R19, R10, -R31 ;  /* 0x0000000a130a7223 */ /* 0x000fe4000001081f */
[----:B------:R-:W-:Y:S02]  /*c280*/  FFMA.FTZ R9, R18, R7, -R29 ;  /* 0x0000000712097223 */ /* 0x000fe4000001081d */
[----:B------:R-:W-:-:S02]  /*c290*/  FFMA.FTZ R8, R16, R11, -R33 ;  /* 0x0000000b10087223 */ /* 0x000fc40000010821 */
[----:B------:R-:W-:Y:S01]  /*c2a0*/  FFMA.FTZ R7, R21, R6, -R26 ;  /* 0x0000000615077223 */ /* 0x000fe2000001081a */
[----:B------:R-:W-:Y:S01]  /*c2b0*/  F2FP.PACK_AB R9, R9, R10 ;  /* 0x0000000a0909723e */ /* 0x000fe200000000ff */
[----:B------:R-:W-:Y:S01]  /*c2c0*/  FFMA.FTZ R2, R20, R5, -R25 ;  /* 0x0000000514027223 */ /* 0x000fe20000010819 */
[----:B------:R-:W-:Y:S01]  /*c2d0*/  F2FP.PACK_AB R8, R8, R13 ;  /* 0x0000000d0808723e */ /* 0x000fe200000000ff */
[----:B------:R-:W-:Y:S01]  /*c2e0*/  FFMA.FTZ R0, R23, R4, -R24 ;  /* 0x0000000417007223 */ /* 0x000fe20000010818 */
[----:B------:R-:W-:Y:S01]  /*c2f0*/  F2FP.PACK_AB R4, R36, R37 ;  /* 0x000000252404723e */ /* 0x000fe200000000ff */
[----:B------:R-:W-:Y:S01]  /*c300*/  FFMA.FTZ R3, R22, R3, -R12 ;  /* 0x0000000316037223 */ /* 0x000fe2000001080c */
[----:B------:R-:W-:Y:S02]  /*c310*/  F2FP.PACK_AB R10, R2, R7 ;  /* 0x00000007020a723e */ /* 0x000fe400000000ff */
[----:B------:R-:W-:Y:S02]  /*c320*/  F2FP.PACK_AB R5, R32, R35 ;  /* 0x000000232005723e */ /* 0x000fe400000000ff */
[----:B------:R-:W-:-:S02]  /*c330*/  F2FP.PACK_AB R11, R3, R0 ;  /* 0x00000000030b723e */ /* 0x000fc400000000ff */
[----:B------:R-:W-:Y:S02]  /*c340*/  F2FP.PACK_AB R6, R27, R30 ;  /* 0x0000001e1b06723e */ /* 0x000fe400000000ff */
[----:B------:R-:W-:Y:S01]  /*c350*/  F2FP.PACK_AB R7, R14, R15 ;  /* 0x0000000f0e07723e */ /* 0x000fe200000000ff */
[----:B------:R2:W-:Y:S04]  /*c360*/  STS.128 [R66], R8 ;  /* 0x0000000842007388 */ /* 0x0005e80000000c00 */
[----:B------:R2:W-:Y:S02]  /*c370*/  STS.128 [R28+0x6080], R4 ;  /* 0x006080041c007388 */ /* 0x0005e40000000c00 */
.L_x_253:
[----:B------:R-:W-:Y:S05]  /*c380*/  BSYNC B0 ;  /* 0x0000000000007941 */ /* 0x000fea0003800000 */
.L_x_252:
[----:B------:R-:W-:Y:S01]  /*c390*/  IADD3 R0, R100, 0x10, RZ ;  /* 0x0000001064007810 */ /* 0x000fe20007ffe0ff */
[----:B------:R-:W-:Y:S03]  /*c3a0*/  BSSY B0, `(.L_x_254) ;  /* 0x000005c000007945 */ /* 0x000fe60003800000 */
[----:B------:R-:W-:-:S13]  /*c3b0*/  ISETP.GE.AND P0, PT, R0, c[0x0][0x27c], PT ;  /* 0x00009f0000007a0c */ /* 0x000fda0003f06270 */
[----:B------:R-:W-:Y:S05]  /*c3c0*/  @P0 BRA `(.L_x_255) ;  /* 0x0000059000000947 */ /* 0x000fea0003800000 */
[----:B------:R-:W3:Y:S04]  /*c3d0*/  LDL R2, [R1+0x64] ;  /* 0x0000640001027983 */ /* 0x000ee80000100800 */
[----:B--2---:R-:W2:Y:S01]  /*c3e0*/  LDL R66, [R1+0x78] ;  /* 0x0000780001427983 */ /* 0x004ea20000100800 */
[----:B------:R-:W-:Y:S01]  /*c3f0*/  MOV R0, c[0x0][0x27c] ;  /* 0x00009f0000007a02 */ /* 0x000fe20000000f00 */
[----:B------:R-:W-:-:S03]  /*c400*/  HADD2.F32 R13, -RZ, R51.H0_H0 ;  /* 0x20000033ff0d7230 */ /* 0x000fc60000004100 */
[----:B---3--:R-:W-:-:S04]  /*c410*/  LEA.HI R0, R0, R2, RZ, 0x1d ;  /* 0x0000000200007211 */ /* 0x008fc800078fe8ff */
[----:B------:R-:W-:Y:S01]  /*c420*/  SHF.R.S32.HI R2, RZ, 0x1f, R0 ;  /* 0x0000001fff027819 */ /* 0x000fe20000011400 */
[----:B--2---:R-:W2:Y:S01]  /*c430*/  LDS.128 R4, [R66] ;  /* 0x0000000042047984 */ /* 0x004ea20000000c00 */
        /* <DEDUP_REMOVED lines=9> */
[----:B------:R-:W-:-:S04]  /*c4d0*/  HADD2.F32 R0, -RZ, R44.H0_H0 ;  /* 0x2000002cff007230 */ /* 0x000fc80000004100 */
[----:B------:R-:W3:Y:S01]  /*c4e0*/  LDS.128 R8, [R28+0x6080] ;  /* 0x006080001c087984 */ /* 0x000ee20000000c00 */
[--C-:B--2---:R-:W-:Y:S02]  /*c4f0*/  HADD2.F32 R17, -RZ, R4.reuse.H0_H0 ;  /* 0x20000004ff117230 */ /* 0x104fe40000004100 */
[----:B------:R-:W-:Y:S02]  /*c500*/  HADD2.F32 R16, -RZ, R4.H1_H1 ;  /* 0x30000004ff107230 */ /* 0x000fe40000004100 */
[--C-:B------:R-:W-:Y:S02]  /*c510*/  HADD2.F32 R23, -RZ, R7.reuse.H0_H0 ;  /* 0x20000007ff177230 */ /* 0x100fe40000004100 */
[----:B------:R-:W-:Y:S01]  /*c520*/  HADD2.F32 R22, -RZ, R7.H1_H1 ;  /* 0x30000007ff167230 */ /* 0x000fe20000004100 */
[----:B------:R-:W-:Y:S01]  /*c530*/  FMUL.FTZ R7, R17, R2 ;  /* 0x0000000211077220 */ /* 0x000fe20000410000 */
[--C-:B------:R-:W-:Y:S02]  /*c540*/  HADD2.F32 R19, -RZ, R5.reuse.H0_H0 ;  /* 0x20000005ff137230 */ /* 0x100fe40000004100 */
[----:B------:R-:W-:-:S02]  /*c550*/  HADD2.F32 R18, -RZ, R5.H1_H1 ;  /* 0x30000005ff127230 */ /* 0x000fc40000004100 */
[----:B------:R-:W-:Y:S02]  /*c560*/  HADD2.F32 R5, -RZ, R46.H0_H0 ;  /* 0x2000002eff057230 */ /* 0x000fe40000004100 */
[--C-:B------:R-:W-:Y:S02]  /*c570*/  HADD2.F32 R21, -RZ, R6.reuse.H0_H0 ;  /* 0x20000006ff157230 */ /* 0x100fe40000004100 */
[----:B------:R-:W-:Y:S02]  /*c580*/  HADD2.F32 R20, -RZ, R6.H1_H1 ;  /* 0x30000006ff147230 */ /* 0x000fe40000004100 */
[--C-:B---3--:R-:W-:Y:S02]  /*c590*/  HADD2.F32 R4, -RZ, R8.reuse.H0_H0 ;  /* 0x20000008ff047230 */ /* 0x108fe40000004100 */
[--C-:B------:R-:W-:Y:S02]  /*c5a0*/  HADD2.F32 R15, -RZ, R11.reuse.H0_H0 ;  /* 0x2000000bff0f7230 */ /* 0x100fe40000004100 */
[----:B------:R-:W-:Y:S01]  /*c5b0*/  HADD2.F32 R14, -RZ, R11.H1_H1 ;  /* 0x3000000bff0e7230 */ /* 0x000fe20000004100 */
[----:B------:R-:W-:Y:S01]  /*c5c0*/  FMUL.FTZ R34, R4, R2 ;  /* 0x0000000204227220 */ /* 0x000fe20000410000 */
[----:B------:R-:W-:Y:S01]  /*c5d0*/  HADD2.F32 R3, -RZ, R8.H1_H1 ;  /* 0x30000008ff037230 */ /* 0x000fe20000004100 */
[-C--:B------:R-:W-:Y:S01]  /*c5e0*/  FMUL.FTZ R2, R16, R0.reuse ;  /* 0x0000000010027220 */ /* 0x080fe20000410000 */
[----:B------:R-:W-:Y:S01]  /*c5f0*/  HADD2.F32 R11, -RZ, R51.H1_H1 ;  /* 0x30000033ff0b7230 */ /* 0x000fe20000004100 */
[----:B------:R-:W-:Y:S01]  /*c600*/  FFMA.FTZ R37, R4, R13, R7 ;  /* 0x0000000d04257223 */ /* 0x000fe20000010007 */
[--C-:B------:R-:W-:Y:S01]  /*c610*/  HADD2.F32 R8, -RZ, R10.reuse.H0_H0 ;  /* 0x2000000aff087230 */ /* 0x100fe20000004100 */
[----:B------:R-:W-:Y:S01]  /*c620*/  FMUL.FTZ R4, R19, R5 ;  /* 0x0000000513047220 */ /* 0x000fe20000410000 */
[----:B------:R-:W-:Y:S01]  /*c630*/  HADD2.F32 R12, -RZ, R10.H1_H1 ;  /* 0x3000000aff0c7230 */ /* 0x000fe20000004100 */
[C---:B------:R-:W-:Y:S01]  /*c640*/  FFMA.FTZ R36, R3.reuse, R11, R2 ;  /* 0x0000000b03247223 */ /* 0x040fe20000010002 */
[----:B------:R-:W-:Y:S01]  /*c650*/  HADD2.F32 R6, -RZ, R9.H0_H0 ;  /* 0x20000009ff067230 */ /* 0x000fe20000004100 */
[----:B------:R-:W-:Y:S01]  /*c660*/  FMUL.FTZ R33, R3, R0 ;  /* 0x0000000003217220 */ /* 0x000fe20000410000 */
[----:B------:R-:W-:Y:S01]  /*c670*/  HADD2.F32 R10, -RZ, R52.H0_H0 ;  /* 0x20000034ff0a7230 */ /* 0x000fe20000004100 */
[----:B------:R-:W-:Y:S01]  /*c680*/  FFMA.FTZ R13, R17, R13, -R34 ;  /* 0x0000000d110d7223 */ /* 0x000fe20000010822 */
[----:B------:R-:W-:Y:S01]  /*c690*/  HADD2.F32 R2, -RZ, R47.H0_H0 ;  /* 0x2000002fff027230 */ /* 0x000fe20000004100 */
[C---:B------:R-:W-:Y:S01]  /*c6a0*/  FMUL.FTZ R31, R6.reuse, R5 ;  /* 0x00000005061f7220 */ /* 0x040fe20000410000 */
[----:B------:R-:W-:Y:S01]  /*c6b0*/  HADD2.F32 R0, -RZ, R48.H1_H1 ;  /* 0x30000030ff007230 */ /* 0x000fe20000004100 */
[----:B------:R-:W-:Y:S01]  /*c6c0*/  FFMA.FTZ R35, R6, R10, R4 ;  /* 0x0000000a06237223 */ /* 0x000fe20000010004 */
[----:B------:R-:W-:Y:S01]  /*c6d0*/  HADD2.F32 R9, -RZ, R9.H1_H1 ;  /* 0x30000009ff097230 */ /* 0x000fe20000004100 */
[----:B------:R-:W-:Y:S01]  /*c6e0*/  FMUL.FTZ R5, R18, R2 ;  /* 0x0000000212057220 */ /* 0x000fe20000410000 */
[----:B------:R-:W-:Y:S01]  /*c6f0*/  HADD2.F32 R7, -RZ, R52.H1_H1 ;  /* 0x30000034ff077230 */ /* 0x000fe20000004100 */
[----:B------:R-:W-:Y:S01]  /*c700*/  FMUL.FTZ R4, R21, R0 ;  /* 0x0000000015047220 */ /* 0x000fe20000410000 */
[----:B------:R-:W-:Y:S01]  /*c710*/  HADD2.F32 R6, -RZ, R53.H0_H0 ;  /* 0x20000035ff067230 */ /* 0x000fe20000004100 */
[C---:B------:R-:W-:Y:S01]  /*c720*/  FMUL.FTZ R29, R9.reuse, R2 ;  /* 0x00000002091d7220 */ /* 0x040fe20000410000 */
[----:B------:R-:W-:Y:S01]  /*c730*/  HADD2.F32 R3, -RZ, R49.H0_H0 ;  /* 0x20000031ff037230 */ /* 0x000fe20000004100 */
[----:B------:R-:W-:Y:S01]  /*c740*/  FFMA.FTZ R32, R9, R7, R5 ;  /* 0x0000000709207223 */ /* 0x000fe20000010005 */
[----:B------:R-:W-:Y:S01]  /*c750*/  HADD2.F32 R5, -RZ, R53.H1_H1 ;  /* 0x30000035ff057230 */ /* 0x000fe20000004100 */
[----:B------:R-:W-:Y:S01]  /*c760*/  FFMA.FTZ R30, R8, R6, R4 ;  /* 0x00000006081e7223 */ /* 0x000fe20000010004 */
[----:B------:R-:W-:Y:S01]  /*c770*/  HADD2.F32 R2, -RZ, R50.H1_H1 ;  /* 0x30000032ff027230 */ /* 0x000fe20000004100 */
[----:B------:R-:W-:-:S02]  /*c780*/  FMUL.FTZ R4, R20, R3 ;  /* 0x0000000314047220 */ /* 0x000fc40000410000 */
[----:B------:R-:W-:Y:S01]  /*c790*/  FMUL.FTZ R26, R8, R0 ;  /* 0x00000000081a7220 */ /* 0x000fe20000410000 */
[----:B------:R-:W-:Y:S01]  /*c7a0*/  HADD2.F32 R0, -RZ, R49.H1_H1 ;  /* 0x30000031ff007230 */ /* 0x000fe20000004100 */
[C---:B------:R-:W-:Y:S01]  /*c7b0*/  FFMA.FTZ R27, R12.reuse, R5, R4 ;  /* 0x000000050c1b7223 */ /* 0x040fe20000010004 */
[--C-:B------:R-:W-:Y:S01]  /*c7c0*/  HADD2.F32 R4, -RZ, R54.reuse.H1_H1 ;  /* 0x30000036ff047230 */ /* 0x100fe20000004100 */
        /* <DEDUP_REMOVED lines=25> */
.L_x_255:
[----:B------:R-:W-:Y:S05]  /*c960*/  BSYNC B0 ;  /* 0x0000000000007941 */ /* 0x000fea0003800000 */
.L_x_254:
[----:B------:R-:W-:-:S04]  /*c970*/  IADD3 R0, R100, 0x20, RZ ;  /* 0x0000002064007810 */ /* 0x000fc80007ffe0ff */
        /* <DEDUP_REMOVED lines=54> */
[----:B------:R-:W-:Y:S01]  /*cce0*/  HADD2.F32 R6, -RZ, R61.H0_H0 ;  /* 0x2000003dff067230 */ /* 0x000fe20000004100 */
[C---:B------:R-:W-:Y:S01]  /*ccf0*/  FMUL.FTZ R29, R9.reuse, R2 ;  /* 0x00000002091d7220 */ /* 0x040fe20000410000 */
[----:B------:R-:W-:Y:S01]  /*cd00*/  HADD2.F32 R3, -RZ, R57.H1_H1 ;  /* 0x30000039ff037230 */ /* 0x000fe20000004100 */
[----:B------:R-:W-:Y:S01]  /*cd10*/  FFMA.FTZ R32, R9, R7, R5 ;  /* 0x0000000709207223 */ /* 0x000fe20000010005 */
[----:B------:R-:W-:Y:S01]  /*cd20*/  HADD2.F32 R5, -RZ, R61.H1_H1 ;  /* 0x3000003dff057230 */ /* 0x000fe20000004100 */
[----:B------:R-:W-:Y:S01]  /*cd30*/  FFMA.FTZ R30, R8, R6, R4 ;  /* 0x00000006081e7223 */ /* 0x000fe20000010004 */
[----:B------:R-:W-:Y:S01]  /*cd40*/  HADD2.F32 R2, -RZ, R58.H1_H1 ;  /* 0x3000003aff027230 */ /* 0x000fe20000004100 */
[----:B------:R-:W-:-:S02]  /*cd50*/  FMUL.FTZ R4, R20, R3 ;  /* 0x0000000314047220 */ /* 0x000fc40000410000 */
[----:B------:R-:W-:Y:S01]  /*cd60*/  FMUL.FTZ R26, R8, R0 ;  /* 0x00000000081a7220 */ /* 0x000fe20000410000 */
[----:B------:R-:W-:Y:S01]  /*cd70*/  HADD2.F32 R0, -RZ, R58.H0_H0 ;  /* 0x2000003aff007230 */ /* 0x000fe20000004100 */
        /* <DEDUP_REMOVED lines=27> */
.L_x_251:
[----:B------:R-:W-:Y:S05]  /*cf30*/  BSYNC B1 ;  /* 0x0000000000017941 */ /* 0x000fea0003800000 */
.L_x_250:
[----:B------:R-:W-:-:S04]  /*cf40*/  IADD3 R0, R242, 0x40, RZ ;  /* 0x00000040f2007810 */ /* 0x000fc80007ffe0ff */
[----:B------:R-:W-:-:S13]  /*cf50*/  ISETP.GE.AND P0, PT, R0, R38, PT ;  /* 0x000000260000720c */ /* 0x000fda0003f06270 */
[----:B------:R-:W-:Y:S05]  /*cf60*/  @P0 BRA `(.L_x_237) ;  /* 0x000011d000000947 */ /* 0x000fea0003800000 */
[----:B-----5:R3:W5:Y:S04]  /*cf70*/  LDL R68, [R1+0x54] ;  /* 0x0000540001447983 */ /* 0x0207680000100800 */
[----:B------:R3:W5:Y:S04]  /*cf80*/  LDL R67, [R1+0x58] ;  /* 0x0000580001437983 */ /* 0x0007680000100800 */
[----:B--2---:R3:W5:Y:S01]  /*cf90*/  LDL R66, [R1+0x5c] ;  /* 0x00005c0001427983 */ /* 0x0047620000100800 */
[----:B------:R-:W-:Y:S01]  /*cfa0*/  ISETP.GE.AND P0, PT, R100, c[0x0][0x27c], PT ;  /* 0x00009f0064007a0c */ /* 0x000fe20003f06270 */
[----:B------:R-:W-:-:S12]  /*cfb0*/  BSSY B0, `(.L_x_256) ;  /* 0x000005e000007945 */ /* 0x000fd80003800000 */
[----:B------:R-:W-:Y:S05]  /*cfc0*/  @P0 BRA `(.L_x_257) ;  /* 0x000005c000000947 */ /* 0x000fea0003800000 */
[----:B------:R-:W2:Y:S04]  /*cfd0*/  LDL R69, [R1+0x7c] ;  /* 0x00007c0001457983 */ /* 0x000ea80000100800 */
[----:B------:R-:W4:Y:S02]  /*cfe0*/  S2R R0, SR_TID.X ;  /* 0x0000000000007919 */ /* 0x000f240000002100 */
[----:B----4-:R-:W-:-:S04]  /*cff0*/  LEA.HI R2, R0, R0, RZ, 0x1 ;  /* 0x0000000000027211 */ /* 0x010fc800078f08ff */
[----:B------:R-:W-:-:S04]  /*d000*/  LOP3.LUT R2, R2, 0xfffffffe, RZ, 0xc0, !PT ;  /* 0xfffffffe02027812 */ /* 0x000fc800078ec0ff */
[----:B------:R-:W-:Y:S02]  /*d010*/  IADD3 R2, -R2, R0, RZ ;  /* 0x0000000002027210 */ /* 0x000fe40007ffe1ff */
[----:B------:R-:W-:-:S04]  /*d020*/  MOV R0, c[0x0][0x27c] ;  /* 0x00009f0000007a02 */ /* 0x000fc80000000f00 */
        /* <DEDUP_REMOVED lines=8> */
[----:B------:R-:W-:-:S04]  /*d0b0*/  IADD3 R0, R2, R0, R66 ;  /* 0x0000000002007210 */ /* 0x000fc80007ffe042 */
[----:B------:R-:W-:-:S05]  /*d0c0*/  SHF.L.U32 R28, R0, 0x1, RZ ;  /* 0x00000001001c7819 */ /* 0x000fca00000006ff */
[----:B------:R-:W4:Y:S01]  /*d0d0*/  LDS.128 R8, [R28+0x6080] ;  /* 0x006080001c087984 */ /* 0x000f220000000c00 */
[--C-:B------:R-:W-:Y:S02]  /*d0e0*/  HADD2.F32 R2, -RZ, R39.reuse.H0_H0 ;  /* 0x20000027ff027230 */ /* 0x100fe40000004100 */
[----:B------:R-:W-:Y:S02]  /*d0f0*/  HADD2.F32 R0, -RZ, R39.H1_H1 ;  /* 0x30000027ff007230 */ /* 0x000fe40000004100 */
[----:B------:R-:W-:Y:S02]  /*d100*/  HADD2.F32 R13, -RZ, R43.H1_H1 ;  /* 0x3000002bff0d7230 */ /* 0x000fe40000004100 */
[--C-:B----4-:R-:W-:Y:S02]  /*d110*/  HADD2.F32 R15, -RZ, R11.reuse.H0_H0 ;  /* 0x2000000bff0f7230 */ /* 0x110fe40000004100 */
[----:B------:R-:W-:Y:S02]  /*d120*/  HADD2.F32 R14, -RZ, R11.H1_H1 ;  /* 0x3000000bff0e7230 */ /* 0x000fe40000004100 */
[----:B------:R-:W-:-:S02]  /*d130*/  HADD2.F32 R3, -RZ, R8.H1_H1 ;  /* 0x30000008ff037230 */ /* 0x000fc40000004100 */
[----:B------:R-:W-:Y:S02]  /*d140*/  HADD2.F32 R11, -RZ, R44.H1_H1 ;  /* 0x3000002cff0b7230 */ /* 0x000fe40000004100 */
[----:B------:R-:W-:Y:S01]  /*d150*/  HADD2.F32 R12, -RZ, R10.H1_H1 ;  /* 0x3000000aff0c7230 */ /* 0x000fe20000004100 */
[----:B------:R-:W-:Y:S01]  /*d160*/  FMUL.FTZ R33, R0, R3 ;  /* 0x0000000300217220 */ /* 0x000fe20000410000 */
[----:B--2---:R-:W2:Y:S02]  /*d170*/  LDS.128 R4, [R69] ;  /* 0x0000000045047984 */ /* 0x004ea40000000c00 */
[--C-:B--2---:R-:W-:Y:S02]  /*d180*/  HADD2.F32 R17, -RZ, R4.reuse.H0_H0 ;  /* 0x20000004ff117230 */ /* 0x104fe40000004100 */
[----:B------:R-:W-:Y:S02]  /*d190*/  HADD2.F32 R16, -RZ, R4.H1_H1 ;  /* 0x30000004ff107230 */ /* 0x000fe40000004100 */
[----:B------:R-:W-:-:S02]  /*d1a0*/  HADD2.F32 R4, -RZ, R8.H0_H0 ;  /* 0x20000008ff047230 */ /* 0x000fc40000004100 */
[--C-:B------:R-:W-:Y:S02]  /*d1b0*/  HADD2.F32 R23, -RZ, R7.reuse.H0_H0 ;  /* 0x20000007ff177230 */ /* 0x100fe40000004100 */
[----:B------:R-:W-:Y:S01]  /*d1c0*/  HADD2.F32 R22, -RZ, R7.H1_H1 ;  /* 0x30000007ff167230 */ /* 0x000fe20000004100 */
[C---:B------:R-:W-:Y:S01]  /*d1d0*/  FMUL.FTZ R7, R2.reuse, R17 ;  /* 0x0000001102077220 */ /* 0x040fe20000410000 */
        /* <DEDUP_REMOVED lines=8> */
[----:B------:R-:W-:-:S02]  /*d260*/  HADD2.F32 R20, -RZ, R6.H1_H1 ;  /* 0x30000006ff147230 */ /* 0x000fc40000004100 */
[----:B------:R-:W-:Y:S01]  /*d270*/  HADD2.F32 R8, -RZ, R10.H0_H0 ;  /* 0x2000000aff087230 */ /* 0x000fe20000004100 */
[C---:B------:R-:W-:Y:S01]  /*d280*/  FMUL.FTZ R4, R5.reuse, R19 ;  /* 0x0000001305047220 */ /* 0x040fe20000410000 */
[----:B------:R-:W-:Y:S02]  /*d290*/  HADD2.F32 R6, -RZ, R9.H0_H0 ;  /* 0x20000009ff067230 */ /* 0x000fe40000004100 */
[----:B------:R-:W-:Y:S02]  /*d2a0*/  HADD2.F32 R10, -RZ, R45.H1_H1 ;  /* 0x3000002dff0a7230 */ /* 0x000fe40000004100 */
[----:B------:R-:W-:Y:S02]  /*d2b0*/  HADD2.F32 R2, -RZ, R40.H1_H1 ;  /* 0x30000028ff027230 */ /* 0x000fe40000004100 */
[----:B------:R-:W-:Y:S01]  /*d2c0*/  HADD2.F32 R0, -RZ, R41.H0_H0 ;  /* 0x20000029ff007230 */ /* 0x000fe20000004100 */
[-C--:B------:R-:W-:Y:S01]  /*d2d0*/  FMUL.FTZ R31, R5, R6.reuse ;  /* 0x00000006051f7220 */ /* 0x080fe20000410000 */
[----:B------:R-:W-:Y:S01]  /*d2e0*/  HADD2.F32 R9, -RZ, R9.H1_H1 ;  /* 0x30000009ff097230 */ /* 0x000fe20000004100 */
[----:B------:R-:W-:Y:S01]  /*d2f0*/  FFMA.FTZ R35, R10, R6, R4 ;  /* 0x000000060a237223 */ /* 0x000fe20000010004 */
[----:B------:R-:W-:Y:S01]  /*d300*/  HADD2.F32 R7, -RZ, R46.H1_H1 ;  /* 0x3000002eff077230 */ /* 0x000fe20000004100 */
[----:B------:R-:W-:Y:S01]  /*d310*/  FMUL.FTZ R5, R2, R18 ;  /* 0x0000001202057220 */ /* 0x000fe20000410000 */
[----:B------:R-:W-:Y:S01]  /*d320*/  HADD2.F32 R6, -RZ, R47.H1_H1 ;  /* 0x3000002fff067230 */ /* 0x000fe20000004100 */
[----:B------:R-:W-:Y:S01]  /*d330*/  FMUL.FTZ R4, R0, R21 ;  /* 0x0000001500047220 */ /* 0x000fe20000410000 */
[----:B------:R-:W-:Y:S01]  /*d340*/  HADD2.F32 R3, -RZ, R41.H1_H1 ;  /* 0x30000029ff037230 */ /* 0x000fe20000004100 */
[----:B------:R-:W-:Y:S01]  /*d350*/  FFMA.FTZ R32, R7, R9, R5 ;  /* 0x0000000907207223 */ /* 0x000fe20000010005 */
[----:B------:R-:W-:Y:S01]  /*d360*/  HADD2.F32 R5, -RZ, R48.H0_H0 ;  /* 0x20000030ff057230 */ /* 0x000fe20000004100 */
[----:B------:R-:W-:-:S02]  /*d370*/  FFMA.FTZ R30, R6, R8, R4 ;  /* 0x00000008061e7223 */ /* 0x000fc40000010004 */
[----:B------:R-:W-:Y:S01]  /*d380*/  FMUL.FTZ R29, R2, R9 ;  /* 0x00000009021d7220 */ /* 0x000fe20000410000 */
[--C-:B------:R-:W-:Y:S01]  /*d390*/  HADD2.F32 R2, -RZ, R42.reuse.H1_H1 ;  /* 0x3000002aff027230 */ /* 0x100fe20000004100 */
[----:B------:R-:W-:Y:S02]  /*d3a0*/  FMUL.FTZ R4, R3, R20 ;  /* 0x0000001403047220 */ /* 0x000fe40000410000 */
[----:B------:R-:W-:Y:S01]  /*d3b0*/  FMUL.FTZ R26, R0, R8 ;  /* 0x00000008001a7220 */ /* 0x000fe20000410000 */
[----:B------:R-:W-:Y:S01]  /*d3c0*/  HADD2.F32 R0, -RZ, R42.H0_H0 ;  /* 0x2000002aff007230 */ /* 0x000fe20000004100 */
[-C--:B------:R-:W-:Y:S01]  /*d3d0*/  FFMA.FTZ R27, R5, R12.reuse, R4 ;  /* 0x0000000c051b7223 */ /* 0x080fe20000010004 */
[----:B------:R-:W-:Y:S01]  /*d3e0*/  HADD2.F32 R4, -RZ, R50.H0_H0 ;  /* 0x20000032ff047230 */ /* 0x000fe20000004100 */
[----:B------:R-:W-:Y:S01]  /*d3f0*/  FMUL.FTZ R25, R3, R12 ;  /* 0x0000000c03197220 */ /* 0x000fe20000410000 */
[----:B------:R-:W-:Y:S01]  /*d400*/  HADD2.F32 R3, -RZ, R45.H0_H0 ;  /* 0x2000002dff037230 */ /* 0x000fe20000004100 */
[----:B------:R-:W-:-:S02]  /*d410*/  FMUL.FTZ R9, R2, R23 ;  /* 0x0000001702097220 */ /* 0x000fc40000410000 */
[----:B------:R-:W-:Y:S02]  /*d420*/  FMUL.FTZ R8, R0, R22 ;  /* 0x0000001600087220 */ /* 0x000fe40000410000 */
[-C--:B------:R-:W-:Y:S02]  /*d430*/  FMUL.FTZ R24, R2, R15.reuse ;  /* 0x0000000f02187220 */ /* 0x080fe40000410000 */
[-C--:B------:R-:W-:Y:S02]  /*d440*/  FMUL.FTZ R12, R0, R14.reuse ;  /* 0x0000000e000c7220 */ /* 0x080fe40000410000 */
[----:B------:R-:W-:Y:S02]  /*d450*/  FFMA.FTZ R15, R4, R15, R9 ;  /* 0x0000000f040f7223 */ /* 0x000fe40000010009 */
[----:B------:R-:W-:Y:S02]  /*d460*/  FFMA.FTZ R14, R3, R14, R8 ;  /* 0x0000000e030e7223 */ /* 0x000fe40000010008 */
[----:B------:R-:W-:-:S02]  /*d470*/  FFMA.FTZ R10, R10, R19, -R31 ;  /* 0x000000130a0a7223 */ /* 0x000fc4000001081f */
[----:B------:R-:W-:Y:S02]  /*d480*/  FFMA.FTZ R9, R7, R18, -R29 ;  /* 0x0000001207097223 */ /* 0x000fe4000001081d */
[----:B------:R-:W-:Y:S02]  /*d490*/  FFMA.FTZ R13, R13, R17, -R34 ;  /* 0x000000110d0d7223 */ /* 0x000fe40000010822 */
[----:B------:R-:W-:Y:S02]  /*d4a0*/  FFMA.FTZ R8, R11, R16, -R33 ;  /* 0x000000100b087223 */ /* 0x000fe40000010821 */
[----:B------:R-:W-:Y:S02]  /*d4b0*/  FFMA.FTZ R7, R6, R21, -R26 ;  /* 0x0000001506077223 */ /* 0x000fe4000001081a */
[----:B------:R-:W-:Y:S02]  /*d4c0*/  FFMA.FTZ R2, R5, R20, -R25 ;  /* 0x0000001405027223 */ /* 0x000fe40000010819 */
[----:B------:R-:W-:-:S02]  /*d4d0*/  FFMA.FTZ R0, R4, R23, -R24 ;  /* 0x0000001704007223 */ /* 0x000fc40000010818 */
[----:B------:R-:W-:Y:S01]  /*d4e0*/  FFMA.FTZ R3, R3, R22, -R12 ;  /* 0x0000001603037223 */ /* 0x000fe2000001080c */
[----:B------:R-:W-:Y:S02]  /*d4f0*/  F2FP.PACK_AB R9, R9, R10 ;  /* 0x0000000a0909723e */ /* 0x000fe400000000ff */
[----:B------:R-:W-:Y:S02]  /*d500*/  F2FP.PACK_AB R8, R8, R13 ;  /* 0x0000000d0808723e */ /* 0x000fe400000000ff */
[----:B------:R-:W-:Y:S02]  /*d510*/  F2FP.PACK_AB R10, R2, R7 ;  /* 0x00000007020a723e */ /* 0x000fe400000000ff */
[----:B------:R-:W-:Y:S02]  /*d520*/  F2FP.PACK_AB R11, R3, R0 ;  /* 0x00000000030b723e */ /* 0x000fe400000000ff */
[----:B------:R-:W-:Y:S02]  /*d530*/  F2FP.PACK_AB R4, R36, R37 ;  /* 0x000000252404723e */ /* 0x000fe400000000ff */
[----:B------:R-:W-:-:S02]  /*d540*/  F2FP.PACK_AB R5, R32, R35 ;  /* 0x000000232005723e */ /* 0x000fc400000000ff */
[----:B------:R-:W-:Y:S02]  /*d550*/  F2FP.PACK_AB R6, R27, R30 ;  /* 0x0000001e1b06723e */ /* 0x000fe400000000ff */
[----:B------:R-:W-:Y:S01]  /*d560*/  F2FP.PACK_AB R7, R14, R15 ;  /* 0x0000000f0e07723e */ /* 0x000fe200000000ff */
[----:B------:R2:W-:Y:S04]  /*d570*/  STS.128 [R69], R8 ;  /* 0x0000000845007388 */ /* 0x0005e80000000c00 */
[----:B------:R2:W-:Y:S02]  /*d580*/  STS.128 [R28+0x6080], R4 ;  /* 0x006080041c007388 */ /* 0x0005e40000000c00 */
.L_x_257:
[----:B------:R-:W-:Y:S05]  /*d590*/  BSYNC B0 ;  /* 0x0000000000007941 */ /* 0x000fea0003800000 */
.L_x_256:
[----:B------:R-:W-:Y:S01]  /*d5a0*/  IADD3 R0, R100, 0x10, RZ ;  /* 0x0000001064007810 */ /* 0x000fe20007ffe0ff */
[----:B------:R-:W-:Y:S03]  /*d5b0*/  BSSY B0, `(.L_x_258) ;  /* 0x000005c000007945 */ /* 0x000fe60003800000 */
[----:B------:R-:W-:-:S13]  /*d5c0*/  ISETP.GE.AND P0, PT, R0, c[0x0][0x27c], PT ;  /* 0x00009f0000007a0c */ /* 0x000fda0003f06270 */
[----:B------:R-:W-:Y:S05]  /*d5d0*/  @P0 BRA `(.L_x_259) ;  /* 0x0000059000000947 */ /* 0x000fea0003800000 */
[----:B------:R-:W4:Y:S04]  /*d5e0*/  LDL R2, [R1+0x64] ;  /* 0x0000640001027983 */ /* 0x000f280000100800 */
[----:B--2---:R-:W2:Y:S01]  /*d5f0*/  LDL R38, [R1+0x74] ;  /* 0x0000740001267983 */ /* 0x004ea20000100800 */
[----:B------:R-:W-:Y:S01]  /*d600*/  MOV R0, c[0x0][0x27c] ;  /* 0x00009f0000007a02 */ /* 0x000fe20000000f00 */
[----:B------:R-:W-:-:S03]  /*d610*/  HADD2.F32 R13, -RZ, R51.H0_H0 ;  /* 0x20000033ff0d7230 */ /* 0x000fc60000004100 */
[----:B----4-:R-:W-:-:S04]  /*d620*/  LEA.HI R0, R0, R2, RZ, 0x1d ;  /* 0x0000000200007211 */ /* 0x010fc800078fe8ff */
        /* <DEDUP_REMOVED lines=12> */
[----:B------:R-:W4:Y:S01]  /*d6f0*/  LDS.128 R8, [R28+0x6080] ;  /* 0x006080001c087984 */ /* 0x000f220000000c00 */
        /* <DEDUP_REMOVED lines=10> */
[--C-:B----4-:R-:W-:Y:S02]  /*d7a0*/  HADD2.F32 R4, -RZ, R8.reuse.H0_H0 ;  /* 0x20000008ff047230 */ /* 0x110fe40000004100 */
[--C-:B------:R-:W-:Y:S02]  /*d7b0*/  HADD2.F32 R15, -RZ, R11.reuse.H0_H0 ;  /* 0x2000000bff0f7230 */ /* 0x100fe40000004100 */
[----:B------:R-:W-:Y:S01]  /*d7c0*/  HADD2.F32 R14, -RZ, R11.H1_H1 ;  /* 0x3000000bff0e7230 */ /* 0x000fe20000004100 */
[----:B------:R-:W-:Y:S01]  /*d7d0*/  FMUL.FTZ R34, R2, R4 ;  /* 0x0000000402227220 */ /* 0x000fe20000410000 */
[----:B------:R-:W-:Y:S01]  /*d7e0*/  HADD2.F32 R3, -RZ, R8.H1_H1 ;  /* 0x30000008ff037230 */ /* 0x000fe20000004100 */
[C---:B------:R-:W-:Y:S01]  /*d7f0*/  FMUL.FTZ R2, R0.reuse, R16 ;  /* 0x0000001000027220 */ /* 0x040fe20000410000 */
[----:B------:R-:W-:Y:S01]  /*d800*/  HADD2.F32 R11, -RZ, R51.H1_H1 ;  /* 0x30000033ff0b7230 */ /* 0x000fe20000004100 */
[----:B------:R-:W-:Y:S01]  /*d810*/  FFMA.FTZ R37, R13, R4, R7 ;  /* 0x000000040d257223 */ /* 0x000fe20000010007 */
[--C-:B------:R-:W-:Y:S01]  /*d820*/  HADD2.F32 R8, -RZ, R10.reuse.H0_H0 ;  /* 0x2000000aff087230 */ /* 0x100fe20000004100 */
[----:B------:R-:W-:Y:S01]  /*d830*/  FMUL.FTZ R4, R5, R19 ;  /* 0x0000001305047220 */ /* 0x000fe20000410000 */
[----:B------:R-:W-:Y:S01]  /*d840*/  HADD2.F32 R12, -RZ, R10.H1_H1 ;  /* 0x3000000aff0c7230 */ /* 0x000fe20000004100 */
[-C--:B------:R-:W-:Y:S01]  /*d850*/  FFMA.FTZ R36, R11, R3.reuse, R2 ;  /* 0x000000030b247223 */ /* 0x080fe20000010002 */
[----:B------:R-:W-:Y:S01]  /*d860*/  HADD2.F32 R6, -RZ, R9.H0_H0 ;  /* 0x20000009ff067230 */ /* 0x000fe20000004100 */
[----:B------:R-:W-:Y:S01]  /*d870*/  FMUL.FTZ R33, R0, R3 ;  /* 0x0000000300217220 */ /* 0x000fe20000410000 */
[----:B------:R-:W-:Y:S01]  /*d880*/  HADD2.F32 R10, -RZ, R52.H0_H0 ;  /* 0x20000034ff0a7230 */ /* 0x000fe20000004100 */
[----:B------:R-:W-:Y:S01]  /*d890*/  FFMA.FTZ R13, R13, R17, -R34 ;  /* 0x000000110d0d7223 */ /* 0x000fe20000010822 */
        /* <DEDUP_REMOVED lines=8> */
[----:B------:R-:W-:Y:S01]  /*d920*/  HADD2.F32 R6, -RZ, R53.H0_H0 ;  /* 0x20000035ff067230 */ /* 0x000fe20000004100 */
[-C--:B------:R-:W-:Y:S01]  /*d930*/  FMUL.FTZ R29, R2, R9.reuse ;  /* 0x00000009021d7220 */ /* 0x080fe20000410000 */
        /* <DEDUP_REMOVED lines=8> */
[-C--:B------:R-:W-:Y:S01]  /*d9c0*/  FFMA.FTZ R27, R5, R12.reuse, R4 ;  /* 0x0000000c051b7223 */ /* 0x080fe20000010004 */
[--C-:B------:R-:W-:Y:S01]  /*d9d0*/  HADD2.F32 R4, -RZ, R54.reuse.H1_H1 ;  /* 0x30000036ff047230 */ /* 0x100fe20000004100 */
[----:B------:R-:W-:Y:S01]  /*d9e0*/  FMUL.FTZ R25, R3, R12 ;  /* 0x0000000c03197220 */ /* 0x000fe20000410000 */
[----:B------:R-:W-:Y:S01]  /*d9f0*/  HADD2.F32 R3, -RZ, R54.H0_H0 ;  /* 0x20000036ff037230 */ /* 0x000fe20000004100 */
[----:B------:R-:W-:Y:S02]  /*da00*/  FMUL.FTZ R9, R2, R23 ;  /* 0x0000001702097220 */ /* 0x000fe40000410000 */
[----:B------:R-:W-:Y:S02]  /*da10*/  FMUL.FTZ R8, R0, R22 ;  /* 0x0000001600087220 */ /* 0x000fe40000410000 */
[----:B------:R-:W-:-:S02]  /*da20*/  FMUL.FTZ R24, R2, R15 ;  /* 0x0000000f02187220 */ /* 0x000fc40000410000 */
[-C--:B------:R-:W-:Y:S02]  /*da30*/  FMUL.FTZ R12, R0, R14.reuse ;  /* 0x0000000e000c7220 */ /* 0x080fe40000410000 */
        /* <DEDUP_REMOVED lines=19> */
.L_x_259:
[----:B------:R-:W-:Y:S05]  /*db70*/  BSYNC B0 ;  /* 0x0000000000007941 */ /* 0x000fea0003800000 */
.L_x_258:
[----:B------:R-:W-:-:S04]  /*db80*/  IADD3 R0, R100, 0x20, RZ ;  /* 0x0000002064007810 */ /* 0x000fc80007ffe0ff */
        /* <DEDUP_REMOVED lines=46> */
[----:B------:R-:W-:Y:S01]  /*de70*/  HADD2.F32 R2, -RZ, R56.H1_H1 ;  /* 0x30000038ff027230 */ /* 0x000fe20000004100 */
[-C--:B------:R-:W-:Y:S01]  /*de80*/  FMUL.FTZ R31, R5, R6.reuse ;  /* 0x00000006051f7220 */ /* 0x080fe20000410000 */
[----:B------:R-:W-:Y:S01]  /*de90*/  HADD2.F32 R0, -RZ, R57.H0_H0 ;  /* 0x20000039ff007230 */ /* 0x000fe20000004100 */
[----:B------:R-:W-:Y:S01]  /*dea0*/  FFMA.FTZ R35, R10, R6, R4 ;  /* 0x000000060a237223 */ /* 0x000fe20000010004 */
[----:B------:R-:W-:Y:S01]  /*deb0*/  HADD2.F32 R9, -RZ, R9.H1_H1 ;  /* 0x30000009ff097230 */ /* 0x000fe20000004100 */
[----:B------:R-:W-:Y:S01]  /*dec0*/  FMUL.FTZ R5, R2, R18 ;  /* 0x0000001202057220 */ /* 0x000fe20000410000 */
[----:B------:R-:W-:Y:S01]  /*ded0*/  HADD2.F32 R7, -RZ, R60.H1_H1 ;  /* 0x3000003cff077230 */ /* 0x000fe20000004100 */
[----:B------:R-:W-:Y:S01]  /*dee0*/  FMUL.FTZ R4, R0, R21 ;  /* 0x0000001500047220 */ /* 0x000fe20000410000 */
[----:B------:R-:W-:Y:S01]  /*def0*/  HADD2.F32 R6, -RZ, R61.H0_H0 ;  /* 0x2000003dff067230 */ /* 0x000fe20000004100 */
[-C--:B------:R-:W-:Y:S01]  /*df00*/  FMUL.FTZ R29, R2, R9.reuse ;  /* 0x00000009021d7220 */ /* 0x080fe20000410000 */
        /* <DEDUP_REMOVED lines=35> */
.L_x_237:
[----:B------:R-:W-:Y:S05]  /*e140*/  BSYNC B2 ;  /* 0x0000000000027941 */ /* 0x000fea0003800000 */
.L_x_221:
[----:B-1----:R-:W-:Y:S01]  /*e150*/  IMAD R0, R64, c[0x0][0x208], RZ ;  /* 0x0000820040007a24 */ /* 0x002fe200078e02ff */
[----:B------:R-:W4:Y:S01]  /*e160*/  LDL R233, [R1+0x8] ;  /* 0x0000080001e97983 */ /* 0x000f220000100800 */
[----:B------:R-:W-:Y:S01]  /*e170*/  IMAD.WIDE.U32 R2, R137, c[0x0][0x208], RZ ;  /* 0x0000820089027a25 */ /* 0x000fe200078e00ff */
[----:B--2---:R-:W-:Y:S01]  /*e180*/  MOV R4, R248 ;  /* 0x000000f800047202 */ /* 0x004fe20000000f00 */
[----:B------:R-:W-:-:S04]  /*e190*/  DEPBAR.LE SB0, 0x0 ;  /* 0x000080000000791a */ /* 0x000fc80000000000 */
[----:B------:R-:W-:Y:S01]  /*e1a0*/  IMAD R0, R137, c[0x0][0x20c], R0 ;  /* 0x0000830089007a24 */ /* 0x000fe200078e0200 */
[----:B------:R-:W-:Y:S01]  /*e1b0*/  MOV R5, R247 ;  /* 0x000000f700057202 */ /* 0x000fe20000000f00 */
[----:B------:R-:W1:Y:S04]  /*e1c0*/  S2R R232, SR_TID.X ;  /* 0x0000000000e87919 */ /* 0x000e680000002100 */
[----:B------:R-:W-:Y:S01]  /*e1d0*/  BAR.SYNC.DEFER_BLOCKING 0x0 ;  /* 0x0000000000007b1d */ /* 0x000fe20000010000 */
[----:B------:R-:W-:Y:S01]  /*e1e0*/  IADD3 R0, R3, R0, RZ ;  /* 0x0000000003007210 */ /* 0x000fe20007ffe0ff */
[----:B------:R-:W-:Y:S01]  /*e1f0*/  IMAD.WIDE.U32 R4, R2, 0x30, R4 ;  /* 0x0000003002047825 */ /* 0x000fe200078e0004 */
[----:B------:R-:W-:Y:S02]  /*e200*/  LOP3.LUT P2, RZ, R63, 0x1, RZ, 0xc0, !PT ;  /* 0x000000013fff7812 */ /* 0x000fe4000784c0ff */
[----:B------:R-:W-:Y:S01]  /*e210*/  SHF.L.U32 R199, R241, 0x1, RZ ;  /* 0x00000001f1c77819 */ /* 0x000fe200000006ff */
[----:B------:R-:W-:Y:S01]  /*e220*/  IMAD R3, R0, 0x30, RZ ;  /* 0x0000003000037824 */ /* 0x000fe200078e02ff */
[----:B------:R-:W-:Y:S01]  /*e230*/  LEA R2, P0, R4, c[0x0][0x1f8], 0x1 ;  /* 0x00007e0004027a11 */ /* 0x000fe200078008ff */
[----:B------:R-:W-:Y:S01]  /*e240*/  BSSY B0, `(.L_x_260) ;  /* 0x0000108000007945 */ /* 0x000fe20003800000 */
[----:B------:R-:W-:-:S02]  /*e250*/  IADD3 R0, R65, R163, -R243 ;  /* 0x000000a341007210 */ /* 0x000fc40007ffe8f3 */
[----:B------:R-:W-:Y:S02]  /*e260*/  IADD3 R3, R5, R3, RZ ;  /* 0x0000000305037210 */ /* 0x000fe40007ffe0ff */
[----:B------:R-:W-:Y:S02]  /*e270*/  LOP3.LUT P3, RZ, R63, 0x2, RZ, 0xc0, !PT ;  /* 0x000000023fff7812 */ /* 0x000fe4000786c0ff */
[----:B------:R-:W-:Y:S02]  /*e280*/  LEA.HI.X R3, R4, c[0x0][0x1fc], R3, 0x1, P0 ;  /* 0x00007f0004037a11 */ /* 0x000fe400000f0c03 */
[----:B------:R-:W-:Y:S02]  /*e290*/  ISETP.LT.OR P0, PT, R0, 0x1, !P2 ;  /* 0x000000010000780c */ /* 0x000fe40005701670 */
[----:B-1----:R-:W-:Y:S01]  /*e2a0*/  ISETP.GT.AND P4, PT, R232, 0x3f, PT ;  /* 0x0000003fe800780c */ /* 0x002fe20003f84270 */
[----:B------:R-:W-:Y:S04]  /*e2b0*/  LDSM.16.M88.4 R8, [R188] ;  /* 0x00000000bc08783b */ /* 0x000fe80000000200 */
[----:B------:R-:W-:Y:S04]  /*e2c0*/  LDSM.16.M88.4 R4, [R188+0x1000] ;  /* 0x00100000bc04783b */ /* 0x000fe80000000200 */
[----:B------:R-:W1:Y:S04]  /*e2d0*/  LDSM.16.M88.4 R16, [R157] ;  /* 0x000000009d10783b */ /* 0x000e680000000200 */
[----:B------:R-:W-:-:S02]  /*e2e0*/  @!P4 MOV R13, c[0x0][0x208] ;  /* 0x00008200000dca02 */ /* 0x000fc40000000f00 */
[----:B------:R-:W-:Y:S01]  /*e2f0*/  @!P4 MOV R14, c[0x0][0x20c] ;  /* 0x00008300000eca02 */ /* 0x000fe20000000f00 */
[----:B------:R-:W2:Y:S01]  /*e300*/  LDSM.16.M88.4 R20, [R157+0x400] ;  /* 0x000400009d14783b */ /* 0x000ea20000000200 */
[----:B------:R-:W-:-:S03]  /*e310*/  @!P4 ISETP.LT.OR P2, PT, R0, 0x21, !P2 ;  /* 0x000000210000c80c */ /* 0x000fc60005741670 */
[----:B------:R-:W3:Y:S04]  /*e320*/  LDSM.16.M88.4 R44, [R157+0x800] ;  /* 0x000800009d2c783b */ /* 0x000ee80000000200 */
[----:B------:R-:W-:Y:S04]  /*e330*/  LDSM.16.M88.4 R40, [R189] ;  /* 0x00000000bd28783b */ /* 0x000fe80000000200 */
[----:B------:R-:W-:Y:S04]  /*e340*/  LDSM.16.M88.4 R32, [R189+0x1000] ;  /* 0x00100000bd20783b */ /* 0x000fe80000000200 */
[----:B------:R-:W3:Y:S04]  /*e350*/  LDSM.16.M88.4 R48, [R190] ;  /* 0x00000000be30783b */ /* 0x000ee80000000200 */
[----:B------:R-:W-:Y:S04]  /*e360*/  LDSM.16.M88.4 R76, [R198] ;  /* 0x00000000c64c783b */ /* 0x000fe80000000200 */
[----:B------:R-:W-:Y:S04]  /*e370*/  LDSM.16.M88.4 R88, [R197] ;  /* 0x00000000c558783b */ /* 0x000fe80000000200 */
[----:B------:R-:W-:Y:S01]  /*e380*/  @!PT LDS RZ, [RZ] ;  /* 0x00000000fffff984 */ /* 0x000fe20000000800 */
[----:B------:R-:W-:Y:S01]  /*e390*/  @!PT LDS RZ, [RZ] ;  /* 0x00000000fffff984 */ /* 0x000fe20000000800 */
[----:B------:R-:W-:Y:S01]  /*e3a0*/  @!PT LDS RZ, [RZ] ;  /* 0x00000000fffff984 */ /* 0x000fe20000000800 */
[----:B------:R3:W-:Y:S01]  /*e3b0*/  LDGSTS.E.BYPASS.LTC128B.128 [R199+0x1880], [R2.64], !P0 ;  /* 0x0188000002c77fae */ /* 0x0007e2000c101d46 */
[----:B------:R-:W-:Y:S01]  /*e3c0*/  ISETP.LT.OR P0, PT, R0, 0x1, !P3 ;  /* 0x000000010000780c */ /* 0x000fe20005f01670 */
[-C--:B-1----:R-:W-:Y:S11]  /*e3d0*/  HMMA.16816.F32 R24, R8, R16.reuse, RZ ;  /* 0x000000100818723c */ /* 0x082ff600000018ff */
[----:B------:R-:W-:Y:S01]  /*e3e0*/  @!UPT UIADD3 URZ, URZ, URZ, URZ ;  /* 0x0000003f3f3ff290 */ /* 0x000fe2000fffe03f */
[----:B------:R1:W-:Y:S01]  /*e3f0*/  LDGSTS.E.BYPASS.LTC128B.128 [R199+0x2480], [R2.64+0x40], !P0 ;  /* 0x0248004002c77fae */ /* 0x0003e2000c101d46 */
[C---:B------:R-:W-:Y:S01]  /*e400*/  @!P4 LEA R12, P0, R13.reuse, R2, 0x6 ;  /* 0x000000020d0cc211 */ /* 0x040fe200078030ff */
[----:B------:R-:W-:Y:S03]  /*e410*/  HMMA.16816.F32 R52, R4, R16, RZ ;  /* 0x000000100434723c */ /* 0x000fe600000018ff */
[----:B------:R-:W-:Y:S02]  /*e420*/  @!P4 LEA.HI.X R13, R13, R3, R14, 0x6, P0 ;  /* 0x000000030d0dc211 */ /* 0x000fe400000f340e */
[----:B------:R-:W-:-:S03]  /*e430*/  LOP3.LUT P0, RZ, R63, 0x4, RZ, 0xc0, !PT ;  /* 0x000000043fff7812 */ /* 0x000fc6000780c0ff */
[----:B--2---:R-:W-:Y:S01]  /*e440*/  HMMA.16816.F32 R80, R4, R20, RZ ;  /* 0x000000140450723c */ /* 0x004fe200000018ff */
[C---:B------:R-:W-:Y:S02]  /*e450*/  ISETP.LT.OR P1, PT, R0.reuse, 0x1, !P0 ;  /* 0x000000010000780c */ /* 0x040fe40004721670 */
[----:B------:R-:W-:-:S05]  /*e460*/  @!P4 ISETP.LT.OR P0, PT, R0, 0x21, !P0 ;  /* 0x000000210000c80c */ /* 0x000fca0004701670 */
[C---:B-----5:R-:W-:Y:S06]  /*e470*/  HMMA.16816.F32 R68, R4.reuse, R22, RZ ;  /* 0x000000160444723c */ /* 0x060fec00000018ff */
[----:B------:R1:W-:Y:S01]  /*e480*/  LDGSTS.E.BYPASS.LTC128B.128 [R199+0x3080], [R2.64+0x80], !P1 ;  /* 0x0308008002c77fae */ /* 0x0003e2000c901d46 */
[----:B------:R-:W-:Y:S01]  /*e490*/  @!P4 ISETP.LT.OR P1, PT, R0, 0x21, !P3 ;  /* 0x000000210000c80c */ /* 0x000fe20005f21670 */
[C---:B---3--:R-:W-:Y:S02]  /*e4a0*/  HMMA.16816.F32 R64, R4.reuse, R44, RZ ;  /* 0x0000002c0440723c */ /* 0x048fe400000018ff */
[----:B------:R2:W-:Y:S06]  /*e4b0*/  @!P4 LDGSTS.E.BYPASS.LTC128B.128 [R199+0x2080], [R12.64], !P2 ;  /* 0x020800000cc7cfae */ /* 0x0005ec000d101d46 */
[----:B------:R-:W-:Y:S04]  /*e4c0*/  HMMA.16816.F32 R84, R4, R46, RZ ;  /* 0x0000002e0454723c */ /* 0x000fe800000018ff */
[----:B------:R2:W-:Y:S04]  /*e4d0*/  @!P4 LDGSTS.E.BYPASS.LTC128B.128 [R199+0x2c80], [R12.64+0x40], !P1 ;  /* 0x02c800400cc7cfae */ /* 0x0005e8000c901d46 */
[----:B------:R2:W-:Y:S01]  /*e4e0*/  @!P4 LDGSTS.E.BYPASS.LTC128B.128 [R199+0x3880], [R12.64+0x80], !P0 ;  /* 0x038800800cc7cfae */ /* 0x0005e2000c101d46 */
[C---:B------:R-:W-:Y:S03]  /*e4f0*/  HMMA.16816.F32 R72, R8.reuse, R18, RZ ;  /* 0x000000120848723c */ /* 0x040fe600000018ff */
[----:B------:R-:W-:Y:S04]  /*e500*/  LDSM.16.M88.4 R60, [R157+0xc00] ;  /* 0x000c00009d3c783b */ /* 0x000fe80000000200 */
[----:B------:R-:W3:Y:S01]  /*e510*/  LDSM.16.M88.4 R36, [R188+0x2000] ;  /* 0x00200000bc24783b */ /* 0x000ee20000000200 */
[C---:B------:R-:W-:Y:S03]  /*e520*/  HMMA.16816.F32 R96, R8.reuse, R20, RZ ;  /* 0x000000140860723c */ /* 0x040fe600000018ff */
[----:B------:R-:W1:Y:S04]  /*e530*/  LDSM.16.M88.4 R28, [R188+0x3000] ;  /* 0x00300000bc1c783b */ /* 0x000e680000000200 */
[----:B------:R-:W-:Y:S01]  /*e540*/  LDSM.16.M88.4 R56, [R196] ;  /* 0x00000000c438783b */ /* 0x000fe20000000200 */
[C---:B------:R-:W-:Y:S03]  /*e550*/  HMMA.16816.F32 R112, R8.reuse, R22, RZ ;  /* 0x000000160870723c */ /* 0x040fe600000018ff */
[----:B------:R-:W-:Y:S04]  /*e560*/  LDSM.16.M88.4 R20, [R189+0x3000] ;  /* 0x00300000bd14783b */ /* 0x000fe80000000200 */
[----:B------:R-:W0:Y:S01]  /*e570*/  LDGDEPBAR ;  /* 0x00000000000079af */ /* 0x000e220000000000 */
[----:B------:R-:W-:Y:S08]  /*e580*/  HMMA.16816.F32 R120, R8, R44, RZ ;  /* 0x0000002c0878723c */ /* 0x000ff000000018ff */
[----:B--2---:R-:W-:Y:S01]  /*e590*/  HMMA.16816.F32 R12, R4, R18, RZ ;  /* 0x00000012040c723c */ /* 0x004fe200000018ff */
[----:B------:R-:W-:Y:S07]  /*e5a0*/  LDSM.16.M88.4 R16, [R188+0x4000] ;  /* 0x00400000bc10783b */ /* 0x000fee0000000200 */
[----:B------:R-:W-:Y:S01]  /*e5b0*/  HMMA.16816.F32 R4, R40, R48, R24 ;  /* 0x000000302804723c */ /* 0x000fe20000001818 */
[----:B------:R-:W2:Y:S07]  /*e5c0*/  LDSM.16.M88.4 R24, [R189+0x2000] ;  /* 0x00200000bd18783b */ /* 0x000eae0000000200 */
[----:B------:R-:W-:Y:S01]  /*e5d0*/  HMMA.16816.F32 R116, R8, R46, RZ ;  /* 0x0000002e0874723c */ /* 0x000fe200000018ff */
[----:B------:R-:W-:Y:S07]  /*e5e0*/  LDSM.16.M88.4 R44, [R193] ;  /* 0x00000000c12c783b */ /* 0x000fee0000000200 */
[----:B------:R-:W-:Y:S01]  /*e5f0*/  HMMA.16816.F32 R8, R32, R48, R52 ;  /* 0x000000302008723c */ /* 0x000fe20000001834 */
[----:B------:R-:W2:Y:S07]  /*e600*/  LDSM.16.M88.4 R52, [R157+0x1800] ;  /* 0x001800009d34783b */ /* 0x000eae0000000200 */
[----:B---3--:R-:W-:Y:S08]  /*e610*/  HMMA.16816.F32 R4, R36, R60, R4 ;  /* 0x0000003c2404723c */ /* 0x008ff00000001804 */
[-C--:B------:R-:W-:Y:S01]  /*e620*/  HMMA.16816.F32 R92, R32, R50.reuse, R12 ;  /* 0x00000032205c723c */ /* 0x080fe2000000180c */
[----:B------:R-:W3:Y:S07]  /*e630*/  LDSM.16.M88.4 R12, [R188+0x5000] ;  /* 0x00500000bc0c783b */ /* 0x000eee0000000200 */
[----:B------:R-:W-:Y:S08]  /*e640*/  HMMA.16816.F32 R72, R40, R50, R72 ;  /* 0x000000322848723c */ /* 0x000ff00000001848 */
[----:B-1----:R-:W-:Y:S01]  /*e650*/  HMMA.16816.F32 R48, R28, R60, R8 ;  /* 0x0000003c1c30723c */ /* 0x002fe20000001808 */
[----:B------:R-:W1:Y:S07]  /*e660*/  LDSM.16.M88.4 R8, [R189+0x4000] ;  /* 0x00400000bd08783b */ /* 0x000e6e0000000200 */
[----:B------:R-:W-:Y:S08]  /*e670*/  HMMA.16816.F32 R128, R32, R88, R64 ;  /* 0x000000582080723c */ /* 0x000ff00000001840 */
[----:B--2---:R-:W-:Y:S01]  /*e680*/  HMMA.16816.F32 R64, R24, R56, R4 ;  /* 0x000000381840723c */ /* 0x004fe20000001804 */
[----:B------:R-:W-:Y:S07]  /*e690*/  LDSM.16.M88.4 R4, [R189+0x5000] ;  /* 0x00500000bd04783b */ /* 0x000fee0000000200 */
[C---:B------:R-:W-:Y:S08]  /*e6a0*/  HMMA.16816.F32 R108, R32.reuse, R76, R80 ;  /* 0x0000004c206c723c */ /* 0x040ff00000001850 */
[C---:B------:R-:W-:Y:S08]  /*e6b0*/  HMMA.16816.F32 R124, R32.reuse, R78, R68 ;  /* 0x0000004e207c723c */ /* 0x040ff00000001844 */
[----:B------:R-:W-:Y:S08]  /*e6c0*/  HMMA.16816.F32 R132, R32, R90, R84 ;  /* 0x0000005a2084723c */ /* 0x000ff00000001854 */
[----:B------:R-:W-:Y:S01]  /*e6d0*/  HMMA.16816.F32 R32, R20, R56, R48 ;  /* 0x000000381420723c */ /* 0x000fe20000001830 */
[----:B------:R-:W2:Y:S07]  /*e6e0*/  LDSM.16.M88.4 R48, [R157+0x1000] ;  /* 0x001000009d30783b */ /* 0x000eae0000000200 */
[----:B------:R-:W-:Y:S08]  /*e6f0*/  HMMA.16816.F32 R72, R36, R62, R72 ;  /* 0x0000003e2448723c */ /* 0x000ff00000001848 */
[C---:B------:R-:W-:Y:S08]  /*e700*/  HMMA.16816.F32 R84, R40.reuse, R76, R96 ;  /* 0x0000004c2854723c */ /* 0x040ff00000001860 */
[----:B------:R-:W-:Y:S01]  /*e710*/  HMMA.16816.F32 R96, R40, R78, R112 ;  /* 0x0000004e2860723c */ /* 0x000fe20000001870 */
[----:B----4-:R-:W-:-:S07]  /*e720*/  ISETP.GT.AND P0, PT, R137, R233, PT ;  /* 0x000000e98900720c */ /* 0x010fce0003f04270 */
[----:B------:R-:W-:Y:S01]  /*e730*/  HMMA.16816.F32 R76, R28, R62, R92 ;  /* 0x0000003e1c4c723c */ /* 0x000fe2000000185c */
[----:B------:R-:W4:Y:S07]  /*e740*/  LDSM.16.M88.4 R60, [R195] ;  /* 0x00000000c33c783b */ /* 0x000f2e0000000200 */
[-C--:B------:R-:W-:Y:S08]  /*e750*/  HMMA.16816.F32 R68, R16, R52.reuse, R64 ;  /* 0x000000341044723c */ /* 0x080ff00000001840 */
[----:B---3--:R-:W-:Y:S08]  /*e760*/  HMMA.16816.F32 R32, R12, R52, R32 ;  /* 0x000000340c20723c */ /* 0x008ff00000001820 */
[-C--:B------:R-:W-:Y:S08]  /*e770*/  HMMA.16816.F32 R64, R24, R58.reuse, R72 ;  /* 0x0000003a1840723c */ /* 0x080ff00000001848 */
[----:B------:R-:W-:Y:S08]  /*e780*/  HMMA.16816.F32 R72, R20, R58, R76 ;  /* 0x0000003a1448723c */ /* 0x000ff0000000184c */
[----:B-1----:R-:W-:Y:S08]  /*e790*/  HMMA.16816.F32 R80, R8, R44, R68 ;  /* 0x0000002c0850723c */ /* 0x002ff00000001844 */
[----:B--2---:R-:W-:Y:S08]  /*e7a0*/  HMMA.16816.F32 R68, R36, R48, R84 ;  /* 0x000000302444723c */ /* 0x004ff00000001854 */
[----:B------:R-:W-:Y:S01]  /*e7b0*/  HMMA.16816.F32 R76, R4, R44, R32 ;  /* 0x0000002c044c723c */ /* 0x000fe20000001820 */
[----:B------:R-:W1:Y:S07]  /*e7c0*/  LDSM.16.M88.4 R32, [R157+0x1c00] ;  /* 0x001c00009d20783b */ /* 0x000e6e0000000200 */
[----:B------:R-:W-:Y:S01]  /*e7d0*/  HMMA.16816.F32 R56, R16, R54, R64 ;  /* 0x000000361038723c */ /* 0x000fe20000001840 */
[----:B------:R-:W-:-:S04]  /*e7e0*/  FMUL.FTZ R0, R80, c[0x0][0x320] ;  /* 0x0000c80050007a20 */ /* 0x000fc80000410000 */
[----:B------:R2:W3:Y:S03]  /*e7f0*/  MUFU.TANH R112, R0 ;  /* 0x0000000000707308 */ /* 0x0004e60000002400 */
[C---:B------:R-:W-:Y:S08]  /*e800*/  HMMA.16816.F32 R92, R40.reuse, R88, R120 ;  /* 0x00000058285c723c */ /* 0x040ff00000001878 */
[----:B------:R-:W-:Y:S01]  /*e810*/  HMMA.16816.F32 R116, R40, R90, R116 ;  /* 0x0000005a2874723c */ /* 0x000fe20000001874 */
[----:B--2---:R-:W-:-:S07]  /*e820*/  FMUL.FTZ R0, R81, c[0x0][0x320] ;  /* 0x0000c80051007a20 */ /* 0x004fce0000410000 */
[----:B------:R-:W-:Y:S08]  /*e830*/  HMMA.16816.F32 R52, R12, R54, R72 ;  /* 0x000000360c34723c */ /* 0x000ff00000001848 */
[----:B------:R-:W-:Y:S01]  /*e840*/  HMMA.16816.F32 R40, R28, R48, R108 ;  /* 0x000000301c28723c */ /* 0x000fe2000000186c */
[----:B------:R2:W1:Y:S07]  /*e850*/  MUFU.TANH R111, R0 ;  /* 0x00000000006f7308 */ /* 0x00046e0000002400 */
[----:B----4-:R-:W-:Y:S08]  /*e860*/  HMMA.16816.F32 R64, R24, R60, R68 ;  /* 0x0000003c1840723c */ /* 0x010ff00000001844 */
[----:B------:R-:W-:Y:S01]  /*e870*/  HMMA.16816.F32 R72, R8, R46, R56 ;  /* 0x0000002e0848723c */ /* 0x000fe20000001838 */
[----:B--2---:R-:W-:Y:S01]  /*e880*/  FMUL.FTZ R0, R82, c[0x0][0x320] ;  /* 0x0000c80052007a20 */ /* 0x004fe20000410000 */
[----:B------:R-:W2:Y:S03]  /*e890*/  LDSM.16.M88.4 R56, [R192] ;  /* 0x00000000c038783b */ /* 0x000ea60000000200 */
[----:B------:R4:W2:Y:S03]  /*e8a0*/  MUFU.TANH R110, R0 ;  /* 0x00000000006e7308 */ /* 0x0008a60000002400 */
[----:B------:R-:W-:Y:S08]  /*e8b0*/  HMMA.16816.F32 R40, R20, R60, R40 ;  /* 0x0000003c1428723c */ /* 0x000ff00000001828 */
[----:B-1----:R-:W-:Y:S01]  /*e8c0*/  HMMA.16816.F32 R64, R16, R32, R64 ;  /* 0x000000201040723c */ /* 0x002fe20000001840 */
[----:B----4-:R-:W-:-:S07]  /*e8d0*/  FMUL.FTZ R0, R83, c[0x0][0x320] ;  /* 0x0000c80053007a20 */ /* 0x010fce0000410000 */
[----:B------:R-:W-:Y:S01]  /*e8e0*/  HMMA.16816.F32 R80, R4, R46, R52 ;  /* 0x0000002e0450723c */ /* 0x000fe20000001834 */
[----:B------:R1:W4:Y:S01]  /*e8f0*/  MUFU.TANH R109, R0 ;  /* 0x00000000006d7308 */ /* 0x0003220000002400 */
[----:B------:R-:W2:Y:S06]  /*e900*/  LDSM.16.M88.4 R52, [R157+0x1400] ;  /* 0x001400009d34783b */ /* 0x000eac0000000200 */
[-C--:B------:R-:W-:Y:S08]  /*e910*/  HMMA.16816.F32 R44, R36, R50.reuse, R96 ;  /* 0x00000032242c723c */ /* 0x080ff00000001860 */
[----:B------:R-:W-:Y:S01]  /*e920*/  HMMA.16816.F32 R68, R28, R50, R124 ;  /* 0x000000321c44723c */ /* 0x000fe2000000187c */
[----:B-1----:R-:W-:-:S04]  /*e930*/  FMUL.FTZ R0, R76, c[0x0][0x320] ;  /* 0x0000c8004c007a20 */ /* 0x002fc80000410000 */
[----:B------:R1:W1:Y:S03]  /*e940*/  MUFU.TANH R108, R0 ;  /* 0x00000000006c7308 */ /* 0x0002660000002400 */
[----:B------:R-:W-:Y:S08]  /*e950*/  HMMA.16816.F32 R40, R12, R32, R40 ;  /* 0x000000200c28723c */ /* 0x000ff00000001828 */
[----:B------:R-:W-:Y:S01]  /*e960*/  HMMA.16816.F32 R48, R24, R62, R44 ;  /* 0x0000003e1830723c */ /* 0x000fe2000000182c */
[----:B------:R-:W3:Y:S01]  /*e970*/  LDSM.16.M88.4 R44, [R194] ;  /* 0x00000000c22c783b */ /* 0x000ee20000000200 */
[----:B-1----:R-:W-:-:S04]  /*e980*/  FMUL.FTZ R0, R77, c[0x0][0x320] ;  /* 0x0000c8004d007a20 */ /* 0x002fc80000410000 */
[----:B------:R1:W1:Y:S10]  /*e990*/  MUFU.TANH R103, R0 ;  /* 0x0000000000677308 */ /* 0x0002740000002400 */
[----:B--2---:R-:W-:Y:S01]  /*e9a0*/  HMMA.16816.F32 R84, R4, R56, R40 ;  /* 0x000000380454723c */ /* 0x004fe20000001828 */
[----:B------:R-:W2:Y:S07]  /*e9b0*/  LDSM.16.M88.4 R40, [R157+0x2000] ;  /* 0x002000009d28783b */ /* 0x000eae0000000200 */
[----:B------:R-:W-:Y:S01]  /*e9c0*/  HMMA.16816.F32 R48, R16, R34, R48 ;  /* 0x000000221030723c */ /* 0x000fe20000001830 */
[----:B-1----:R-:W-:-:S04]  /*e9d0*/  FMUL.FTZ R0, R78, c[0x0][0x320] ;  /* 0x0000c8004e007a20 */ /* 0x002fc80000410000 */
[----:B------:R1:W1:Y:S02]  /*e9e0*/  MUFU.TANH R102, R0 ;  /* 0x0000000000667308 */ /* 0x0002640000002400 */
[----:B-1----:R-:W-:Y:S02]  /*e9f0*/  FMUL.FTZ R0, R79, c[0x0][0x320] ;  /* 0x0000c8004f007a20 */ /* 0x002fe40000410000 */
[----:B------:R-:W-:Y:S04]  /*ea00*/  HMMA.16816.F32 R76, R8, R56, R64 ;  /* 0x00000038084c723c */ /* 0x000fe80000001840 */
[----:B------:R1:W1:Y:S04]  /*ea10*/  MUFU.TANH R96, R0 ;  /* 0x0000000000607308 */ /* 0x0002680000002400 */
[----:B------:R-:W-:Y:S08]  /*ea20*/  HMMA.16816.F32 R64, R20, R62, R68 ;  /* 0x0000003e1440723c */ /* 0x000ff00000001844 */
[----:B------:R-:W-:Y:S01]  /*ea30*/  HMMA.16816.F32 R60, R36, R52, R92 ;  /* 0x00000034243c723c */ /* 0x000fe2000000185c */
[----:B-1----:R-:W-:-:S04]  /*ea40*/  FMUL.FTZ R0, R72, c[0x0][0x320] ;  /* 0x0000c80048007a20 */ /* 0x002fc80000410000 */
[----:B------:R1:W1:Y:S03]  /*ea50*/  MUFU.TANH R98, R0 ;  /* 0x0000000000627308 */ /* 0x0002660000002400 */
[----:B------:R-:W-:Y:S08]  /*ea60*/  HMMA.16816.F32 R36, R36, R54, R116 ;  /* 0x000000362424723c */ /* 0x000ff00000001874 */
[----:B------:R-:W-:Y:S01]  /*ea70*/  HMMA.16816.F32 R68, R12, R34, R64 ;  /* 0x000000220c44723c */ /* 0x000fe20000001840 */
[----:B------:R-:W2:Y:S01]  /*ea80*/  LDSM.16.M88.4 R32, [R191] ;  /* 0x00000000bf20783b */ /* 0x000ea20000000200 */
[----:B------:R-:W-:-:S04]  /*ea90*/  DEPBAR.LE SB0, 0x0 ;  /* 0x000080000000791a */ /* 0x000fc80000000000 */
[----:B-1----:R-:W-:Y:S02]  /*eaa0*/  FMUL.FTZ R0, R73, c[0x0][0x320] ;  /* 0x0000c80049007a20 */ /* 0x002fe40000410000 */
[C---:B---3--:R-:W-:Y:S02]  /*eab0*/  HMMA.16816.F32 R60, R24.reuse, R44, R60 ;  /* 0x0000002c183c723c */ /* 0x048fe4000000183c */
[----:B------:R1:W3:Y:S06]  /*eac0*/  MUFU.TANH R97, R0 ;  /* 0x0000000000617308 */ /* 0x0002ec0000002400 */
[----:B------:R-:W-:Y:S08]  /*ead0*/  HMMA.16816.F32 R24, R24, R46, R36 ;  /* 0x0000002e1818723c */ /* 0x000ff00000001824 */
[----:B------:R-:W-:Y:S01]  /*eae0*/  HMMA.16816.F32 R68, R4, R58, R68 ;  /* 0x0000003a0444723c */ /* 0x000fe20000001844 */
[----:B-1----:R-:W-:-:S04]  /*eaf0*/  FMUL.FTZ R0, R74, c[0x0][0x320] ;  /* 0x0000c8004a007a20 */ /* 0x002fc80000410000 */
[----:B------:R1:W1:Y:S02]  /*eb00*/  MUFU.TANH R90, R0 ;  /* 0x00000000005a7308 */ /* 0x0002640000002400 */
[----:B-1----:R-:W-:Y:S02]  /*eb10*/  FMUL.FTZ R0, R75, c[0x0][0x320] ;  /* 0x0000c8004b007a20 */ /* 0x002fe40000410000 */
[C---:B------:R-:W-:Y:S04]  /*eb20*/  HMMA.16816.F32 R72, R28.reuse, R52, R128 ;  /* 0x000000341c48723c */ /* 0x040fe80000001880 */
[----:B------:R1:W1:Y:S04]  /*eb30*/  MUFU.TANH R91, R0 ;  /* 0x00000000005b7308 */ /* 0x0002680000002400 */
[----:B------:R-:W-:Y:S01]  /*eb40*/  HMMA.16816.F32 R28, R28, R54, R132 ;  /* 0x000000361c1c723c */ /* 0x000fe20000001884 */
[----:B-1----:R-:W-:-:S04]  /*eb50*/  FMUL.FTZ R0, R80, c[0x0][0x320] ;  /* 0x0000c80050007a20 */ /* 0x002fc80000410000 */
[----:B------:R1:W1:Y:S11]  /*eb60*/  MUFU.TANH R89, R0 ;  /* 0x0000000000597308 */ /* 0x0002760000002400 */
[C---:B------:R-:W-:Y:S08]  /*eb70*/  HMMA.16816.F32 R64, R20.reuse, R44, R72 ;  /* 0x0000002c1440723c */ /* 0x040ff00000001848 */
[----:B------:R-:W-:Y:S01]  /*eb80*/  HMMA.16816.F32 R44, R20, R46, R28 ;  /* 0x0000002e142c723c */ /* 0x000fe2000000181c */
[----:B-1----:R-:W-:-:S04]  /*eb90*/  FMUL.FTZ R0, R81, c[0x0][0x320] ;  /* 0x0000c80051007a20 */ /* 0x002fc80000410000 */
[----:B------:R1:W1:Y:S11]  /*eba0*/  MUFU.TANH R88, R0 ;  /* 0x0000000000587308 */ /* 0x0002760000002400 */
[C---:B--2---:R-:W-:Y:S08]  /*ebb0*/  HMMA.16816.F32 R36, R12.reuse, R40, R64 ;  /* 0x000000280c24723c */ /* 0x044ff00000001840 */
[----:B------:R-:W-:Y:S01]  /*ebc0*/  HMMA.16816.F32 R12, R12, R42, R44 ;  /* 0x0000002a0c0c723c */ /* 0x000fe2000000182c */
[----:B-1----:R-:W-:-:S04]  /*ebd0*/  FMUL.FTZ R0, R82, c[0x0][0x320] ;  /* 0x0000c80052007a20 */ /* 0x002fc80000410000 */
[----:B------:R1:W2:Y:S11]  /*ebe0*/  MUFU.TANH R81, R0 ;  /* 0x0000000000517308 */ /* 0x0002b60000002400 */
[----:B------:R-:W-:Y:S01]  /*ebf0*/  HMMA.16816.F32 R20, R4, R32, R36 ;  /* 0x000000200414723c */ /* 0x000fe20000001824 */
[----:B-1----:R-:W-:-:S07]  /*ec00*/  FMUL.FTZ R0, R83, c[0x0][0x320] ;  /* 0x0000c80053007a20 */ /* 0x002fce0000410000 */
[----:B------:R-:W-:Y:S01]  /*ec10*/  HMMA.16816.F32 R4, R4, R34, R12 ;  /* 0x000000220404723c */ /* 0x000fe2000000180c */
[----:B------:R1:W1:Y:S02]  /*ec20*/  MUFU.TANH R82, R0 ;  /* 0x0000000000527308 */ /* 0x0002640000002400 */
[----:B-1----:R-:W-:-:S06]  /*ec30*/  FMUL.FTZ R0, R76, c[0x0][0x320] ;  /* 0x0000c8004c007a20 */ /* 0x002fcc0000410000 */
[----:B------:R1:W1:Y:S02]  /*ec40*/  MUFU.TANH R83, R0 ;  /* 0x0000000000537308 */ /* 0x0002640000002400 */
[----:B-1----:R-:W-:-:S06]  /*ec50*/  FMUL.FTZ R0, R77, c[0x0][0x320] ;  /* 0x0000c8004d007a20 */ /* 0x002fcc0000410000 */
[----:B------:R1:W1:Y:S02]  /*ec60*/  MUFU.TANH R168, R0 ;  /* 0x0000000000a87308 */ /* 0x0002640000002400 */
[----:B-1----:R-:W-:-:S06]  /*ec70*/  FMUL.FTZ R0, R78, c[0x0][0x320] ;  /* 0x0000c8004e007a20 */ /* 0x002fcc0000410000 */
[----:B------:R1:W1:Y:S02]  /*ec80*/  MUFU.TANH R80, R0 ;  /* 0x0000000000507308 */ /* 0x0002640000002400 */
[----:B-1----:R-:W-:Y:S02]  /*ec90*/  FMUL.FTZ R0, R79, c[0x0][0x320] ;  /* 0x0000c8004f007a20 */ /* 0x002fe40000410000 */
[----:B------:R-:W-:Y:S04]  /*eca0*/  HMMA.16816.F32 R76, R8, R58, R48 ;  /* 0x0000003a084c723c */ /* 0x000fe80000001830 */
[----:B------:R1:W1:Y:S04]  /*ecb0*/  MUFU.TANH R169, R0 ;  /* 0x0000000000a97308 */ /* 0x0002680000002400 */
[C---:B------:R-:W-:Y:S08]  /*ecc0*/  HMMA.16816.F32 R48, R16.reuse, R40, R60 ;  /* 0x000000281030723c */ /* 0x040ff0000000183c */
[----:B------:R-:W-:Y:S01]  /*ecd0*/  HMMA.16816.F32 R16, R16, R42, R24 ;  /* 0x0000002a1010723c */ /* 0x000fe20000001818 */
[----:B-1----:R-:W-:-:S04]  /*ece0*/  FMUL.FTZ R0, R84, c[0x0][0x320] ;  /* 0x0000c80054007a20 */ /* 0x002fc80000410000 */
[----:B------:R1:W1:Y:S11]  /*ecf0*/  MUFU.TANH R53, R0 ;  /* 0x0000000000357308 */ /* 0x0002760000002400 */
        /* <DEDUP_REMOVED lines=64> */
[----:B------:R-:W-:Y:S01]  /*f100*/  ISETP.NE.AND P4, PT, R141, RZ, PT ;  /* 0x000000ff8d00720c */ /* 0x000fe20003f85270 */
        /* <DEDUP_REMOVED lines=27> */
.L_x_261:
[----:B--234-:R-:W-:Y:S05]  /*f2c0*/  BSYNC B0 ;  /* 0x0000000000007941 */ /* 0x01cfea0003800000 */
.L_x_260:
        /* <DEDUP_REMOVED lines=24> */
[----:B------:R-:W-:Y:S01]  /*f450*/  FSEL R20, R53, -INF , P6 ;  /* 0xff80000035147808 */ /* 0x000fe20003000000 */
[----:B------:R-:W-:Y:S01]  /*f460*/  LDSM.16.MT88.4 R112, [R159+0xc00] ;  /* 0x000c00009f70783b */ /* 0x000fe20000004200 */
[----:B------:R-:W-:Y:S02]  /*f470*/  ISETP.GT.AND P2, PT, R0, 0x11, PT ;  /* 0x000000110000780c */ /* 0x000fe40003f44270 */
        /* <DEDUP_REMOVED lines=40> */
[----:B------:R-:W-:Y:S01]  /*f700*/  FSEL R9, R28, -INF , P6 ;  /* 0xff8000001c097808 */ /* 0x000fe20003000000 */
[----:B------:R-:W-:Y:S01]  /*f710*/  LDSM.16.MT88.4 R96, [R159+0x1c00] ;  /* 0x001c00009f60783b */ /* 0x000fe20000004200 */
[----:B------:R-:W-:-:S02]  /*f720*/  FSEL R127, R25, -INF , P3 ;  /* 0xff800000197f7808 */ /* 0x000fc40001800000 */
[----:B------:R-:W-:Y:S02]  /*f730*/  FSEL R126, R23, -INF , P2 ;  /* 0xff800000177e7808 */ /* 0x000fe40001000000 */
[----:B------:R-:W-:Y:S02]  /*f740*/  FSEL R135, R22, -INF , P1 ;  /* 0xff80000016877808 */ /* 0x000fe40000800000 */
[----:B------:R-:W-:Y:S02]  /*f750*/  FSEL R133, R21, -INF , P0 ;  /* 0xff80000015857808 */ /* 0x000fe40000000000 */
[----:B-1----:R-:W-:-:S05]  /*f760*/  FMNMX.FTZ R2, R2, R3, !PT ;  /* 0x0000000302027209 */ /* 0x002fca0007810000 */
[----:B------:R-:W1:Y:S02]  /*f770*/  SHFL.BFLY PT, R3, R2, 0x1, 0x1f ;  /* 0x0c201f0002037f89 */ /* 0x000e6400000e0000 */
        /* <DEDUP_REMOVED lines=8> */
[----:B------:R-:W-:-:S04]  /*f800*/  FMNMX.FTZ R2, R11, R2, !PT ;  /* 0x000000020b027209 */ /* 0x000fc80007810000 */
        /* <DEDUP_REMOVED lines=17> */
[----:B------:R-:W-:Y:S02]  /*f920*/  ISETP.GT.AND P4, PT, R0, 0x11, PT ;  /* 0x000000110000780c */ /* 0x000fe40003f84270 */
[----:B------:R-:W-:-:S04]  /*f930*/  FMNMX.FTZ R0, R77, R92, !PT ;  /* 0x0000005c4d007209 */ /* 0x000fc80007810000 */
[----:B------:R-:W-:Y:S01]  /*f940*/  FMNMX.FTZ R0, R79, R0, !PT ;  /* 0x000000004f007209 */ /* 0x000fe20007810000 */
[----:B-1----:R-:W-:-:S03]  /*f950*/  FFMA.FTZ R2, R5, c[0x0][0x2d0], -R12 ;  /* 0x0000b40005027a23 */ /* 0x002fc6000001080c */
[----:B------:R-:W-:Y:S01]  /*f960*/  FMNMX.FTZ R0, R78, R0, !PT ;  /* 0x000000004e007209 */ /* 0x000fe20007810000 */
[----:B------:R1:W2:Y:S03]  /*f970*/  MUFU.EX2 R136, R2 ;  /* 0x0000000200887308 */ /* 0x0002a60000000800 */
[----:B------:R-:W-:Y:S01]  /*f980*/  FMNMX.FTZ R0, R76, R0, !PT ;  /* 0x000000004c007209 */ /* 0x000fe20007810000 */
        /* <DEDUP_REMOVED lines=8> */
[----:B-1----:R-:W-:-:S06]  /*fa10*/  FFMA.FTZ R2, R15, c[0x0][0x2d0], -R3 ;  /* 0x0000b4000f027a23 */ /* 0x002fcc0000010803 */
[----:B------:R1:W2:Y:S02]  /*fa20*/  MUFU.EX2 R132, R2 ;  /* 0x0000000200847308 */ /* 0x0002a40000000800 */
[----:B-1----:R-:W-:Y:S01]  /*fa30*/  FFMA.FTZ R2, R13, c[0x0][0x2d0], -R3 ;  /* 0x0000b4000d027a23 */ /* 0x002fe20000010803 */
[----:B--2---:R-:W-:Y:S02]  /*fa40*/  F2FP.PACK_AB R5, R132, R134 ;  /* 0x000000868405723e */ /* 0x004fe400000000ff */
[----:B------:R-:W-:-:S03]  /*fa50*/  FSEL R13, R165, -INF , P5 ;  /* 0xff800000a50d7808 */ /* 0x000fc60002800000 */
        /* <DEDUP_REMOVED lines=12> */
[----:B-1----:R-:W-:-:S07]  /*fb20*/  FFMA.FTZ R2, R18, c[0x0][0x2d0], -R12 ;  /* 0x0000b40012027a23 */ /* 0x002fce000001080c */
[C---:B------:R-:W-:Y:S01]  /*fb30*/  HMMA.16816.F32 R40, R4.reuse, R116, RZ ;  /* 0x000000740428723c */ /* 0x040fe200000018ff */
[----:B------:R1:W-:Y:S07]  /*fb40*/  MUFU.EX2 R208, R2 ;  /* 0x0000000200d07308 */ /* 0x0003ee0000000800 */
[C---:B------:R-:W-:Y:S08]  /*fb50*/  HMMA.16816.F32 R36, R4.reuse, R120, RZ ;  /* 0x000000780424723c */ /* 0x040ff000000018ff */
[----:B------:R-:W-:Y:S01]  /*fb60*/  HMMA.16816.F32 R32, R4, R70, RZ ;  /* 0x000000460420723c */ /* 0x000fe200000018ff */
[----:B-1----:R-:W-:-:S04]  /*fb70*/  FFMA.FTZ R2, R17, c[0x0][0x2d0], -R12 ;  /* 0x0000b40011027a23 */ /* 0x002fc8000001080c */
[----:B------:R1:W-:Y:S03]  /*fb80*/  MUFU.EX2 R209, R2 ;  /* 0x0000000200d17308 */ /* 0x0003e60000000800 */
[C---:B------:R-:W-:Y:S08]  /*fb90*/  HMMA.16816.F32 R28, R4.reuse, R74, RZ ;  /* 0x0000004a041c723c */ /* 0x040ff000000018ff */
[----:B------:R-:W-:Y:S01]  /*fba0*/  HMMA.16816.F32 R24, R4, R90, RZ ;  /* 0x0000005a0418723c */ /* 0x000fe200000018ff */
[----:B-1----:R-:W-:-:S07]  /*fbb0*/  FFMA.FTZ R2, R16, c[0x0][0x2d0], -R3 ;  /* 0x0000b40010027a23 */ /* 0x002fce0000010803 */
[C---:B------:R-:W-:Y:S01]  /*fbc0*/  HMMA.16816.F32 R20, R4.reuse, R114, RZ ;  /* 0x000000720414723c */ /* 0x040fe200000018ff */
[----:B------:R1:W-:Y:S07]  /*fbd0*/  MUFU.EX2 R170, R2 ;  /* 0x0000000200aa7308 */ /* 0x0003ee0000000800 */
[----:B------:R-:W-:Y:S01]  /*fbe0*/  HMMA.16816.F32 R16, R4, R118, RZ ;  /* 0x000000760410723c */ /* 0x000fe200000018ff */
[----:B-1----:R-:W-:-:S04]  /*fbf0*/  FFMA.FTZ R2, R10, c[0x0][0x2d0], -R3 ;  /* 0x0000b4000a027a23 */ /* 0x002fc80000010803 */
[----:B------:R1:W3:Y:S02]  /*fc00*/  MUFU.EX2 R200, R2 ;  /* 0x0000000200c87308 */ /* 0x0002e40000000800 */
[----:B-1----:R-:W-:-:S06]  /*fc10*/  FFMA.FTZ R2, R9, c[0x0][0x2d0], -R3 ;  /* 0x0000b40009027a23 */ /* 0x002fcc0000010803 */
[----:B------:R1:W-:Y:S02]  /*fc20*/  MUFU.EX2 R202, R2 ;  /* 0x0000000200ca7308 */ /* 0x0003e40000000800 */
[----:B-1----:R-:W-:Y:S02]  /*fc30*/  FFMA.FTZ R2, R8, c[0x0][0x2d0], -R3 ;  /* 0x0000b40008027a23 */ /* 0x002fe40000010803 */
[----:B------:R-:W-:Y:S04]  /*fc40*/  HMMA.16816.F32 R8, R4, R122, RZ ;  /* 0x0000007a0408723c */ /* 0x000fe800000018ff */
[----:B------:R-:W1:Y:S03]  /*fc50*/  MUFU.EX2 R203, R2 ;  /* 0x0000000200cb7308 */ /* 0x000e660000000800 */
[----:B--2---:R-:W-:-:S02]  /*fc60*/  F2FP.PACK_AB R4, R206, R204 ;  /* 0x000000ccce04723e */ /* 0x004fc400000000ff */
[----:B---3--:R-:W-:Y:S02]  /*fc70*/  F2FP.PACK_AB R5, R200, R170 ;  /* 0x000000aac805723e */ /* 0x008fe400000000ff */
[----:B------:R-:W-:Y:S02]  /*fc80*/  F2FP.PACK_AB R6, R209, R208 ;  /* 0x000000d0d106723e */ /* 0x000fe400000000ff */
[----:B-1----:R-:W-:Y:S02]  /*fc90*/  F2FP.PACK_AB R7, R203, R202 ;  /* 0x000000cacb07723e */ /* 0x002fe400000000ff */
[----:B------:R-:W-:-:S04]  /*fca0*/  FMNMX.FTZ R2, R95, R125, !PT ;  /* 0x0000007d5f027209 */ /* 0x000fc80007810000 */
[----:B------:R-:W-:Y:S01]  /*fcb0*/  FMNMX.FTZ R2, R124, R2, !PT ;  /* 0x000000027c027209 */ /* 0x000fe20007810000 */
[----:B------:R-:W-:Y:S03]  /*fcc0*/  HMMA.16816.F32 R144, R4, R80, R44 ;  /* 0x000000500490723c */ /* 0x000fe6000000182c */
[----:B------:R-:W-:-:S04]  /*fcd0*/  FMNMX.FTZ R2, R94, R2, !PT ;  /* 0x000000025e027209 */ /* 0x000fc80007810000 */
[----:B------:R-:W-:Y:S01]  /*fce0*/  FMNMX.FTZ R2, R93, R2, !PT ;  /* 0x000000025d027209 */ /* 0x000fe20007810000 */
[C---:B------:R-:W-:Y:S07]  /*fcf0*/  HMMA.16816.F32 R220, R4.reuse, R98, R8 ;  /* 0x0000006204dc723c */ /* 0x040fee0000001808 */
[----:B------:R-:W-:Y:S01]  /*fd00*/  FSEL R9, R168, -INF , P4 ;  /* 0xff800000a8097808 */ /* 0x000fe20002000000 */
[----:B------:R-:W-:Y:S01]  /*fd10*/  HMMA.16816.F32 R148, R4, R64, R56 ;  /* 0x000000400494723c */ /* 0x000fe20000001838 */
[----:B------:R-:W-:-:S02]  /*fd20*/  FSEL R11, R164, -INF , P5 ;  /* 0xff800000a40b7808 */ /* 0x000fc40002800000 */
[----:B------:R-:W-:Y:S02]  /*fd30*/  FMNMX.FTZ R0, R9, R0, !PT ;  /* 0x0000000009007209 */ /* 0x000fe40007810000 */
[----:B------:R-:W-:Y:S02]  /*fd40*/  FSEL R10, R169, -INF , P4 ;  /* 0xff800000a90a7808 */ /* 0x000fe40002000000 */
[----:B------:R-:W-:Y:S01]  /*fd50*/  FSEL R8, R166, -INF , P6 ;  /* 0xff800000a6087808 */ /* 0x000fe20003000000 */
[----:B------:R-:W-:Y:S01]  /*fd60*/  IMAD.MOV.U32 R175, RZ, RZ, R144 ;  /* 0x000000ffffaf7224 */ /* 0x000fe200078e0090 */
[----:B------:R-:W-:Y:S01]  /*fd70*/  HMMA.16816.F32 R212, R4, R60, R52 ;  /* 0x0000003c04d4723c */ /* 0x000fe20000001834 */
[----:B------:R-:W-:Y:S01]  /*fd80*/  IMAD.MOV.U32 R174, RZ, RZ, R145 ;  /* 0x000000ffffae7224 */ /* 0x000fe200078e0091 */
[----:B------:R-:W-:Y:S01]  /*fd90*/  FMNMX.FTZ R2, R10, R2, !PT ;  /* 0x000000020a027209 */ /* 0x000fe20007810000 */
[----:B------:R-:W-:Y:S02]  /*fda0*/  IMAD.MOV.U32 R173, RZ, RZ, R146 ;  /* 0x000000ffffad7224 */ /* 0x000fe400078e0092 */
[----:B------:R-:W-:Y:S01]  /*fdb0*/  IMAD.MOV.U32 R172, RZ, RZ, R147 ;  /* 0x000000ffffac7224 */ /* 0x000fe200078e0093 */
[----:B------:R-:W-:-:S02]  /*fdc0*/  FMNMX.FTZ R2, R8, R2, !PT ;  /* 0x0000000208027209 */ /* 0x000fc40007810000 */
[----:B------:R-:W-:Y:S02]  /*fdd0*/  HMMA.16816.F32 R216, R4, R84, R48 ;  /* 0x0000005404d8723c */ /* 0x000fe40000001830 */
[----:B------:R-:W-:-:S06]  /*fde0*/  FMNMX.FTZ R2, R13, R2, !PT ;  /* 0x000000020d027209 */ /* 0x000fcc0007810000 */
[C---:B------:R-:W-:Y:S08]  /*fdf0*/  HMMA.16816.F32 R44, R4.reuse, R108, R40 ;  /* 0x0000006c042c723c */ /* 0x040ff00000001828 */
[C---:B------:R-:W-:Y:S07]  /*fe00*/  HMMA.16816.F32 R236, R4.reuse, R96, R36 ;  /* 0x0000006004ec723c */ /* 0x040fee0000001824 */
[----:B------:R-:W-:Y:S01]  /*fe10*/  FSEL R37, R131, -INF , P3 ;  /* 0xff80000083257808 */ /* 0x000fe20001800000 */
[----:B------:R-:W-:Y:S01]  /*fe20*/  HMMA.16816.F32 R56, R4, R66, R32 ;  /* 0x000000420438723c */ /* 0x000fe20000001820 */
[----:B------:R-:W-:-:S06]  /*fe30*/  FSEL R36, R130, -INF , P2 ;  /* 0xff80000082247808 */ /* 0x000fcc0001000000 */
[----:B------:R-:W-:Y:S01]  /*fe40*/  FSEL R35, R105, -INF , P1 ;  /* 0xff80000069237808 */ /* 0x000fe20000800000 */
[C---:B------:R-:W-:Y:S01]  /*fe50*/  HMMA.16816.F32 R144, R4.reuse, R62, R28 ;  /* 0x0000003e0490723c */ /* 0x040fe2000000181c */
[----:B------:R-:W-:Y:S01]  /*fe60*/  FSEL R34, R104, -INF , P0 ;  /* 0xff80000068227808 */ /* 0x000fe20000000000 */
[----:B------:R-:W-:Y:S02]  /*fe70*/  IMAD.MOV.U32 R15, RZ, RZ, R46 ;  /* 0x000000ffff0f7224 */ /* 0x000fe400078e002e */
[----:B------:R-:W-:Y:S02]  /*fe80*/  IMAD.MOV.U32 R14, RZ, RZ, R47 ;  /* 0x000000ffff0e7224 */ /* 0x000fe400078e002f */
[----:B------:R-:W-:Y:S01]  /*fe90*/  IMAD.MOV.U32 R41, RZ, RZ, R44 ;  /* 0x000000ffff297224 */ /* 0x000fe200078e002c */
[----:B------:R-:W-:Y:S01]  /*fea0*/  FSEL R31, R143, -INF , P3 ;  /* 0xff8000008f1f7808 */ /* 0x000fe20001800000 */
[----:B------:R-:W-:Y:S01]  /*feb0*/  HMMA.16816.F32 R160, R4, R86, R24 ;  /* 0x0000005604a0723c */ /* 0x000fe20000001818 */
[----:B------:R-:W-:Y:S01]  /*fec0*/  FSEL R30, R142, -INF , P2 ;  /* 0xff8000008e1e7808 */ /* 0x000fe20001000000 */
[----:B------:R-:W-:Y:S01]  /*fed0*/  IMAD.MOV.U32 R40, RZ, RZ, R45 ;  /* 0x000000ffff287224 */ /* 0x000fe200078e002d */
[----:B------:R-:W-:-:S02]  /*fee0*/  FMNMX.FTZ R2, R31, R2, !PT ;  /* 0x000000021f027209 */ /* 0x000fc40007810000 */
[----:B------:R-:W-:Y:S02]  /*fef0*/  FSEL R29, R128, -INF , P1 ;  /* 0xff800000801d7808 */ /* 0x000fe40000800000 */
[----:B------:R-:W-:Y:S01]  /*ff00*/  FMNMX.FTZ R2, R30, R2, !PT ;  /* 0x000000021e027209 */ /* 0x000fe20007810000 */
[----:B------:R-:W-:Y:S01]  /*ff10*/  HMMA.16816.F32 R228, R4, R82, R20 ;  /* 0x0000005204e4723c */ /* 0x000fe20000001814 */
[----:B------:R-:W-:Y:S02]  /*ff20*/  FSEL R28, R129, -INF , P0 ;  /* 0xff800000811c7808 */ /* 0x000fe40000000000 */
[----:B------:R-:W-:-:S05]  /*ff30*/  FMNMX.FTZ R2, R29, R2, !PT ;  /* 0x000000021d027209 */ /* 0x000fca0007810000 */
[----:B------:R-:W-:Y:S07]  /*ff40*/  HMMA.16816.F32 R224, R4, R110, R16 ;  /* 0x0000006e04e0723c */ /* 0x000fee0000001810 */
[----:B------:R-:W-:-:S04]  /*ff50*/  FSEL R7, R167, -INF , P6 ;  /* 0xff800000a7077808 */ /* 0x000fc80003000000 */
[----:B------:R-:W-:-:S04]  /*ff60*/  FMNMX.FTZ R0, R7, R0, !PT ;  /* 0x0000000007007209 */ /* 0x000fc80007810000 */
[----:B------:R-:W-:-:S04]  /*ff70*/  FMNMX.FTZ R0, R11, R0, !PT ;  /* 0x000000000b007209 */ /* 0x000fc80007810000 */
[----:B------:R-:W-:-:S04]  /*ff80*/  FMNMX.FTZ R0, R37, R0, !PT ;  /* 0x0000000025007209 */ /* 0x000fc80007810000 */
[----:B------:R-:W-:-:S04]  /*ff90*/  FMNMX.FTZ R0, R36, R0, !PT ;  /* 0x0000000024007209 */ /* 0x000fc80007810000 */
[----:B------:R-:W-:-:S04]  /*ffa0*/  FMNMX.FTZ R0, R35, R0, !PT ;  /* 0x0000000023007209 */ /* 0x000fc80007810000 */
[----:B------:R-:W-:-:S05]  /*ffb0*/  FMNMX.FTZ R0, R34, R0, !PT ;  /* 0x0000000022007209 */ /* 0x000fca0007810000 */
[----:B------:R-:W1:Y:S02]  /*ffc0*/  SHFL.BFLY PT, R4, R0, 0x2, 0x1f ;  /* 0x0c401f0000047f89 */ /* 0x000e6400000e0000 */
[----:B-1----:R-:W-:Y:S02]  /*ffd0*/  FMNMX.FTZ R0, R0, R4, !PT ;  /* 0x0000000400007209 */ /* 0x002fe40007810000 */
[----:B------:R-:W-:-:S03]  /*ffe0*/  FMNMX.FTZ R4, R28, R2, !PT ;  /* 0x000000021c047209 */ /* 0x000fc60007810000 */
[----:B------:R-:W1:Y:S04]  /*fff0*/  SHFL.BFLY PT, R5, R0, 0x1, 0x1f ;  /* 0x0c201f0000057f89 */ /* 0x000e6800000e0000 */
[----:B------:R-:W2:Y:S01]  /*10000*/  SHFL.BFLY PT, R6, R4, 0x2, 0x1f ;  /* 0x0c401f0004067f89 */ /* 0x000ea200000e0000 */
[----:B-1----:R-:W-:Y:S02]  /*10010*/  FMNMX.FTZ R105, R0, R5, !PT ;  /* 0x0000000500697209 */ /* 0x002fe40007810000 */
[----:B--2---:R-:W-:-:S03]  /*10020*/  FMNMX.FTZ R0, R4, R6, !PT ;  /* 0x0000000604007209 */ /* 0x004fc60007810000 */
[C---:B------:R-:W-:Y:S01]  /*10030*/  FMUL.FTZ R2, R105.reuse, c[0x0][0x2d0] ;  /* 0x0000b40069027a20 */ /* 0x040fe20000410000 */
[----:B------:R-:W-:Y:S01]  /*10040*/  FSETP.NEU.FTZ.AND P0, PT, R105, -INF , PT ;  /* 0xff8000006900780b */ /* 0x000fe20003f1d000 */
[----:B------:R-:W1:Y:S03]  /*10050*/  SHFL.BFLY PT, R5, R0, 0x1, 0x1f ;  /* 0x0c201f0000057f89 */ /* 0x000e6600000e0000 */
[----:B------:R-:W-:-:S05]  /*10060*/  FSEL R2, R2, RZ, P0 ;  /* 0x000000ff02027208 */ /* 0x000fca0000000000 */
[----:B------:R-:W-:Y:S02]  /*10070*/  FFMA.FTZ R4, R77, c[0x0][0x2d0], -R2 ;  /* 0x0000b4004d047a23 */ /* 0x000fe40000010802 */
[----:B------:R-:W-:Y:S02]  /*10080*/  IMAD.MOV.U32 R77, RZ, RZ, R40 ;  /* 0x000000ffff4d7224 */ /* 0x000fe400078e0028 */
[----:B------:R2:W-:Y:S01]  /*10090*/  MUFU.EX2 R33, R4 ;  /* 0x0000000400217308 */ /* 0x0005e20000000800 */
[----:B-1----:R-:W-:Y:S01]  /*100a0*/  FMNMX.FTZ R104, R0, R5, !PT ;  /* 0x0000000500687209 */ /* 0x002fe20007810000 */
[--C-:B------:R-:W-:Y:S02]  /*100b0*/  FFMA.FTZ R0, R9, c[0x0][0x2d0], -R2.reuse ;  /* 0x0000b40009007a23 */ /* 0x100fe40000010802 */
[----:B--2---:R-:W-:Y:S01]  /*100c0*/  FFMA.FTZ R4, R92, c[0x0][0x2d0], -R2 ;  /* 0x0000b4005c047a23 */ /* 0x004fe20000010802 */
[----:B------:R-:W-:-:S03]  /*100d0*/  FSETP.NEU.FTZ.AND P0, PT, R104, -INF , PT ;  /* 0xff8000006800780b */ /* 0x000fc60003f1d000 */
[----:B------:R1:W-:Y:S08]  /*100e0*/  MUFU.EX2 R166, R0 ;  /* 0x0000000000a67308 */ /* 0x0003f00000000800 */
[----:B------:R2:W-:Y:S01]  /*100f0*/  MUFU.EX2 R32, R4 ;  /* 0x0000000400207308 */ /* 0x0005e20000000800 */
[----:B-1----:R-:W-:-:S05]  /*10100*/  FMUL.FTZ R0, R104, c[0x0][0x2d0] ;  /* 0x0000b40068007a20 */ /* 0x002fca0000410000 */
[----:B------:R-:W-:Y:S01]  /*10110*/  FSEL R0, R0, RZ, P0 ;  /* 0x000000ff00007208 */ /* 0x000fe20000000000 */
[----:B--2---:R-:W-:Y:S02]  /*10120*/  FFMA.FTZ R4, R79, c[0x0][0x2d0], -R2 ;  /* 0x0000b4004f047a23 */ /* 0x004fe40000010802 */
[----:B------:R-:W-:Y:S02]  /*10130*/  IMAD.MOV.U32 R79, RZ, RZ, R14 ;  /* 0x000000ffff4f7224 */ /* 0x000fe400078e000e */
[----:B------:R1:W-:Y:S02]  /*10140*/  MUFU.EX2 R164, R4 ;  /* 0x0000000400a47308 */ /* 0x0003e40000000800 */
[----:B-1----:R-:W-:Y:S02]  /*10150*/  FFMA.FTZ R4, R78, c[0x0][0x2d0], -R2 ;  /* 0x0000b4004e047a23 */ /* 0x002fe40000010802 */
[----:B------:R-:W-:-:S04]  /*10160*/  IMAD.MOV.U32 R78, RZ, RZ, R15 ;  /* 0x000000ffff4e7224 */ /* 0x000fc800078e000f */
[----:B------:R1:W-:Y:S02]  /*10170*/  MUFU.EX2 R165, R4 ;  /* 0x0000000400a57308 */ /* 0x0003e40000000800 */
[----:B-1----:R-:W-:Y:S02]  /*10180*/  FFMA.FTZ R4, R76, c[0x0][0x2d0], -R2 ;  /* 0x0000b4004c047a23 */ /* 0x002fe40000010802 */
[----:B------:R-:W-:-:S04]  /*10190*/  IMAD.MOV.U32 R76, RZ, RZ, R41 ;  /* 0x000000ffff4c7224 */ /* 0x000fc800078e0029 */
[----:B------:R1:W-:Y:S02]  /*101a0*/  MUFU.EX2 R167, R4 ;  /* 0x0000000400a77308 */ /* 0x0003e40000000800 */
[----:B-1----:R-:W-:-:S06]  /*101b0*/  FFMA.FTZ R4, R7, c[0x0][0x2d0], -R2 ;  /* 0x0000b40007047a23 */ /* 0x002fcc0000010802 */
        /* <DEDUP_REMOVED lines=16> */
[----:B-1----:R-:W-:Y:S01]  /*102c0*/  FFMA.FTZ R4, R10, c[0x0][0x2d0], -R0 ;  /* 0x0000b4000a047a23 */ /* 0x002fe20000010800 */
[----:B------:R-:W-:-:S05]  /*102d0*/  F2FP.PACK_AB R10, R165, R164 ;  /* 0x000000a4a50a723e */ /* 0x000fca00000000ff */
[----:B------:R1:W2:Y:S02]  /*102e0*/  MUFU.EX2 R49, R4 ;  /* 0x0000000400317308 */ /* 0x0002a40000000800 */
[----:B-1----:R-:W-:Y:S01]  /*102f0*/  FFMA.FTZ R4, R8, c[0x0][0x2d0], -R0 ;  /* 0x0000b40008047a23 */ /* 0x002fe20000010800 */
[----:B------:R-:W-:Y:S02]  /*10300*/  F2FP.PACK_AB R8, R32, R33 ;  /* 0x000000212008723e */ /* 0x000fe400000000ff */
[----:B--2---:R-:W-:-:S03]  /*10310*/  F2FP.PACK_AB R5, R49, R48 ;  /* 0x000000303105723e */ /* 0x004fc600000000ff */
[----:B------:R1:W-:Y:S02]  /*10320*/  MUFU.EX2 R51, R4 ;  /* 0x0000000400337308 */ /* 0x0003e40000000800 */
[C---:B------:R-:W-:Y:S07]  /*10330*/  HMMA.16816.F32 R20, R8.reuse, R68, RZ ;  /* 0x000000440814723c */ /* 0x040fee00000018ff */
[----:B------:R-:W-:Y:S01]  /*10340*/  IMAD.MOV.U32 R68, RZ, RZ, R175 ;  /* 0x000000ffff447224 */ /* 0x000fe200078e00af */
[----:B------:R-:W-:Y:S01]  /*10350*/  HMMA.16816.F32 R16, R8, R72, RZ ;  /* 0x000000480810723c */ /* 0x000fe200000018ff */
[----:B------:R-:W-:-:S02]  /*10360*/  IMAD.MOV.U32 R69, RZ, RZ, R174 ;  /* 0x000000ffff457224 */ /* 0x000fc400078e00ae */
[----:B-1----:R-:W-:-:S04]  /*10370*/  FFMA.FTZ R4, R13, c[0x0][0x2d0], -R0 ;  /* 0x0000b4000d047a23 */ /* 0x002fc80000010800 */
[----:B------:R1:W2:Y:S01]  /*10380*/  MUFU.EX2 R50, R4 ;  /* 0x0000000400327308 */ /* 0x0002a20000000800 */
[----:B------:R-:W-:Y:S01]  /*10390*/  HMMA.16816.F32 R24, R8, R90, RZ ;  /* 0x0000005a0818723c */ /* 0x000fe200000018ff */
[----:B-1----:R-:W-:Y:S02]  /*103a0*/  F2FP.PACK_AB R4, R166, R167 ;  /* 0x000000a7a604723e */ /* 0x002fe400000000ff */
[----:B--2---:R-:W-:-:S07]  /*103b0*/  F2FP.PACK_AB R7, R50, R51 ;  /* 0x000000333207723e */ /* 0x004fce00000000ff */
[C---:B------:R-:W-:Y:S08]  /*103c0*/  HMMA.16816.F32 R128, R4.reuse, R64, R20 ;  /* 0x000000400480723c */ /* 0x040ff00000001814 */
[----:B------:R-:W-:Y:S08]  /*103d0*/  HMMA.16816.F32 R44, R4, R60, R16 ;  /* 0x0000003c042c723c */ /* 0x000ff00000001810 */
[C---:B------:R-:W-:Y:S08]  /*103e0*/  HMMA.16816.F32 R20, R8.reuse, R88, RZ ;  /* 0x000000580814723c */ /* 0x040ff000000018ff */
[----:B------:R-:W-:Y:S08]  /*103f0*/  HMMA.16816.F32 R16, R8, R112, RZ ;  /* 0x000000700810723c */ /* 0x000ff000000018ff */
[C---:B------:R-:W-:Y:S08]  /*10400*/  HMMA.16816.F32 R24, R4.reuse, R86, R24 ;  /* 0x000000560418723c */ /* 0x040ff00000001818 */
[C---:B------:R-:W-:Y:S08]  /*10410*/  HMMA.16816.F32 R52, R4.reuse, R84, R20 ;  /* 0x000000540434723c */ /* 0x040ff00000001814 */
[----:B------:R-:W-:Y:S08]  /*10420*/  HMMA.16816.F32 R184, R4, R80, R16 ;  /* 0x0000005004b8723c */ /* 0x000ff00000001810 */
[C---:B------:R-:W-:Y:S08]  /*10430*/  HMMA.16816.F32 R20, R8.reuse, R116, RZ ;  /* 0x000000740814723c */ /* 0x040ff000000018ff */
[----:B------:R-:W-:Y:S11]  /*10440*/  HMMA.16816.F32 R16, R8, R120, RZ ;  /* 0x000000780810723c */ /* 0x000ff600000018ff */
[----:B------:R-:W-:Y:S05]  /*10450*/  @!UPT UIADD3 URZ, URZ, URZ, URZ ;  /* 0x0000003f3f3ff290 */ /* 0x000fea000fffe03f */
[C---:B------:R-:W-:Y:S08]  /*10460*/  HMMA.16816.F32 R176, R4.reuse, R108, R20 ;  /* 0x0000006c04b0723c */ /* 0x040ff00000001814 */
[----:B------:R-:W-:Y:S08]  /*10470*/  HMMA.16816.F32 R180, R4, R96, R16 ;  /* 0x0000006004b4723c */ /* 0x000ff00000001810 */
[C---:B------:R-:W-:Y:S07]  /*10480*/  HMMA.16816.F32 R20, R8.reuse, R70, RZ ;  /* 0x000000460814723c */ /* 0x040fee00000018ff */
[----:B------:R-:W-:Y:S01]  /*10490*/  IMAD.MOV.U32 R70, RZ, RZ, R173 ;  /* 0x000000ffff467224 */ /* 0x000fe200078e00ad */
[----:B------:R-:W-:Y:S01]  /*104a0*/  HMMA.16816.F32 R16, R8, R74, RZ ;  /* 0x0000004a0810723c */ /* 0x000fe200000018ff */
[----:B------:R-:W-:Y:S11]  /*104b0*/  IMAD.MOV.U32 R71, RZ, RZ, R172 ;  /* 0x000000ffff477224 */ /* 0x000ff600078e00ac */
[----:B------:R-:W-:Y:S04]  /*104c0*/  @!UPT UIADD3 URZ, URZ, URZ, URZ ;  /* 0x0000003f3f3ff290 */ /* 0x000fe8000fffe03f */
[C---:B------:R-:W-:Y:S08]  /*104d0*/  HMMA.16816.F32 R64, R4.reuse, R66, R20 ;  /* 0x000000420440723c */ /* 0x040ff00000001814 */
[----:B------:R-:W-:Y:S08]  /*104e0*/  HMMA.16816.F32 R60, R4, R62, R16 ;  /* 0x0000003e043c723c */ /* 0x000ff00000001810 */
[C---:B------:R-:W-:Y:S08]  /*104f0*/  HMMA.16816.F32 R20, R8.reuse, R114, RZ ;  /* 0x000000720814723c */ /* 0x040ff000000018ff */
[C---:B------:R-:W-:Y:S01]  /*10500*/  HMMA.16816.F32 R16, R8.reuse, R118, RZ ;  /* 0x000000760810723c */ /* 0x040fe200000018ff */
[----:B------:R-:W1:Y:S07]  /*10510*/  LDSM.16.MT88.4 R116, [R159+0x800] ;  /* 0x000800009f74783b */ /* 0x000e6e0000004200 */
[----:B------:R-:W-:Y:S08]  /*10520*/  HMMA.16816.F32 R8, R8, R122, RZ ;  /* 0x0000007a0808723c */ /* 0x000ff000000018ff */
[C---:B------:R-:W-:Y:S01]  /*10530*/  HMMA.16816.F32 R40, R4.reuse, R82, R20 ;  /* 0x000000520428723c */ /* 0x040fe20000001814 */
[----:B------:R-:W-:Y:S07]  /*10540*/  LDSM.16.MT88.4 R80, [R158+0x2000] ;  /* 0x002000009e50783b */ /* 0x000fee0000004200 */
[C---:B------:R-:W-:Y:S01]  /*10550*/  HMMA.16816.F32 R84, R4.reuse, R110, R16 ;  /* 0x0000006e0454723c */ /* 0x040fe20000001810 */
[----:B------:R-:W2:Y:S07]  /*10560*/  LDSM.16.MT88.4 R108, [R158+0x1400] ;  /* 0x001400009e6c783b */ /* 0x000eae0000004200 */
[----:B------:R-:W-:Y:S07]  /*10570*/  HMMA.16816.F32 R172, R4, R98, R8 ;  /* 0x0000006204ac723c */ /* 0x000fee0000001808 */
[----:B------:R-:W-:-:S04]  /*10580*/  FFMA.FTZ R4, R37, c[0x0][0x2d0], -R2 ;  /* 0x0000b40025047a23 */ /* 0x000fc80000010802 */
[----:B------:R3:W-:Y:S02]  /*10590*/  MUFU.EX2 R20, R4 ;  /* 0x0000000400147308 */ /* 0x0007e40000000800 */
[----:B---3--:R-:W-:-:S06]  /*105a0*/  FFMA.FTZ R4, R36, c[0x0][0x2d0], -R2 ;  /* 0x0000b40024047a23 */ /* 0x008fcc0000010802 */
[----:B------:R3:W4:Y:S02]  /*105b0*/  MUFU.EX2 R21, R4 ;  /* 0x0000000400157308 */ /* 0x0007240000000800 */
[--C-:B---3--:R-:W-:Y:S01]  /*105c0*/  FFMA.FTZ R4, R35, c[0x0][0x2d0], -R2.reuse ;  /* 0x0000b40023047a23 */ /* 0x108fe20000010802 */
[----:B----4-:R-:W-:Y:S01]  /*105d0*/  F2FP.PACK_AB R96, R21, R20 ;  /* 0x000000141560723e */ /* 0x010fe200000000ff */
[----:B------:R-:W-:-:S04]  /*105e0*/  FFMA.FTZ R2, R34, c[0x0][0x2d0], -R2 ;  /* 0x0000b40022027a23 */ /* 0x000fc80000010802 */
[----:B------:R3:W-:Y:S08]  /*105f0*/  MUFU.EX2 R22, R4 ;  /* 0x0000000400167308 */ /* 0x0007f00000000800 */
[----:B------:R4:W5:Y:S01]  /*10600*/  MUFU.EX2 R23, R2 ;  /* 0x0000000200177308 */ /* 0x0009620000000800 */
[----:B---3--:R-:W-:Y:S01]  /*10610*/  LDSM.16.MT88.4 R4, [R159+0x2000] ;  /* 0x002000009f04783b */ /* 0x008fe20000004200 */
[----:B----4-:R-:W-:Y:S01]  /*10620*/  FFMA.FTZ R2, R31, c[0x0][0x2d0], -R0 ;  /* 0x0000b4001f027a23 */ /* 0x010fe20000010800 */
[----:B-----5:R-:W-:-:S05]  /*10630*/  F2FP.PACK_AB R98, R23, R22 ;  /* 0x000000161762723e */ /* 0x020fca00000000ff */
[----:B------:R3:W-:Y:S02]  /*10640*/  MUFU.EX2 R13, R2 ;  /* 0x00000002000d7308 */ /* 0x0007e40000000800 */
[----:B---3--:R-:W-:-:S06]  /*10650*/  FFMA.FTZ R2, R30, c[0x0][0x2d0], -R0 ;  /* 0x0000b4001e027a23 */ /* 0x008fcc0000010800 */
[----:B------:R3:W4:Y:S02]  /*10660*/  MUFU.EX2 R17, R2 ;  /* 0x0000000200117308 */ /* 0x0007240000000800 */
[--C-:B---3--:R-:W-:Y:S01]  /*10670*/  FFMA.FTZ R2, R29, c[0x0][0x2d0], -R0.reuse ;  /* 0x0000b4001d027a23 */ /* 0x108fe20000010800 */
[----:B----4-:R-:W-:Y:S01]  /*10680*/  F2FP.PACK_AB R97, R17, R13 ;  /* 0x0000000d1161723e */ /* 0x010fe200000000ff */
[----:B------:R-:W-:-:S04]  /*10690*/  FFMA.FTZ R0, R28, c[0x0][0x2d0], -R0 ;  /* 0x0000b4001c007a23 */ /* 0x000fc80000010800 */
[----:B------:R-:W-:Y:S01]  /*106a0*/  MUFU.EX2 R18, R2 ;  /* 0x0000000200127308 */ /* 0x000fe20000000800 */
[----:B------:R-:W-:Y:S02]  /*106b0*/  FADD.FTZ R28, R134, R132 ;  /* 0x00000084861c7221 */ /* 0x000fe40000010000 */
[----:B------:R-:W-:-:S05]  /*106c0*/  FADD.FTZ R29, R33, R32 ;  /* 0x00000020211d7221 */ /* 0x000fca0000010000 */
[----:B------:R3:W4:Y:S02]  /*106d0*/  MUFU.EX2 R19, R0 ;  /* 0x0000000000137308 */ /* 0x0007240000000800 */
[----:B---3--:R-:W-:Y:S01]  /*106e0*/  FFMA.FTZ R0, R141, c[0x0][0x2d0], -R12 ;  /* 0x0000b4008d007a23 */ /* 0x008fe2000001080c */
[----:B----4-:R-:W-:-:S05]  /*106f0*/  F2FP.PACK_AB R99, R19, R18 ;  /* 0x000000121363723e */ /* 0x010fca00000000ff */
[----:B------:R3:W-:Y:S02]  /*10700*/  MUFU.EX2 R11, R0 ;  /* 0x00000000000b7308 */ /* 0x0007e40000000800 */
[C---:B-1----:R-:W-:Y:S08]  /*10710*/  HMMA.16816.F32 R120, R96.reuse, R116, R44 ;  /* 0x000000746078723c */ /* 0x042ff0000000182c */
[----:B--2---:R-:W-:Y:S01]  /*10720*/  HMMA.16816.F32 R112, R96, R108, R52 ;  /* 0x0000006c6070723c */ /* 0x004fe20000001834 */
[----:B---3--:R-:W-:-:S04]  /*10730*/  FFMA.FTZ R0, R140, c[0x0][0x2d0], -R12 ;  /* 0x0000b4008c007a23 */ /* 0x008fc8000001080c */
[----:B------:R1:W2:Y:S02]  /*10740*/  MUFU.EX2 R10, R0 ;  /* 0x00000000000a7308 */ /* 0x0002a40000000800 */
[----:B-1----:R-:W-:Y:S01]  /*10750*/  FFMA.FTZ R0, R139, c[0x0][0x2d0], -R12 ;  /* 0x0000b4008b007a23 */ /* 0x002fe2000001080c */
[----:B--2---:R-:W-:-:S05]  /*10760*/  F2FP.PACK_AB R92, R10, R11 ;  /* 0x0000000b0a5c723e */ /* 0x004fca00000000ff */
[----:B------:R1:W-:Y:S02]  /*10770*/  MUFU.EX2 R9, R0 ;  /* 0x0000000000097308 */ /* 0x0003e40000000800 */
[----:B-1----:R-:W-:Y:S02]  /*10780*/  FFMA.FTZ R0, R138, c[0x0][0x2d0], -R12 ;  /* 0x0000b4008a007a23 */ /* 0x002fe4000001080c */
[----:B------:R-:W-:-:S04]  /*10790*/  FADD.FTZ R12, R15, R14 ;  /* 0x0000000e0f0c7221 */ /* 0x000fc80000010000 */
[----:B------:R1:W2:Y:S01]  /*107a0*/  MUFU.EX2 R16, R0 ;  /* 0x0000000000107308 */ /* 0x0002a20000000800 */
[----:B------:R-:W-:Y:S02]  /*107b0*/  FADD.FTZ R15, R137, R136 ;  /* 0x00000088890f7221 */ /* 0x000fe40000010000 */
[----:B------:R-:W-:Y:S02]  /*107c0*/  FADD.FTZ R14, R164, R29 ;  /* 0x0000001da40e7221 */ /* 0x000fe40000010000 */
[----:B------:R-:W-:Y:S02]  /*107d0*/  FADD.FTZ R12, R38, R12 ;  /* 0x0000000c260c7221 */ /* 0x000fe40000010000 */
[----:B-1----:R-:W-:Y:S01]  /*107e0*/  FFMA.FTZ R0, R127, c[0x0][0x2d0], -R3 ;  /* 0x0000b4007f007a23 */ /* 0x002fe20000010803 */
[----:B--2---:R-:W-:-:S03]  /*107f0*/  F2FP.PACK_AB R94, R16, R9 ;  /* 0x00000009105e723e */ /* 0x004fc600000000ff */
[----:B------:R1:W-:Y:S02]  /*10800*/  MUFU.EX2 R8, R0 ;  /* 0x0000000000087308 */ /* 0x0003e40000000800 */
[--C-:B-1----:R-:W-:Y:S02]  /*10810*/  FFMA.FTZ R0, R126, c[0x0][0x2d0], -R3.reuse ;  /* 0x0000b4007e007a23 */ /* 0x102fe40000010803 */
[----:B------:R-:W1:Y:S04]  /*10820*/  LDSM.16.MT88.4 R124, [R158+0x800] ;  /* 0x000800009e7c783b */ /* 0x000e680000004200 */
[----:B------:R2:W3:Y:S02]  /*10830*/  MUFU.EX2 R2, R0 ;  /* 0x0000000000027308 */ /* 0x0004e40000000800 */
[--C-:B--2---:R-:W-:Y:S01]  /*10840*/  FFMA.FTZ R0, R135, c[0x0][0x2d0], -R3.reuse ;  /* 0x0000b40087007a23 */ /* 0x104fe20000010803 */
[----:B---3--:R-:W-:Y:S01]  /*10850*/  F2FP.PACK_AB R93, R2, R8 ;  /* 0x00000008025d723e */ /* 0x008fe200000000ff */
[----:B------:R-:W-:-:S04]  /*10860*/  FFMA.FTZ R3, R133, c[0x0][0x2d0], -R3 ;  /* 0x0000b40085037a23 */ /* 0x000fc80000010803 */
[----:B------:R-:W-:Y:S08]  /*10870*/  MUFU.EX2 R0, R0 ;  /* 0x0000000000007308 */ /* 0x000ff00000000800 */
[----:B------:R-:W2:Y:S01]  /*10880*/  MUFU.EX2 R3, R3 ;  /* 0x0000000300037308 */ /* 0x000ea20000000800 */
[----:B-1----:R-:W-:Y:S01]  /*10890*/  HMMA.16816.F32 R128, R96, R124, R128 ;  /* 0x0000007c6080723c */ /* 0x002fe20000001880 */
[----:B--2---:R-:W-:-:S07]  /*108a0*/  F2FP.PACK_AB R95, R3, R0 ;  /* 0x00000000035f723e */ /* 0x004fce00000000ff */
[C---:B------:R-:W-:Y:S08]  /*108b0*/  HMMA.16816.F32 R132, R92.reuse, R124, R148 ;  /* 0x0000007c5c84723c */ /* 0x040ff00000001894 */
[-C--:B------:R-:W-:Y:S08]  /*108c0*/  HMMA.16816.F32 R136, R92, R126.reuse, R56 ;  /* 0x0000007e5c88723c */ /* 0x080ff00000001838 */
[----:B------:R-:W-:Y:S01]  /*108d0*/  HMMA.16816.F32 R124, R96, R126, R64 ;  /* 0x0000007e607c723c */ /* 0x000fe20000001840 */
[----:B------:R-:W1:Y:S07]  /*108e0*/  LDSM.16.MT88.4 R64, [R159+0x1400] ;  /* 0x001400009f40783b */ /* 0x000e6e0000004200 */
[C---:B------:R-:W-:Y:S08]  /*108f0*/  HMMA.16816.F32 R72, R92.reuse, R80, R76 ;  /* 0x000000505c48723c */ /* 0x040ff0000000184c */
[C---:B------:R-:W-:Y:S08]  /*10900*/  HMMA.16816.F32 R76, R92.reuse, R82, R224 ;  /* 0x000000525c4c723c */ /* 0x040ff000000018e0 */
[C---:B------:R-:W-:Y:S08]  /*10910*/  HMMA.16816.F32 R88, R92.reuse, R4, R236 ;  /* 0x000000045c58723c */ /* 0x040ff000000018ec */
[C---:B------:R-:W-:Y:S07]  /*10920*/  HMMA.16816.F32 R140, R92.reuse, R116, R212 ;  /* 0x000000745c8c723c */ /* 0x040fee00000018d4 */
[----:B------:R-:W-:Y:S01]  /*10930*/  IADD3 R212, R210, -0x2, RZ ;  /* 0xfffffffed2d47810 */ /* 0x000fe20007ffe0ff */
[----:B------:R-:W-:Y:S03]  /*10940*/  HMMA.16816.F32 R144, R92, R118, R144 ;  /* 0x000000765c90723c */ /* 0x000fe60000001890 */
[----:B------:R-:W-:-:S05]  /*10950*/  ISETP.GE.AND P0, PT, R212, R233, PT ;  /* 0x000000e9d400720c */ /* 0x000fca0003f06270 */
[----:B-1----:R-:W-:Y:S08]  /*10960*/  HMMA.16816.F32 R56, R92, R64, R68 ;  /* 0x000000405c38723c */ /* 0x002ff00000001844 */
[C---:B------:R-:W-:Y:S08]  /*10970*/  HMMA.16816.F32 R68, R96.reuse, R80, R176 ;  /* 0x000000506044723c */ /* 0x040ff000000018b0 */
[C---:B------:R-:W-:Y:S08]  /*10980*/  HMMA.16816.F32 R80, R96.reuse, R82, R84 ;  /* 0x000000526050723c */ /* 0x040ff00000001854 */
[C---:B------:R-:W-:Y:S07]  /*10990*/  HMMA.16816.F32 R84, R96.reuse, R4, R180 ;  /* 0x000000046054723c */ /* 0x040fee00000018b4 */
        /* <DEDUP_REMOVED lines=11> */
[C---:B------:R-:W-:Y:S08]  /*10a50*/  HMMA.16816.F32 R160, R92.reuse, R110, R160 ;  /* 0x0000006e5ca0723c */ /* 0x040ff000000018a0 */
[----:B------:R-:W-:Y:S08]  /*10a60*/  HMMA.16816.F32 R60, R92, R66, R228 ;  /* 0x000000425c3c723c */ /* 0x000ff000000018e4 */
[C---:B------:R-:W-:Y:S08]  /*10a70*/  HMMA.16816.F32 R52, R96.reuse, R64, R184 ;  /* 0x000000406034723c */ /* 0x040ff000000018b8 */
[C---:B------:R-:W-:Y:S08]  /*10a80*/  HMMA.16816.F32 R108, R96.reuse, R110, R24 ;  /* 0x0000006e606c723c */ /* 0x040ff00000001818 */
[----:B------:R-:W-:Y:S08]  /*10a90*/  HMMA.16816.F32 R64, R96, R66, R40 ;  /* 0x000000426040723c */ /* 0x000ff00000001828 */
[-C--:B------:R-:W-:Y:S08]  /*10aa0*/  HMMA.16816.F32 R92, R92, R6.reuse, R220 ;  /* 0x000000065c5c723c */ /* 0x080ff000000018dc */
[----:B------:R-:W-:Y:S07]  /*10ab0*/  HMMA.16816.F32 R96, R96, R6, R172 ;  /* 0x000000066060723c */ /* 0x000fee00000018ac */
[----:B------:R-:W-:-:S02]  /*10ac0*/  FADD.FTZ R6, R48, R14 ;  /* 0x0000000e30067221 */ /* 0x000fc40000010000 */
[----:B------:R-:W-:Y:S02]  /*10ad0*/  FADD.FTZ R7, R204, R12 ;  /* 0x0000000ccc077221 */ /* 0x000fe40000010000 */
[----:B------:R-:W-:Y:S02]  /*10ae0*/  FADD.FTZ R6, R49, R6 ;  /* 0x0000000631067221 */ /* 0x000fe40000010000 */
[----:B------:R-:W-:Y:S02]  /*10af0*/  FADD.FTZ R7, R206, R7 ;  /* 0x00000007ce077221 */ /* 0x000fe40000010000 */
[----:B------:R-:W-:Y:S02]  /*10b00*/  FADD.FTZ R12, R200, R5 ;  /* 0x00000005c80c7221 */ /* 0x000fe40000010000 */
[----:B------:R-:W-:Y:S02]  /*10b10*/  FADD.FTZ R5, R168, R4 ;  /* 0x00000004a8057221 */ /* 0x000fe40000010000 */
        /* <DEDUP_REMOVED lines=22> */
[----:B------:R-:W-:Y:S01]  /*10c80*/  FADD.FTZ R238, R3, R2 ;  /* 0x0000000203ee7221 */ /* 0x000fe20000010000 */
[----:B------:R-:W-:Y:S05]  /*10c90*/  @!P0 BRA `(.L_x_262) ;  /* 0x00002da000008947 */ /* 0x000fea0003800000 */
[----:B------:R-:W-:Y:S02]  /*10ca0*/  ISETP.GT.AND P0, PT, R232, 0x3f, PT ;  /* 0x0000003fe800780c */ /* 0x000fe40003f04270 */
[----:B------:R-:W-:Y:S02]  /*10cb0*/  ISETP.GE.AND P5, PT, R211, c[0x0][0x1d4], PT ;  /* 0x00007500d3007a0c */ /* 0x000fe40003fa6270 */
[----:B------:R-:W-:-:S02]  /*10cc0*/  ISETP.GE.AND P4, PT, R252, c[0x0][0x1d4], PT ;  /* 0x00007500fc007a0c */ /* 0x000fc40003f86270 */
[----:B------:R-:W-:Y:S02]  /*10cd0*/  ISETP.GE.AND P3, PT, R250, c[0x0][0x1d4], PT ;  /* 0x00007500fa007a0c */ /* 0x000fe40003f66270 */
.L_x_265:
        /* <DEDUP_REMOVED lines=140> */
[----:B---3--:R-:W-:Y:S09]  /*115a0*/  FMUL.FTZ R3, R18, c[0x0][0x320] ;  /* 0x0000c80012037a20 */ /* 0x008ff20000410000 */
[----:B------:R-:W3:Y:S01]  /*115b0*/  MUFU.TANH R175, R3 ;  /* 0x0000000300af7308 */ /* 0x000ee20000002400 */
[----:B-1----:R-:W-:Y:S09]  /*115c0*/  FMUL.FTZ R0, R6, c[0x0][0x320] ;  /* 0x0000c80006007a20 */ /* 0x002ff20000410000 */
[----:B------:R1:W1:Y:S01]  /*115d0*/  MUFU.TANH R201, R0 ;  /* 0x0000000000c97308 */ /* 0x0002620000002400 */
[----:B-----5:R-:W-:Y:S09]  /*115e0*/  FMUL.FTZ R2, R19, c[0x0][0x320] ;  /* 0x0000c80013027a20 */ /* 0x020ff20000410000 */
[----:B------:R-:W2:Y:S01]  /*115f0*/  MUFU.TANH R181, R2 ;  /* 0x0000000200b57308 */ /* 0x000ea20000002400 */
[----:B-1----:R-:W-:Y:S02]  /*11600*/  FMUL.FTZ R0, R7, c[0x0][0x320] ;  /* 0x0000c80007007a20 */ /* 0x002fe40000410000 */
[----:B------:R-:W1:Y:S07]  /*11610*/  LDSM.16.M88.4 R4, [R192] ;  /* 0x00000000c004783b */ /* 0x000e6e0000000200 */
[----:B------:R5:W1:Y:S02]  /*11620*/  MUFU.TANH R202, R0 ;  /* 0x0000000000ca7308 */ /* 0x000a640000002400 */
[----:B-----5:R-:W-:Y:S02]  /*11630*/  FMUL.FTZ R0, R8, c[0x0][0x320] ;  /* 0x0000c80008007a20 */ /* 0x020fe40000410000 */
[----:B------:R-:W-:Y:S06]  /*11640*/  FMUL.FTZ R8, R17, c[0x0][0x320] ;  /* 0x0000c80011087a20 */ /* 0x000fec0000410000 */
[----:B------:R5:W2:Y:S10]  /*11650*/  MUFU.TANH R211, R0 ;  /* 0x0000000000d37308 */ /* 0x000ab40000002400 */
[----:B------:R2:W2:Y:S01]  /*11660*/  MUFU.TANH R180, R8 ;  /* 0x0000000800b47308 */ /* 0x0004a20000002400 */
[-C--:B-1----:R-:W-:Y:S08]  /*11670*/  HMMA.16816.F32 R20, R168, R4.reuse, R20 ;  /* 0x00000004a814723c */ /* 0x082ff00000001814 */
[C---:B------:R-:W-:Y:S04]  /*11680*/  HMMA.16816.F32 R24, R176.reuse, R4, R24 ;  /* 0x00000004b018723c */ /* 0x040fe80000001818 */
[----:B-----5:R-:W-:Y:S04]  /*11690*/  FMUL.FTZ R0, R9, c[0x0][0x320] ;  /* 0x0000c80009007a20 */ /* 0x020fe80000410000 */
[-C--:B------:R-:W-:Y:S01]  /*116a0*/  HMMA.16816.F32 R28, R176, R6.reuse, R28 ;  /* 0x00000006b01c723c */ /* 0x080fe2000000181c */
[----:B------:R1:W1:Y:S01]  /*116b0*/  MUFU.TANH R209, R0 ;  /* 0x0000000000d17308 */ /* 0x0002620000002400 */
[----:B--2---:R-:W2:Y:S06]  /*116c0*/  LDSM.16.M88.4 R8, [R191] ;  /* 0x00000000bf08783b */ /* 0x004eac0000000200 */
[C---:B------:R-:W-:Y:S01]  /*116d0*/  HMMA.16816.F32 R32, R168.reuse, R6, R32 ;  /* 0x00000006a820723c */ /* 0x040fe20000001820 */
[----:B------:R-:W-:Y:S04]  /*116e0*/  DEPBAR.LE SB0, 0x0 ;  /* 0x000080000000791a */ /* 0x000fe80000000000 */
[----:B------:R-:W-:Y:S03]  /*116f0*/  BAR.SYNC.DEFER_BLOCKING 0x0 ;  /* 0x0000000000007b1d */ /* 0x000fe60000010000 */
[----:B------:R-:W-:Y:S04]  /*11700*/  FMUL.FTZ R3, R27, c[0x0][0x320] ;  /* 0x0000c8001b037a20 */ /* 0x000fe80000410000 */
[----:B------:R-:W-:Y:S01]  /*11710*/  FMUL.FTZ R4, R26, c[0x0][0x320] ;  /* 0x0000c8001a047a20 */ /* 0x000fe20000410000 */
[----:B------:R5:W2:Y:S03]  /*11720*/  MUFU.TANH R172, R3 ;  /* 0x0000000300ac7308 */ /* 0x000aa60000002400 */
[----:B------:R-:W-:Y:S02]  /*11730*/  FMUL.FTZ R2, R28, c[0x0][0x320] ;  /* 0x0000c8001c027a20 */ /* 0x000fe40000410000 */
[----:B-1----:R-:W-:Y:S05]  /*11740*/  FMUL.FTZ R0, R12, c[0x0][0x320] ;  /* 0x0000c8000c007a20 */ /* 0x002fea0000410000 */
[----:B------:R1:W1:Y:S10]  /*11750*/  MUFU.TANH R204, R0 ;  /* 0x0000000000cc7308 */ /* 0x0002740000002400 */
[----:B------:R3:W3:Y:S01]  /*11760*/  MUFU.TANH R167, R2 ;  /* 0x0000000200a77308 */ /* 0x0006e20000002400 */
[----:B-----5:R-:W-:Y:S01]  /*11770*/  FMUL.FTZ R3, R34, c[0x0][0x320] ;  /* 0x0000c80022037a20 */ /* 0x020fe20000410000 */
[-C--:B--2---:R-:W-:Y:S08]  /*11780*/  HMMA.16816.F32 R36, R168, R8.reuse, R36 ;  /* 0x00000008a824723c */ /* 0x084ff00000001824 */
[----:B------:R2:W2:Y:S01]  /*11790*/  MUFU.TANH R174, R4 ;  /* 0x0000000400ae7308 */ /* 0x0004a20000002400 */
[----:B-1----:R-:W-:Y:S01]  /*117a0*/  FMUL.FTZ R0, R13, c[0x0][0x320] ;  /* 0x0000c8000d007a20 */ /* 0x002fe20000410000 */
[C---:B------:R-:W-:Y:S08]  /*117b0*/  HMMA.16816.F32 R40, R176.reuse, R8, R40 ;  /* 0x00000008b028723c */ /* 0x040ff00000001828 */
[----:B------:R1:W1:Y:S01]  /*117c0*/  MUFU.TANH R205, R0 ;  /* 0x0000000000cd7308 */ /* 0x0002620000002400 */
[----:B------:R-:W-:Y:S01]  /*117d0*/  MOV R8, R103 ;  /* 0x0000006700087202 */ /* 0x000fe20000000f00 */
[-C--:B------:R-:W-:Y:S03]  /*117e0*/  HMMA.16816.F32 R44, R176, R10.reuse, R44 ;  /* 0x0000000ab02c723c */ /* 0x080fe6000000182c */
[----:B---3--:R-:W-:Y:S05]  /*117f0*/  FMUL.FTZ R2, R35, c[0x0][0x320] ;  /* 0x0000c80023027a20 */ /* 0x008fea0000410000 */
[----:B------:R3:W3:Y:S01]  /*11800*/  MUFU.TANH R28, R2 ;  /* 0x00000002001c7308 */ /* 0x0006e20000002400 */
[----:B------:R-:W-:Y:S04]  /*11810*/  HMMA.16816.F32 R48, R168, R10, R48 ;  /* 0x0000000aa830723c */ /* 0x000fe80000001830 */
[----:B--2---:R-:W-:Y:S02]  /*11820*/  FMUL.FTZ R4, R33, c[0x0][0x320] ;  /* 0x0000c80021047a20 */ /* 0x004fe40000410000 */
[----:B-1----:R-:W-:Y:S04]  /*11830*/  FMUL.FTZ R0, R14, c[0x0][0x320] ;  /* 0x0000c8000e007a20 */ /* 0x002fe80000410000 */
[----:B------:R1:W2:Y:S11]  /*11840*/  MUFU.TANH R208, R0 ;  /* 0x0000000000d07308 */ /* 0x0002b60000002400 */
[----:B------:R-:W-:Y:S03]  /*11850*/  @!UPT UIADD3 URZ, URZ, URZ, URZ ;  /* 0x0000003f3f3ff290 */ /* 0x000fe6000fffe03f */
[----:B---3--:R-:W-:Y:S02]  /*11860*/  FMUL.FTZ R2, R49, c[0x0][0x320] ;  /* 0x0000c80031027a20 */ /* 0x008fe40000410000 */
[----:B-1----:R-:W-:Y:S04]  /*11870*/  FMUL.FTZ R0, R15, c[0x0][0x320] ;  /* 0x0000c8000f007a20 */ /* 0x002fe80000410000 */
[----:B------:R1:W3:Y:S02]  /*11880*/  MUFU.TANH R207, R0 ;  /* 0x0000000000cf7308 */ /* 0x0002e40000002400 */
[----:B-1----:R-:W-:Y:S08]  /*11890*/  FMUL.FTZ R0, R16, c[0x0][0x320] ;  /* 0x0000c80010007a20 */ /* 0x002ff00000410000 */
[----:B------:R-:W1:Y:S10]  /*118a0*/  MUFU.TANH R16, R2 ;  /* 0x0000000200107308 */ /* 0x000e740000002400 */
[----:B------:R5:W1:Y:S02]  /*118b0*/  MUFU.TANH R187, R0 ;  /* 0x0000000000bb7308 */ /* 0x000a640000002400 */
[----:B-----5:R-:W-:Y:S08]  /*118c0*/  FMUL.FTZ R0, R20, c[0x0][0x320] ;  /* 0x0000c80014007a20 */ /* 0x020ff00000410000 */
        /* <DEDUP_REMOVED lines=12> */
[----:B------:R5:W1:Y:S10]  /*11990*/  MUFU.TANH R29, R3 ;  /* 0x00000003001d7308 */ /* 0x000a740000002400 */
[----:B------:R1:W1:Y:S01]  /*119a0*/  MUFU.TANH R165, R0 ;  /* 0x0000000000a57308 */ /* 0x0002620000002400 */
[----:B-----5:R-:W-:Y:S09]  /*119b0*/  FMUL.FTZ R3, R48, c[0x0][0x320] ;  /* 0x0000c80030037a20 */ /* 0x020ff20000410000 */
[----:B------:R-:W2:Y:S01]  /*119c0*/  MUFU.TANH R17, R3 ;  /* 0x0000000300117308 */ /* 0x000ea20000002400 */
[----:B-1----:R-:W-:Y:S09]  /*119d0*/  FMUL.FTZ R0, R30, c[0x0][0x320] ;  /* 0x0000c8001e007a20 */ /* 0x002ff20000410000 */
[----:B------:R1:W1:Y:S10]  /*119e0*/  MUFU.TANH R166, R0 ;  /* 0x0000000000a67308 */ /* 0x0002740000002400 */
[----:B------:R5:W2:Y:S01]  /*119f0*/  MUFU.TANH R30, R4 ;  /* 0x00000004001e7308 */ /* 0x000aa20000002400 */
[----:B-1----:R-:W-:Y:S09]  /*11a00*/  FMUL.FTZ R0, R31, c[0x0][0x320] ;  /* 0x0000c8001f007a20 */ /* 0x002ff20000410000 */
[----:B------:R1:W1:Y:S01]  /*11a10*/  MUFU.TANH R164, R0 ;  /* 0x0000000000a47308 */ /* 0x0002620000002400 */
[----:B-----5:R-:W-:Y:S01]  /*11a20*/  MOV R4, R104 ;  /* 0x0000006800047202 */ /* 0x020fe20000000f00 */
        /* <DEDUP_REMOVED lines=32> */
[----:B--234-:R-:W-:Y:S04]  /*11c30*/  IADD3 R7, -R243, 0x30, RZ ;  /* 0x00000030f3077810 */ /* 0x01cfe80007ffe1ff */
[----:B------:R-:W-:Y:S11]  /*11c40*/  ISETP.GE.AND P1, PT, R7, 0x1, PT ;  /* 0x000000010700780c */ /* 0x000ff60003f26270 */
[----:B------:R-:W-:Y:S02]  /*11c50*/  @!UPT UIADD3 URZ, URZ, URZ, URZ ;  /* 0x0000003f3f3ff290 */ /* 0x000fe4000fffe03f */
[----:B------:R-:W-:Y:S04]  /*11c60*/  @P1 IADD3 R2, R212, -0x1, RZ ;  /* 0xffffffffd4021810 */ /* 0x000fe80007ffe0ff */
[----:B------:R-:W-:Y:S01]  /*11c70*/  @P1 SHF.R.S32.HI R3, RZ, 0x1f, R2 ;  /* 0x0000001fff031819 */ /* 0x000fe20000011402 */
[C---:B------:R-:W-:Y:S04]  /*11c80*/  @P1 IMAD.WIDE.U32 R10, R2.reuse, c[0x0][0x1e0], RZ ;  /* 0x00007800020a1a25 */ /* 0x040fe800078e00ff */
[----:B------:R-:W-:Y:S04]  /*11c90*/  @P1 IMAD R3, R3, c[0x0][0x1e0], RZ ;  /* 0x0000780003031a24 */ /* 0x000fe800078e02ff */
[----:B------:R-:W-:Y:S01]  /*11ca0*/  @P1 IMAD R2, R2, c[0x0][0x1e4], R3 ;  /* 0x0000790002021a24 */ /* 0x000fe200078e0203 */
[----:B------:R-:W-:Y:S03]  /*11cb0*/  @P1 MOV R3, R246 ;  /* 0x000000f600031202 */ /* 0x000fe60000000f00 */
[----:B------:R-:W-:Y:S02]  /*11cc0*/  @P1 IMAD.IADD R9, R11, 0x1, R2 ;  /* 0x000000010b091824 */ /* 0x000fe400078e0202 */
[----:B------:R-:W-:Y:S02]  /*11cd0*/  @P1 IMAD.MOV.U32 R2, RZ, RZ, R244 ;  /* 0x000000ffff021224 */ /* 0x000fe400078e00f4 */
[----:B------:R-:W-:Y:S02]  /*11ce0*/  @P1 IMAD R9, R9, 0x30, RZ ;  /* 0x0000003009091824 */ /* 0x000fe400078e02ff */
[----:B------:R-:W-:Y:S04]  /*11cf0*/  @P1 IMAD.WIDE.U32 R2, R10, 0x30, R2 ;  /* 0x000000300a021825 */ /* 0x000fe800078e0002 */
[----:B------:R-:W-:Y:S01]  /*11d00*/  @P1 IMAD.IADD R3, R3, 0x1, R9 ;  /* 0x0000000103031824 */ /* 0x000fe200078e0209 */
[C---:B------:R-:W-:Y:S04]  /*11d10*/  @P1 LEA R10, P0, R2.reuse, c[0x0][0x1c8], 0x1 ;  /* 0x00007200020a1a11 */ /* 0x040fe800078008ff */
[----:B------:R-:W-:Y:S02]  /*11d20*/  @P1 LEA.HI.X R11, R2, c[0x0][0x1cc], R3, 0x1, P0 ;  /* 0x00007300020b1a11 */ /* 0x000fe400000f0c03 */
[----:B------:R-:W-:Y:S03]  /*11d30*/  ISETP.GE.AND P0, PT, R7, 0x21, PT ;  /* 0x000000210700780c */ /* 0x000fe60003f06270 */
[----:B------:R-:W-:Y:S01]  /*11d40*/  @!PT LDS RZ, [RZ] ;  /* 0x00000000fffff984 */ /* 0x000fe20000000800 */
[----:B------:R-:W-:Y:S01]  /*11d50*/  @!PT LDS RZ, [RZ] ;  /* 0x00000000fffff984 */ /* 0x000fe20000000800 */
[----:B------:R-:W-:Y:S01]  /*11d60*/  @!PT LDS RZ, [RZ] ;  /* 0x00000000fffff984 */ /* 0x000fe20000000800 */
[----:B------:R1:W-:Y:S05]  /*11d70*/  @P1 LDGSTS.E.BYPASS.LTC128B.128 [R199+0x3c80], [R10.64], !P3 ;  /* 0x03c800000ac71fae */ /* 0x0003ea000d901d46 */
[----:B------:R1:W-:Y:S05]  /*11d80*/  @P1 LDGSTS.E.BYPASS.LTC128B.128 [R199+0x4880], [R10.64+0x40], !P4 ;  /* 0x048800400ac71fae */ /* 0x0003ea000e101d46 */
[----:B------:R1:W-:Y:S01]  /*11d90*/  @P1 LDGSTS.E.BYPASS.LTC128B.128 [R199+0x5480], [R10.64+0x80], !P5 ;  /* 0x054800800ac71fae */ /* 0x0003e2000e901d46 */
[----:B------:R-:W-:Y:S01]  /*11da0*/  @P0 IADD3 R2, R212, -0x1, RZ ;  /* 0xffffffffd4020810 */ /* 0x000fe20007ffe0ff */
[----:B------:R-:W-:Y:S01]  /*11db0*/  @P0 IMAD.MOV.U32 R7, RZ, RZ, c[0x0][0x1e0] ;  /* 0x00007800ff070624 */ /* 0x000fe200078e00ff */
[----:B------:R-:W-:Y:S02]  /*11dc0*/  @P0 MOV R9, 0x5 ;  /* 0x0000000500090802 */ /* 0x000fe40000000f00 */
[----:B------:R-:W-:Y:S01]  /*11dd0*/  @P0 SHF.R.S32.HI R3, RZ, 0x1f, R2 ;  /* 0x0000001fff030819 */ /* 0x000fe20000011402 */
[C---:B------:R-:W-:Y:S01]  /*11de0*/  @P0 IMAD.SHL.U32 R12, R7.reuse, 0x20, RZ ;  /* 0x00000020070c0824 */ /* 0x040fe200078e00ff */
[----:B------:R-:W-:Y:S03]  /*11df0*/  @P0 SHF.L.U64.HI R13, R7, R9, c[0x0][0x1e4] ;  /* 0x00007900070d0619 */ /* 0x000fe60000010209 */
[----:B------:R-:W-:Y:S04]  /*11e00*/  @P0 IMAD R3, R3, c[0x0][0x1e0], RZ ;  /* 0x0000780003030a24 */ /* 0x000fe800078e02ff */
[C---:B------:R-:W-:Y:S02]  /*11e10*/  @P0 IMAD R7, R2.reuse, c[0x0][0x1e4], R3 ;  /* 0x0000790002070a24 */ /* 0x040fe400078e0203 */
[----:B------:R-:W-:Y:S05]  /*11e20*/  @P0 IMAD.WIDE.U32 R2, R2, c[0x0][0x1e0], RZ ;  /* 0x0000780002020a25 */ /* 0x000fea00078e00ff */
[----:B------:R-:W-:Y:S01]  /*11e30*/  @P0 IADD3 R7, R3, R7, RZ ;  /* 0x0000000703070210 */ /* 0x000fe20007ffe0ff */
[----:B------:R-:W-:Y:S04]  /*11e40*/  @P0 IMAD.WIDE.U32 R2, R2, 0x30, R12 ;  /* 0x0000003002020825 */ /* 0x000fe800078e000c */
[----:B------:R-:W-:Y:S01]  /*11e50*/  @P0 IMAD R9, R7, 0x30, RZ ;  /* 0x0000003007090824 */ /* 0x000fe200078e02ff */
[----:B------:R-:W-:Y:S04]  /*11e60*/  @P0 IADD3 R7, P6, R244, R2, RZ ;  /* 0x00000002f4070210 */ /* 0x000fe80007fde0ff */
[----:B------:R-:W-:Y:S02]  /*11e70*/  @P0 IADD3.X R3, R246, R9, R3, P6, !PT ;  /* 0x00000009f6030210 */ /* 0x000fe400037fe403 */
[C---:B------:R-:W-:Y:S04]  /*11e80*/  @P0 LEA R2, P6, R7.reuse, c[0x0][0x1c8], 0x1 ;  /* 0x0000720007020a11 */ /* 0x040fe800078c08ff */
[----:B------:R-:W-:Y:S05]  /*11e90*/  @P0 LEA.HI.X R3, R7, c[0x0][0x1cc], R3, 0x1, P6 ;  /* 0x0000730007030a11 */ /* 0x000fea00030f0c03 */
[----:B------:R1:W-:Y:S05]  /*11ea0*/  @P0 LDGSTS.E.BYPASS.LTC128B.128 [R199+0x4480], [R2.64], !P3 ;  /* 0x0448000002c70fae */ /* 0x0003ea000d901d46 */
[----:B------:R1:W-:Y:S05]  /*11eb0*/  @P0 LDGSTS.E.BYPASS.LTC128B.128 [R199+0x5080], [R2.64+0x40], !P4 ;  /* 0x0508004002c70fae */ /* 0x0003ea000e101d46 */
[----:B------:R1:W-:Y:S02]  /*11ec0*/  @P0 LDGSTS.E.BYPASS.LTC128B.128 [R199+0x5c80], [R2.64+0x80], !P5 ;  /* 0x05c8008002c70fae */ /* 0x0003e4000e901d46 */
.L_x_264:
[----:B--234-:R-:W-:Y:S05]  /*11ed0*/  BSYNC B0 ;  /* 0x0000000000007941 */ /* 0x01cfea0003800000 */
.L_x_263:
[----:B-1----:R-:W-:Y:S01]  /*11ee0*/  FMNMX.FTZ R2, R200, R105, !PT ;  /* 0x00000069c8027209 */ /* 0x002fe20007810000 */
        /* <DEDUP_REMOVED lines=24> */
[----:B------:R-:W-:Y:S01]  /*12070*/  FMNMX.FTZ R7, R204, R7, !PT ;  /* 0x00000007cc077209 */ /* 0x000fe20007810000 */
[----:B------:R-:W-:Y:S01]  /*12080*/  SHFL.BFLY PT, R9, R2, 0x2, 0x1f ;  /* 0x0c401f0002097f89 */ /* 0x000fe200000e0000 */
[----:B------:R-:W-:Y:S02]  /*12090*/  FMNMX.FTZ R3, R15, R3, !PT ;  /* 0x000000030f037209 */ /* 0x000fe40007810000 */
[----:B------:R-:W-:Y:S02]  /*120a0*/  FMNMX.FTZ R7, R205, R7, !PT ;  /* 0x00000007cd077209 */ /* 0x000fe40007810000 */
[----:B------:R-:W-:Y:S02]  /*120b0*/  FMNMX.FTZ R3, R14, R3, !PT ;  /* 0x000000030e037209 */ /* 0x000fe40007810000 */
[----:B------:R-:W-:Y:S02]  /*120c0*/  FMNMX.FTZ R7, R182, R7, !PT ;  /* 0x00000007b6077209 */ /* 0x000fe40007810000 */
[----:B------:R-:W-:Y:S01]  /*120d0*/  IADD3 R212, R212, -0x1, RZ ;  /* 0xffffffffd4d47810 */ /* 0x000fe20007ffe0ff */
[----:B------:R-:W1:Y:S01]  /*120e0*/  SHFL.BFLY PT, R10, R3, 0x2, 0x1f ;  /* 0x0c401f00030a7f89 */ /* 0x000e6200000e0000 */
        /* <DEDUP_REMOVED lines=8> */
[----:B------:R-:W-:Y:S02]  /*12170*/  FMNMX.FTZ R9, R206, R102, !PT ;  /* 0x00000066ce097209 */ /* 0x000fe40007810000 */
[----:B------:R-:W-:Y:S01]  /*12180*/  FMNMX.FTZ R10, R18, R7, !PT ;  /* 0x00000007120a7209 */ /* 0x000fe20007810000 */
[----:B------:R-:W1:Y:S01]  /*12190*/  SHFL.BFLY PT, R11, R2, 0x1, 0x1f ;  /* 0x0c201f00020b7f89 */ /* 0x000e6200000e0000 */
[----:B------:R-:W-:Y:S04]  /*121a0*/  FMNMX.FTZ R9, R210, R9, !PT ;  /* 0x00000009d2097209 */ /* 0x000fe80007810000 */
[----:B------:R-:W-:Y:S03]  /*121b0*/  FMNMX.FTZ R9, R208, R9, !PT ;  /* 0x00000009d0097209 */ /* 0x000fe60007810000 */
[----:B------:R-:W2:Y:S01]  /*121c0*/  SHFL.BFLY PT, R13, R10, 0x2, 0x1f ;  /* 0x0c401f000a0d7f89 */ /* 0x000ea200000e0000 */
[----:B------:R-:W-:Y:S04]  /*121d0*/  FMNMX.FTZ R9, R207, R9, !PT ;  /* 0x00000009cf097209 */ /* 0x000fe80007810000 */
[----:B------:R-:W-:Y:S04]  /*121e0*/  FMNMX.FTZ R9, R174, R9, !PT ;  /* 0x00000009ae097209 */ /* 0x000fe80007810000 */
[----:B------:R-:W-:Y:S02]  /*121f0*/  FMNMX.FTZ R7, R172, R9, !PT ;  /* 0x00000009ac077209 */ /* 0x000fe40007810000 */
[----:B------:R-:W3:Y:S02]  /*12200*/  SHFL.BFLY PT, R9, R3, 0x1, 0x1f ;  /* 0x0c201f0003097f89 */ /* 0x000ee400000e0000 */
[----:B------:R-:W-:Y:S02]  /*12210*/  FMNMX.FTZ R7, R166, R7, !PT ;  /* 0x00000007a6077209 */ /* 0x000fe40007810000 */
[----:B-1----:R-:W-:Y:S02]  /*12220*/  FMNMX.FTZ R105, R2, R11, !PT ;  /* 0x0000000b02697209 */ /* 0x002fe40007810000 */
[----:B------:R-:W-:Y:S03]  /*12230*/  FMNMX.FTZ R2, R164, R7, !PT ;  /* 0x00000007a4027209 */ /* 0x000fe60007810000 */
[C---:B------:R-:W-:Y:S01]  /*12240*/  FADD.FTZ R0, -R105.reuse, R0 ;  /* 0x0000000069007221 */ /* 0x040fe20000010100 */
[----:B------:R-:W-:Y:S01]  /*12250*/  FMNMX.FTZ R7, R22, R2, !PT ;  /* 0x0000000216077209 */ /* 0x000fe20007810000 */
[----:B------:R-:W-:Y:S01]  /*12260*/  FMUL.FTZ R12, R105, c[0x0][0x2d0] ;  /* 0x0000b400690c7a20 */ /* 0x000fe20000410000 */
[----:B--2---:R-:W-:Y:S01]  /*12270*/  FMNMX.FTZ R10, R10, R13, !PT ;  /* 0x0000000d0a0a7209 */ /* 0x004fe20007810000 */
[----:B------:R-:W-:Y:S01]  /*12280*/  FMUL.FTZ R2, R0, c[0x0][0x2d0] ;  /* 0x0000b40000027a20 */ /* 0x000fe20000410000 */
[----:B------:R-:W-:Y:S01]  /*12290*/  FMNMX.FTZ R0, R20, R7, !PT ;  /* 0x0000000714007209 */ /* 0x000fe20007810000 */
[--C-:B------:R-:W-:Y:S02]  /*122a0*/  FFMA.FTZ R13, R203, c[0x0][0x2d0], -R12.reuse ;  /* 0x0000b400cb0d7a23 */ /* 0x100fe4000001080c */
[----:B------:R1:W2:Y:S01]  /*122b0*/  MUFU.EX2 R7, R2 ;  /* 0x0000000200077308 */ /* 0x0002a20000000800 */
[----:B------:R-:W-:Y:S01]  /*122c0*/  FMNMX.FTZ R0, R6, R0, !PT ;  /* 0x0000000006007209 */ /* 0x000fe20007810000 */
[--C-:B------:R-:W-:Y:S02]  /*122d0*/  FFMA.FTZ R203, R26, c[0x0][0x2d0], -R12.reuse ;  /* 0x0000b4001acb7a23 */ /* 0x100fe4000001080c */
[--C-:B------:R-:W-:Y:S01]  /*122e0*/  FFMA.FTZ R179, R186, c[0x0][0x2d0], -R12.reuse ;  /* 0x0000b400bab37a23 */ /* 0x100fe2000001080c */
[----:B------:R-:W-:Y:S01]  /*122f0*/  FMNMX.FTZ R0, R5, R0, !PT ;  /* 0x0000000005007209 */ /* 0x000fe20007810000 */
[--C-:B------:R-:W-:Y:S01]  /*12300*/  FFMA.FTZ R176, R185, c[0x0][0x2d0], -R12.reuse ;  /* 0x0000b400b9b07a23 */ /* 0x100fe2000001080c */
[----:B---3--:R-:W-:Y:S01]  /*12310*/  FMNMX.FTZ R104, R3, R9, !PT ;  /* 0x0000000903687209 */ /* 0x008fe20007810000 */
[--C-:B------:R-:W-:Y:S02]  /*12320*/  FFMA.FTZ R171, R31, c[0x0][0x2d0], -R12.reuse ;  /* 0x0000b4001fab7a23 */ /* 0x100fe4000001080c */
[----:B------:R-:W3:Y:S01]  /*12330*/  SHFL.BFLY PT, R3, R0, 0x2, 0x1f ;  /* 0x0c401f0000037f89 */ /* 0x000ee200000e0000 */
[----:B------:R-:W-:Y:S01]  /*12340*/  MUFU.EX2 R230, R13 ;  /* 0x0000000d00e67308 */ /* 0x000fe20000000800 */
[----:B------:R-:W-:Y:S02]  /*12350*/  FMUL.FTZ R11, R104, c[0x0][0x2d0] ;  /* 0x0000b400680b7a20 */ /* 0x000fe40000410000 */
[--C-:B------:R-:W-:Y:S02]  /*12360*/  FFMA.FTZ R170, R30, c[0x0][0x2d0], -R12.reuse ;  /* 0x0000b4001eaa7a23 */ /* 0x100fe4000001080c */
[--C-:B------:R-:W-:Y:S02]  /*12370*/  FFMA.FTZ R186, R24, c[0x0][0x2d0], -R11.reuse ;  /* 0x0000b40018ba7a23 */ /* 0x100fe4000001080b */
[--C-:B------:R-:W-:Y:S02]  /*12380*/  FFMA.FTZ R169, R184, c[0x0][0x2d0], -R11.reuse ;  /* 0x0000b400b8a97a23 */ /* 0x100fe4000001080b */
[--C-:B------:R-:W-:Y:S01]  /*12390*/  FFMA.FTZ R168, R183, c[0x0][0x2d0], -R11.reuse ;  /* 0x0000b400b7a87a23 */ /* 0x100fe2000001080b */
[----:B------:R-:W-:Y:S01]  /*123a0*/  MUFU.EX2 R226, R176 ;  /* 0x000000b000e27308 */ /* 0x000fe20000000800 */
[--C-:B------:R-:W-:Y:S02]  /*123b0*/  FFMA.FTZ R185, R15, c[0x0][0x2d0], -R11.reuse ;  /* 0x0000b4000fb97a23 */ /* 0x100fe4000001080b */
[----:B-1----:R-:W-:Y:S02]  /*123c0*/  FFMA.FTZ R2, R200, c[0x0][0x2d0], -R12 ;  /* 0x0000b400c8027a23 */ /* 0x002fe4000001080c */
[--C-:B------:R-:W-:Y:S02]  /*123d0*/  FFMA.FTZ R184, R14, c[0x0][0x2d0], -R11.reuse ;  /* 0x0000b4000eb87a23 */ /* 0x100fe4000001080b */
[C---:B--2---:R-:W-:Y:S02]  /*123e0*/  FMUL.FTZ R48, R7.reuse, R108 ;  /* 0x0000006c07307220 */ /* 0x044fe40000410000 */
[C---:B------:R-:W-:Y:S01]  /*123f0*/  FMUL.FTZ R49, R7.reuse, R109 ;  /* 0x0000006d07317220 */ /* 0x040fe20000410000 */
[----:B------:R-:W1:Y:S01]  /*12400*/  MUFU.EX2 R41, R2 ;  /* 0x0000000200297308 */ /* 0x000e620000000800 */
[C---:B------:R-:W-:Y:S01]  /*12410*/  FMUL.FTZ R32, R7.reuse, R116 ;  /* 0x0000007407207220 */ /* 0x040fe20000410000 */
[----:B---3--:R-:W-:Y:S01]  /*12420*/  FMNMX.FTZ R0, R0, R3, !PT ;  /* 0x0000000300007209 */ /* 0x008fe20007810000 */
[C---:B------:R-:W-:Y:S02]  /*12430*/  FMUL.FTZ R33, R7.reuse, R117 ;  /* 0x0000007507217220 */ /* 0x040fe40000410000 */
[C---:B------:R-:W-:Y:S02]  /*12440*/  FMUL.FTZ R36, R7.reuse, R112 ;  /* 0x0000007007247220 */ /* 0x040fe40000410000 */
[----:B------:R-:W2:Y:S01]  /*12450*/  SHFL.BFLY PT, R3, R0, 0x1, 0x1f ;  /* 0x0c201f0000037f89 */ /* 0x000ea200000e0000 */
[C---:B------:R-:W-:Y:S02]  /*12460*/  FMUL.FTZ R37, R7.reuse, R113 ;  /* 0x0000007107257220 */ /* 0x040fe40000410000 */
[----:B------:R-:W-:Y:S01]  /*12470*/  MUFU.EX2 R224, R168 ;  /* 0x000000a800e07308 */ /* 0x000fe20000000800 */
[C---:B------:R-:W-:Y:S02]  /*12480*/  FMUL.FTZ R52, R7.reuse, R52 ;  /* 0x0000003407347220 */ /* 0x040fe40000410000 */
[C---:B------:R-:W-:Y:S02]  /*12490*/  FMUL.FTZ R53, R7.reuse, R53 ;  /* 0x0000003507357220 */ /* 0x040fe40000410000 */
[C---:B------:R-:W-:Y:S02]  /*124a0*/  FMUL.FTZ R64, R7.reuse, R64 ;  /* 0x0000004007407220 */ /* 0x040fe40000410000 */
[C---:B------:R-:W-:Y:S02]  /*124b0*/  FMUL.FTZ R65, R7.reuse, R65 ;  /* 0x0000004107417220 */ /* 0x040fe40000410000 */
[C---:B------:R-:W-:Y:S01]  /*124c0*/  FMUL.FTZ R68, R7.reuse, R68 ;  /* 0x0000004407447220 */ /* 0x040fe20000410000 */
[----:B------:R-:W-:Y:S01]  /*124d0*/  MUFU.EX2 R227, R171 ;  /* 0x000000ab00e37308 */ /* 0x000fe20000000800 */
[C---:B------:R-:W-:Y:S02]  /*124e0*/  FMUL.FTZ R69, R7.reuse, R69 ;  /* 0x0000004507457220 */ /* 0x040fe40000410000 */
[C---:B------:R-:W-:Y:S01]  /*124f0*/  FMUL.FTZ R80, R7.reuse, R80 ;  /* 0x0000005007507220 */ /* 0x040fe20000410000 */
[----:B-1----:R-:W-:Y:S01]  /*12500*/  F2FP.PACK_AB R108, R230, R41 ;  /* 0x00000029e66c723e */ /* 0x002fe200000000ff */
[----:B------:R-:W-:Y:S02]  /*12510*/  FADD.FTZ R2, -R104, R4 ;  /* 0x0000000468027221 */ /* 0x000fe40000010100 */
[----:B------:R-:W1:Y:S01]  /*12520*/  SHFL.BFLY PT, R4, R10, 0x1, 0x1f ;  /* 0x0c201f000a047f89 */ /* 0x000e6200000e0000 */
[----:B------:R-:W-:Y:S02]  /*12530*/  FMUL.FTZ R81, R7, R81 ;  /* 0x0000005107517220 */ /* 0x000fe40000410000 */
[----:B------:R-:W-:Y:S01]  /*12540*/  FMUL.FTZ R2, R2, c[0x0][0x2d0] ;  /* 0x0000b40002027a20 */ /* 0x000fe20000410000 */
[----:B------:R-:W-:Y:S01]  /*12550*/  MUFU.EX2 R229, R170 ;  /* 0x000000aa00e57308 */ /* 0x000fe20000000800 */
[----:B--2---:R-:W-:Y:S01]  /*12560*/  FMNMX.FTZ R3, R0, R3, !PT ;  /* 0x0000000300037209 */ /* 0x004fe20007810000 */
[--C-:B------:R-:W-:Y:S02]  /*12570*/  FFMA.FTZ R0, R181, c[0x0][0x2d0], -R11.reuse ;  /* 0x0000b400b5007a23 */ /* 0x100fe4000001080b */
[C---:B------:R-:W-:Y:S02]  /*12580*/  FMUL.FTZ R84, R7.reuse, R84 ;  /* 0x0000005407547220 */ /* 0x040fe40000410000 */
[C---:B------:R-:W-:Y:S02]  /*12590*/  FMUL.FTZ R85, R7.reuse, R85 ;  /* 0x0000005507557220 */ /* 0x040fe40000410000 */
[C---:B------:R-:W-:Y:S02]  /*125a0*/  FMUL.FTZ R96, R7.reuse, R96 ;  /* 0x0000006007607220 */ /* 0x040fe40000410000 */
[----:B------:R2:W3:Y:S01]  /*125b0*/  MUFU.EX2 R9, R2 ;  /* 0x0000000200097308 */ /* 0x0004e20000000800 */
[----:B------:R-:W-:Y:S01]  /*125c0*/  FMUL.FTZ R97, R7, R97 ;  /* 0x0000006107617220 */ /* 0x000fe20000410000 */
[----:B-1----:R-:W-:Y:S01]  /*125d0*/  FMNMX.FTZ R103, R10, R4, !PT ;  /* 0x000000040a677209 */ /* 0x002fe20007810000 */
[--C-:B------:R-:W-:Y:S07]  /*125e0*/  FFMA.FTZ R4, R187, c[0x0][0x2d0], -R12.reuse ;  /* 0x0000b400bb047a23 */ /* 0x100fee000001080c */
[----:B------:R1:W-:Y:S01]  /*125f0*/  MUFU.EX2 R239, R0 ;  /* 0x0000000000ef7308 */ /* 0x0003e20000000800 */
[--C-:B------:R-:W-:Y:S09]  /*12600*/  FFMA.FTZ R187, R25, c[0x0][0x2d0], -R11.reuse ;  /* 0x0000b40019bb7a23 */ /* 0x100ff2000001080b */
[----:B------:R4:W-:Y:S01]  /*12610*/  MUFU.EX2 R228, R4 ;  /* 0x0000000400e47308 */ /* 0x0009e20000000800 */
[--C-:B--2---:R-:W-:Y:S02]  /*12620*/  FFMA.FTZ R2, R201, c[0x0][0x2d0], -R11.reuse ;  /* 0x0000b400c9027a23 */ /* 0x104fe4000001080b */
[----:B------:R-:W-:Y:S02]  /*12630*/  FFMA.FTZ R201, R16, c[0x0][0x2d0], -R12 ;  /* 0x0000b40010c97a23 */ /* 0x000fe4000001080c */
[----:B------:R-:W-:Y:S02]  /*12640*/  FMUL.FTZ R16, R7, R124 ;  /* 0x0000007c07107220 */ /* 0x000fe40000410000 */
[C---:B---3--:R-:W-:Y:S03]  /*12650*/  FMUL.FTZ R50, R9.reuse, R110 ;  /* 0x0000006e09327220 */ /* 0x048fe60000410000 */
[----:B------:R2:W3:Y:S01]  /*12660*/  MUFU.EX2 R40, R2 ;  /* 0x0000000200287308 */ /* 0x0004e20000000800 */
[C---:B------:R-:W-:Y:S02]  /*12670*/  FMUL.FTZ R51, R9.reuse, R111 ;  /* 0x0000006f09337220 */ /* 0x040fe40000410000 */
[----:B------:R-:W-:Y:S02]  /*12680*/  FMUL.FTZ R34, R9, R118 ;  /* 0x0000007609227220 */ /* 0x000fe40000410000 */
[----:B-1----:R-:W-:Y:S02]  /*12690*/  FADD.FTZ R0, -R3, R102 ;  /* 0x0000006603007221 */ /* 0x002fe40000010100 */
[C---:B------:R-:W-:Y:S02]  /*126a0*/  FMUL.FTZ R35, R9.reuse, R119 ;  /* 0x0000007709237220 */ /* 0x040fe40000410000 */
[----:B------:R-:W-:Y:S01]  /*126b0*/  FMUL.FTZ R0, R0, c[0x0][0x2d0] ;  /* 0x0000b40000007a20 */ /* 0x000fe20000410000 */
[----:B------:R-:W-:Y:S01]  /*126c0*/  LDSM.16.MT88.4 R116, [R158+0xc00] ;  /* 0x000c00009e74783b */ /* 0x000fe20000004200 */
[C---:B------:R-:W-:Y:S01]  /*126d0*/  FMUL.FTZ R38, R9.reuse, R114 ;  /* 0x0000007209267220 */ /* 0x040fe20000410000 */
[----:B------:R-:W-:Y:S01]  /*126e0*/  MUFU.EX2 R203, R203 ;  /* 0x000000cb00cb7308 */ /* 0x000fe20000000800 */
[C---:B------:R-:W-:Y:S02]  /*126f0*/  FMUL.FTZ R39, R9.reuse, R115 ;  /* 0x0000007309277220 */ /* 0x040fe40000410000 */
[--C-:B----4-:R-:W-:Y:S02]  /*12700*/  FFMA.FTZ R4, R180, c[0x0][0x2d0], -R12.reuse ;  /* 0x0000b400b4047a23 */ /* 0x110fe4000001080c */
[--C-:B------:R-:W-:Y:S02]  /*12710*/  FFMA.FTZ R180, R28, c[0x0][0x2d0], -R11.reuse ;  /* 0x0000b4001cb47a23 */ /* 0x100fe4000001080b */
[C---:B------:R-:W-:Y:S02]  /*12720*/  FMUL.FTZ R54, R9.reuse, R54 ;  /* 0x0000003609367220 */ /* 0x040fe40000410000 */
[C---:B------:R-:W-:Y:S01]  /*12730*/  FMUL.FTZ R55, R9.reuse, R55 ;  /* 0x0000003709377220 */ /* 0x040fe20000410000 */
[----:B------:R-:W1:Y:S01]  /*12740*/  MUFU.EX2 R240, R4 ;  /* 0x0000000400f07308 */ /* 0x000e620000000800 */
[----:B------:R-:W-:Y:S02]  /*12750*/  FMUL.FTZ R66, R9, R66 ;  /* 0x0000004209427220 */ /* 0x000fe40000410000 */
[--C-:B--2---:R-:W-:Y:S02]  /*12760*/  FFMA.FTZ R2, R202, c[0x0][0x2d0], -R11.reuse ;  /* 0x0000b400ca027a23 */ /* 0x104fe4000001080b */
[----:B------:R-:W-:Y:S02]  /*12770*/  FFMA.FTZ R202, R17, c[0x0][0x2d0], -R12 ;  /* 0x0000b40011ca7a23 */ /* 0x000fe4000001080c */
[----:B---3--:R-:W-:Y:S02]  /*12780*/  FFMA.FTZ R102, R9, R214, R40 ;  /* 0x000000d609667223 */ /* 0x008fe40000010028 */
[----:B------:R-:W-:Y:S01]  /*12790*/  FMUL.FTZ R17, R7, R125 ;  /* 0x0000007d07117220 */ /* 0x000fe20000410000 */
[----:B------:R2:W3:Y:S01]  /*127a0*/  MUFU.EX2 R225, R2 ;  /* 0x0000000200e17308 */ /* 0x0004e20000000800 */
[C---:B------:R-:W-:Y:S02]  /*127b0*/  FMUL.FTZ R67, R9.reuse, R67 ;  /* 0x0000004309437220 */ /* 0x040fe40000410000 */
[C---:B------:R-:W-:Y:S02]  /*127c0*/  FMUL.FTZ R70, R9.reuse, R70 ;  /* 0x0000004609467220 */ /* 0x040fe40000410000 */
[C---:B------:R-:W-:Y:S02]  /*127d0*/  FMUL.FTZ R71, R9.reuse, R71 ;  /* 0x0000004709477220 */ /* 0x040fe40000410000 */
[C---:B------:R-:W-:Y:S02]  /*127e0*/  FMUL.FTZ R82, R9.reuse, R82 ;  /* 0x0000005209527220 */ /* 0x040fe40000410000 */
[C---:B------:R-:W-:Y:S01]  /*127f0*/  FMUL.FTZ R83, R9.reuse, R83 ;  /* 0x0000005309537220 */ /* 0x040fe20000410000 */
[----:B------:R-:W-:Y:S01]  /*12800*/  MUFU.EX2 R0, R0 ;  /* 0x0000000000007308 */ /* 0x000fe20000000800 */
[C---:B------:R-:W-:Y:S02]  /*12810*/  FMUL.FTZ R86, R9.reuse, R86 ;  /* 0x0000005609567220 */ /* 0x040fe40000410000 */
[----:B------:R-:W-:Y:S01]  /*12820*/  FMUL.FTZ R87, R9, R87 ;  /* 0x0000005709577220 */ /* 0x000fe20000410000 */
[----:B-1----:R-:W-:Y:S01]  /*12830*/  F2FP.PACK_AB R110, R240, R228 ;  /* 0x000000e4f06e723e */ /* 0x002fe200000000ff */
[--C-:B------:R-:W-:Y:S02]  /*12840*/  FFMA.FTZ R4, R175, c[0x0][0x2d0], -R11.reuse ;  /* 0x0000b400af047a23 */ /* 0x100fe4000001080b */
[----:B------:R-:W-:Y:S02]  /*12850*/  FFMA.FTZ R175, R29, c[0x0][0x2d0], -R11 ;  /* 0x0000b4001daf7a23 */ /* 0x000fe4000001080b */
[C---:B------:R-:W-:Y:S01]  /*12860*/  FMUL.FTZ R98, R9.reuse, R98 ;  /* 0x0000006209627220 */ /* 0x040fe20000410000 */
[----:B------:R1:W4:Y:S01]  /*12870*/  MUFU.EX2 R223, R4 ;  /* 0x0000000400df7308 */ /* 0x0003220000000800 */
[----:B------:R-:W-:Y:S02]  /*12880*/  FMUL.FTZ R99, R9, R99 ;  /* 0x0000006309637220 */ /* 0x000fe40000410000 */
[----:B--2---:R-:W-:Y:S01]  /*12890*/  FADD.FTZ R2, -R103, R8 ;  /* 0x0000000867027221 */ /* 0x004fe20000010100 */
[----:B---3--:R-:W-:Y:S01]  /*128a0*/  F2FP.PACK_AB R109, R225, R40 ;  /* 0x00000028e16d723e */ /* 0x008fe200000000ff */
[----:B------:R-:W-:Y:S02]  /*128b0*/  FMUL.FTZ R8, R103, c[0x0][0x2d0] ;  /* 0x0000b40067087a20 */ /* 0x000fe40000410000 */
[----:B------:R-:W-:Y:S02]  /*128c0*/  FMUL.FTZ R2, R2, c[0x0][0x2d0] ;  /* 0x0000b40002027a20 */ /* 0x000fe40000410000 */
[--C-:B------:R-:W-:Y:S01]  /*128d0*/  FFMA.FTZ R10, R204, c[0x0][0x2d0], -R8.reuse ;  /* 0x0000b400cc0a7a23 */ /* 0x100fe20000010808 */
[----:B------:R-:W-:Y:S01]  /*128e0*/  MUFU.EX2 R222, R175 ;  /* 0x000000af00de7308 */ /* 0x000fe20000000800 */
[----:B------:R-:W-:Y:S02]  /*128f0*/  FFMA.FTZ R13, R205, c[0x0][0x2d0], -R8 ;  /* 0x0000b400cd0d7a23 */ /* 0x000fe40000010808 */
[----:B------:R-:W-:Y:S02]  /*12900*/  FFMA.FTZ R205, R27, c[0x0][0x2d0], -R12 ;  /* 0x0000b4001bcd7a23 */ /* 0x000fe4000001080c */
[----:B------:R-:W2:Y:S01]  /*12910*/  LDSM.16.MT88.4 R24, [R158] ;  /* 0x000000009e18783b */ /* 0x000ea20000004200 */
[--C-:B------:R-:W-:Y:S02]  /*12920*/  FFMA.FTZ R183, R23, c[0x0][0x2d0], -R8.reuse ;  /* 0x0000b40017b77a23 */ /* 0x100fe40000010808 */
[--C-:B------:R-:W-:Y:S02]  /*12930*/  FFMA.FTZ R181, R21, c[0x0][0x2d0], -R8.reuse ;  /* 0x0000b40015b57a23 */ /* 0x100fe40000010808 */
[----:B------:R-:W-:Y:S01]  /*12940*/  MUFU.EX2 R236, R10 ;  /* 0x0000000a00ec7308 */ /* 0x000fe20000000800 */
[--C-:B------:R-:W-:Y:S02]  /*12950*/  FFMA.FTZ R200, R19, c[0x0][0x2d0], -R8.reuse ;  /* 0x0000b40013c87a23 */ /* 0x100fe40000010808 */
[--C-:B-1----:R-:W-:Y:S01]  /*12960*/  FFMA.FTZ R4, R211, c[0x0][0x2d0], -R8.reuse ;  /* 0x0000b400d3047a23 */ /* 0x102fe20000010808 */
[----:B----4-:R-:W-:Y:S01]  /*12970*/  F2FP.PACK_AB R111, R239, R223 ;  /* 0x000000dfef6f723e */ /* 0x010fe200000000ff */
[--C-:B------:R-:W-:Y:S02]  /*12980*/  FFMA.FTZ R178, R173, c[0x0][0x2d0], -R8.reuse ;  /* 0x0000b400adb27a23 */ /* 0x100fe40000010808 */
[--C-:B------:R-:W-:Y:S02]  /*12990*/  FFMA.FTZ R173, R165, c[0x0][0x2d0], -R8.reuse ;  /* 0x0000b400a5ad7a23 */ /* 0x100fe40000010808 */
[--C-:B------:R-:W-:Y:S01]  /*129a0*/  FFMA.FTZ R177, R167, c[0x0][0x2d0], -R8.reuse ;  /* 0x0000b400a7b17a23 */ /* 0x100fe20000010808 */
[----:B------:R1:W-:Y:S01]  /*129b0*/  MUFU.EX2 R216, R4 ;  /* 0x0000000400d87308 */ /* 0x0003e20000000800 */
[--C-:B------:R-:W-:Y:S02]  /*129c0*/  FFMA.FTZ R182, R182, c[0x0][0x2d0], -R8.reuse ;  /* 0x0000b400b6b67a23 */ /* 0x100fe40000010808 */
[----:B------:R-:W-:Y:S02]  /*129d0*/  FMUL.FTZ R21, R7, R121 ;  /* 0x0000007907157220 */ /* 0x000fe40000410000 */
[C---:B------:R-:W-:Y:S02]  /*129e0*/  FMUL.FTZ R19, R9.reuse, R127 ;  /* 0x0000007f09137220 */ /* 0x040fe40000410000 */
[----:B------:R-:W-:Y:S02]  /*129f0*/  FMUL.FTZ R23, R9, R123 ;  /* 0x0000007b09177220 */ /* 0x000fe40000410000 */
[C---:B------:R-:W-:Y:S01]  /*12a00*/  FMUL.FTZ R14, R0.reuse, R138 ;  /* 0x0000008a000e7220 */ /* 0x040fe20000410000 */
[----:B------:R-:W3:Y:S01]  /*12a10*/  MUFU.EX2 R233, R13 ;  /* 0x0000000d00e97308 */ /* 0x000ee20000000800 */
[C---:B------:R-:W-:Y:S02]  /*12a20*/  FMUL.FTZ R15, R0.reuse, R139 ;  /* 0x0000008b000f7220 */ /* 0x040fe40000410000 */
[C---:B------:R-:W-:Y:S02]  /*12a30*/  FMUL.FTZ R30, R0.reuse, R146 ;  /* 0x00000092001e7220 */ /* 0x040fe40000410000 */
[C---:B------:R-:W-:Y:S02]  /*12a40*/  FMUL.FTZ R31, R0.reuse, R147 ;  /* 0x00000093001f7220 */ /* 0x040fe40000410000 */
[C---:B------:R-:W-:Y:S02]  /*12a50*/  FMUL.FTZ R46, R0.reuse, R162 ;  /* 0x000000a2002e7220 */ /* 0x040fe40000410000 */
[C---:B------:R-:W-:Y:S01]  /*12a60*/  FMUL.FTZ R47, R0.reuse, R163 ;  /* 0x000000a3002f7220 */ /* 0x040fe20000410000 */
[----:B------:R-:W4:Y:S01]  /*12a70*/  MUFU.EX2 R2, R2 ;  /* 0x0000000200027308 */ /* 0x000f220000000800 */
[C---:B------:R-:W-:Y:S02]  /*12a80*/  FMUL.FTZ R58, R0.reuse, R58 ;  /* 0x0000003a003a7220 */ /* 0x040fe40000410000 */
[C---:B------:R-:W-:Y:S02]  /*12a90*/  FMUL.FTZ R59, R0.reuse, R59 ;  /* 0x0000003b003b7220 */ /* 0x040fe40000410000 */
[----:B-1----:R-:W-:Y:S02]  /*12aa0*/  FFMA.FTZ R4, R209, c[0x0][0x2d0], -R8 ;  /* 0x0000b400d1047a23 */ /* 0x002fe40000010808 */
[C---:B------:R-:W-:Y:S02]  /*12ab0*/  FMUL.FTZ R62, R0.reuse, R62 ;  /* 0x0000003e003e7220 */ /* 0x040fe40000410000 */
[C---:B------:R-:W-:Y:S01]  /*12ac0*/  FMUL.FTZ R63, R0.reuse, R63 ;  /* 0x0000003f003f7220 */ /* 0x040fe20000410000 */
[----:B------:R-:W1:Y:S01]  /*12ad0*/  MUFU.EX2 R220, R4 ;  /* 0x0000000400dc7308 */ /* 0x000e620000000800 */
[C---:B------:R-:W-:Y:S02]  /*12ae0*/  FMUL.FTZ R74, R0.reuse, R74 ;  /* 0x0000004a004a7220 */ /* 0x040fe40000410000 */
[C---:B------:R-:W-:Y:S01]  /*12af0*/  FMUL.FTZ R75, R0.reuse, R75 ;  /* 0x0000004b004b7220 */ /* 0x040fe20000410000 */
[----:B---3--:R-:W-:Y:S01]  /*12b00*/  F2FP.PACK_AB R114, R233, R236 ;  /* 0x000000ece972723e */ /* 0x008fe200000000ff */
[C---:B------:R-:W-:Y:S02]  /*12b10*/  FMUL.FTZ R78, R0.reuse, R78 ;  /* 0x0000004e004e7220 */ /* 0x040fe40000410000 */
[C---:B------:R-:W-:Y:S02]  /*12b20*/  FMUL.FTZ R79, R0.reuse, R79 ;  /* 0x0000004f004f7220 */ /* 0x040fe40000410000 */
[C---:B------:R-:W-:Y:S01]  /*12b30*/  FMUL.FTZ R90, R0.reuse, R90 ;  /* 0x0000005a005a7220 */ /* 0x040fe20000410000 */
[----:B------:R-:W-:Y:S01]  /*12b40*/  MUFU.EX2 R221, R180 ;  /* 0x000000b400dd7308 */ /* 0x000fe20000000800 */
[C---:B------:R-:W-:Y:S02]  /*12b50*/  FMUL.FTZ R91, R0.reuse, R91 ;  /* 0x0000005b005b7220 */ /* 0x040fe40000410000 */
[----:B------:R-:W-:Y:S02]  /*12b60*/  FMUL.FTZ R94, R0, R94 ;  /* 0x0000005e005e7220 */ /* 0x000fe40000410000 */
[C---:B----4-:R-:W-:Y:S02]  /*12b70*/  FMUL.FTZ R13, R2.reuse, R137 ;  /* 0x00000089020d7220 */ /* 0x050fe40000410000 */
[C---:B------:R-:W-:Y:S02]  /*12b80*/  FMUL.FTZ R28, R2.reuse, R144 ;  /* 0x00000090021c7220 */ /* 0x040fe40000410000 */
[C---:B------:R-:W-:Y:S01]  /*12b90*/  FMUL.FTZ R29, R2.reuse, R145 ;  /* 0x00000091021d7220 */ /* 0x040fe20000410000 */
[----:B------:R-:W-:Y:S01]  /*12ba0*/  MUFU.EX2 R218, R177 ;  /* 0x000000b100da7308 */ /* 0x000fe20000000800 */
[C---:B------:R-:W-:Y:S02]  /*12bb0*/  FMUL.FTZ R44, R2.reuse, R160 ;  /* 0x000000a0022c7220 */ /* 0x040fe40000410000 */
[----:B------:R-:W-:Y:S01]  /*12bc0*/  FMUL.FTZ R45, R2, R161 ;  /* 0x000000a1022d7220 */ /* 0x000fe20000410000 */
[----:B-1----:R-:W-:Y:S01]  /*12bd0*/  F2FP.PACK_AB R112, R220, R216 ;  /* 0x000000d8dc70723e */ /* 0x002fe200000000ff */
[----:B------:R-:W-:Y:S02]  /*12be0*/  FMUL.FTZ R4, R3, c[0x0][0x2d0] ;  /* 0x0000b40003047a20 */ /* 0x000fe40000410000 */
[----:B------:R-:W-:Y:S02]  /*12bf0*/  FMUL.FTZ R56, R2, R56 ;  /* 0x0000003802387220 */ /* 0x000fe40000410000 */
[----:B------:R-:W-:Y:S01]  /*12c00*/  FFMA.FTZ R12, R206, c[0x0][0x2d0], -R4 ;  /* 0x0000b400ce0c7a23 */ /* 0x000fe20000010804 */
[----:B------:R-:W-:Y:S01]  /*12c10*/  MUFU.EX2 R219, R173 ;  /* 0x000000ad00db7308 */ /* 0x000fe20000000800 */
[----:B------:R-:W-:Y:S02]  /*12c20*/  FFMA.FTZ R206, R18, c[0x0][0x2d0], -R8 ;  /* 0x0000b40012ce7a23 */ /* 0x000fe40000010808 */
[--C-:B------:R-:W-:Y:S02]  /*12c30*/  FFMA.FTZ R10, R210, c[0x0][0x2d0], -R4.reuse ;  /* 0x0000b400d20a7a23 */ /* 0x100fe40000010804 */
[--C-:B------:R-:W-:Y:S02]  /*12c40*/  FFMA.FTZ R8, R208, c[0x0][0x2d0], -R4.reuse ;  /* 0x0000b400d0087a23 */ /* 0x100fe40000010804 */
[--C-:B------:R-:W-:Y:S02]  /*12c50*/  FFMA.FTZ R11, R207, c[0x0][0x2d0], -R4.reuse ;  /* 0x0000b400cf0b7a23 */ /* 0x100fe40000010804 */
[--C-:B------:R-:W-:Y:S01]  /*12c60*/  FFMA.FTZ R167, R174, c[0x0][0x2d0], -R4.reuse ;  /* 0x0000b400aea77a23 */ /* 0x100fe20000010804 */
[----:B------:R-:W-:Y:S01]  /*12c70*/  MUFU.EX2 R209, R12 ;  /* 0x0000000c00d17308 */ /* 0x000fe20000000800 */
[--C-:B------:R-:W-:Y:S02]  /*12c80*/  FFMA.FTZ R174, R20, c[0x0][0x2d0], -R4.reuse ;  /* 0x0000b40014ae7a23 */ /* 0x100fe40000010804 */
[--C-:B------:R-:W-:Y:S02]  /*12c90*/  FFMA.FTZ R165, R172, c[0x0][0x2d0], -R4.reuse ;  /* 0x0000b400aca57a23 */ /* 0x100fe40000010804 */
[--C-:B------:R-:W-:Y:S02]  /*12ca0*/  FFMA.FTZ R172, R22, c[0x0][0x2d0], -R4.reuse ;  /* 0x0000b40016ac7a23 */ /* 0x100fe40000010804 */
[--C-:B------:R-:W-:Y:S02]  /*12cb0*/  FFMA.FTZ R166, R166, c[0x0][0x2d0], -R4.reuse ;  /* 0x0000b400a6a67a23 */ /* 0x100fe40000010804 */
[--C-:B------:R-:W-:Y:S01]  /*12cc0*/  FFMA.FTZ R164, R164, c[0x0][0x2d0], -R4.reuse ;  /* 0x0000b400a4a47a23 */ /* 0x100fe20000010804 */
[----:B------:R-:W1:Y:S01]  /*12cd0*/  MUFU.EX2 R208, R10 ;  /* 0x0000000a00d07308 */ /* 0x000e620000000800 */
[--C-:B------:R-:W-:Y:S02]  /*12ce0*/  FFMA.FTZ R204, R6, c[0x0][0x2d0], -R4.reuse ;  /* 0x0000b40006cc7a23 */ /* 0x100fe40000010804 */
[----:B------:R-:W-:Y:S02]  /*12cf0*/  FFMA.FTZ R207, R5, c[0x0][0x2d0], -R4 ;  /* 0x0000b40005cf7a23 */ /* 0x000fe40000010804 */
[C---:B------:R-:W-:Y:S02]  /*12d00*/  FMUL.FTZ R4, R7.reuse, R128 ;  /* 0x0000008007047220 */ /* 0x040fe40000410000 */
[C---:B------:R-:W-:Y:S02]  /*12d10*/  FFMA.FTZ R128, R7.reuse, R213, R41 ;  /* 0x000000d507807223 */ /* 0x040fe40000010029 */
[----:B------:R-:W3:Y:S01]  /*12d20*/  LDSM.16.MT88.4 R40, [R159] ;  /* 0x000000009f28783b */ /* 0x000ee20000004200 */
[----:B------:R4:W-:Y:S01]  /*12d30*/  MUFU.EX2 R232, R8 ;  /* 0x0000000800e87308 */ /* 0x0009e20000000800 */
[C---:B------:R-:W-:Y:S02]  /*12d40*/  FMUL.FTZ R20, R7.reuse, R120 ;  /* 0x0000007807147220 */ /* 0x040fe40000410000 */
[----:B------:R-:W-:Y:S02]  /*12d50*/  FMUL.FTZ R5, R7, R129 ;  /* 0x0000008107057220 */ /* 0x000fe40000410000 */
[C---:B------:R-:W-:Y:S02]  /*12d60*/  FMUL.FTZ R6, R9.reuse, R130 ;  /* 0x0000008209067220 */ /* 0x040fe40000410000 */
[C---:B------:R-:W-:Y:S02]  /*12d70*/  FMUL.FTZ R7, R9.reuse, R131 ;  /* 0x0000008309077220 */ /* 0x040fe40000410000 */
[C---:B------:R-:W-:Y:S01]  /*12d80*/  FMUL.FTZ R18, R9.reuse, R126 ;  /* 0x0000007e09127220 */ /* 0x040fe20000410000 */
[----:B------:R-:W5:Y:S01]  /*12d90*/  MUFU.EX2 R231, R11 ;  /* 0x0000000b00e77308 */ /* 0x000f620000000800 */
[----:B------:R-:W-:Y:S01]  /*12da0*/  LDSM.16.MT88.4 R124, [R158+0x1000] ;  /* 0x001000009e7c783b */ /* 0x000fe20000004200 */
[----:B------:R-:W-:Y:S02]  /*12db0*/  FMUL.FTZ R22, R9, R122 ;  /* 0x0000007a09167220 */ /* 0x000fe40000410000 */
[-C--:B--2---:R-:W-:Y:S05]  /*12dc0*/  HMMA.16816.F32 R4, R108, R24.reuse, R4 ;  /* 0x000000186c04723c */ /* 0x084fea0000001804 */
[----:B-1----:R-:W-:Y:S01]  /*12dd0*/  F2FP.PACK_AB R113, R208, R209 ;  /* 0x000000d1d071723e */ /* 0x002fe200000000ff */
[----:B------:R-:W-:Y:S01]  /*12de0*/  FMUL.FTZ R9, R2, R133 ;  /* 0x0000008502097220 */ /* 0x000fe20000410000 */
[----:B------:R-:W-:Y:S01]  /*12df0*/  LDSM.16.MT88.4 R120, [R159+0x400] ;  /* 0x000400009f78783b */ /* 0x000fe20000004200 */
[----:B------:R-:W-:Y:S01]  /*12e00*/  FMUL.FTZ R10, R0, R134 ;  /* 0x00000086000a7220 */ /* 0x000fe20000410000 */
[----:B------:R-:W-:Y:S03]  /*12e10*/  MUFU.EX2 R131, R179 ;  /* 0x000000b300837308 */ /* 0x000fe60000000800 */
[C---:B----4-:R-:W-:Y:S02]  /*12e20*/  FMUL.FTZ R8, R2.reuse, R132 ;  /* 0x0000008402087220 */ /* 0x050fe40000410000 */
[C---:B------:R-:W-:Y:S02]  /*12e30*/  FMUL.FTZ R12, R2.reuse, R136 ;  /* 0x00000088020c7220 */ /* 0x040fe40000410000 */
[C---:B------:R-:W-:Y:S02]  /*12e40*/  FMUL.FTZ R57, R2.reuse, R57 ;  /* 0x0000003902397220 */ /* 0x040fe40000410000 */
[----:B------:R-:W-:Y:S01]  /*12e50*/  FMUL.FTZ R60, R2, R60 ;  /* 0x0000003c023c7220 */ /* 0x000fe20000410000 */
[----:B------:R-:W-:Y:S01]  /*12e60*/  MUFU.EX2 R130, R169 ;  /* 0x000000a900827308 */ /* 0x000fe20000000800 */
[----:B-----5:R-:W-:Y:S01]  /*12e70*/  F2FP.PACK_AB R115, R231, R232 ;  /* 0x000000e8e773723e */ /* 0x020fe200000000ff */
[----:B------:R-:W-:Y:S02]  /*12e80*/  FMUL.FTZ R11, R0, R135 ;  /* 0x00000087000b7220 */ /* 0x000fe40000410000 */
[C---:B------:R-:W-:Y:S02]  /*12e90*/  FMUL.FTZ R61, R2.reuse, R61 ;  /* 0x0000003d023d7220 */ /* 0x040fe40000410000 */
[C---:B------:R-:W-:Y:S02]  /*12ea0*/  FMUL.FTZ R72, R2.reuse, R72 ;  /* 0x0000004802487220 */ /* 0x040fe40000410000 */
[C---:B------:R-:W-:Y:S01]  /*12eb0*/  FMUL.FTZ R73, R2.reuse, R73 ;  /* 0x0000004902497220 */ /* 0x040fe20000410000 */
[C---:B------:R-:W-:Y:S01]  /*12ec0*/  HMMA.16816.F32 R8, R112.reuse, R24, R8 ;  /* 0x000000187008723c */ /* 0x040fe20000001808 */
[----:B------:R-:W-:Y:S03]  /*12ed0*/  MUFU.EX2 R211, R167 ;  /* 0x000000a700d37308 */ /* 0x000fe60000000800 */
[C---:B------:R-:W-:Y:S02]  /*12ee0*/  FMUL.FTZ R76, R2.reuse, R76 ;  /* 0x0000004c024c7220 */ /* 0x040fe40000410000 */
[C---:B------:R-:W-:Y:S02]  /*12ef0*/  FMUL.FTZ R77, R2.reuse, R77 ;  /* 0x0000004d024d7220 */ /* 0x040fe40000410000 */
[-C--:B------:R-:W-:Y:S03]  /*12f00*/  HMMA.16816.F32 R12, R112, R26.reuse, R12 ;  /* 0x0000001a700c723c */ /* 0x080fe6000000180c */
[----:B------:R-:W-:Y:S01]  /*12f10*/  MUFU.EX2 R214, R165 ;  /* 0x000000a500d67308 */ /* 0x000fe20000000800 */
[C---:B------:R-:W-:Y:S02]  /*12f20*/  FMUL.FTZ R24, R2.reuse, R140 ;  /* 0x0000008c02187220 */ /* 0x040fe40000410000 */
[C---:B------:R-:W-:Y:S02]  /*12f30*/  FMUL.FTZ R25, R2.reuse, R141 ;  /* 0x0000008d02197220 */ /* 0x040fe40000410000 */
[C---:B------:R-:W-:Y:S04]  /*12f40*/  HMMA.16816.F32 R16, R108.reuse, R26, R16 ;  /* 0x0000001a6c10723c */ /* 0x040fe80000001810 */
[C---:B------:R-:W-:Y:S01]  /*12f50*/  FMUL.FTZ R88, R2.reuse, R88 ;  /* 0x0000005802587220 */ /* 0x040fe20000410000 */
[----:B------:R-:W-:Y:S01]  /*12f60*/  MUFU.EX2 R217, R166 ;  /* 0x000000a600d97308 */ /* 0x000fe20000000800 */
[----:B------:R-:W-:Y:S02]  /*12f70*/  FMUL.FTZ R89, R2, R89 ;  /* 0x0000005902597220 */ /* 0x000fe40000410000 */
[-C--:B---3--:R-:W-:Y:S04]  /*12f80*/  HMMA.16816.F32 R20, R108, R40.reuse, R20 ;  /* 0x000000286c14723c */ /* 0x088fe80000001814 */
[C---:B------:R-:W-:Y:S02]  /*12f90*/  FMUL.FTZ R26, R0.reuse, R142 ;  /* 0x0000008e001a7220 */ /* 0x040fe40000410000 */
[----:B------:R-:W-:Y:S01]  /*12fa0*/  FMUL.FTZ R27, R0, R143 ;  /* 0x0000008f001b7220 */ /* 0x000fe20000410000 */
[----:B------:R-:W-:Y:S01]  /*12fb0*/  MUFU.EX2 R213, R164 ;  /* 0x000000a400d57308 */ /* 0x000fe20000000800 */
[C---:B------:R-:W-:Y:S04]  /*12fc0*/  FMUL.FTZ R92, R2.reuse, R92 ;  /* 0x0000005c025c7220 */ /* 0x040fe80000410000 */
[----:B------:R-:W-:Y:S01]  /*12fd0*/  FMUL.FTZ R93, R2, R93 ;  /* 0x0000005d025d7220 */ /* 0x000fe20000410000 */
[C---:B------:R-:W-:Y:S04]  /*12fe0*/  HMMA.16816.F32 R24, R112.reuse, R40, R24 ;  /* 0x000000287018723c */ /* 0x040fe80000001818 */
[----:B------:R-:W-:Y:S01]  /*12ff0*/  FMUL.FTZ R95, R0, R95 ;  /* 0x0000005f005f7220 */ /* 0x000fe20000410000 */
[----:B------:R-:W-:Y:S01]  /*13000*/  MUFU.EX2 R210, R182 ;  /* 0x000000b600d27308 */ /* 0x000fe20000000800 */
[----:B------:R-:W-:Y:S02]  /*13010*/  FADD.FTZ R102, R225, R102 ;  /* 0x00000066e1667221 */ /* 0x000fe40000010000 */
[-C--:B------:R-:W-:Y:S04]  /*13020*/  HMMA.16816.F32 R28, R112, R42.reuse, R28 ;  /* 0x0000002a701c723c */ /* 0x080fe8000000181c */
[C---:B------:R-:W-:Y:S02]  /*13030*/  FMUL.FTZ R40, R2.reuse, R148 ;  /* 0x0000009402287220 */ /* 0x040fe40000410000 */
[C---:B------:R-:W-:Y:S01]  /*13040*/  FMUL.FTZ R41, R2.reuse, R149 ;  /* 0x0000009502297220 */ /* 0x040fe20000410000 */
[----:B------:R-:W-:Y:S01]  /*13050*/  MUFU.EX2 R215, R178 ;  /* 0x000000b200d77308 */ /* 0x000fe20000000800 */
[C---:B------:R-:W-:Y:S04]  /*13060*/  HMMA.16816.F32 R32, R108.reuse, R42, R32 ;  /* 0x0000002a6c20723c */ /* 0x040fe80000001820 */
[----:B------:R-:W-:Y:S03]  /*13070*/  FFMA.FTZ R2, R2, R237, R216 ;  /* 0x000000ed02027223 */ /* 0x000fe600000100d8 */
[C---:B------:R-:W-:Y:S01]  /*13080*/  FMUL.FTZ R42, R0.reuse, R150 ;  /* 0x00000096002a7220 */ /* 0x040fe20000410000 */
[-C--:B------:R-:W-:Y:S01]  /*13090*/  HMMA.16816.F32 R36, R108, R116.reuse, R36 ;  /* 0x000000746c24723c */ /* 0x080fe20000001824 */
[----:B------:R-:W1:Y:S03]  /*130a0*/  MUFU.EX2 R180, R205 ;  /* 0x000000cd00b47308 */ /* 0x000e660000000800 */
[----:B------:R-:W-:Y:S02]  /*130b0*/  FMUL.FTZ R43, R0, R151 ;  /* 0x00000097002b7220 */ /* 0x000fe40000410000 */
[----:B------:R-:W-:Y:S02]  /*130c0*/  FADD.FTZ R129, R220, R2 ;  /* 0x00000002dc817221 */ /* 0x000fe40000010000 */
[----:B------:R-:W-:Y:S03]  /*130d0*/  FADD.FTZ R2, R223, R102 ;  /* 0x00000066df027221 */ /* 0x000fe60000010000 */
[C---:B------:R-:W-:Y:S01]  /*130e0*/  HMMA.16816.F32 R40, R112.reuse, R116, R40 ;  /* 0x000000747028723c */ /* 0x040fe20000001828 */
[----:B------:R-:W-:Y:S03]  /*130f0*/  MUFU.EX2 R182, R187 ;  /* 0x000000bb00b67308 */ /* 0x000fe60000000800 */
[----:B------:R-:W-:Y:S02]  /*13100*/  FADD.FTZ R2, R239, R2 ;  /* 0x00000002ef027221 */ /* 0x000fe40000010000 */
[----:B------:R-:W-:Y:S02]  /*13110*/  FFMA.FTZ R0, R0, R238, R209 ;  /* 0x000000ee00007223 */ /* 0x000fe400000100d1 */
[-C--:B------:R-:W-:Y:S03]  /*13120*/  HMMA.16816.F32 R44, R112, R118.reuse, R44 ;  /* 0x00000076702c723c */ /* 0x080fe6000000182c */
[----:B------:R-:W2:Y:S01]  /*13130*/  MUFU.EX2 R186, R186 ;  /* 0x000000ba00ba7308 */ /* 0x000ea20000000800 */
[----:B------:R-:W-:Y:S01]  /*13140*/  FADD.FTZ R0, R208, R0 ;  /* 0x00000000d0007221 */ /* 0x000fe20000010000 */
[----:B-1----:R-:W-:Y:S03]  /*13150*/  F2FP.PACK_AB R164, R203, R180 ;  /* 0x000000b4cba4723e */ /* 0x002fe600000000ff */
[C---:B------:R-:W-:Y:S01]  /*13160*/  HMMA.16816.F32 R48, R108.reuse, R118, R48 ;  /* 0x000000766c30723c */ /* 0x040fe20000001830 */
[----:B------:R-:W1:Y:S03]  /*13170*/  LDSM.16.MT88.4 R116, [R159+0xc00] ;  /* 0x000c00009f74783b */ /* 0x000e660000004200 */
[----:B------:R-:W-:Y:S01]  /*13180*/  FADD.FTZ R0, R232, R0 ;  /* 0x00000000e8007221 */ /* 0x000fe20000010000 */
[----:B------:R-:W-:Y:S10]  /*13190*/  MUFU.EX2 R187, R202 ;  /* 0x000000ca00bb7308 */ /* 0x000ff40000000800 */
[----:B------:R-:W3:Y:S01]  /*131a0*/  MUFU.EX2 R201, R201 ;  /* 0x000000c900c97308 */ /* 0x000ee20000000800 */
[----:B--2---:R-:W-:Y:S09]  /*131b0*/  F2FP.PACK_AB R165, R186, R182 ;  /* 0x000000b6baa5723e */ /* 0x004ff200000000ff */
[----:B------:R-:W-:Y:S10]  /*131c0*/  MUFU.EX2 R185, R185 ;  /* 0x000000b900b97308 */ /* 0x000ff40000000800 */
[----:B------:R-:W2:Y:S01]  /*131d0*/  MUFU.EX2 R184, R184 ;  /* 0x000000b800b87308 */ /* 0x000ea20000000800 */
[----:B---3--:R-:W-:Y:S01]  /*131e0*/  F2FP.PACK_AB R166, R201, R187 ;  /* 0x000000bbc9a6723e */ /* 0x008fe200000000ff */
[-C--:B-1----:R-:W-:Y:S08]  /*131f0*/  HMMA.16816.F32 R52, R108, R116.reuse, R52 ;  /* 0x000000746c34723c */ /* 0x082ff00000001834 */
[----:B------:R1:W-:Y:S01]  /*13200*/  MUFU.EX2 R179, R172 ;  /* 0x000000ac00b37308 */ /* 0x0003e20000000800 */
[C---:B------:R-:W-:Y:S09]  /*13210*/  HMMA.16816.F32 R56, R112.reuse, R116, R56 ;  /* 0x000000747038723c */ /* 0x040ff20000001838 */
[----:B------:R-:W-:Y:S01]  /*13220*/  MUFU.EX2 R183, R183 ;  /* 0x000000b700b77308 */ /* 0x000fe20000000800 */
[-C--:B------:R-:W-:Y:S03]  /*13230*/  HMMA.16816.F32 R60, R112, R118.reuse, R60 ;  /* 0x00000076703c723c */ /* 0x080fe6000000183c */
[----:B--2---:R-:W-:Y:S05]  /*13240*/  F2FP.PACK_AB R167, R184, R185 ;  /* 0x000000b9b8a7723e */ /* 0x004fea00000000ff */
[C---:B------:R-:W-:Y:S01]  /*13250*/  HMMA.16816.F32 R64, R108.reuse, R118, R64 ;  /* 0x000000766c40723c */ /* 0x040fe20000001840 */
[----:B------:R-:W2:Y:S01]  /*13260*/  LDSM.16.MT88.4 R116, [R158+0x1800] ;  /* 0x001800009e74783b */ /* 0x000ea20000004200 */
[----:B------:R-:W3:Y:S02]  /*13270*/  MUFU.EX2 R181, R181 ;  /* 0x000000b500b57308 */ /* 0x000ee40000000800 */
[----:B-1----:R-:W-:Y:S02]  /*13280*/  FADD.FTZ R172, R231, R0 ;  /* 0x00000000e7ac7221 */ /* 0x002fe40000010000 */
[----:B------:R-:W-:Y:S06]  /*13290*/  FADD.FTZ R0, R130, R2 ;  /* 0x0000000282007221 */ /* 0x000fec0000010000 */
[----:B------:R-:W1:Y:S01]  /*132a0*/  MUFU.EX2 R178, R174 ;  /* 0x000000ae00b27308 */ /* 0x000e620000000800 */
[----:B------:R-:W-:Y:S09]  /*132b0*/  FADD.FTZ R0, R224, R0 ;  /* 0x00000000e0007221 */ /* 0x000ff20000010000 */
[----:B------:R-:W-:Y:S01]  /*132c0*/  MUFU.EX2 R177, R200 ;  /* 0x000000c800b17308 */ /* 0x000fe20000000800 */
[----:B---3--:R-:W-:Y:S09]  /*132d0*/  F2FP.PACK_AB R168, R181, R183 ;  /* 0x000000b7b5a8723e */ /* 0x008ff200000000ff */
[----:B------:R-:W3:Y:S01]  /*132e0*/  MUFU.EX2 R176, R206 ;  /* 0x000000ce00b07308 */ /* 0x000ee20000000800 */
[----:B-1----:R-:W-:Y:S01]  /*132f0*/  F2FP.PACK_AB R169, R178, R179 ;  /* 0x000000b3b2a9723e */ /* 0x002fe200000000ff */
[-C--:B--2---:R-:W-:Y:S08]  /*13300*/  HMMA.16816.F32 R68, R108, R116.reuse, R68 ;  /* 0x000000746c44723c */ /* 0x084ff00000001844 */
[----:B------:R-:W-:Y:S01]  /*13310*/  MUFU.EX2 R175, R204 ;  /* 0x000000cc00af7308 */ /* 0x000fe20000000800 */
[C---:B------:R-:W-:Y:S09]  /*13320*/  HMMA.16816.F32 R72, R112.reuse, R116, R72 ;  /* 0x000000747048723c */ /* 0x040ff20000001848 */
[----:B------:R-:W1:Y:S03]  /*13330*/  MUFU.EX2 R174, R207 ;  /* 0x000000cf00ae7308 */ /* 0x000e660000000800 */
[----:B---3--:R-:W-:Y:S01]  /*13340*/  F2FP.PACK_AB R170, R176, R177 ;  /* 0x000000b1b0aa723e */ /* 0x008fe200000000ff */
[-C--:B------:R-:W-:Y:S08]  /*13350*/  HMMA.16816.F32 R76, R112, R118.reuse, R76 ;  /* 0x00000076704c723c */ /* 0x080ff0000000184c */
[C---:B------:R-:W-:Y:S01]  /*13360*/  HMMA.16816.F32 R80, R108.reuse, R118, R80 ;  /* 0x000000766c50723c */ /* 0x040fe20000001850 */
[----:B------:R-:W2:Y:S03]  /*13370*/  LDSM.16.MT88.4 R116, [R159+0x1800] ;  /* 0x001800009f74783b */ /* 0x000ea60000004200 */
[----:B-1----:R-:W-:Y:S04]  /*13380*/  F2FP.PACK_AB R171, R174, R175 ;  /* 0x000000afaeab723e */ /* 0x002fe800000000ff */
[-C--:B--2---:R-:W-:Y:S08]  /*13390*/  HMMA.16816.F32 R84, R108, R116.reuse, R84 ;  /* 0x000000746c54723c */ /* 0x084ff00000001854 */
[C---:B------:R-:W-:Y:S07]  /*133a0*/  HMMA.16816.F32 R88, R112.reuse, R116, R88 ;  /* 0x000000747058723c */ /* 0x040fee0000001858 */
[----:B------:R-:W-:Y:S01]  /*133b0*/  F2FP.PACK_AB R117, R214, R211 ;  /* 0x000000d3d675723e */ /* 0x000fe200000000ff */
[-C--:B------:R-:W-:Y:S01]  /*133c0*/  HMMA.16816.F32 R92, R112, R118.reuse, R92 ;  /* 0x00000076705c723c */ /* 0x080fe2000000185c */
[----:B------:R-:W1:Y:S03]  /*133d0*/  LDSM.16.MT88.4 R112, [R158+0x400] ;  /* 0x000400009e70783b */ /* 0x000e660000004200 */
[----:B------:R-:W-:Y:S04]  /*133e0*/  FADD.FTZ R116, R230, R128 ;  /* 0x00000080e6747221 */ /* 0x000fe80000010000 */
[----:B------:R-:W-:Y:S04]  /*133f0*/  HMMA.16816.F32 R96, R108, R118, R96 ;  /* 0x000000766c60723c */ /* 0x000fe80000001860 */
[----:B------:R-:W-:Y:S01]  /*13400*/  FADD.FTZ R128, R228, R116 ;  /* 0x00000074e4807221 */ /* 0x000fe20000010000 */
[----:B------:R-:W-:Y:S02]  /*13410*/  F2FP.PACK_AB R116, R215, R210 ;  /* 0x000000d2d774723e */ /* 0x000fe400000000ff */
[----:B------:R-:W-:Y:S01]  /*13420*/  F2FP.PACK_AB R108, R226, R131 ;  /* 0x00000083e26c723e */ /* 0x000fe200000000ff */
[----:B------:R-:W-:Y:S01]  /*13430*/  FADD.FTZ R102, R240, R128 ;  /* 0x00000080f0667221 */ /* 0x000fe20000010000 */
[----:B------:R-:W-:Y:S03]  /*13440*/  F2FP.PACK_AB R109, R224, R130 ;  /* 0x00000082e06d723e */ /* 0x000fe600000000ff */
[----:B------:R-:W-:Y:S01]  /*13450*/  F2FP.PACK_AB R110, R229, R227 ;  /* 0x000000e3e56e723e */ /* 0x000fe200000000ff */
[----:B------:R-:W-:Y:S01]  /*13460*/  FADD.FTZ R102, R131, R102 ;  /* 0x0000006683667221 */ /* 0x000fe20000010000 */
[----:B------:R-:W-:Y:S02]  /*13470*/  F2FP.PACK_AB R111, R221, R222 ;  /* 0x000000dedd6f723e */ /* 0x000fe400000000ff */
[----:B------:R-:W-:Y:S01]  /*13480*/  F2FP.PACK_AB R118, R219, R218 ;  /* 0x000000dadb76723e */ /* 0x000fe200000000ff */
[----:B------:R-:W-:Y:S01]  /*13490*/  FADD.FTZ R2, R226, R102 ;  /* 0x00000066e2027221 */ /* 0x000fe20000010000 */
[----:B------:R-:W-:Y:S02]  /*134a0*/  F2FP.PACK_AB R119, R213, R217 ;  /* 0x000000d9d577723e */ /* 0x000fe400000000ff */
[----:B------:R-:W-:Y:S01]  /*134b0*/  MOV R102, R3 ;  /* 0x0000000300667202 */ /* 0x000fe20000000f00 */
[-C--:B-1----:R-:W-:Y:S08]  /*134c0*/  HMMA.16816.F32 R4, R108, R112.reuse, R4 ;  /* 0x000000706c04723c */ /* 0x082ff00000001804 */
[C---:B------:R-:W-:Y:S08]  /*134d0*/  HMMA.16816.F32 R8, R116.reuse, R112, R8 ;  /* 0x000000707408723c */ /* 0x040ff00000001808 */
[-C--:B------:R-:W-:Y:S08]  /*134e0*/  HMMA.16816.F32 R12, R116, R114.reuse, R12 ;  /* 0x00000072740c723c */ /* 0x080ff0000000180c */
[C---:B------:R-:W-:Y:S01]  /*134f0*/  HMMA.16816.F32 R16, R108.reuse, R114, R16 ;  /* 0x000000726c10723c */ /* 0x040fe20000001810 */
[----:B------:R-:W1:Y:S07]  /*13500*/  LDSM.16.MT88.4 R112, [R159+0x1000] ;  /* 0x001000009f70783b */ /* 0x000e6e0000004200 */
[-C--:B------:R-:W-:Y:S08]  /*13510*/  HMMA.16816.F32 R20, R108, R120.reuse, R20 ;  /* 0x000000786c14723c */ /* 0x080ff00000001814 */
[C---:B------:R-:W-:Y:S08]  /*13520*/  HMMA.16816.F32 R24, R116.reuse, R120, R24 ;  /* 0x000000787418723c */ /* 0x040ff00000001818 */
[-C--:B------:R-:W-:Y:S08]  /*13530*/  HMMA.16816.F32 R28, R116, R122.reuse, R28 ;  /* 0x0000007a741c723c */ /* 0x080ff0000000181c */
[C---:B------:R-:W-:Y:S01]  /*13540*/  HMMA.16816.F32 R32, R108.reuse, R122, R32 ;  /* 0x0000007a6c20723c */ /* 0x040fe20000001820 */
[----:B------:R-:W2:Y:S07]  /*13550*/  LDSM.16.MT88.4 R120, [R158+0x1c00] ;  /* 0x001c00009e78783b */ /* 0x000eae0000004200 */
[-C--:B------:R-:W-:Y:S08]  /*13560*/  HMMA.16816.F32 R36, R108, R124.reuse, R36 ;  /* 0x0000007c6c24723c */ /* 0x080ff00000001824 */
[C---:B------:R-:W-:Y:S08]  /*13570*/  HMMA.16816.F32 R40, R116.reuse, R124, R40 ;  /* 0x0000007c7428723c */ /* 0x040ff00000001828 */
[-C--:B------:R-:W-:Y:S08]  /*13580*/  HMMA.16816.F32 R44, R116, R126.reuse, R44 ;  /* 0x0000007e742c723c */ /* 0x080ff0000000182c */
[C---:B------:R-:W-:Y:S01]  /*13590*/  HMMA.16816.F32 R48, R108.reuse, R126, R48 ;  /* 0x0000007e6c30723c */ /* 0x040fe20000001830 */
[----:B------:R-:W3:Y:S07]  /*135a0*/  LDSM.16.MT88.4 R124, [R159+0x1c00] ;  /* 0x001c00009f7c783b */ /* 0x000eee0000004200 */
        /* <DEDUP_REMOVED lines=8> */
[C---:B------:R-:W-:Y:S08]  /*13630*/  HMMA.16816.F32 R80, R108.reuse, R122, R80 ;  /* 0x0000007a6c50723c */ /* 0x040ff00000001850 */
[-C--:B---3--:R-:W-:Y:S08]  /*13640*/  HMMA.16816.F32 R84, R108, R124.reuse, R84 ;  /* 0x0000007c6c54723c */ /* 0x088ff00000001854 */
[C---:B------:R-:W-:Y:S08]  /*13650*/  HMMA.16816.F32 R88, R116.reuse, R124, R88 ;  /* 0x0000007c7458723c */ /* 0x040ff00000001858 */
[-C--:B------:R-:W-:Y:S07]  /*13660*/  HMMA.16816.F32 R92, R116, R126.reuse, R92 ;  /* 0x0000007e745c723c */ /* 0x080fee000000185c */
[----:B------:R-:W-:Y:S01]  /*13670*/  FADD.FTZ R116, R236, R129 ;  /* 0x00000081ec747221 */ /* 0x000fe20000010000 */
[----:B------:R-:W-:Y:S01]  /*13680*/  HMMA.16816.F32 R96, R108, R126, R96 ;  /* 0x0000007e6c60723c */ /* 0x000fe20000001860 */
[----:B------:R-:W-:Y:S03]  /*13690*/  LDSM.16.MT88.4 R108, [R158+0x1400] ;  /* 0x001400009e6c783b */ /* 0x000fe60000004200 */
[----:B------:R-:W-:Y:S04]  /*136a0*/  FADD.FTZ R173, R233, R116 ;  /* 0x00000074e9ad7221 */ /* 0x000fe80000010000 */
[-C--:B-1----:R-:W-:Y:S01]  /*136b0*/  HMMA.16816.F32 R128, R164, R112.reuse, R4 ;  /* 0x00000070a480723c */ /* 0x082fe20000001804 */
[----:B------:R-:W1:Y:S07]  /*136c0*/  LDSM.16.MT88.4 R116, [R159+0x800] ;  /* 0x000800009f74783b */ /* 0x000e6e0000004200 */
[C---:B------:R-:W-:Y:S01]  /*136d0*/  HMMA.16816.F32 R132, R168.reuse, R112, R8 ;  /* 0x00000070a884723c */ /* 0x040fe20000001808 */
[----:B------:R-:W2:Y:S07]  /*136e0*/  LDSM.16.MT88.4 R4, [R159+0x1400] ;  /* 0x001400009f04783b */ /* 0x000eae0000004200 */
[-C--:B------:R-:W-:Y:S01]  /*136f0*/  HMMA.16816.F32 R136, R168, R114.reuse, R12 ;  /* 0x00000072a888723c */ /* 0x080fe2000000180c */
[----:B------:R-:W3:Y:S07]  /*13700*/  LDSM.16.MT88.4 R8, [R158+0x2000] ;  /* 0x002000009e08783b */ /* 0x000eee0000004200 */
[C---:B------:R-:W-:Y:S01]  /*13710*/  HMMA.16816.F32 R124, R164.reuse, R114, R16 ;  /* 0x00000072a47c723c */ /* 0x040fe20000001810 */
[----:B------:R-:W4:Y:S07]  /*13720*/  LDSM.16.MT88.4 R12, [R159+0x2000] ;  /* 0x002000009f0c783b */ /* 0x000f2e0000004200 */
[-C--:B-1----:R-:W-:Y:S08]  /*13730*/  HMMA.16816.F32 R120, R164, R116.reuse, R20 ;  /* 0x00000074a478723c */ /* 0x082ff00000001814 */
[C---:B------:R-:W-:Y:S08]  /*13740*/  HMMA.16816.F32 R140, R168.reuse, R116, R24 ;  /* 0x00000074a88c723c */ /* 0x040ff00000001818 */
[-C--:B------:R-:W-:Y:S08]  /*13750*/  HMMA.16816.F32 R144, R168, R118.reuse, R28 ;  /* 0x00000076a890723c */ /* 0x080ff0000000181c */
[C---:B------:R-:W-:Y:S08]  /*13760*/  HMMA.16816.F32 R116, R164.reuse, R118, R32 ;  /* 0x00000076a474723c */ /* 0x040ff00000001820 */
[-C--:B------:R-:W-:Y:S08]  /*13770*/  HMMA.16816.F32 R112, R164, R108.reuse, R36 ;  /* 0x0000006ca470723c */ /* 0x080ff00000001824 */
[C---:B------:R-:W-:Y:S08]  /*13780*/  HMMA.16816.F32 R148, R168.reuse, R108, R40 ;  /* 0x0000006ca894723c */ /* 0x040ff00000001828 */
[-C--:B------:R-:W-:Y:S08]  /*13790*/  HMMA.16816.F32 R160, R168, R110.reuse, R44 ;  /* 0x0000006ea8a0723c */ /* 0x080ff0000000182c */
[C---:B------:R-:W-:Y:S08]  /*137a0*/  HMMA.16816.F32 R108, R164.reuse, R110, R48 ;  /* 0x0000006ea46c723c */ /* 0x040ff00000001830 */
[-C--:B--2---:R-:W-:Y:S08]  /*137b0*/  HMMA.16816.F32 R52, R164, R4.reuse, R52 ;  /* 0x00000004a434723c */ /* 0x084ff00000001834 */
[C---:B------:R-:W-:Y:S07]  /*137c0*/  HMMA.16816.F32 R56, R168.reuse, R4, R56 ;  /* 0x00000004a838723c */ /* 0x040fee0000001838 */
[----:B------:R-:W-:Y:S01]  /*137d0*/  FADD.FTZ R5, R210, R173 ;  /* 0x000000add2057221 */ /* 0x000fe20000010000 */
[-C--:B------:R-:W-:Y:S04]  /*137e0*/  HMMA.16816.F32 R60, R168, R6.reuse, R60 ;  /* 0x00000006a83c723c */ /* 0x080fe8000000183c */
[----:B------:R-:W-:Y:S04]  /*137f0*/  FADD.FTZ R4, R211, R172 ;  /* 0x000000acd3047221 */ /* 0x000fe80000010000 */
[C---:B------:R-:W-:Y:S07]  /*13800*/  HMMA.16816.F32 R64, R164.reuse, R6, R64 ;  /* 0x00000006a440723c */ /* 0x040fee0000001840 */
[----:B------:R-:W-:Y:S01]  /*13810*/  FADD.FTZ R7, R214, R4 ;  /* 0x00000004d6077221 */ /* 0x000fe20000010000 */
[-C--:B---3--:R-:W-:Y:S04]  /*13820*/  HMMA.16816.F32 R68, R164, R8.reuse, R68 ;  /* 0x00000008a444723c */ /* 0x088fe80000001844 */
[----:B------:R-:W-:Y:S04]  /*13830*/  FADD.FTZ R6, R222, R0 ;  /* 0x00000000de067221 */ /* 0x000fe80000010000 */
[C---:B------:R-:W-:Y:S04]  /*13840*/  HMMA.16816.F32 R72, R168.reuse, R8, R72 ;  /* 0x00000008a848723c */ /* 0x040fe80000001848 */
[----:B------:R-:W-:Y:S03]  /*13850*/  FADD.FTZ R6, R221, R6 ;  /* 0x00000006dd067221 */ /* 0x000fe60000010000 */
[----:B------:R-:W-:Y:S01]  /*13860*/  FADD.FTZ R8, R215, R5 ;  /* 0x00000005d7087221 */ /* 0x000fe20000010000 */
[-C--:B------:R-:W-:Y:S04]  /*13870*/  HMMA.16816.F32 R76, R168, R10.reuse, R76 ;  /* 0x0000000aa84c723c */ /* 0x080fe8000000184c */
[----:B------:R-:W-:Y:S02]  /*13880*/  FADD.FTZ R5, R227, R2 ;  /* 0x00000002e3057221 */ /* 0x000fe40000010000 */
[----:B------:R-:W-:Y:S02]  /*13890*/  FADD.FTZ R4, R218, R8 ;  /* 0x00000008da047221 */ /* 0x000fe40000010000 */
[C---:B------:R-:W-:Y:S04]  /*138a0*/  HMMA.16816.F32 R80, R164.reuse, R10, R80 ;  /* 0x0000000aa450723c */ /* 0x040fe80000001850 */
[----:B------:R-:W-:Y:S02]  /*138b0*/  FADD.FTZ R2, R217, R7 ;  /* 0x00000007d9027221 */ /* 0x000fe40000010000 */
[----:B------:R-:W-:Y:S02]  /*138c0*/  FADD.FTZ R0, R229, R5 ;  /* 0x00000005e5007221 */ /* 0x000fe40000010000 */
[----:B------:R-:W-:Y:S01]  /*138d0*/  FADD.FTZ R4, R219, R4 ;  /* 0x00000004db047221 */ /* 0x000fe20000010000 */
[-C--:B----4-:R-:W-:Y:S03]  /*138e0*/  HMMA.16816.F32 R84, R164, R12.reuse, R84 ;  /* 0x0000000ca454723c */ /* 0x090fe60000001854 */
        /* <DEDUP_REMOVED lines=19> */
[----:B------:R-:W-:Y:S01]  /*13a20*/  FADD.FTZ R238, R174, R0 ;  /* 0x00000000aeee7221 */ /* 0x000fe20000010000 */
[----:B------:R-:W-:-:S05]  /*13a30*/  @P2 BRA `(.L_x_265) ;  /* 0xffffd2a000002947 */ /* 0x000fca000383ffff */
.L_x_262:
        /* <DEDUP_REMOVED lines=16> */
.L_x_342:
        /* <DEDUP_REMOVED lines=51> */
[----:B---3--:R-:W-:Y:S01]  /*13e70*/  @P1 FMUL.FTZ R6, R0, 0.69314718246459960938 ;  /* 0x3f31721800061820 */ /* 0x008fe20000410000 */
[----:B------:R-:W-:Y:S01]  /*13e80*/  MOV R0, RZ ;  /* 0x000000ff00007202 */ /* 0x000fe20000000f00 */
[C---:B------:R-:W-:Y:S02]  /*13e90*/  FMUL.FTZ R127, R3.reuse, R55 ;  /* 0x00000037037f7220 */ /* 0x040fe40000410000 */
[C---:B------:R-:W-:Y:S02]  /*13ea0*/  FMUL.FTZ R172, R3.reuse, R130 ;  /* 0x0000008203ac7220 */ /* 0x040fe40000410000 */
[C---:B------:R-:W-:Y:S01]  /*13eb0*/  FMUL.FTZ R173, R3.reuse, R131 ;  /* 0x0000008303ad7220 */ /* 0x040fe20000410000 */
[----:B------:R-:W1:Y:S01]  /*13ec0*/  @P0 MUFU.RCP R0, R4 ;  /* 0x0000000400000308 */ /* 0x000e620000001000 */
[----:B------:R-:W-:-:S02]  /*13ed0*/  FMUL.FTZ R110, R3, R86 ;  /* 0x00000056036e7220 */ /* 0x000fc40000410000 */
[C---:B------:R-:W-:Y:S02]  /*13ee0*/  FMUL.FTZ R111, R3.reuse, R87 ;  /* 0x00000057036f7220 */ /* 0x040fe40000410000 */
[C---:B------:R-:W-:Y:S02]  /*13ef0*/  FMUL.FTZ R52, R2.reuse, R56 ;  /* 0x0000003802347220 */ /* 0x040fe40000410000 */
[C---:B------:R-:W-:Y:S02]  /*13f00*/  FMUL.FTZ R53, R2.reuse, R57 ;  /* 0x0000003902357220 */ /* 0x040fe40000410000 */
[C---:B------:R-:W-:Y:S02]  /*13f10*/  FMUL.FTZ R54, R2.reuse, R60 ;  /* 0x0000003c02367220 */ /* 0x040fe40000410000 */
[----:B------:R-:W-:Y:S02]  /*13f20*/  FMUL.FTZ R55, R2, R61 ;  /* 0x0000003d02377220 */ /* 0x000fe40000410000 */
        /* <DEDUP_REMOVED lines=11> */
[----:B------:R-:W-:Y:S01]  /*13fe0*/  FMUL.FTZ R87, R3, R99 ;  /* 0x0000006303577220 */ /* 0x000fe20000410000 */
[----:B------:R-:W-:Y:S01]  /*13ff0*/  @P3 MOV R3, 0x3f317218 ;  /* 0x3f31721800033802 */ /* 0x000fe20000000f00 */
        /* <DEDUP_REMOVED lines=19> */
[----:B------:R-:W-:Y:S02]  /*14130*/  FMUL.FTZ R37, R2, R93 ;  /* 0x0000005d02257220 */ /* 0x000fe40000410000 */
[----:B------:R2:W3:Y:S01]  /*14140*/  @P0 MUFU.LG2 R2, R4 ;  /* 0x0000000400020308 */ /* 0x0004e20000000c00 */
[----:B------:R-:W-:Y:S02]  /*14150*/  @P3 FMUL.FTZ R9, R7, 0.69314718246459960938 ;  /* 0x3f31721807093820 */ /* 0x000fe40000410000 */
[----:B------:R-:W-:Y:S02]  /*14160*/  @P3 FMUL.FTZ R7, R3, c[0x0][0x2d0] ;  /* 0x0000b40003073a20 */ /* 0x000fe40000410000 */
[----:B------:R-:W-:Y:S02]  /*14170*/  @P1 FMUL.FTZ R3, R10, c[0x0][0x2d0] ;  /* 0x0000b4000a031a20 */ /* 0x000fe40000410000 */
[----:B------:R-:W-:Y:S02]  /*14180*/  @P2 FMUL.FTZ R5, R5, c[0x0][0x2d0] ;  /* 0x0000b40005052a20 */ /* 0x000fe40000410000 */
[----:B------:R-:W-:Y:S01]  /*14190*/  @P1 FFMA.FTZ R23, R3, R103, R6 ;  /* 0x0000006703171223 */ /* 0x000fe20000010006 */
[----:B------:R-:W-:Y:S01]  /*141a0*/  @P0 MOV R3, 0x3f317218 ;  /* 0x3f31721800030802 */ /* 0x000fe20000000f00 */
[----:B-1----:R-:W-:-:S02]  /*141b0*/  FMUL.FTZ R82, R0, R58 ;  /* 0x0000003a00527220 */ /* 0x002fc40000410000 */
[----:B------:R-:W-:Y:S02]  /*141c0*/  FMUL.FTZ R83, R0, R59 ;  /* 0x0000003b00537220 */ /* 0x000fe40000410000 */
[----:B------:R-:W-:Y:S01]  /*141d0*/  @P0 FMUL.FTZ R3, R3, c[0x0][0x2d0] ;  /* 0x0000b40003030a20 */ /* 0x000fe20000410000 */
[----:B--2---:R-:W-:Y:S01]  /*141e0*/  MOV R4, 0x1 ;  /* 0x0000000100047802 */ /* 0x004fe20000000f00 */
[----:B---3--:R-:W-:Y:S02]  /*141f0*/  @P0 FMUL.FTZ R2, R2, 0.69314718246459960938 ;  /* 0x3f31721802020820 */ /* 0x008fe40000410000 */
        /* <DEDUP_REMOVED lines=25> */
[----:B------:R-:W-:Y:S02]  /*14390*/  @P0 FFMA.FTZ R20, R3, R102, R2 ;  /* 0x0000006603140223 */ /* 0x000fe40000010002 */
.L_x_207:
[----:B------:R2:W5:Y:S04]  /*143a0*/  LDL R6, [R1+0x10] ;  /* 0x0000100001067983 */ /* 0x0005680000100800 */
[----:B------:R-:W3:Y:S01]  /*143b0*/  S2R R2, SR_TID.X ;  /* 0x0000000000027919 */ /* 0x000ee20000002100 */
[----:B------:R-:W-:Y:S01]  /*143c0*/  BSSY B0, `(.L_x_267) ;  /* 0x0000011000007945 */ /* 0x000fe20003800000 */
[----:B---3--:R-:W-:-:S13]  /*143d0*/  LOP3.LUT P0, RZ, R2, 0x7f, RZ, 0xc0, !PT ;  /* 0x0000007f02ff7812 */ /* 0x008fda000780c0ff */
[----:B------:R-:W-:Y:S05]  /*143e0*/  @P0 BRA `(.L_x_268) ;  /* 0x000000e000000947 */ /* 0x000fea0003800000 */
[----:B--2---:R-:W2:Y:S01]  /*143f0*/  S2R R4, SR_LANEID ;  /* 0x0000000000047919 */ /* 0x004ea20000000000 */
[----:B------:R-:W-:Y:S01]  /*14400*/  VOTEU.ANY UR4, UPT, PT ;  /* 0x0000000000047886 */ /* 0x000fe200038e0100 */
[----:B------:R-:W-:Y:S01]  /*14410*/  IMAD.MOV.U32 R5, RZ, RZ, c[0x0][0x564] ;  /* 0x00015900ff057624 */ /* 0x000fe200078e00ff */
[----:B-1----:R-:W2:Y:S08]  /*14420*/  FLO.U32 R3, UR4 ;  /* 0x0000000400037d00 */ /* 0x002eb000080e0000 */
        /* <DEDUP_REMOVED lines=10> */
.L_x_268:
[----:B--2---:R-:W-:Y:S05]  /*144d0*/  BSYNC B0 ;  /* 0x0000000000007941 */ /* 0x004fea0003800000 */
.L_x_267:
        /* <DEDUP_REMOVED lines=16> */
[----:B------:R-:W-:Y:S01]  /*145e0*/  F2FP.PACK_AB R4, R81, R80 ;  /* 0x000000505104723e */ /* 0x000fe200000000ff */
[----:B------:R-:W4:Y:S01]  /*145f0*/  LDL.LU R11, [R1+0x18] ;  /* 0x00001800010b7983 */ /* 0x000f220000300800 */
[----:B------:R-:W-:Y:S02]  /*14600*/  F2FP.PACK_AB R5, R77, R76 ;  /* 0x0000004c4d05723e */ /* 0x000fe400000000ff */
[----:B------:R-:W-:-:S04]  /*14610*/  ISETP.NE.U32.AND P0, PT, RZ, c[0x0][0x508], PT ;  /* 0x00014200ff007a0c */ /* 0x000fc80003f05070 */
[----:B------:R-:W-:Y:S02]  /*14620*/  ISETP.NE.AND.EX P1, PT, RZ, c[0x0][0x50c], PT, P0 ;  /* 0x00014300ff007a0c */ /* 0x000fe40003f25300 */
[----:B------:R-:W-:-:S04]  /*14630*/  ISETP.NE.U32.AND P2, PT, RZ, c[0x0][0x500], PT ;  /* 0x00014000ff007a0c */ /* 0x000fc80003f45070 */
[----:B------:R-:W-:Y:S01]  /*14640*/  ISETP.NE.AND.EX P2, PT, RZ, c[0x0][0x504], PT, P2 ;  /* 0x00014100ff007a0c */ /* 0x000fe20003f45320 */
        /* <DEDUP_REMOVED lines=75> */
[----:B-1----:R-:W-:Y:S02]  /*14b00*/  F2FP.PACK_AB R3, R171, R170 ;  /* 0x000000aaab03723e */ /* 0x002fe400000000ff */
        /* <DEDUP_REMOVED lines=9> */
[----:B------:R-:W-:Y:S04]  /*14ba0*/  STS [R6+0x5080], R2 ;  /* 0x0050800206007388 */ /* 0x000fe80000000800 */
[----:B------:R2:W-:Y:S01]  /*14bb0*/  STS [R6+0x5280], R0 ;  /* 0x0052800006007388 */ /* 0x0005e20000000800 */
[----:B-1----:R-:W-:Y:S02]  /*14bc0*/  F2FP.PACK_AB R3, R37, R36 ;  /* 0x000000242503723e */ /* 0x002fe400000000ff */
[----:B--2---:R-:W-:-:S03]  /*14bd0*/  F2FP.PACK_AB R0, R39, R38 ;  /* 0x000000262700723e */ /* 0x004fc600000000ff */
[----:B------:R-:W-:Y:S04]  /*14be0*/  STS [R12+0x5000], R3 ;  /* 0x005000030c007388 */ /* 0x000fe80000000800 */
[----:B------:R1:W-:Y:S04]  /*14bf0*/  STS [R12+0x5200], R0 ;  /* 0x005200000c007388 */ /* 0x0003e80000000800 */
[----:B------:R-:W-:Y:S01]  /*14c00*/  BAR.SYNC.DEFER_BLOCKING 0x1, 0x80 ;  /* 0x0042000000007b1d */ /* 0x000fe20000010000 */
[----:B------:R-:W-:Y:S01]  /*14c10*/  @P1 LEA R4, P0, R9, c[0x0][0x508], 0x2 ;  /* 0x0001420009041a11 */ /* 0x000fe200078010ff */
[----:B------:R-:W-:-:S02]  /*14c20*/  IMAD.MOV.U32 R6, RZ, RZ, 0x4 ;  /* 0x00000004ff067424 */ /* 0x000fc400078e00ff */
[----:B------:R-:W-:Y:S01]  /*14c30*/  IMAD.MOV.U32 R10, RZ, RZ, c[0x0][0x388] ;  /* 0x0000e200ff0a7624 */ /* 0x000fe200078e00ff */
[C---:B------:R-:W-:Y:S01]  /*14c40*/  @P1 LEA.HI.X R5, R9.reuse, c[0x0][0x50c], R8, 0x2, P0 ;  /* 0x0001430009051a11 */ /* 0x040fe200000f1408 */
[----:B------:R-:W-:Y:S02]  /*14c50*/  IMAD.MOV.U32 R2, RZ, RZ, RZ ;  /* 0x000000ffff027224 */ /* 0x000fe400078e00ff */
[----:B------:R-:W-:Y:S02]  /*14c60*/  IMAD.WIDE R6, R9, R6, c[0x0][0x500] ;  /* 0x0001400009067625 */ /* 0x000fe400078e0206 */
[----:B------:R2:W5:Y:S04]  /*14c70*/  @P1 LDG.E R10, [R4.64] ;  /* 0x00000006040a1981 */ /* 0x000568000c1e1900 */
[----:B------:R2:W5:Y:S01]  /*14c80*/  @P2 LDG.E R2, [R6.64] ;  /* 0x0000000606022981 */ /* 0x000562000c1e1900 */
[----:B------:R-:W-:-:S04]  /*14c90*/  ISETP.NE.AND P0, PT, R11, RZ, PT ;  /* 0x000000ff0b00720c */ /* 0x000fc80003f05270 */
[----:B-1----:R-:W-:Y:S01]  /*14ca0*/  SEL R0, R11, c[0x0][0x3d4], P0 ;  /* 0x0000f5000b007a07 */ /* 0x002fe20000000000 */
[----:B------:R-:W-:Y:S05]  /*14cb0*/  @P1 BRA `(.L_x_271) ;  /* 0x0000004000001947 */ /* 0x000fea0003800000 */
[----:B------:R-:W-:Y:S05]  /*14cc0*/  @!P2 BRA `(.L_x_271) ;  /* 0x000000300000a947 */ /* 0x000fea0003800000 */
[----:B-----5:R1:W3:Y:S04]  /*14cd0*/  LDG.E R10, [R6.64] ;  /* 0x00000006060a7981 */ /* 0x0202e8000c1e1900 */
[----:B-12---:R-:W3:Y:S02]  /*14ce0*/  LDG.E R6, [R6.64+0x4] ;  /* 0x0000040606067981 */ /* 0x006ee4000c1e1900 */
[----:B---3--:R-:W-:Y:S02]  /*14cf0*/  IADD3 R10, -R10, R6, RZ ;  /* 0x000000060a0a7210 */ /* 0x008fe40007ffe1ff */
.L_x_271:
[----:B------:R-:W3:Y:S04]  /*14d00*/  LDL R3, [R1+0x9c] ;  /* 0x00009c0001037983 */ /* 0x000ee80000100800 */
[----:B------:R-:W3:Y:S04]  /*14d10*/  LDL R75, [R1+0x14] ;  /* 0x00001400014b7983 */ /* 0x000ee80000100800 */
[----:B------:R-:W4:Y:S04]  /*14d20*/  LDL R24, [R1+0xc] ;  /* 0x00000c0001187983 */ /* 0x000f280000100800 */
[----:B--2---:R-:W2:Y:S04]  /*14d30*/  LDL R13, [R1+0x50] ;  /* 0x00005000010d7983 */ /* 0x004ea80000100800 */
[----:B------:R-:W2:Y:S04]  /*14d40*/  LDL R26, [R1+0x98] ;  /* 0x00009800011a7983 */ /* 0x000ea80000100800 */
[----:B------:R-:W2:Y:S01]  /*14d50*/  LDL.LU R25, [R1+0x40] ;  /* 0x0000400001197983 */ /* 0x000ea20000300800 */
[----:B------:R-:W-:Y:S01]  /*14d60*/  IMAD.MOV.U32 R11, RZ, RZ, 0x368 ;  /* 0x00000368ff0b7424 */ /* 0x000fe200078e00ff */
[----:B------:R-:W-:-:S04]  /*14d70*/  ISETP.GT.AND P2, PT, R0, 0x1, PT ;  /* 0x000000010000780c */ /* 0x000fc80003f44270 */
[----:B------:R-:W-:-:S04]  /*14d80*/  SEL R11, R11, 0x328, P2 ;  /* 0x000003280b0b7807 */ /* 0x000fc80001000000 */
[----:B------:R-:W1:Y:S08]  /*14d90*/  LDC.64 R6, c[0x0][R11+0x170] ;  /* 0x00005c000b067b82 */ /* 0x000e700000000a00 */
[----:B------:R-:W4:Y:S08]  /*14da0*/  LDC.64 R14, c[0x0][R11+0x168] ;  /* 0x00005a000b0e7b82 */ /* 0x000f300000000a00 */
[----:B------:R1:W2:Y:S08]  /*14db0*/  LDC.64 R18, c[0x0][R11+0x178] ;  /* 0x00005e000b127b82 */ /* 0x0002b00000000a00 */
[----:B------:R1:W2:Y:S01]  /*14dc0*/  LDC.64 R16, c[0x0][R11+0x160] ;  /* 0x000058000b107b82 */ /* 0x0002a20000000a00 */
[----:B------:R-:W-:Y:S01]  /*14dd0*/  ISETP.NE.U32.AND P0, PT, RZ, c[0x0][0x500], PT ;  /* 0x00014000ff007a0c */ /* 0x000fe20003f05070 */
[----:B------:R-:W-:-:S03]  /*14de0*/  IMAD.MOV.U32 R0, RZ, RZ, c[0x0][0x4e8] ;  /* 0x00013a00ff007624 */ /* 0x000fc600078e00ff */
[----:B------:R-:W-:Y:S02]  /*14df0*/  ISETP.NE.AND.EX P0, PT, RZ, c[0x0][0x504], PT, P0 ;  /* 0x00014100ff007a0c */ /* 0x000fe40003f05300 */
[----:B------:R-:W-:Y:S02]  /*14e00*/  ISETP.NE.AND P5, PT, R0, 0x1, PT ;  /* 0x000000010000780c */ /* 0x000fe40003fa5270 */
[----:B------:R-:W-:Y:S02]  /*14e10*/  SEL R0, R9, RZ, !P0 ;  /* 0x000000ff09007207 */ /* 0x000fe40004000000 */
[----:B------:R-:W-:Y:S01]  /*14e20*/  SEL R5, R8, RZ, !P0 ;  /* 0x000000ff08057207 */ /* 0x000fe20004000000 */
[----:B------:R-:W2:Y:S02]  /*14e30*/  S2R R27, SR_TID.X ;  /* 0x00000000001b7919 */ /* 0x000ea40000002100 */
[----:B-1----:R-:W-:-:S04]  /*14e40*/  IMAD R4, R7, R0, RZ ;  /* 0x0000000007047224 */ /* 0x002fc800078e02ff */
[C---:B------:R-:W-:Y:S02]  /*14e50*/  IMAD R12, R6.reuse, R5, R4 ;  /* 0x00000005060c7224 */ /* 0x040fe400078e0204 */
[----:B------:R-:W-:-:S04]  /*14e60*/  IMAD.WIDE.U32 R6, R6, R0, RZ ;  /* 0x0000000006067225 */ /* 0x000fc800078e00ff */
[----:B------:R-:W-:Y:S02]  /*14e70*/  IMAD.IADD R12, R7, 0x1, R12 ;  /* 0x00000001070c7824 */ /* 0x000fe400078e020c */
[----:B---3--:R-:W-:-:S04]  /*14e80*/  IMAD R3, R75, 0x80, R3 ;  /* 0x000000804b037824 */ /* 0x008fc800078e0203 */
[----:B------:R-:W-:-:S04]  /*14e90*/  @P5 IMAD.HI.U32 R5, R3, c[0x0][0x4ec], RZ ;  /* 0x00013b0003055a27 */ /* 0x000fc800078e00ff */
[----:B----4-:R-:W-:-:S04]  /*14ea0*/  IMAD.WIDE.U32 R8, R14, R24, RZ ;  /* 0x000000180e087225 */ /* 0x010fc800078e00ff */
[----:B------:R-:W-:Y:S01]  /*14eb0*/  IMAD.MOV.U32 R4, RZ, RZ, R3 ;  /* 0x000000ffff047224 */ /* 0x000fe200078e0003 */
[----:B------:R-:W-:Y:S01]  /*14ec0*/  @P5 SHF.R.U32.HI R4, RZ, c[0x0][0x4f0], R5 ;  /* 0x00013c00ff045a19 */ /* 0x000fe20000011605 */
[----:B------:R-:W-:Y:S01]  /*14ed0*/  IMAD R11, R15, R24, RZ ;  /* 0x000000180f0b7224 */ /* 0x000fe200078e02ff */
[----:B--2---:R-:W-:Y:S02]  /*14ee0*/  SEL R5, R13, RZ, P2 ;  /* 0x000000ff0d057207 */ /* 0x004fe40001000000 */
[--C-:B-----5:R-:W-:Y:S01]  /*14ef0*/  IADD3 R13, P1, P0, R6, R8, R2.reuse ;  /* 0x00000008060d7210 */ /* 0x120fe2000783e002 */
[----:B------:R-:W-:Y:S01]  /*14f00*/  IMAD.IADD R8, R9, 0x1, R11 ;  /* 0x0000000109087824 */ /* 0x000fe200078e020b */
[----:B------:R-:W-:Y:S01]  /*14f10*/  SHF.R.S32.HI R14, RZ, 0x1f, R2 ;  /* 0x0000001fff0e7819 */ /* 0x000fe20000011402 */
[----:B------:R-:W-:Y:S02]  /*14f20*/  IMAD.MOV R9, RZ, RZ, -R4 ;  /* 0x000000ffff097224 */ /* 0x000fe400078e0a04 */
[----:B------:R-:W-:-:S02]  /*14f30*/  IMAD R11, R19, R5, RZ ;  /* 0x00000005130b7224 */ /* 0x000fc400078e02ff */
        /* <DEDUP_REMOVED lines=13> */
[----:B------:R-:W-:Y:S01]  /*15010*/  IMAD.MOV.U32 R7, RZ, RZ, c[0x0][0x4ac] ;  /* 0x00012b00ff077624 */ /* 0x000fe200078e00ff */
[----:B------:R-:W-:Y:S01]  /*15020*/  SHF.R.S32.HI R15, RZ, 0x1f, R27 ;  /* 0x0000001fff0f7819 */ /* 0x000fe2000001141b */
[----:B------:R-:W-:Y:S01]  /*15030*/  IMAD.IADD R5, R5, 0x1, R8 ;  /* 0x0000000105057824 */ /* 0x000fe200078e0208 */
[C---:B------:R-:W-:Y:S02]  /*15040*/  LEA R6, P0, R4.reuse, R6, 0x2 ;  /* 0x0000000604067211 */ /* 0x040fe400078010ff */
[----:B------:R-:W-:Y:S02]  /*15050*/  SEL R7, R7, c[0x0][0x454], P2 ;  /* 0x0001150007077a07 */ /* 0x000fe40001000000 */
[----:B------:R-:W-:Y:S02]  /*15060*/  LEA.HI R15, R15, R27, RZ, 0x5 ;  /* 0x0000001b0f0f7211 */ /* 0x000fe400078f28ff */
[----:B------:R-:W-:Y:S02]  /*15070*/  LEA.HI.X R5, R4, R7, R5, 0x2, P0 ;  /* 0x0000000704057211 */ /* 0x000fe400000f1405 */
[----:B------:R-:W-:Y:S01]  /*15080*/  LOP3.LUT R15, R15, 0xffffffe0, RZ, 0xc0, !PT ;  /* 0xffffffe00f0f7812 */ /* 0x000fe200078ec0ff */
[----:B------:R-:W-:Y:S01]  /*15090*/  IMAD R4, R10, c[0x0][0x4e8], RZ ;  /* 0x00013a000a047a24 */ /* 0x000fe200078e02ff */
[----:B------:R-:W-:Y:S04]  /*150a0*/  SHFL.IDX PT, R12, R6, RZ, 0x1c1f ;  /* 0x001c1fff060c7589 */ /* 0x000fe800000e0000 */
[----:B------:R-:W1:Y:S01]  /*150b0*/  SHFL.IDX PT, R13, R5, RZ, 0x1c1f ;  /* 0x001c1fff050d7589 */ /* 0x000e6200000e0000 */
[----:B------:R-:W-:-:S03]  /*150c0*/  IMAD.IADD R15, R27, 0x1, -R15 ;  /* 0x000000011b0f7824 */ /* 0x000fc600078e0a0f */
[----:B------:R-:W-:Y:S04]  /*150d0*/  SHFL.IDX PT, R10, R6, 0x1, 0x1c1f ;  /* 0x003c1f00060a7f89 */ /* 0x000fe800000e0000 */
[----:B------:R-:W2:Y:S04]  /*150e0*/  SHFL.IDX PT, R11, R5, 0x1, 0x1c1f ;  /* 0x003c1f00050b7f89 */ /* 0x000ea800000e0000 */
[----:B------:R-:W-:Y:S04]  /*150f0*/  SHFL.IDX PT, R9, R5, 0x2, 0x1c1f ;  /* 0x005c1f0005097f89 */ /* 0x000fe800000e0000 */
[----:B------:R3:W-:Y:S01]  /*15100*/  SHFL.IDX PT, R7, R5, 0x3, 0x1c1f ;  /* 0x007c1f0005077f89 */ /* 0x0007e200000e0000 */
[----:B------:R-:W-:-:S03]  /*15110*/  LOP3.LUT P0, RZ, R15, 0x3, RZ, 0xc0, !PT ;  /* 0x000000030fff7812 */ /* 0x000fc6000780c0ff */
[----:B------:R-:W4:Y:S01]  /*15120*/  SHFL.IDX PT, R8, R6, 0x2, 0x1c1f ;  /* 0x005c1f0006087f89 */ /* 0x000f2200000e0000 */
[----:B---3--:R-:W-:-:S05]  /*15130*/  IMAD R5, R75, 0x80, R26 ;  /* 0x000000804b057824 */ /* 0x008fca00078e021a */
[C---:B------:R-:W-:Y:S02]  /*15140*/  IADD3 R17, R5.reuse, 0x8, RZ ;  /* 0x0000000805117810 */ /* 0x040fe40007ffe0ff */
[CC--:B------:R-:W-:Y:S02]  /*15150*/  ISETP.GE.OR P4, PT, R5.reuse, R4.reuse, P0 ;  /* 0x000000040500720c */ /* 0x0c0fe40000786670 */
[----:B------:R-:W-:Y:S02]  /*15160*/  IADD3 R16, R5, 0x40, RZ ;  /* 0x0000004005107810 */ /* 0x000fe40007ffe0ff */
[-C--:B------:R-:W-:Y:S02]  /*15170*/  ISETP.GE.OR P3, PT, R17, R4.reuse, P0 ;  /* 0x000000041100720c */ /* 0x080fe40000766670 */
[----:B------:R-:W-:Y:S02]  /*15180*/  ISETP.GE.OR P1, PT, R16, R4, P0 ;  /* 0x000000041000720c */ /* 0x000fe40000726670 */
[----:B------:R-:W-:-:S05]  /*15190*/  IADD3 R15, R5, 0x48, RZ ;  /* 0x00000048050f7810 */ /* 0x000fca0007ffe0ff */
[----:B-1----:R-:W-:Y:S04]  /*151a0*/  @!P4 ST.E [R12.64], R21 ;  /* 0x000000150c00c985 */ /* 0x002fe8000c101906 */
[----:B--2---:R-:W-:Y:S01]  /*151b0*/  @!P3 ST.E [R10.64], R22 ;  /* 0x000000160a00b985 */ /* 0x004fe2000c101906 */
[----:B------:R-:W-:-:S03]  /*151c0*/  ISETP.GE.AND P3, PT, R16, R4, PT ;  /* 0x000000041000720c */ /* 0x000fc60003f66270 */
[----:B----4-:R-:W-:Y:S01]  /*151d0*/  @!P1 ST.E [R8.64], R23 ;  /* 0x0000001708009985 */ /* 0x010fe2000c101906 */
[----:B------:R-:W-:Y:S02]  /*151e0*/  ISETP.GE.AND P1, PT, R15, R4, PT ;  /* 0x000000040f00720c */ /* 0x000fe40003f26270 */
[----:B------:R-:W-:-:S04]  /*151f0*/  LOP3.LUT R25, R25, 0xfffffffd, RZ, 0xc0, !PT ;  /* 0xfffffffd19197812 */ /* 0x000fc800078ec0ff */
[----:B------:R-:W-:-:S04]  /*15200*/  LOP3.LUT R25, R25, 0xfffffffe, RZ, 0xc0, !PT ;  /* 0xfffffffe19197812 */ /* 0x000fc800078ec0ff */
[----:B------:R-:W-:Y:S01]  /*15210*/  @P3 LOP3.LUT R25, R25, 0x1, RZ, 0xfc, !PT ;  /* 0x0000000119193812 */ /* 0x000fe200078efcff */
[----:B------:R-:W1:Y:S03]  /*15220*/  SHFL.IDX PT, R6, R6, 0x3, 0x1c1f ;  /* 0x007c1f0006067f89 */ /* 0x000e6600000e0000 */
[----:B------:R-:W-:-:S05]  /*15230*/  @P1 LOP3.LUT R25, R25, 0x2, RZ, 0xfc, !PT ;  /* 0x0000000219191812 */ /* 0x000fca00078efcff */
[----:B------:R2:W-:Y:S01]  /*15240*/  STL [R1+0x40], R25 ;  /* 0x0000401901007387 */ /* 0x0005e20000100800 */
[-C--:B------:R-:W-:Y:S02]  /*15250*/  ISETP.GE.OR P0, PT, R15, R4.reuse, P0 ;  /* 0x000000040f00720c */ /* 0x080fe40000706670 */
[----:B------:R-:W-:-:S11]  /*15260*/  ISETP.GE.AND P6, PT, R17, R4, PT ;  /* 0x000000041100720c */ /* 0x000fd60003fc6270 */
[----:B-1----:R2:W-:Y:S01]  /*15270*/  @!P0 ST.E [R6.64], R20 ;  /* 0x0000001406008985 */ /* 0x0025e2000c101906 */
[----:B------:R-:W-:Y:S01]  /*15280*/  ISETP.GE.AND P0, PT, R5, R4, PT ;  /* 0x000000040500720c */ /* 0x000fe20003f06270 */
[----:B------:R-:W-:Y:S05]  /*15290*/  @P2 BRA `(.L_x_272) ;  /* 0x000008f000002947 */ /* 0x000fea0003800000 */
[----:B------:R-:W1:Y:S01]  /*152a0*/  S2R R26, SR_TID.X ;  /* 0x00000000001a7919 */ /* 0x000e620000002100 */
[----:B------:R-:W-:Y:S01]  /*152b0*/  IMAD R14, R14, c[0x0][0x3a0], RZ ;  /* 0x0000e8000e0e7a24 */ /* 0x000fe200078e02ff */
[----:B------:R-:W-:Y:S01]  /*152c0*/  LEA R11, R75, R243, 0x7 ;  /* 0x000000f34b0b7211 */ /* 0x000fe200078e38ff */
[----:B--2---:R-:W-:-:S04]  /*152d0*/  IMAD.WIDE.U32 R6, R2, c[0x0][0x3a0], RZ ;  /* 0x0000e80002067a25 */ /* 0x004fc800078e00ff */
[----:B------:R-:W-:-:S05]  /*152e0*/  IMAD R2, R2, c[0x0][0x3a4], R14 ;  /* 0x0000e90002027a24 */ /* 0x000fca00078e020e */
[----:B------:R-:W-:Y:S02]  /*152f0*/  IADD3 R3, R7, R2, RZ ;  /* 0x0000000207037210 */ /* 0x000fe40007ffe0ff */
[----:B------:R-:W-:-:S05]  /*15300*/  MOV R2, R6 ;  /* 0x0000000600027202 */ /* 0x000fca0000000f00 */
[----:B------:R-:W-:Y:S01]  /*15310*/  IMAD.WIDE.U32 R6, R24, c[0x0][0x3e8], R2 ;  /* 0x0000fa0018067a25 */ /* 0x000fe200078e0002 */
[----:B------:R-:W-:-:S03]  /*15320*/  SHF.R.S32.HI R3, RZ, 0x1f, R0 ;  /* 0x0000001fff037819 */ /* 0x000fc60000011400 */
[----:B------:R-:W-:Y:S01]  /*15330*/  IMAD R7, R24, c[0x0][0x3ec], R7 ;  /* 0x0000fb0018077a24 */ /* 0x000fe200078e0207 */
[----:B-1----:R-:W-:Y:S01]  /*15340*/  SHF.R.S32.HI R25, RZ, 0x1f, R26 ;  /* 0x0000001fff197819 */ /* 0x002fe2000001141a */
[----:B------:R-:W-:Y:S01]  /*15350*/  IMAD R8, R3, c[0x0][0x3f0], RZ ;  /* 0x0000fc0003087a24 */ /* 0x000fe200078e02ff */
[----:B------:R-:W-:Y:S01]  /*15360*/  SHF.L.U32 R3, R241, 0x1, RZ ;  /* 0x00000001f1037819 */ /* 0x000fe200000006ff */
[----:B------:R-:W-:Y:S01]  /*15370*/  IMAD.WIDE.U32 R6, R0, c[0x0][0x3f0], R6 ;  /* 0x0000fc0000067a25 */ /* 0x000fe200078e0006 */
[----:B------:R-:W-:-:S03]  /*15380*/  LEA.HI R25, R25, R26, RZ, 0x2 ;  /* 0x0000001a19197211 */ /* 0x000fc600078f10ff */
[----:B------:R-:W1:Y:S01]  /*15390*/  LDS.128 R36, [R3+0x880] ;  /* 0x0008800003247984 */ /* 0x000e620000000c00 */
[----:B------:R-:W-:-:S03]  /*153a0*/  LOP3.LUT R25, R25, 0xfffffffc, RZ, 0xc0, !PT ;  /* 0xfffffffc19197812 */ /* 0x000fc600078ec0ff */
[----:B------:R-:W2:Y:S01]  /*153b0*/  LDS.128 R48, [R3+0x1080] ;  /* 0x0010800003307984 */ /* 0x000ea20000000c00 */
[----:B------:R-:W-:-:S03]  /*153c0*/  IADD3 R25, -R25, R26, RZ ;  /* 0x0000001a19197210 */ /* 0x000fc60007ffe1ff */
[----:B------:R-:W3:Y:S01]  /*153d0*/  LDS.128 R60, [R3+0x1880] ;  /* 0x00188000033c7984 */ /* 0x000ee20000000c00 */
[----:B------:R-:W-:-:S03]  /*153e0*/  LEA R5, R25, R243, 0x5 ;  /* 0x000000f319057211 */ /* 0x000fc600078e28ff */
[----:B------:R-:W4:Y:S01]  /*153f0*/  LDS.128 R24, [R3+0x80] ;  /* 0x0000800003187984 */ /* 0x000f220000000c00 */
[----:B------:R-:W-:-:S03]  /*15400*/  LEA R5, R75, R5, 0x7 ;  /* 0x000000054b057211 */ /* 0x000fc600078e38ff */
[----:B------:R-:W1:Y:S02]  /*15410*/  LDS.128 R20, [R3+0x2080] ;  /* 0x0020800003147984 */ /* 0x000e640000000c00 */
[----:B------:R-:W-:Y:S02]  /*15420*/  @P5 IMAD.HI.U32 R9, R5, c[0x0][0x4ec], RZ ;  /* 0x00013b0005095a27 */ /* 0x000fe400078e00ff */
[----:B------:R-:W1:Y:S02]  /*15430*/  LDS.128 R32, [R3+0x2880] ;  /* 0x0028800003207984 */ /* 0x000e640000000c00 */
[----:B------:R-:W-:Y:S01]  /*15440*/  IMAD.MOV.U32 R2, RZ, RZ, R5 ;  /* 0x000000ffff027224 */ /* 0x000fe200078e0005 */
[----:B------:R-:W-:Y:S01]  /*15450*/  @P5 SHF.R.U32.HI R2, RZ, c[0x0][0x4f0], R9 ;  /* 0x00013c00ff025a19 */ /* 0x000fe20000011609 */
[----:B------:R-:W-:Y:S01]  /*15460*/  IMAD R9, R0, c[0x0][0x3f4], R8 ;  /* 0x0000fd0000097a24 */ /* 0x000fe200078e0208 */
[----:B------:R-:W1:Y:S02]  /*15470*/  LDS.128 R44, [R3+0x3080] ;  /* 0x00308000032c7984 */ /* 0x000e640000000c00 */
[----:B------:R-:W-:Y:S01]  /*15480*/  SHF.R.S32.HI R8, RZ, 0x1f, R2 ;  /* 0x0000001fff087819 */ /* 0x000fe20000011402 */
[----:B------:R-:W-:Y:S01]  /*15490*/  IMAD.IADD R7, R7, 0x1, R9 ;  /* 0x0000000107077824 */ /* 0x000fe200078e0209 */
[----:B------:R-:W-:Y:S01]  /*154a0*/  IADD3 R0, -R2, RZ, RZ ;  /* 0x000000ff02007210 */ /* 0x000fe20007ffe1ff */
[----:B------:R-:W1:Y:S04]  /*154b0*/  LDS.128 R56, [R3+0x3880] ;  /* 0x0038800003387984 */ /* 0x000e680000000c00 */
[----:B------:R-:W1:Y:S01]  /*154c0*/  LDS.128 R16, [R3+0x4080] ;  /* 0x0040800003107984 */ /* 0x000e620000000c00 */
[----:B------:R-:W-:-:S03]  /*154d0*/  IMAD R0, R0, c[0x0][0x4e8], R5 ;  /* 0x00013a0000007a24 */ /* 0x000fc600078e0205 */
[----:B------:R-:W1:Y:S02]  /*154e0*/  LDS.128 R28, [R3+0x4880] ;  /* 0x00488000031c7984 */ /* 0x000e640000000c00 */
[----:B------:R-:W-:Y:S02]  /*154f0*/  SHF.R.S32.HI R5, RZ, 0x1f, R0 ;  /* 0x0000001fff057819 */ /* 0x000fe40000011400 */
[----:B------:R-:W1:Y:S03]  /*15500*/  LDS.128 R40, [R3+0x5080] ;  /* 0x0050800003287984 */ /* 0x000e660000000c00 */
[----:B------:R-:W-:Y:S01]  /*15510*/  IMAD R5, R5, c[0x0][0x3d8], RZ ;  /* 0x0000f60005057a24 */ /* 0x000fe200078e02ff */
[----:B------:R5:W1:Y:S02]  /*15520*/  LDS.128 R52, [R3+0x5880] ;  /* 0x0058800003347984 */ /* 0x000a640000000c00 */
[----:B-----5:R-:W-:-:S04]  /*15530*/  IMAD R3, R8, c[0x0][0x3e0], RZ ;  /* 0x0000f80008037a24 */ /* 0x020fc800078e02ff */
[C---:B------:R-:W-:Y:S02]  /*15540*/  IMAD R8, R2.reuse, c[0x0][0x3e4], R3 ;  /* 0x0000f90002087a24 */ /* 0x040fe400078e0203 */
[----:B------:R-:W-:-:S05]  /*15550*/  IMAD.WIDE.U32 R2, R2, c[0x0][0x3e0], R6 ;  /* 0x0000f80002027a25 */ /* 0x000fca00078e0006 */
[----:B------:R-:W-:-:S05]  /*15560*/  IADD3 R3, R3, R8, RZ ;  /* 0x0000000803037210 */ /* 0x000fca0007ffe0ff */
[----:B------:R-:W-:-:S04]  /*15570*/  IMAD.WIDE.U32 R2, R0, c[0x0][0x3d8], R2 ;  /* 0x0000f60000027a25 */ /* 0x000fc800078e0002 */
[----:B------:R-:W-:Y:S01]  /*15580*/  IMAD R0, R0, c[0x0][0x3dc], R5 ;  /* 0x0000f70000007a24 */ /* 0x000fe200078e0205 */
[----:B------:R-:W-:-:S04]  /*15590*/  LEA R13, P0, R2, c[0x0][0x380], 0x1 ;  /* 0x0000e000020d7a11 */ /* 0x000fc800078008ff */
[----:B------:R-:W-:-:S04]  /*155a0*/  IADD3 R0, R3, R0, RZ ;  /* 0x0000000003007210 */ /* 0x000fc80007ffe0ff */
[----:B------:R-:W-:Y:S01]  /*155b0*/  LEA.HI.X R12, R2, c[0x0][0x384], R0, 0x1, P0 ;  /* 0x0000e100020c7a11 */ /* 0x000fe200000f0c00 */
[----:B------:R-:W-:Y:S05]  /*155c0*/  BRA.DIV ~URZ, `(.L_x_273) ;  /* 0x00003ae27f007947 */ /* 0x000fea000b800000 */
[----:B-1234-:R1:W2:Y:S02]  /*155d0*/  SHFL.IDX PT, R10, R12, RZ, 0x1c1f ;  /* 0x001c1fff0c0a7589 */ /* 0x01e2a400000e0000 */
.L_x_343:
[----:B------:R-:W-:Y:S05]  /*155e0*/  BRA.DIV ~URZ, `(.L_x_274) ;  /* 0x00003b327f007947 */ /* 0x000fea000b800000 */
[----:B------:R3:W4:Y:S02]  /*155f0*/  SHFL.IDX PT, R0, R13, RZ, 0x1c1f ;  /* 0x001c1fff0d007589 */ /* 0x00072400000e0000 */
.L_x_344:
        /* <DEDUP_REMOVED lines=18> */
.L_x_276:
[----:B------:R-:W-:Y:S05]  /*15720*/  BSYNC B0 ;  /* 0x0000000000007941 */ /* 0x000fea0003800000 */
.L_x_275:
[----:B------:R-:W-:Y:S05]  /*15730*/  BRA.DIV ~URZ, `(.L_x_277) ;  /* 0x00003a427f007947 */ /* 0x000fea000b800000 */
[----:B--2---:R2:W1:Y:S04]  /*15740*/  SHFL.IDX PT, R10, R12, 0x1, 0x1c1f ;  /* 0x003c1f000c0a7f89 */ /* 0x00446800000e0000 */
[----:B----4-:R2:W4:Y:S02]  /*15750*/  SHFL.IDX PT, R0, R13, 0x1, 0x1c1f ;  /* 0x003c1f000d007f89 */ /* 0x01052400000e0000 */
.L_x_345:
        /* <DEDUP_REMOVED lines=19> */
.L_x_279:
[----:B------:R-:W-:Y:S05]  /*15890*/  BSYNC B0 ;  /* 0x0000000000007941 */ /* 0x000fea0003800000 */
.L_x_278:
[----:B------:R-:W-:Y:S05]  /*158a0*/  BRA.DIV ~URZ, `(.L_x_280) ;  /* 0x000039927f007947 */ /* 0x000fea000b800000 */
[----:B-1----:R1:W2:Y:S02]  /*158b0*/  SHFL.IDX PT, R10, R12, 0x2, 0x1c1f ;  /* 0x005c1f000c0a7f89 */ /* 0x0022a400000e0000 */
.L_x_346:
[----:B------:R-:W-:Y:S05]  /*158c0*/  BRA.DIV ~URZ, `(.L_x_281) ;  /* 0x000039e27f007947 */ /* 0x000fea000b800000 */
[----:B----4-:R4:W1:Y:S02]  /*158d0*/  SHFL.IDX PT, R0, R13, 0x2, 0x1c1f ;  /* 0x005c1f000d007f89 */ /* 0x01086400000e0000 */
.L_x_347:
        /* <DEDUP_REMOVED lines=19> */
.L_x_283:
[----:B------:R-:W-:Y:S05]  /*15a10*/  BSYNC B0 ;  /* 0x0000000000007941 */ /* 0x000fea0003800000 */
.L_x_282:
[----:B------:R-:W-:Y:S05]  /*15a20*/  BRA.DIV ~URZ, `(.L_x_284) ;  /* 0x000038e27f007947 */ /* 0x000fea000b800000 */
[----:B-1----:R1:W3:Y:S04]  /*15a30*/  SHFL.IDX PT, R6, R12, 0x3, 0x1c1f ;  /* 0x007c1f000c067f89 */ /* 0x0022e800000e0000 */
[----:B------:R1:W4:Y:S02]  /*15a40*/  SHFL.IDX PT, R0, R13, 0x3, 0x1c1f ;  /* 0x007c1f000d007f89 */ /* 0x00032400000e0000 */
.L_x_348:
        /* <DEDUP_REMOVED lines=20> */
.L_x_272:
[----:B--2---:R-:W2:Y:S04]  /*15b90*/  LDL.LU R6, [R1+0xc] ;  /* 0x00000c0001067983 */ /* 0x004ea80000300800 */
[----:B------:R-:W3:Y:S01]  /*15ba0*/  LDL.LU R7, [R1+0x50] ;  /* 0x0000500001077983 */ /* 0x000ee20000300800 */
[----:B------:R-:W-:Y:S02]  /*15bb0*/  IMAD R14, R14, c[0x0][0x408], RZ ;  /* 0x000102000e0e7a24 */ /* 0x000fe400078e02ff */
[----:B------:R-:W-:-:S04]  /*15bc0*/  IMAD.WIDE.U32 R4, R2, c[0x0][0x408], RZ ;  /* 0x0001020002047a25 */ /* 0x000fc800078e00ff */
[----:B------:R-:W-:-:S05]  /*15bd0*/  IMAD R2, R2, c[0x0][0x40c], R14 ;  /* 0x0001030002027a24 */ /* 0x000fca00078e020e */
[----:B------:R-:W-:Y:S02]  /*15be0*/  IADD3 R5, R5, R2, RZ ;  /* 0x0000000205057210 */ /* 0x000fe40007ffe0ff */
[----:B------:R-:W-:-:S05]  /*15bf0*/  SHF.R.S32.HI R2, RZ, 0x1f, R0 ;  /* 0x0000001fff027819 */ /* 0x000fca0000011400 */
[----:B------:R-:W-:-:S04]  /*15c00*/  IMAD R2, R2, c[0x0][0x440], RZ ;  /* 0x0001100002027a24 */ /* 0x000fc800078e02ff */
[----:B------:R-:W-:Y:S02]  /*15c10*/  IMAD R2, R0, c[0x0][0x444], R2 ;  /* 0x0001110000027a24 */ /* 0x000fe400078e0202 */
[----:B--2---:R-:W-:-:S04]  /*15c20*/  IMAD.WIDE.U32 R4, R6, c[0x0][0x438], R4 ;  /* 0x00010e0006047a25 */ /* 0x004fc800078e0004 */
[----:B------:R-:W-:Y:S02]  /*15c30*/  IMAD R5, R6, c[0x0][0x43c], R5 ;  /* 0x00010f0006057a24 */ /* 0x000fe400078e0205 */
[----:B------:R-:W-:-:S04]  /*15c40*/  @P5 IMAD.HI.U32 R6, R3, c[0x0][0x4ec], RZ ;  /* 0x00013b0003065a27 */ /* 0x000fc800078e00ff */
        /* <DEDUP_REMOVED lines=22> */
.L_x_349:
[----:B------:R-:W-:Y:S05]  /*15db0*/  BRA.DIV ~URZ, `(.L_x_287) ;  /* 0x000036827f007947 */ /* 0x000fea000b800000 */
[----:B------:R3:W4:Y:S02]  /*15dc0*/  SHFL.IDX PT, R0, R24, RZ, 0x1c1f ;  /* 0x001c1fff18007589 */ /* 0x00072400000e0000 */
.L_x_350:
[----:B------:R-:W5:Y:S01]  /*15dd0*/  LDL R5, [R1+0x20] ;  /* 0x0000200001057983 */ /* 0x000f620000100800 */
[----:B------:R-:W-:Y:S01]  /*15de0*/  BSSY B0, `(.L_x_288) ;  /* 0x0000049000007945 */ /* 0x000fe20003800000 */
[C---:B-----5:R-:W-:Y:S02]  /*15df0*/  IADD3 R16, R5.reuse, 0x18, RZ ;  /* 0x0000001805107810 */ /* 0x060fe40007ffe0ff */
[C---:B------:R-:W-:Y:S02]  /*15e00*/  IADD3 R15, R5.reuse, 0x20, RZ ;  /* 0x00000020050f7810 */ /* 0x040fe40007ffe0ff */
[C---:B------:R-:W-:Y:S02]  /*15e10*/  IADD3 R14, R5.reuse, 0x28, RZ ;  /* 0x00000028050e7810 */ /* 0x040fe40007ffe0ff */
[C---:B------:R-:W-:Y:S02]  /*15e20*/  IADD3 R13, R5.reuse, 0x30, RZ ;  /* 0x00000030050d7810 */ /* 0x040fe40007ffe0ff */
[----:B------:R-:W-:-:S02]  /*15e30*/  IADD3 R12, R5, 0x38, RZ ;  /* 0x00000038050c7810 */ /* 0x000fc40007ffe0ff */
[C---:B------:R-:W-:Y:S02]  /*15e40*/  IADD3 R11, R5.reuse, 0x40, RZ ;  /* 0x00000040050b7810 */ /* 0x040fe40007ffe0ff */
[C---:B------:R-:W-:Y:S02]  /*15e50*/  IADD3 R10, R5.reuse, 0x48, RZ ;  /* 0x00000048050a7810 */ /* 0x040fe40007ffe0ff */
[C---:B------:R-:W-:Y:S02]  /*15e60*/  IADD3 R9, R5.reuse, 0x50, RZ ;  /* 0x0000005005097810 */ /* 0x040fe40007ffe0ff */
[C---:B------:R-:W-:Y:S02]  /*15e70*/  IADD3 R8, R5.reuse, 0x58, RZ ;  /* 0x0000005805087810 */ /* 0x040fe40007ffe0ff */
[C---:B------:R-:W-:Y:S02]  /*15e80*/  IADD3 R7, R5.reuse, 0x8, RZ ;  /* 0x0000000805077810 */ /* 0x040fe40007ffe0ff */
[----:B------:R-:W-:-:S02]  /*15e90*/  IADD3 R6, R5, 0x10, RZ ;  /* 0x0000001005067810 */ /* 0x000fc40007ffe0ff */
[----:B------:R-:W-:Y:S02]  /*15ea0*/  SHF.R.S32.HI R28, RZ, 0x1f, R15 ;  /* 0x0000001fff1c7819 */ /* 0x000fe4000001140f */
[----:B------:R-:W-:Y:S02]  /*15eb0*/  SHF.R.S32.HI R29, RZ, 0x1f, R14 ;  /* 0x0000001fff1d7819 */ /* 0x000fe4000001140e */
[----:B------:R-:W-:Y:S02]  /*15ec0*/  SHF.R.S32.HI R31, RZ, 0x1f, R13 ;  /* 0x0000001fff1f7819 */ /* 0x000fe4000001140d */
[----:B------:R-:W-:Y:S02]  /*15ed0*/  SHF.R.S32.HI R30, RZ, 0x1f, R12 ;  /* 0x0000001fff1e7819 */ /* 0x000fe4000001140c */
[----:B------:R-:W-:Y:S02]  /*15ee0*/  SHF.R.S32.HI R32, RZ, 0x1f, R11 ;  /* 0x0000001fff207819 */ /* 0x000fe4000001140b */
[----:B------:R-:W-:-:S02]  /*15ef0*/  SHF.R.S32.HI R33, RZ, 0x1f, R10 ;  /* 0x0000001fff217819 */ /* 0x000fc4000001140a */
[----:B------:R-:W-:Y:S02]  /*15f00*/  SHF.R.S32.HI R34, RZ, 0x1f, R9 ;  /* 0x0000001fff227819 */ /* 0x000fe40000011409 */
[----:B------:R-:W-:Y:S02]  /*15f10*/  SHF.R.S32.HI R35, RZ, 0x1f, R8 ;  /* 0x0000001fff237819 */ /* 0x000fe40000011408 */
[----:B------:R-:W-:Y:S02]  /*15f20*/  SHF.R.S32.HI R26, RZ, 0x1f, R7 ;  /* 0x0000001fff1a7819 */ /* 0x000fe40000011407 */
[----:B------:R-:W-:Y:S02]  /*15f30*/  SHF.R.S32.HI R25, RZ, 0x1f, R6 ;  /* 0x0000001fff197819 */ /* 0x000fe40000011406 */
[----:B------:R-:W-:Y:S01]  /*15f40*/  SHF.R.S32.HI R27, RZ, 0x1f, R16 ;  /* 0x0000001fff1b7819 */ /* 0x000fe20000011410 */
[----:B------:R-:W-:Y:S05]  /*15f50*/  @P0 BRA `(.L_x_289) ;  /* 0x0000031000000947 */ /* 0x000fea0003800000 */
[----:B------:R-:W-:Y:S02]  /*15f60*/  ISETP.GE.AND P0, PT, R5, c[0x0][0x3c8], PT ;  /* 0x0000f20005007a0c */ /* 0x000fe40003f06270 */
[----:B------:R-:W-:-:S02]  /*15f70*/  ISETP.GE.AND P1, PT, R7, c[0x0][0x3c8], PT ;  /* 0x0000f20007007a0c */ /* 0x000fc40003f26270 */
[----:B------:R-:W-:Y:S02]  /*15f80*/  ISETP.GE.AND P3, PT, R6, c[0x0][0x3c8], PT ;  /* 0x0000f20006007a0c */ /* 0x000fe40003f66270 */
[----:B------:R-:W-:-:S07]  /*15f90*/  ISETP.GE.AND P4, PT, R16, c[0x0][0x3c8], PT ;  /* 0x0000f20010007a0c */ /* 0x000fce0003f86270 */
[----:B----4-:R-:W-:Y:S02]  /*15fa0*/  @!P0 IMAD.MOV.U32 R2, RZ, RZ, R0 ;  /* 0x000000ffff028224 */ /* 0x010fe400078e0000 */
[----:B--2---:R-:W-:-:S04]  /*15fb0*/  @!P0 IMAD.MOV.U32 R3, RZ, RZ, R4 ;  /* 0x000000ffff038224 */ /* 0x004fc800078e0004 */
[----:B------:R-:W-:Y:S01]  /*15fc0*/  @!P0 IMAD.WIDE R18, R5, 0x4, R2 ;  /* 0x0000000405128825 */ /* 0x000fe200078e0202 */
[----:B------:R-:W-:-:S04]  /*15fd0*/  @!P1 LEA R2, P2, R7, R0, 0x2 ;  /* 0x0000000007029211 */ /* 0x000fc800078410ff */
[----:B------:R-:W-:Y:S01]  /*15fe0*/  @!P1 LEA.HI.X R3, R7, R4, R26, 0x2, P2 ;  /* 0x0000000407039211 */ /* 0x000fe200010f141a */
[----:B------:R2:W-:Y:S01]  /*15ff0*/  @!P0 ST.E.64 [R18.64], R128 ;  /* 0x0000008012008985 */ /* 0x0005e2000c101b06 */
[----:B------:R-:W-:-:S03]  /*16000*/  ISETP.GE.AND P2, PT, R14, c[0x0][0x3c8], PT ;  /* 0x0000f2000e007a0c */ /* 0x000fc60003f46270 */
[----:B------:R4:W-:Y:S01]  /*16010*/  @!P1 ST.E.64 [R2.64], R124 ;  /* 0x0000007c02009985 */ /* 0x0009e2000c101b06 */
[----:B------:R-:W-:Y:S02]  /*16020*/  ISETP.GE.AND P1, PT, R15, c[0x0][0x3c8], PT ;  /* 0x0000f2000f007a0c */ /* 0x000fe40003f26270 */
[----:B--2---:R-:W-:-:S04]  /*16030*/  @!P3 LEA R18, P0, R6, R0, 0x2 ;  /* 0x000000000612b211 */ /* 0x004fc800078010ff */
[----:B------:R-:W-:Y:S02]  /*16040*/  @!P3 LEA.HI.X R19, R6, R4, R25, 0x2, P0 ;  /* 0x000000040613b211 */ /* 0x000fe400000f1419 */
[----:B----4-:R-:W-:-:S03]  /*16050*/  @!P4 LEA R2, P0, R16, R0, 0x2 ;  /* 0x000000001002c211 */ /* 0x010fc600078010ff */
[----:B------:R2:W-:Y:S01]  /*16060*/  @!P3 ST.E.64 [R18.64], R120 ;  /* 0x000000781200b985 */ /* 0x0005e2000c101b06 */
[----:B------:R-:W-:Y:S02]  /*16070*/  @!P4 LEA.HI.X R3, R16, R4, R27, 0x2, P0 ;  /* 0x000000041003c211 */ /* 0x000fe400000f141b */
[----:B------:R-:W-:-:S03]  /*16080*/  ISETP.GE.AND P3, PT, R11, c[0x0][0x3c8], PT ;  /* 0x0000f2000b007a0c */ /* 0x000fc60003f66270 */
[----:B------:R4:W-:Y:S01]  /*16090*/  @!P4 ST.E.64 [R2.64], R116 ;  /* 0x000000740200c985 */ /* 0x0009e2000c101b06 */
[----:B------:R-:W-:Y:S02]  /*160a0*/  ISETP.GE.AND P4, PT, R13, c[0x0][0x3c8], PT ;  /* 0x0000f2000d007a0c */ /* 0x000fe40003f86270 */
[----:B--2---:R-:W-:-:S04]  /*160b0*/  @!P1 LEA R18, P0, R15, R0, 0x2 ;  /* 0x000000000f129211 */ /* 0x004fc800078010ff */
[----:B------:R-:W-:Y:S02]  /*160c0*/  @!P1 LEA.HI.X R19, R15, R4, R28, 0x2, P0 ;  /* 0x000000040f139211 */ /* 0x000fe400000f141c */
[----:B----4-:R-:W-:-:S03]  /*160d0*/  @!P2 LEA R2, P0, R14, R0, 0x2 ;  /* 0x000000000e02a211 */ /* 0x010fc600078010ff */
[----:B------:R2:W-:Y:S01]  /*160e0*/  @!P1 ST.E.64 [R18.64], R112 ;  /* 0x0000007012009985 */ /* 0x0005e2000c101b06 */
[----:B------:R-:W-:Y:S02]  /*160f0*/  ISETP.GE.AND P1, PT, R12, c[0x0][0x3c8], PT ;  /* 0x0000f2000c007a0c */ /* 0x000fe40003f26270 */
[----:B------:R-:W-:Y:S02]  /*16100*/  @!P2 LEA.HI.X R3, R14, R4, R29, 0x2, P0 ;  /* 0x000000040e03a211 */ /* 0x000fe400000f141d */
[----:B------:R-:W-:-:S03]  /*16110*/  @!P4 LEA R20, P0, R13, R0, 0x2 ;  /* 0x000000000d14c211 */ /* 0x000fc600078010ff */
        /* <DEDUP_REMOVED lines=11> */
[----:B-----5:R-:W-:-:S03]  /*161d0*/  @!P4 LEA R20, P0, R10, R0, 0x2 ;  /* 0x000000000a14c211 */ /* 0x020fc600078010ff */
[----:B------:R4:W-:Y:S01]  /*161e0*/  @!P3 ST.E.64 [R2.64], R108 ;  /* 0x0000006c0200b985 */ /* 0x0009e2000c101b06 */
[----:B------:R-:W-:-:S05]  /*161f0*/  @!P4 LEA.HI.X R21, R10, R4, R33, 0x2, P0 ;  /* 0x000000040a15c211 */ /* 0x000fca00000f1421 */
[----:B------:R1:W-:Y:S01]  /*16200*/  @!P4 ST.E.64 [R20.64], R178 ;  /* 0x000000b21400c985 */ /* 0x0003e2000c101b06 */
[----:B--2---:R-:W-:-:S04]  /*16210*/  @!P2 LEA R18, P0, R9, R0, 0x2 ;  /* 0x000000000912a211 */ /* 0x004fc800078010ff */
[----:B------:R-:W-:Y:S02]  /*16220*/  @!P2 LEA.HI.X R19, R9, R4, R34, 0x2, P0 ;  /* 0x000000040913a211 */ /* 0x000fe400000f1422 */
[----:B----4-:R-:W-:-:S03]  /*16230*/  @!P1 LEA R2, P0, R8, R0, 0x2 ;  /* 0x0000000008029211 */ /* 0x010fc600078010ff */
[----:B------:R1:W-:Y:S01]  /*16240*/  @!P2 ST.E.64 [R18.64], R170 ;  /* 0x000000aa1200a985 */ /* 0x0003e2000c101b06 */
[----:B------:R-:W-:-:S05]  /*16250*/  @!P1 LEA.HI.X R3, R8, R4, R35, 0x2, P0 ;  /* 0x0000000408039211 */ /* 0x000fca00000f1423 */
[----:B------:R1:W-:Y:S04]  /*16260*/  @!P1 ST.E.64 [R2.64], R96 ;  /* 0x0000006002009985 */ /* 0x0003e8000c101b06 */
.L_x_289:
[----:B------:R-:W-:Y:S05]  /*16270*/  BSYNC B0 ;  /* 0x0000000000007941 */ /* 0x000fea0003800000 */
.L_x_288:
[----:B------:R-:W-:Y:S05]  /*16280*/  BRA.DIV ~URZ, `(.L_x_290) ;  /* 0x000032127f007947 */ /* 0x000fea000b800000 */
[----:B--2---:R2:W1:Y:S04]  /*16290*/  SHFL.IDX PT, R4, R17, 0x1, 0x1c1f ;  /* 0x003c1f0011047f89 */ /* 0x00446800000e0000 */
[----:B----4-:R2:W4:Y:S02]  /*162a0*/  SHFL.IDX PT, R0, R24, 0x1, 0x1c1f ;  /* 0x003c1f0018007f89 */ /* 0x01052400000e0000 */
.L_x_351:
[----:B------:R-:W-:Y:S01]  /*162b0*/  BSSY B0, `(.L_x_291) ;  /* 0x0000034000007945 */ /* 0x000fe20003800000 */
[----:B------:R-:W-:Y:S05]  /*162c0*/  @P6 BRA `(.L_x_292) ;  /* 0x0000032000006947 */ /* 0x000fea0003800000 */
[----:B------:R-:W5:Y:S01]  /*162d0*/  LDL R5, [R1+0x20] ;  /* 0x0000200001057983 */ /* 0x000f620000100800 */
[----:B------:R-:W-:Y:S02]  /*162e0*/  ISETP.GE.AND P0, PT, R7, c[0x0][0x3c8], PT ;  /* 0x0000f20007007a0c */ /* 0x000fe40003f06270 */
[----:B------:R-:W-:Y:S02]  /*162f0*/  ISETP.GE.AND P3, PT, R6, c[0x0][0x3c8], PT ;  /* 0x0000f20006007a0c */ /* 0x000fe40003f66270 */
[----:B------:R-:W-:-:S09]  /*16300*/  ISETP.GE.AND P4, PT, R16, c[0x0][0x3c8], PT ;  /* 0x0000f20010007a0c */ /* 0x000fd20003f86270 */
[----:B-1--4-:R-:W-:-:S04]  /*16310*/  @!P0 LEA R2, P2, R7, R0, 0x2 ;  /* 0x0000000007028211 */ /* 0x012fc800078410ff */
[----:B------:R-:W-:Y:S02]  /*16320*/  @!P0 LEA.HI.X R3, R7, R4, R26, 0x2, P2 ;  /* 0x0000000407038211 */ /* 0x000fe400010f141a */
[----:B------:R-:W-:Y:S02]  /*16330*/  ISETP.GE.AND P2, PT, R15, c[0x0][0x3c8], PT ;  /* 0x0000f2000f007a0c */ /* 0x000fe40003f46270 */
[----:B-----5:R-:W-:-:S13]  /*16340*/  ISETP.GE.AND P1, PT, R5, c[0x0][0x3c8], PT ;  /* 0x0000f20005007a0c */ /* 0x020fda0003f26270 */
[----:B------:R-:W-:Y:S02]  /*16350*/  @!P1 IMAD.MOV.U32 R18, RZ, RZ, R0 ;  /* 0x000000ffff129224 */ /* 0x000fe400078e0000 */
[----:B------:R-:W-:-:S04]  /*16360*/  @!P1 IMAD.MOV.U32 R19, RZ, RZ, R4 ;  /* 0x000000ffff139224 */ /* 0x000fc800078e0004 */
[----:B------:R-:W-:-:S05]  /*16370*/  @!P1 IMAD.WIDE R18, R5, 0x4, R18 ;  /* 0x0000000405129825 */ /* 0x000fca00078e0212 */
[----:B------:R1:W-:Y:S01]  /*16380*/  @!P1 ST.E.64 [R18.64], R172 ;  /* 0x000000ac12009985 */ /* 0x0003e2000c101b06 */
[----:B------:R-:W-:-:S03]  /*16390*/  ISETP.GE.AND P1, PT, R14, c[0x0][0x3c8], PT ;  /* 0x0000f2000e007a0c */ /* 0x000fc60003f26270 */
[----:B------:R4:W-:Y:S01]  /*163a0*/  @!P0 ST.E.64 [R2.64], R174 ;  /* 0x000000ae02008985 */ /* 0x0009e2000c101b06 */
[-C--:B-1----:R-:W-:Y:S02]  /*163b0*/  @!P3 LEA R18, P5, R6, R0.reuse, 0x2 ;  /* 0x000000000612b211 */ /* 0x082fe400078a10ff */
[----:B----4-:R-:W-:Y:S02]  /*163c0*/  @!P4 LEA R2, P0, R16, R0, 0x2 ;  /* 0x000000001002c211 */ /* 0x010fe400078010ff */
[-C--:B------:R-:W-:Y:S02]  /*163d0*/  @!P3 LEA.HI.X R19, R6, R4.reuse, R25, 0x2, P5 ;  /* 0x000000040613b211 */ /* 0x080fe400028f1419 */
[----:B------:R-:W-:Y:S02]  /*163e0*/  @!P4 LEA.HI.X R3, R16, R4, R27, 0x2, P0 ;  /* 0x000000041003c211 */ /* 0x000fe400000f141b */
[----:B------:R-:W-:Y:S01]  /*163f0*/  ISETP.GE.AND P0, PT, R13, c[0x0][0x3c8], PT ;  /* 0x0000f2000d007a0c */ /* 0x000fe20003f06270 */
[----:B------:R1:W-:Y:S01]  /*16400*/  @!P3 ST.E.64 [R18.64], R176 ;  /* 0x000000b01200b985 */ /* 0x0003e2000c101b06 */
[----:B------:R-:W-:-:S03]  /*16410*/  ISETP.GE.AND P5, PT, R11, c[0x0][0x3c8], PT ;  /* 0x0000f2000b007a0c */ /* 0x000fc60003fa6270 */
[----:B------:R4:W-:Y:S01]  /*16420*/  @!P4 ST.E.64 [R2.64], R118 ;  /* 0x000000760200c985 */ /* 0x0009e2000c101b06 */
        /* <DEDUP_REMOVED lines=10> */
[CC--:B----4-:R-:W-:Y:S02]  /*164d0*/  @!P4 LEA R2, P1, R12.reuse, R0.reuse, 0x2 ;  /* 0x000000000c02c211 */ /* 0x0d0fe400078210ff */
[----:B------:R-:W-:Y:S01]  /*164e0*/  ISETP.GE.AND P2, PT, R9, c[0x0][0x3c8], PT ;  /* 0x0000f20009007a0c */ /* 0x000fe20003f46270 */
[----:B------:R1:W-:Y:S01]  /*164f0*/  @!P0 ST.E.64 [R18.64], R126 ;  /* 0x0000007e12008985 */ /* 0x0003e2000c101b06 */
[----:B------:R-:W-:Y:S02]  /*16500*/  @!P5 LEA R22, P0, R11, R0, 0x2 ;  /* 0x000000000b16d211 */ /* 0x000fe400078010ff */
[----:B------:R-:W-:Y:S02]  /*16510*/  @!P4 LEA.HI.X R3, R12, R4, R30, 0x2, P1 ;  /* 0x000000040c03c211 */ /* 0x000fe400008f141e */
[----:B------:R-:W-:-:S02]  /*16520*/  ISETP.GE.AND P1, PT, R8, c[0x0][0x3c8], PT ;  /* 0x0000f20008007a0c */ /* 0x000fc40003f26270 */
[----:B------:R-:W-:Y:S01]  /*16530*/  @!P5 LEA.HI.X R23, R11, R4, R32, 0x2, P0 ;  /* 0x000000040b17d211 */ /* 0x000fe200000f1420 */
[----:B------:R4:W-:Y:S01]  /*16540*/  @!P4 ST.E.64 [R2.64], R130 ;  /* 0x000000820200c985 */ /* 0x0009e2000c101b06 */
[----:B------:R-:W-:-:S03]  /*16550*/  @!P3 LEA R20, P0, R10, R0, 0x2 ;  /* 0x000000000a14b211 */ /* 0x000fc600078010ff */
[----:B------:R2:W-:Y:S01]  /*16560*/  @!P5 ST.E.64 [R22.64], R182 ;  /* 0x000000b61600d985 */ /* 0x0005e2000c101b06 */
[----:B------:R-:W-:-:S05]  /*16570*/  @!P3 LEA.HI.X R21, R10, R4, R33, 0x2, P0 ;  /* 0x000000040a15b211 */ /* 0x000fca00000f1421 */
[----:B------:R2:W-:Y:S01]  /*16580*/  @!P3 ST.E.64 [R20.64], R180 ;  /* 0x000000b41400b985 */ /* 0x0005e2000c101b06 */
[----:B-1----:R-:W-:-:S04]  /*16590*/  @!P2 LEA R18, P0, R9, R0, 0x2 ;  /* 0x000000000912a211 */ /* 0x002fc800078010ff */
[----:B------:R-:W-:Y:S02]  /*165a0*/  @!P2 LEA.HI.X R19, R9, R4, R34, 0x2, P0 ;  /* 0x000000040913a211 */ /* 0x000fe400000f1422 */
[----:B----4-:R-:W-:-:S03]  /*165b0*/  @!P1 LEA R2, P0, R8, R0, 0x2 ;  /* 0x0000000008029211 */ /* 0x010fc600078010ff */
[----:B------:R2:W-:Y:S01]  /*165c0*/  @!P2 ST.E.64 [R18.64], R110 ;  /* 0x0000006e1200a985 */ /* 0x0005e2000c101b06 */
[----:B------:R-:W-:-:S05]  /*165d0*/  @!P1 LEA.HI.X R3, R8, R4, R35, 0x2, P0 ;  /* 0x0000000408039211 */ /* 0x000fca00000f1423 */
[----:B------:R2:W-:Y:S04]  /*165e0*/  @!P1 ST.E.64 [R2.64], R86 ;  /* 0x0000005602009985 */ /* 0x0005e8000c101b06 */
.L_x_292:
[----:B------:R-:W-:Y:S05]  /*165f0*/  BSYNC B0 ;  /* 0x0000000000007941 */ /* 0x000fea0003800000 */
.L_x_291:
[----:B------:R-:W-:Y:S05]  /*16600*/  BRA.DIV ~URZ, `(.L_x_293) ;  /* 0x00002f527f007947 */ /* 0x000fea000b800000 */
[----:B-1----:R1:W2:Y:S02]  /*16610*/  SHFL.IDX PT, R4, R17, 0x2, 0x1c1f ;  /* 0x005c1f0011047f89 */ /* 0x0022a400000e0000 */
.L_x_352:
[----:B------:R-:W-:Y:S05]  /*16620*/  BRA.DIV ~URZ, `(.L_x_294) ;  /* 0x00002fa27f007947 */ /* 0x000fea000b800000 */
[----:B----4-:R4:W1:Y:S02]  /*16630*/  SHFL.IDX PT, R0, R24, 0x2, 0x1c1f ;  /* 0x005c1f0018007f89 */ /* 0x01086400000e0000 */
.L_x_353:
[----:B--2---:R-:W2:Y:S01]  /*16640*/  LDL R2, [R1+0x40] ;  /* 0x0000400001027983 */ /* 0x004ea20000100800 */
[----:B------:R-:W-:Y:S01]  /*16650*/  BSSY B0, `(.L_x_295) ;  /* 0x0000035000007945 */ /* 0x000fe20003800000 */
[----:B--2---:R-:W-:-:S13]  /*16660*/  LOP3.LUT P0, RZ, R2, 0x1, RZ, 0xc0, !PT ;  /* 0x0000000102ff7812 */ /* 0x004fda000780c0ff */
[----:B------:R-:W-:Y:S05]  /*16670*/  @P0 BRA `(.L_x_296) ;  /* 0x0000032000000947 */ /* 0x000fea0003800000 */
[----:B------:R-:W2:Y:S01]  /*16680*/  LDL R5, [R1+0x20] ;  /* 0x0000200001057983 */ /* 0x000ea20000100800 */
[----:B------:R-:W-:Y:S02]  /*16690*/  ISETP.GE.AND P2, PT, R7, c[0x0][0x3c8], PT ;  /* 0x0000f20007007a0c */ /* 0x000fe40003f46270 */
[----:B------:R-:W-:Y:S02]  /*166a0*/  ISETP.GE.AND P4, PT, R6, c[0x0][0x3c8], PT ;  /* 0x0000f20006007a0c */ /* 0x000fe40003f86270 */
[----:B------:R-:W-:Y:S02]  /*166b0*/  ISETP.GE.AND P3, PT, R16, c[0x0][0x3c8], PT ;  /* 0x0000f20010007a0c */ /* 0x000fe40003f66270 */
[----:B------:R-:W-:-:S07]  /*166c0*/  ISETP.GE.AND P6, PT, R13, c[0x0][0x3c8], PT ;  /* 0x0000f2000d007a0c */ /* 0x000fce0003fc6270 */
[----:B-1----:R-:W-:-:S04]  /*166d0*/  @!P2 LEA R2, P1, R7, R0, 0x2 ;  /* 0x000000000702a211 */ /* 0x002fc800078210ff */
[----:B------:R-:W-:Y:S02]  /*166e0*/  @!P2 LEA.HI.X R3, R7, R4, R26, 0x2, P1 ;  /* 0x000000040703a211 */ /* 0x000fe400008f141a */
[----:B------:R-:W-:Y:S02]  /*166f0*/  ISETP.GE.AND P1, PT, R15, c[0x0][0x3c8], PT ;  /* 0x0000f2000f007a0c */ /* 0x000fe40003f26270 */
[----:B--2---:R-:W-:-:S13]  /*16700*/  ISETP.GE.AND P0, PT, R5, c[0x0][0x3c8], PT ;  /* 0x0000f20005007a0c */ /* 0x004fda0003f06270 */
[----:B------:R-:W-:Y:S02]  /*16710*/  @!P0 IMAD.MOV.U32 R18, RZ, RZ, R0 ;  /* 0x000000ffff128224 */ /* 0x000fe400078e0000 */
[----:B------:R-:W-:-:S04]  /*16720*/  @!P0 IMAD.MOV.U32 R19, RZ, RZ, R4 ;  /* 0x000000ffff138224 */ /* 0x000fc800078e0004 */
[----:B------:R-:W-:-:S05]  /*16730*/  @!P0 IMAD.WIDE R18, R5, 0x4, R18 ;  /* 0x0000000405128825 */ /* 0x000fca00078e0212 */
[----:B------:R1:W-:Y:S01]  /*16740*/  @!P0 ST.E.64 [R18.64], R40 ;  /* 0x0000002812008985 */ /* 0x0003e2000c101b06 */
[----:B------:R-:W-:-:S03]  /*16750*/  ISETP.GE.AND P0, PT, R14, c[0x0][0x3c8], PT ;  /* 0x0000f2000e007a0c */ /* 0x000fc60003f06270 */
[----:B------:R2:W-:Y:S01]  /*16760*/  @!P2 ST.E.64 [R2.64], R42 ;  /* 0x0000002a0200a985 */ /* 0x0005e2000c101b06 */
[-C--:B-1----:R-:W-:Y:S02]  /*16770*/  @!P4 LEA R18, P5, R6, R0.reuse, 0x2 ;  /* 0x000000000612c211 */ /* 0x082fe400078a10ff */
[----:B--2---:R-:W-:Y:S02]  /*16780*/  @!P3 LEA R2, P2, R16, R0, 0x2 ;  /* 0x000000001002b211 */ /* 0x004fe400078410ff */
[-C--:B------:R-:W-:Y:S02]  /*16790*/  @!P4 LEA.HI.X R19, R6, R4.reuse, R25, 0x2, P5 ;  /* 0x000000040613c211 */ /* 0x080fe400028f1419 */
[----:B------:R-:W-:Y:S02]  /*167a0*/  @!P3 LEA.HI.X R3, R16, R4, R27, 0x2, P2 ;  /* 0x000000041003b211 */ /* 0x000fe400010f141b */
[----:B------:R-:W-:Y:S01]  /*167b0*/  @!P1 LEA R20, P5, R15, R0, 0x2 ;  /* 0x000000000f149211 */ /* 0x000fe200078a10ff */
[----:B------:R1:W-:Y:S01]  /*167c0*/  @!P4 ST.E.64 [R18.64], R44 ;  /* 0x0000002c1200c985 */ /* 0x0003e2000c101b06 */
[----:B------:R-:W-:-:S02]  /*167d0*/  ISETP.GE.AND P4, PT, R12, c[0x0][0x3c8], PT ;  /* 0x0000f2000c007a0c */ /* 0x000fc40003f86270 */
[----:B------:R-:W-:Y:S01]  /*167e0*/  @!P1 LEA.HI.X R21, R15, R4, R28, 0x2, P5 ;  /* 0x000000040f159211 */ /* 0x000fe200028f141c */
[----:B------:R2:W-:Y:S01]  /*167f0*/  @!P3 ST.E.64 [R2.64], R46 ;  /* 0x0000002e0200b985 */ /* 0x0005e2000c101b06 */
[----:B------:R-:W-:-:S03]  /*16800*/  ISETP.GE.AND P3, PT, R11, c[0x0][0x3c8], PT ;  /* 0x0000f2000b007a0c */ /* 0x000fc60003f66270 */
[----:B------:R-:W-:Y:S01]  /*16810*/  @!P1 ST.E.64 [R20.64], R64 ;  /* 0x0000004014009985 */ /* 0x000fe2000c101b06 */
[----:B------:R-:W-:Y:S02]  /*16820*/  ISETP.GE.AND P1, PT, R9, c[0x0][0x3c8], PT ;  /* 0x0000f20009007a0c */ /* 0x000fe40003f26270 */
[CC--:B-1----:R-:W-:Y:S02]  /*16830*/  @!P6 LEA R18, P5, R13.reuse, R0.reuse, 0x2 ;  /* 0x000000000d12e211 */ /* 0x0c2fe400078a10ff */
[C---:B--2---:R-:W-:Y:S02]  /*16840*/  @!P0 LEA R2, P2, R14.reuse, R0, 0x2 ;  /* 0x000000000e028211 */ /* 0x044fe400078410ff */
[-C--:B------:R-:W-:Y:S02]  /*16850*/  @!P6 LEA.HI.X R19, R13, R4.reuse, R31, 0x2, P5 ;  /* 0x000000040d13e211 */ /* 0x080fe400028f141f */
[----:B------:R-:W-:Y:S02]  /*16860*/  @!P0 LEA.HI.X R3, R14, R4, R29, 0x2, P2 ;  /* 0x000000040e038211 */ /* 0x000fe400010f141d */
[----:B------:R-:W-:-:S03]  /*16870*/  ISETP.GE.AND P2, PT, R10, c[0x0][0x3c8], PT ;  /* 0x0000f2000a007a0c */ /* 0x000fc60003f46270 */
[----:B------:R1:W-:Y:S01]  /*16880*/  @!P0 ST.E.64 [R2.64], R50 ;  /* 0x0000003202008985 */ /* 0x0003e2000c101b06 */
[----:B------:R-:W-:-:S03]  /*16890*/  ISETP.GE.AND P0, PT, R8, c[0x0][0x3c8], PT ;  /* 0x0000f20008007a0c */ /* 0x000fc60003f06270 */
[----:B------:R2:W-:Y:S01]  /*168a0*/  @!P6 ST.E.64 [R18.64], R52 ;  /* 0x000000341200e985 */ /* 0x0005e2000c101b06 */
[----:B-1----:R-:W-:-:S04]  /*168b0*/  @!P4 LEA R2, P5, R12, R0, 0x2 ;  /* 0x000000000c02c211 */ /* 0x002fc800078a10ff */
[----:B------:R-:W-:Y:S02]  /*168c0*/  @!P4 LEA.HI.X R3, R12, R4, R30, 0x2, P5 ;  /* 0x000000040c03c211 */ /* 0x000fe400028f141e */
[----:B------:R-:W-:-:S03]  /*168d0*/  @!P3 LEA R22, P5, R11, R0, 0x2 ;  /* 0x000000000b16b211 */ /* 0x000fc600078a10ff */
[----:B------:R1:W-:Y:S01]  /*168e0*/  @!P4 ST.E.64 [R2.64], R54 ;  /* 0x000000360200c985 */ /* 0x0003e2000c101b06 */
[C---:B------:R-:W-:Y:S02]  /*168f0*/  @!P2 LEA R20, P4, R10.reuse, R0, 0x2 ;  /* 0x000000000a14a211 */ /* 0x040fe400078810ff */
[----:B------:R-:W-:Y:S02]  /*16900*/  @!P3 LEA.HI.X R23, R11, R4, R32, 0x2, P5 ;  /* 0x000000040b17b211 */ /* 0x000fe400028f1420 */
[C---:B--2---:R-:W-:Y:S02]  /*16910*/  @!P1 LEA R18, P5, R9.reuse, R0, 0x2 ;  /* 0x0000000009129211 */ /* 0x044fe400078a10ff */
[-C--:B------:R-:W-:Y:S01]  /*16920*/  @!P2 LEA.HI.X R21, R10, R4.reuse, R33, 0x2, P4 ;  /* 0x000000040a15a211 */ /* 0x080fe200020f1421 */
[----:B------:R2:W-:Y:S01]  /*16930*/  @!P3 ST.E.64 [R22.64], R68 ;  /* 0x000000441600b985 */ /* 0x0005e2000c101b06 */
[----:B------:R-:W-:-:S03]  /*16940*/  @!P1 LEA.HI.X R19, R9, R4, R34, 0x2, P5 ;  /* 0x0000000409139211 */ /* 0x000fc600028f1422 */
[----:B------:R2:W-:Y:S04]  /*16950*/  @!P2 ST.E.64 [R20.64], R60 ;  /* 0x0000003c1400a985 */ /* 0x0005e8000c101b06 */
[----:B------:R2:W-:Y:S01]  /*16960*/  @!P1 ST.E.64 [R18.64], R56 ;  /* 0x0000003812009985 */ /* 0x0005e2000c101b06 */
[----:B-1----:R-:W-:-:S04]  /*16970*/  @!P0 LEA R2, P4, R8, R0, 0x2 ;  /* 0x0000000008028211 */ /* 0x002fc800078810ff */
[----:B------:R-:W-:-:S05]  /*16980*/  @!P0 LEA.HI.X R3, R8, R4, R35, 0x2, P4 ;  /* 0x0000000408038211 */ /* 0x000fca00020f1423 */
[----:B------:R2:W-:Y:S04]  /*16990*/  @!P0 ST.E.64 [R2.64], R36 ;  /* 0x0000002402008985 */ /* 0x0005e8000c101b06 */
.L_x_296:
[----:B------:R-:W-:Y:S05]  /*169a0*/  BSYNC B0 ;  /* 0x0000000000007941 */ /* 0x000fea0003800000 */
.L_x_295:
[----:B------:R-:W-:Y:S05]  /*169b0*/  BRA.DIV ~URZ, `(.L_x_297) ;  /* 0x00002c727f007947 */ /* 0x000fea000b800000 */
[----:B------:R2:W3:Y:S04]  /*169c0*/  SHFL.IDX PT, R4, R17, 0x3, 0x1c1f ;  /* 0x007c1f0011047f89 */ /* 0x0004e800000e0000 */
[----:B-1----:R2:W1:Y:S02]  /*169d0*/  SHFL.IDX PT, R0, R24, 0x3, 0x1c1f ;  /* 0x007c1f0018007f89 */ /* 0x00246400000e0000 */
.L_x_354:
[----:B--2---:R-:W2:Y:S02]  /*169e0*/  LDL R2, [R1+0x40] ;  /* 0x0000400001027983 */ /* 0x004ea40000100800 */
[----:B--2---:R-:W-:-:S13]  /*169f0*/  LOP3.LUT P0, RZ, R2, 0x2, RZ, 0xc0, !PT ;  /* 0x0000000202ff7812 */ /* 0x004fda000780c0ff */
[----:B------:R-:W-:Y:S05]  /*16a00*/  @P0 BRA `(.L_x_285) ;  /* 0x000010a000000947 */ /* 0x000fea0003800000 */
[----:B------:R-:W2:Y:S01]  /*16a10*/  LDL R5, [R1+0x20] ;  /* 0x0000200001057983 */ /* 0x000ea20000100800 */
[----:B------:R-:W-:Y:S02]  /*16a20*/  ISETP.GE.AND P3, PT, R7, c[0x0][0x3c8], PT ;  /* 0x0000f20007007a0c */ /* 0x000fe40003f66270 */
[----:B------:R-:W-:Y:S02]  /*16a30*/  ISETP.GE.AND P2, PT, R6, c[0x0][0x3c8], PT ;  /* 0x0000f20006007a0c */ /* 0x000fe40003f46270 */
[----:B------:R-:W-:Y:S02]  /*16a40*/  ISETP.GE.AND P1, PT, R16, c[0x0][0x3c8], PT ;  /* 0x0000f20010007a0c */ /* 0x000fe40003f26270 */
[----:B------:R-:W-:-:S07]  /*16a50*/  ISETP.GE.AND P0, PT, R15, c[0x0][0x3c8], PT ;  /* 0x0000f2000f007a0c */ /* 0x000fce0003f06270 */
[CC--:B-1----:R-:W-:Y:S02]  /*16a60*/  @!P3 LEA R20, P6, R7.reuse, R0.reuse, 0x2 ;  /* 0x000000000714b211 */ /* 0x0c2fe400078c10ff */
[C---:B------:R-:W-:Y:S02]  /*16a70*/  @!P2 LEA R18, P5, R6.reuse, R0, 0x2 ;  /* 0x000000000612a211 */ /* 0x040fe400078a10ff */
[-C--:B---3--:R-:W-:Y:S02]  /*16a80*/  @!P3 LEA.HI.X R21, R7, R4.reuse, R26, 0x2, P6 ;  /* 0x000000040715b211 */ /* 0x088fe400030f141a */
[----:B------:R-:W-:Y:S02]  /*16a90*/  @!P2 LEA.HI.X R19, R6, R4, R25, 0x2, P5 ;  /* 0x000000040613a211 */ /* 0x000fe400028f1419 */
[-C--:B------:R-:W-:Y:S02]  /*16aa0*/  @!P1 LEA R6, P6, R16, R0.reuse, 0x2 ;  /* 0x0000000010069211 */ /* 0x080fe400078c10ff */
[----:B------:R-:W-:-:S02]  /*16ab0*/  @!P0 LEA R2, P5, R15, R0, 0x2 ;  /* 0x000000000f028211 */ /* 0x000fc400078a10ff */
[-C--:B------:R-:W-:Y:S02]  /*16ac0*/  @!P1 LEA.HI.X R7, R16, R4.reuse, R27, 0x2, P6 ;  /* 0x0000000410079211 */ /* 0x080fe400030f141b */
[----:B------:R-:W-:Y:S02]  /*16ad0*/  ISETP.GE.AND P6, PT, R14, c[0x0][0x3c8], PT ;  /* 0x0000f2000e007a0c */ /* 0x000fe40003fc6270 */
[----:B------:R-:W-:Y:S02]  /*16ae0*/  @!P0 LEA.HI.X R3, R15, R4, R28, 0x2, P5 ;  /* 0x000000040f038211 */ /* 0x000fe400028f141c */
[----:B------:R-:W-:Y:S02]  /*16af0*/  ISETP.GE.AND P5, PT, R13, c[0x0][0x3c8], PT ;  /* 0x0000f2000d007a0c */ /* 0x000fe40003fa6270 */
[----:B--2---:R-:W-:-:S13]  /*16b00*/  ISETP.GE.AND P4, PT, R5, c[0x0][0x3c8], PT ;  /* 0x0000f20005007a0c */ /* 0x004fda0003f86270 */
[----:B------:R-:W-:Y:S02]  /*16b10*/  @!P4 IMAD.MOV.U32 R22, RZ, RZ, R0 ;  /* 0x000000ffff16c224 */ /* 0x000fe400078e0000 */
[----:B------:R-:W-:-:S04]  /*16b20*/  @!P4 IMAD.MOV.U32 R23, RZ, RZ, R4 ;  /* 0x000000ffff17c224 */ /* 0x000fc800078e0004 */
[----:B------:R-:W-:-:S05]  /*16b30*/  @!P4 IMAD.WIDE R22, R5, 0x4, R22 ;  /* 0x000000040516c825 */ /* 0x000fca00078e0216 */
[----:B------:R-:W-:Y:S01]  /*16b40*/  @!P4 ST.E.64 [R22.64], R84 ;  /* 0x000000541600c985 */ /* 0x000fe2000c101b06 */
[----:B------:R-:W-:-:S03]  /*16b50*/  ISETP.GE.AND P4, PT, R12, c[0x0][0x3c8], PT ;  /* 0x0000f2000c007a0c */ /* 0x000fc60003f86270 */
[----:B------:R-:W-:Y:S01]  /*16b60*/  @!P3 ST.E.64 [R20.64], R80 ;  /* 0x000000501400b985 */ /* 0x000fe2000c101b06 */
[----:B------:R-:W-:-:S03]  /*16b70*/  ISETP.GE.AND P3, PT, R11, c[0x0][0x3c8], PT ;  /* 0x0000f2000b007a0c */ /* 0x000fc60003f66270 */
[----:B------:R1:W-:Y:S01]  /*16b80*/  @!P2 ST.E.64 [R18.64], R72 ;  /* 0x000000481200a985 */ /* 0x0003e2000c101b06 */
[----:B------:R-:W-:-:S03]  /*16b90*/  ISETP.GE.AND P2, PT, R10, c[0x0][0x3c8], PT ;  /* 0x0000f2000a007a0c */ /* 0x000fc60003f46270 */
[----:B------:R2:W-:Y:S01]  /*16ba0*/  @!P1 ST.E.64 [R6.64], R66 ;  /* 0x0000004206009985 */ /* 0x0005e2000c101b06 */
[----:B------:R-:W-:-:S03]  /*16bb0*/  @!P5 LEA R16, P1, R13, R0, 0x2 ;  /* 0x000000000d10d211 */ /* 0x000fc600078210ff */
[----:B------:R3:W-:Y:S01]  /*16bc0*/  @!P0 ST.E.64 [R2.64], R48 ;  /* 0x0000003002008985 */ /* 0x0007e2000c101b06 */
[----:B------:R-:W-:Y:S02]  /*16bd0*/  @!P5 LEA.HI.X R17, R13, R4, R31, 0x2, P1 ;  /* 0x000000040d11d211 */ /* 0x000fe400008f141f */
[----:B------:R-:W-:Y:S02]  /*16be0*/  ISETP.GE.AND P1, PT, R9, c[0x0][0x3c8], PT ;  /* 0x0000f20009007a0c */ /* 0x000fe40003f26270 */
[----:B-1----:R-:W-:-:S04]  /*16bf0*/  @!P6 LEA R18, P0, R14, R0, 0x2 ;  /* 0x000000000e12e211 */ /* 0x002fc800078010ff */
[----:B------:R-:W-:Y:S02]  /*16c00*/  @!P6 LEA.HI.X R19, R14, R4, R29, 0x2, P0 ;  /* 0x000000040e13e211 */ /* 0x000fe400000f141d */
[----:B------:R-:W-:-:S03]  /*16c10*/  @!P4 LEA R14, P0, R12, R0, 0x2 ;  /* 0x000000000c0ec211 */ /* 0x000fc600078010ff */
[----:B------:R1:W-:Y:S01]  /*16c20*/  @!P6 ST.E.64 [R18.64], R88 ;  /* 0x000000581200e985 */ /* 0x0003e2000c101b06 */
[----:B------:R-:W-:Y:S02]  /*16c30*/  @!P4 LEA.HI.X R15, R12, R4, R30, 0x2, P0 ;  /* 0x000000040c0fc211 */ /* 0x000fe400000f141e */
[C---:B------:R-:W-:Y:S01]  /*16c40*/  @!P3 LEA R12, P0, R11.reuse, R0, 0x2 ;  /* 0x000000000b0cb211 */ /* 0x040fe200078010ff */
[----:B------:R1:W-:Y:S03]  /*16c50*/  @!P5 ST.E.64 [R16.64], R82 ;  /* 0x000000521000d985 */ /* 0x0003e6000c101b06 */
[----:B------:R-:W-:Y:S01]  /*16c60*/  @!P3 LEA.HI.X R13, R11, R4, R32, 0x2, P0 ;  /* 0x000000040b0db211 */ /* 0x000fe200000f1420 */
[----:B------:R1:W-:Y:S01]  /*16c70*/  @!P4 ST.E.64 [R14.64], R76 ;  /* 0x0000004c0e00c985 */ /* 0x0003e2000c101b06 */
[----:B--2---:R-:W-:-:S03]  /*16c80*/  @!P2 LEA R6, P0, R10, R0, 0x2 ;  /* 0x000000000a06a211 */ /* 0x004fc600078010ff */
[----:B------:R1:W-:Y:S01]  /*16c90*/  @!P3 ST.E.64 [R12.64], R70 ;  /* 0x000000460c00b985 */ /* 0x0003e2000c101b06 */
[----:B------:R-:W-:Y:S02]  /*16ca0*/  @!P2 LEA.HI.X R7, R10, R4, R33, 0x2, P0 ;  /* 0x000000040a07a211 */ /* 0x000fe400000f1421 */
[----:B---3--:R-:W-:-:S03]  /*16cb0*/  @!P1 LEA R2, P0, R9, R0, 0x2 ;  /* 0x0000000009029211 */ /* 0x008fc600078010ff */
[----:B------:R1:W-:Y:S01]  /*16cc0*/  @!P2 ST.E.64 [R6.64], R62 ;  /* 0x0000003e0600a985 */ /* 0x0003e2000c101b06 */
[----:B------:R-:W-:Y:S02]  /*16cd0*/  @!P1 LEA.HI.X R3, R9, R4, R34, 0x2, P0 ;  /* 0x0000000409039211 */ /* 0x000fe400000f1422 */
[----:B------:R-:W-:-:S03]  /*16ce0*/  ISETP.GE.AND P0, PT, R8, c[0x0][0x3c8], PT ;  /* 0x0000f20008007a0c */ /* 0x000fc60003f06270 */
[----:B------:R1:W-:Y:S10]  /*16cf0*/  @!P1 ST.E.64 [R2.64], R58 ;  /* 0x0000003a02009985 */ /* 0x0003f4000c101b06 */
[----:B------:R-:W-:Y:S05]  /*16d00*/  @P0 BRA `(.L_x_285) ;  /* 0x00000da000000947 */ /* 0x000fea0003800000 */
[----:B-1----:R-:W-:-:S04]  /*16d10*/  LEA R2, P0, R8, R0, 0x2 ;  /* 0x0000000008027211 */ /* 0x002fc800078010ff */
[----:B------:R-:W-:-:S05]  /*16d20*/  LEA.HI.X R3, R8, R4, R35, 0x2, P0 ;  /* 0x0000000408037211 */ /* 0x000fca00000f1423 */
[----:B------:R1:W-:Y:S01]  /*16d30*/  ST.E.64 [R2.64], R38 ;  /* 0x0000002602007985 */ /* 0x0003e2000c101b06 */
[----:B------:R-:W-:Y:S05]  /*16d40*/  BRA `(.L_x_285) ;  /* 0x00000d6000007947 */ /* 0x000fea0003800000 */
.L_x_270:
        /* <DEDUP_REMOVED lines=22> */
.L_x_298:
        /* <DEDUP_REMOVED lines=57> */
.L_x_300:
[----:B------:R-:W-:Y:S05]  /*17240*/  BSYNC B0 ;  /* 0x0000000000007941 */ /* 0x000fea0003800000 */
.L_x_299:
[----:B------:R-:W-:-:S13]  /*17250*/  ISETP.GT.AND P0, PT, R17, 0x1, PT ;  /* 0x000000011100780c */ /* 0x000fda0003f04270 */
[----:B------:R-:W-:Y:S05]  /*17260*/  @P0 BRA `(.L_x_285) ;  /* 0x0000084000000947 */ /* 0x000fea0003800000 */
[----:B-1----:R-:W2:Y:S04]  /*17270*/  LDL.LU R2, [R1+0x14] ;  /* 0x0000140001027983 */ /* 0x002ea80000300800 */
[----:B------:R-:W3:Y:S01]  /*17280*/  LDL.LU R7, [R1+0xc] ;  /* 0x00000c0001077983 */ /* 0x000ee20000300800 */
[----:B------:R-:W-:-:S03]  /*17290*/  IMAD R4, R16, c[0x0][0x3a0], RZ ;  /* 0x0000e80010047a24 */ /* 0x000fc600078e02ff */
[----:B------:R-:W1:Y:S02]  /*172a0*/  S2R R3, SR_TID.X ;  /* 0x0000000000037919 */ /* 0x000e640000002100 */
[----:B-1----:R-:W-:-:S04]  /*172b0*/  SHF.R.S32.HI R5, RZ, 0x1f, R3 ;  /* 0x0000001fff057819 */ /* 0x002fc80000011403 */
[----:B------:R-:W-:-:S04]  /*172c0*/  LEA.HI R5, R5, R3, RZ, 0x2 ;  /* 0x0000000305057211 */ /* 0x000fc800078f10ff */
[----:B------:R-:W-:-:S04]  /*172d0*/  LOP3.LUT R5, R5, 0xfffffffc, RZ, 0xc0, !PT ;  /* 0xfffffffc05057812 */ /* 0x000fc800078ec0ff */
[----:B------:R-:W-:Y:S02]  /*172e0*/  IADD3 R5, -R5, R3, RZ ;  /* 0x0000000305057210 */ /* 0x000fe40007ffe1ff */
[----:B--2---:R-:W-:Y:S02]  /*172f0*/  MOV R8, R2 ;  /* 0x0000000200087202 */ /* 0x004fe40000000f00 */
[----:B------:R-:W-:Y:S02]  /*17300*/  MOV R2, c[0x0][0x4e8] ;  /* 0x00013a0000027a02 */ /* 0x000fe40000000f00 */
[----:B------:R-:W-:Y:S02]  /*17310*/  LEA R11, R8, R243, 0x7 ;  /* 0x000000f3080b7211 */ /* 0x000fe400078e38ff */
[----:B------:R-:W-:Y:S01]  /*17320*/  ISETP.NE.AND P0, PT, R2, 0x1, PT ;  /* 0x000000010200780c */ /* 0x000fe20003f05270 */
[----:B------:R-:W-:-:S04]  /*17330*/  IMAD.WIDE.U32 R2, R0, c[0x0][0x3a0], RZ ;  /* 0x0000e80000027a25 */ /* 0x000fc800078e00ff */
[----:B------:R-:W-:Y:S01]  /*17340*/  IMAD R0, R0, c[0x0][0x3a4], R4 ;  /* 0x0000e90000007a24 */ /* 0x000fe200078e0204 */
[----:B------:R-:W-:Y:S01]  /*17350*/  LEA R4, R5, R243, 0x5 ;  /* 0x000000f305047211 */ /* 0x000fe200078e28ff */
[----:B------:R-:W-:Y:S02]  /*17360*/  IMAD R5, R20, c[0x0][0x3f0], RZ ;  /* 0x0000fc0014057a24 */ /* 0x000fe400078e02ff */
[----:B------:R-:W-:Y:S01]  /*17370*/  IMAD.IADD R3, R3, 0x1, R0 ;  /* 0x0000000103037824 */ /* 0x000fe200078e0200 */
[----:B------:R-:W-:-:S03]  /*17380*/  LEA R4, R8, R4, 0x7 ;  /* 0x0000000408047211 */ /* 0x000fc600078e38ff */
[----:B---3--:R-:W-:Y:S01]  /*17390*/  IMAD.WIDE.U32 R2, R7, c[0x0][0x3e8], R2 ;  /* 0x0000fa0007027a25 */ /* 0x008fe200078e0002 */
[----:B------:R-:W-:-:S03]  /*173a0*/  MOV R0, R4 ;  /* 0x0000000400007202 */ /* 0x000fc60000000f00 */
[----:B------:R-:W-:-:S04]  /*173b0*/  @P0 IMAD.HI.U32 R6, R4, c[0x0][0x4ec], RZ ;  /* 0x00013b0004060a27 */ /* 0x000fc800078e00ff */
[----:B------:R-:W-:Y:S01]  /*173c0*/  IMAD R3, R7, c[0x0][0x3ec], R3 ;  /* 0x0000fb0007037a24 */ /* 0x000fe200078e0203 */
[----:B------:R-:W-:Y:S01]  /*173d0*/  @P0 SHF.R.U32.HI R0, RZ, c[0x0][0x4f0], R6 ;  /* 0x00013c00ff000a19 */ /* 0x000fe20000011606 */
[C---:B------:R-:W-:Y:S02]  /*173e0*/  IMAD R7, R10.reuse, c[0x0][0x3f4], R5 ;  /* 0x0000fd000a077a24 */ /* 0x040fe400078e0205 */
[----:B------:R-:W-:Y:S01]  /*173f0*/  IMAD.WIDE.U32 R2, R10, c[0x0][0x3f0], R2 ;  /* 0x0000fc000a027a25 */ /* 0x000fe200078e0002 */
[----:B------:R-:W-:Y:S02]  /*17400*/  SHF.R.S32.HI R6, RZ, 0x1f, R0 ;  /* 0x0000001fff067819 */ /* 0x000fe40000011400 */
[----:B------:R-:W-:Y:S01]  /*17410*/  IADD3 R5, -R0, RZ, RZ ;  /* 0x000000ff00057210 */ /* 0x000fe20007ffe1ff */
[----:B------:R-:W-:Y:S02]  /*17420*/  IMAD.IADD R3, R3, 0x1, R7 ;  /* 0x0000000103037824 */ /* 0x000fe400078e0207 */
[----:B------:R-:W-:-:S02]  /*17430*/  IMAD R6, R6, c[0x0][0x3e0], RZ ;  /* 0x0000f80006067a24 */ /* 0x000fc400078e02ff */
        /* <DEDUP_REMOVED lines=13> */
.L_x_355:
[----:B------:R-:W-:Y:S05]  /*17510*/  BRA.DIV ~URZ, `(.L_x_302) ;  /* 0x000022427f007947 */ /* 0x000fea000b800000 */
[----:B------:R3:W4:Y:S02]  /*17520*/  SHFL.IDX PT, R0, R12, RZ, 0x1c1f ;  /* 0x001c1fff0c007589 */ /* 0x00072400000e0000 */
.L_x_356:
        /* <DEDUP_REMOVED lines=19> */
.L_x_304:
[----:B------:R-:W-:Y:S05]  /*17660*/  BSYNC B0 ;  /* 0x0000000000007941 */ /* 0x000fea0003800000 */
.L_x_303:
[----:B------:R-:W-:Y:S05]  /*17670*/  BRA.DIV ~URZ, `(.L_x_305) ;  /* 0x000021427f007947 */ /* 0x000fea000b800000 */
[----:B--2---:R2:W1:Y:S04]  /*17680*/  SHFL.IDX PT, R8, R9, 0x1, 0x1c1f ;  /* 0x003c1f0009087f89 */ /* 0x00446800000e0000 */
[----:B----4-:R2:W4:Y:S02]  /*17690*/  SHFL.IDX PT, R0, R12, 0x1, 0x1c1f ;  /* 0x003c1f000c007f89 */ /* 0x01052400000e0000 */
.L_x_357:
        /* <DEDUP_REMOVED lines=19> */
.L_x_307:
[----:B------:R-:W-:Y:S05]  /*177d0*/  BSYNC B0 ;  /* 0x0000000000007941 */ /* 0x000fea0003800000 */
.L_x_306:
[----:B------:R-:W-:Y:S05]  /*177e0*/  BRA.DIV ~URZ, `(.L_x_308) ;  /* 0x000020927f007947 */ /* 0x000fea000b800000 */
[----:B-1----:R1:W2:Y:S02]  /*177f0*/  SHFL.IDX PT, R8, R9, 0x2, 0x1c1f ;  /* 0x005c1f0009087f89 */ /* 0x0022a400000e0000 */
.L_x_358:
[----:B------:R-:W-:Y:S05]  /*17800*/  BRA.DIV ~URZ, `(.L_x_309) ;  /* 0x000020e27f007947 */ /* 0x000fea000b800000 */
[----:B----4-:R4:W1:Y:S02]  /*17810*/  SHFL.IDX PT, R0, R12, 0x2, 0x1c1f ;  /* 0x005c1f000c007f89 */ /* 0x01086400000e0000 */
.L_x_359:
        /* <DEDUP_REMOVED lines=19> */
.L_x_311:
[----:B------:R-:W-:Y:S05]  /*17950*/  BSYNC B0 ;  /* 0x0000000000007941 */ /* 0x000fea0003800000 */
.L_x_310:
[----:B------:R-:W-:Y:S05]  /*17960*/  BRA.DIV ~URZ, `(.L_x_312) ;  /* 0x00001fe27f007947 */ /* 0x000fea000b800000 */
[----:B--2---:R2:W3:Y:S04]  /*17970*/  SHFL.IDX PT, R8, R9, 0x3, 0x1c1f ;  /* 0x007c1f0009087f89 */ /* 0x0044e800000e0000 */
[----:B-1----:R2:W1:Y:S02]  /*17980*/  SHFL.IDX PT, R0, R12, 0x3, 0x1c1f ;  /* 0x007c1f000c007f89 */ /* 0x00246400000e0000 */
.L_x_360:
        /* <DEDUP_REMOVED lines=18> */
.L_x_285:
[----:B------:R-:W-:Y:S05]  /*17ab0*/  BSYNC B1 ;  /* 0x0000000000017941 */ /* 0x000fea0003800000 */
.L_x_269:
        /* <DEDUP_REMOVED lines=15> */
.L_x_361:
[----:B------:R-:W-:Y:S05]  /*17bb0*/  BRA.DIV ~URZ, `(.L_x_315) ;  /* 0x00001ec27f007947 */ /* 0x000fea000b800000 */
[----:B------:R3:W4:Y:S02]  /*17bc0*/  SHFL.IDX PT, R8, R74, 0x1, 0x1f ;  /* 0x00201f004a087f89 */ /* 0x00072400000e0000 */
.L_x_362:
[----:B------:R-:W5:Y:S01]  /*17bd0*/  LDL R0, [R1+0x1c] ;  /* 0x00001c0001007983 */ /* 0x000f620000100800 */
[----:B------:R-:W-:Y:S02]  /*17be0*/  IMAD.MOV.U32 R6, RZ, RZ, RZ ;  /* 0x000000ffff067224 */ /* 0x000fe400078e00ff */
[----:B-----5:R-:W-:-:S05]  /*17bf0*/  IMAD.IADD R0, R0, 0x1, R14 ;  /* 0x0000000100007824 */ /* 0x020fca00078e020e */
[----:B------:R-:W-:-:S13]  /*17c00*/  ISETP.GE.OR P0, PT, R0, c[0x0][0x53c], !P6 ;  /* 0x00014f0000007a0c */ /* 0x000fda0007706670 */
[----:B------:R-:W-:Y:S01]  /*17c10*/  @!P0 MOV R2, 0x4 ;  /* 0x0000000400028802 */ /* 0x000fe20000000f00 */
[----:B------:R-:W-:-:S04]  /*17c20*/  @!P0 IMAD.MOV.U32 R4, RZ, RZ, 0x4 ;  /* 0x00000004ff048424 */ /* 0x000fc800078e00ff */
        /* <DEDUP_REMOVED lines=13> */
.L_x_363:
        /* <DEDUP_REMOVED lines=16> */
.L_x_364:
[----:B---3--:R-:W-:Y:S01]  /*17e00*/  IMAD R0, R0, c[0x0][0x538], RZ ;  /* 0x00014e0000007a24 */ /* 0x008fe200078e02ff */
[----:B------:R-:W-:Y:S04]  /*17e10*/  BSSY B1, `(.L_x_318) ;  /* 0x0000084000017945 */ /* 0x000fe80003800000 */
[----:B----4-:R-:W-:-:S04]  /*17e20*/  IADD3 R8, R0, R8, RZ ;  /* 0x0000000800087210 */ /* 0x010fc80007ffe0ff */
[----:B--2---:R-:W-:-:S13]  /*17e30*/  ISETP.GT.AND P0, PT, R8, R9, PT ;  /* 0x000000090800720c */ /* 0x004fda0003f04270 */
[----:B------:R-:W-:Y:S05]  /*17e40*/  @P0 BRA `(.L_x_319) ;  /* 0x0000025000000947 */ /* 0x000fea0003800000 */
.L_x_323:
        /* <DEDUP_REMOVED lines=8> */
[----:B-1----:R-:W-:Y:S02]  /*17ed0*/  @!P0 MOV R4, 0x4 ;  /* 0x0000000400048802 */ /* 0x002fe40000000f00 */
[----:B------:R-:W-:-:S03]  /*17ee0*/  @!P0 MOV R2, 0x4 ;  /* 0x0000000400028802 */ /* 0x000fc60000000f00 */
[----:B------:R-:W-:-:S04]  /*17ef0*/  @!P0 IMAD.WIDE R4, R0, R4, c[0x0][0x580] ;  /* 0x0001600000048625 */ /* 0x000fc800078e0204 */
[----:B------:R-:W-:Y:S01]  /*17f00*/  @!P0 IMAD.WIDE R2, R0, R2, c[0x0][0x578] ;  /* 0x00015e0000028625 */ /* 0x000fe200078e0202 */
[----:B------:R-:W2:Y:S04]  /*17f10*/  @!P0 LDG.E R6, [R4.64] ;  /* 0x0000000604068981 */ /* 0x000ea8000c1e1900 */
[----:B------:R-:W2:Y:S02]  /*17f20*/  @!P0 LDG.E R7, [R2.64] ;  /* 0x0000000602078981 */ /* 0x000ea4000c1e1900 */
[----:B--2---:R-:W-:Y:S01]  /*17f30*/  IMAD R0, R7, R6, RZ ;  /* 0x0000000607007224 */ /* 0x004fe200078e02ff */
[----:B------:R-:W-:Y:S05]  /*17f40*/  BRA.DIV ~URZ, `(.L_x_321) ;  /* 0x00001d827f007947 */ /* 0x000fea000b800000 */
[----:B------:R1:W2:Y:S02]  /*17f50*/  SHFL.UP PT, R2, R0, 0x1, RZ ;  /* 0x0420000000027989 */ /* 0x0002a400000e00ff */
.L_x_365:
        /* <DEDUP_REMOVED lines=16> */
.L_x_366:
[----:B--2---:R-:W-:-:S05]  /*18060*/  IMAD R0, R0, c[0x0][0x538], RZ ;  /* 0x00014e0000007a24 */ /* 0x004fca00078e02ff */
[----:B------:R-:W-:-:S04]  /*18070*/  IADD3 R8, R0, R8, RZ ;  /* 0x0000000800087210 */ /* 0x000fc80007ffe0ff */
[----:B------:R-:W-:-:S13]  /*18080*/  ISETP.GT.AND P0, PT, R8, R9, PT ;  /* 0x000000090800720c */ /* 0x000fda0003f04270 */
[----:B-1----:R-:W-:Y:S05]  /*18090*/  @!P0 BRA `(.L_x_323) ;  /* 0xfffffdb000008947 */ /* 0x002fea000383ffff */
.L_x_319:
[----:B------:R-:W-:-:S05]  /*180a0*/  IADD3 R12, -R0, R8, RZ ;  /* 0x00000008000c7210 */ /* 0x000fca0007ffe1ff */
[----:B------:R-:W-:-:S05]  /*180b0*/  IMAD R0, R4, c[0x0][0x538], R12 ;  /* 0x00014e0004007a24 */ /* 0x000fca00078e020c */
[----:B------:R-:W-:Y:S01]  /*180c0*/  ISETP.GT.AND P0, PT, R0, R9, PT ;  /* 0x000000090000720c */ /* 0x000fe20003f04270 */
[----:B------:R-:W-:-:S12]  /*180d0*/  BRA.DIV ~URZ, `(.L_x_324) ;  /* 0x00001de27f007947 */ /* 0x000fd8000b800000 */
[----:B------:R-:W-:-:S04]  /*180e0*/  VOTE.ANY R11, PT, !P0 ;  /* 0x00000000000b7806 */ /* 0x000fc800040e0100 */
.L_x_367:
[----:B------:R2:W3:Y:S01]  /*180f0*/  POPC R10, R11 ;  /* 0x0000000b000a7309 */ /* 0x0004e20000000000 */
[----:B------:R-:W-:Y:S05]  /*18100*/  BRA.DIV ~URZ, `(.L_x_325) ;  /* 0x00001e027f007947 */ /* 0x000fea000b800000 */
[----:B---3--:R3:W4:Y:S04]  /*18110*/  SHFL.IDX PT, R8, R6, R10, 0x1f ;  /* 0x00001f0a06087589 */ /* 0x00872800000e0000 */
[----:B------:R3:W1:Y:S02]  /*18120*/  SHFL.IDX PT, R7, R7, R10, 0x1f ;  /* 0x00001f0a07077589 */ /* 0x00066400000e0000 */
.L_x_368:
[----:B------:R-:W-:Y:S01]  /*18130*/  ISETP.NE.AND P0, PT, R11, RZ, PT ;  /* 0x000000ff0b00720c */ /* 0x000fe20003f05270 */
[----:B------:R-:W-:-:S12]  /*18140*/  BSSY B0, `(.L_x_326) ;  /* 0x0000005000007945 */ /* 0x000fd80003800000 */
[----:B------:R-:W-:Y:S05]  /*18150*/  @!P0 BRA `(.L_x_327) ;  /* 0x0000003000008947 */ /* 0x000fea0003800000 */
[----:B------:R-:W-:Y:S01]  /*18160*/  IADD3 R3, R10, -0x1, RZ ;  /* 0xffffffff0a037810 */ /* 0x000fe20007ffe0ff */
[----:B------:R-:W-:Y:S05]  /*18170*/  BRA.DIV ~URZ, `(.L_x_328) ;  /* 0x00001e627f007947 */ /* 0x000fea000b800000 */
[----:B------:R2:W3:Y:S02]  /*18180*/  SHFL.IDX PT, R13, R4, R3, 0x1f ;  /* 0x00001f03040d7589 */ /* 0x0004e400000e0000 */
.L_x_327:
[----:B------:R-:W-:Y:S05]  /*18190*/  BSYNC B0 ;  /* 0x0000000000007941 */ /* 0x000fea0003800000 */
.L_x_326:
[----:B---3--:R-:W-:Y:S01]  /*181a0*/  IMAD R6, R13, c[0x0][0x538], R12 ;  /* 0x00014e000d067a24 */ /* 0x008fe200078e020c */
[----:B----4-:R-:W-:Y:S02]  /*181b0*/  IABS R2, R8 ;  /* 0x0000000800027213 */ /* 0x010fe40000000000 */
[----:B-12---:R-:W-:Y:S01]  /*181c0*/  IABS R3, R7 ;  /* 0x0000000700037213 */ /* 0x006fe20000000000 */
[----:B------:R-:W-:Y:S01]  /*181d0*/  IMAD.IADD R9, R9, 0x1, -R6 ;  /* 0x0000000109097824 */ /* 0x000fe200078e0a06 */
[----:B------:R1:W-:Y:S01]  /*181e0*/  STL [R1+0x10], R6 ;  /* 0x0000100601007387 */ /* 0x0003e20000100800 */
[----:B------:R-:W2:Y:S03]  /*181f0*/  I2F.RP R4, R2 ;  /* 0x0000000200047306 */ /* 0x000ea60000209400 */
[----:B------:R-:W3:Y:S05]  /*18200*/  LDL.LU R13, [R1+0x1c] ;  /* 0x00001c00010d7983 */ /* 0x000eea0000300800 */
[----:B--2---:R-:W2:Y:S02]  /*18210*/  MUFU.RCP R4, R4 ;  /* 0x0000000400047308 */ /* 0x004ea40000001000 */
[----:B--2---:R-:W-:-:S06]  /*18220*/  IADD3 R4, R4, 0xffffffe, RZ ;  /* 0x0ffffffe04047810 */ /* 0x004fcc0007ffe0ff */
[----:B------:R-:W2:Y:S01]  /*18230*/  F2I.FTZ.U32.TRUNC.NTZ R5, R4 ;  /* 0x0000000400057305 */ /* 0x000ea2000021f000 */
[----:B-1----:R-:W-:Y:S02]  /*18240*/  MOV R6, R3 ;  /* 0x0000000300067202 */ /* 0x002fe40000000f00 */
[----:B------:R-:W-:Y:S01]  /*18250*/  IABS R11, R9 ;  /* 0x00000009000b7213 */ /* 0x000fe20000000000 */
[----:B--2---:R-:W-:-:S04]  /*18260*/  IMAD.MOV R0, RZ, RZ, -R5 ;  /* 0x000000ffff007224 */ /* 0x004fc800078e0a05 */
[----:B------:R-:W-:Y:S01]  /*18270*/  IMAD.MOV.U32 R4, RZ, RZ, R0 ;  /* 0x000000ffff047224 */ /* 0x000fe200078e0000 */
[----:B------:R-:W-:-:S03]  /*18280*/  IABS R0, R8 ;  /* 0x0000000800007213 */ /* 0x000fc60000000000 */
[----:B------:R-:W-:Y:S02]  /*18290*/  IMAD R3, R4, R2, RZ ;  /* 0x0000000204037224 */ /* 0x000fe400078e02ff */
[----:B------:R-:W-:Y:S01]  /*182a0*/  IMAD.MOV.U32 R4, RZ, RZ, RZ ;  /* 0x000000ffff047224 */ /* 0x000fe200078e00ff */
[----:B------:R-:W1:Y:S01]  /*182b0*/  I2F.RP R12, R6 ;  /* 0x00000006000c7306 */ /* 0x000e620000209400 */
[----:B------:R-:W-:Y:S02]  /*182c0*/  IMAD.MOV R0, RZ, RZ, -R0 ;  /* 0x000000ffff007224 */ /* 0x000fe400078e0a00 */
[----:B------:R-:W-:-:S04]  /*182d0*/  IMAD.HI.U32 R5, R5, R3, R4 ;  /* 0x0000000305057227 */ /* 0x000fc800078e0004 */
[----:B------:R-:W-:Y:S01]  /*182e0*/  IMAD.MOV.U32 R3, RZ, RZ, R11 ;  /* 0x000000ffff037224 */ /* 0x000fe200078e000b */
[----:B------:R-:W-:-:S03]  /*182f0*/  MOV R4, R0 ;  /* 0x0000000000047202 */ /* 0x000fc60000000f00 */
[----:B------:R-:W-:-:S04]  /*18300*/  IMAD.HI.U32 R0, R5, R3, RZ ;  /* 0x0000000305007227 */ /* 0x000fc800078e00ff */
[----:B------:R-:W-:Y:S02]  /*18310*/  IMAD R3, R0, R4, R3 ;  /* 0x0000000400037224 */ /* 0x000fe400078e0203 */
[----:B-1----:R-:W1:Y:S03]  /*18320*/  MUFU.RCP R4, R12 ;  /* 0x0000000c00047308 */ /* 0x002e660000001000 */
[----:B------:R-:W-:-:S13]  /*18330*/  ISETP.GT.U32.AND P0, PT, R2, R3, PT ;  /* 0x000000030200720c */ /* 0x000fda0003f04070 */
[----:B------:R-:W-:Y:S01]  /*18340*/  @!P0 IMAD.IADD R3, R3, 0x1, -R2 ;  /* 0x0000000103038824 */ /* 0x000fe200078e0a02 */
[----:B-1----:R-:W-:-:S04]  /*18350*/  IADD3 R4, R4, 0xffffffe, RZ ;  /* 0x0ffffffe04047810 */ /* 0x002fc80007ffe0ff */
[----:B------:R-:W-:Y:S02]  /*18360*/  ISETP.GE.U32.AND P2, PT, R3, R2, PT ;  /* 0x000000020300720c */ /* 0x000fe40003f46070 */
[----:B------:R-:W1:Y:S01]  /*18370*/  F2I.FTZ.U32.TRUNC.NTZ R3, R4 ;  /* 0x0000000400037305 */ /* 0x000e62000021f000 */
[----:B------:R-:W-:Y:S02]  /*18380*/  LOP3.LUT R2, R9, R8, RZ, 0x3c, !PT ;  /* 0x0000000809027212 */ /* 0x000fe400078e3cff */
[----:B------:R-:W-:Y:S02]  /*18390*/  @!P0 IADD3 R0, R0, 0x1, RZ ;  /* 0x0000000100008810 */ /* 0x000fe40007ffe0ff */
[----:B------:R-:W-:Y:S02]  /*183a0*/  ISETP.GE.AND P1, PT, R2, RZ, PT ;  /* 0x000000ff0200720c */ /* 0x000fe40003f26270 */
[----:B------:R-:W-:-:S04]  /*183b0*/  ISETP.NE.AND P0, PT, R8, RZ, PT ;  /* 0x000000ff0800720c */ /* 0x000fc80003f05270 */
[----:B------:R-:W-:Y:S01]  /*183c0*/  @P2 IADD3 R0, R0, 0x1, RZ ;  /* 0x0000000100002810 */ /* 0x000fe20007ffe0ff */
[----:B-1----:R-:W-:-:S06]  /*183d0*/  IMAD.MOV R2, RZ, RZ, -R3 ;  /* 0x000000ffff027224 */ /* 0x002fcc00078e0a03 */
[----:B------:R-:W-:Y:S01]  /*183e0*/  @!P1 IMAD.MOV R0, RZ, RZ, -R0 ;  /* 0x000000ffff009224 */ /* 0x000fe200078e0a00 */
[----:B------:R-:W-:Y:S02]  /*183f0*/  MOV R4, R2 ;  /* 0x0000000200047202 */ /* 0x000fe40000000f00 */
[----:B------:R-:W-:Y:S02]  /*18400*/  IABS R2, R7 ;  /* 0x0000000700027213 */ /* 0x000fe40000000000 */
[----:B------:R-:W-:Y:S01]  /*18410*/  @!P0 LOP3.LUT R0, RZ, R8, RZ, 0x33, !PT ;  /* 0x00000008ff008212 */ /* 0x000fe200078e33ff */
[----:B------:R-:W-:Y:S02]  /*18420*/  IMAD R4, R4, R6, RZ ;  /* 0x0000000604047224 */ /* 0x000fe400078e02ff */
[----:B------:R-:W-:Y:S01]  /*18430*/  IMAD.MOV R5, RZ, RZ, -R2 ;  /* 0x000000ffff057224 */ /* 0x000fe200078e0a02 */
[----:B------:R-:W-:Y:S01]  /*18440*/  IABS R11, R0 ;  /* 0x00000000000b7213 */ /* 0x000fe20000000000 */
[----:B------:R-:W-:-:S04]  /*18450*/  IMAD.MOV.U32 R2, RZ, RZ, RZ ;  /* 0x000000ffff027224 */ /* 0x000fc800078e00ff */
        /* <DEDUP_REMOVED lines=26> */
.L_x_320:
[----:B------:R-:W-:Y:S01]  /*18600*/  MOV R0, c[0x0][0x53c] ;  /* 0x00014f0000007a02 */ /* 0x000fe20000000f00 */
[----:B------:R2:W-:Y:S04]  /*18610*/  STL [R1+0x10], R9 ;  /* 0x0000100901007387 */ /* 0x0005e80000100800 */
[----:B------:R2:W-:Y:S04]  /*18620*/  STL [R1+0x14], RZ ;  /* 0x000014ff01007387 */ /* 0x0005e80000100800 */
[----:B------:R2:W-:Y:S04]  /*18630*/  STL [R1+0x18], RZ ;  /* 0x000018ff01007387 */ /* 0x0005e80000100800 */
[----:B------:R2:W-:Y:S02]  /*18640*/  STL [R1+0x1c], R0 ;  /* 0x00001c0001007387 */ /* 0x0005e40000100800 */
.L_x_329:
[----:B------:R-:W-:Y:S05]  /*18650*/  BSYNC B1 ;  /* 0x0000000000017941 */ /* 0x000fea0003800000 */
.L_x_318:
        /* <DEDUP_REMOVED lines=9> */
.L_x_313:
[----:B--2---:R-:W2:Y:S02]  /*186f0*/  LDL R0, [R1+0x1c] ;  /* 0x00001c0001007983 */ /* 0x004ea40000100800 */
[----:B--2---:R-:W-:-:S13]  /*18700*/  ISETP.GE.AND P0, PT, R0, c[0x0][0x53c], PT ;  /* 0x00014f0000007a0c */ /* 0x004fda0003f06270 */
[----:B-1----:R-:W-:Y:S01]  /*18710*/  @P0 CALL.REL.NOINC `(.L_x_330) ;  /* 0x0000001000000944 */ /* 0x002fe20003c00000 */
[----:B------:R-:W-:Y:S05]  /*18720*/  BRA `(.L_x_331) ;  /* 0xfffe94b000007947 */ /* 0x000fea000383ffff */
.L_x_330:
[----:B------:R-:W-:Y:S05]  /*18730*/  EXIT ;  /* 0x000000000000794d */ /* 0x000fea0003800000 */
.L_x_163:
[----:B------:R-:W-:Y:S01]  /*18740*/  IMAD.MOV.U32 R0, RZ, RZ, R5 ;  /* 0x000000ffff007224 */ /* 0x000fe200078e0005 */
[----:B------:R-:W-:Y:S02]  /*18750*/  MOV R2, 0x1 ;  /* 0x0000000100027802 */ /* 0x000fe40000000f00 */
[----:B------:R-:W-:Y:S02]  /*18760*/  MOV R3, 0x18780 ;  /* 0x0001878000037802 */ /* 0x000fe40000000f00 */
[----:B------:R-:W-:Y:S05]  /*18770*/  CALL.REL.NOINC `($__internal_6_$__cuda_sm70_shflsync_up_p) ;  /* 0x0000195000007944 */ /* 0x000fea0003c00000 */
[----:B------:R-:W-:Y:S01]  /*18780*/  MOV R0, R4 ;  /* 0x0000000400007202 */ /* 0x000fe20000000f00 */
[----:B------:R-:W-:Y:S05]  /*18790*/  BRA `(.L_x_332) ;  /* 0xfffe7cd000007947 */ /* 0x000fea000383ffff */
.L_x_164:
[----:B------:R-:W-:Y:S01]  /*187a0*/  IMAD.MOV.U32 R0, RZ, RZ, R5 ;  /* 0x000000ffff007224 */ /* 0x000fe200078e0005 */
[----:B------:R-:W-:Y:S02]  /*187b0*/  MOV R2, 0x2 ;  /* 0x0000000200027802 */ /* 0x000fe40000000f00 */
[----:B------:R-:W-:Y:S02]  /*187c0*/  MOV R3, 0x187e0 ;  /* 0x000187e000037802 */ /* 0x000fe40000000f00 */
[----:B------:R-:W-:Y:S05]  /*187d0*/  CALL.REL.NOINC `($__internal_6_$__cuda_sm70_shflsync_up_p) ;  /* 0x000018f000007944 */ /* 0x000fea0003c00000 */
[----:B------:R-:W-:Y:S01]  /*187e0*/  SEL R0, R4, RZ, P4 ;  /* 0x000000ff04007207 */ /* 0x000fe20002000000 */
[----:B------:R-:W-:Y:S01]  /*187f0*/  IMAD.MOV.U32 R2, RZ, RZ, 0x4 ;  /* 0x00000004ff027424 */ /* 0x000fe200078e00ff */
[----:B------:R-:W-:-:S03]  /*18800*/  MOV R3, 0x18830 ;  /* 0x0001883000037802 */ /* 0x000fc60000000f00 */
[----:B------:R-:W-:Y:S02]  /*18810*/  IMAD.IADD R0, R5, 0x1, R0 ;  /* 0x0000000105007824 */ /* 0x000fe400078e0200 */
        /* <DEDUP_REMOVED lines=14> */
[----:B------:R-:W-:Y:S01]  /*18900*/  IMAD.IADD R4, R0, 0x1, R4 ;  /* 0x0000000100047824 */ /* 0x000fe200078e0204 */
[----:B------:R-:W-:-:S03]  /*18910*/  MOV R0, 0x1f ;  /* 0x0000001f00007802 */ /* 0x000fc60000000f00 */
[----:B------:R-:W-:Y:S02]  /*18920*/  IMAD.MOV.U32 R5, RZ, RZ, R4 ;  /* 0x000000ffff057224 */ /* 0x000fe400078e0004 */
[----:B------:R-:W-:Y:S05]  /*18930*/  CALL.REL.NOINC `($__internal_5_$__cuda_sm70_shflsync_idx_p) ;  /* 0x0000174000007944 */ /* 0x000fea0003c00000 */
[----:B------:R-:W-:Y:S05]  /*18940*/  BRA `(.L_x_333) ;  /* 0xfffe7c2000007947 */ /* 0x000fea000383ffff */
.L_x_166:
[----:B------:R-:W-:Y:S02]  /*18950*/  SEL R0, RZ, 0x1, P0 ;  /* 0x00000001ff007807 */ /* 0x000fe40000000000 */
[----:B------:R-:W-:Y:S02]  /*18960*/  MOV R2, 0x18980 ;  /* 0x0001898000027802 */ /* 0x000fe40000000f00 */
[----:B------:R-:W-:Y:S05]  /*18970*/  CALL.REL.NOINC `($__internal_7_$__cuda_sm70_votesync_ballot) ;  /* 0x000017c000007944 */ /* 0x000fea0003c00000 */
[----:B------:R-:W-:Y:S01]  /*18980*/  MOV R6, R0 ;  /* 0x0000000000067202 */ /* 0x000fe20000000f00 */
[----:B------:R-:W-:Y:S05]  /*18990*/  BRA `(.L_x_334) ;  /* 0xfffe7c6000007947 */ /* 0x000fea000383ffff */
.L_x_167:
[----:B------:R-:W-:Y:S01]  /*189a0*/  IMAD.MOV.U32 R5, RZ, RZ, R8 ;  /* 0x000000ffff057224 */ /* 0x000fe200078e0008 */
[----:B--2---:R-:W-:Y:S01]  /*189b0*/  MOV R3, R13 ;  /* 0x0000000d00037202 */ /* 0x004fe20000000f00 */
[----:B------:R-:W-:Y:S01]  /*189c0*/  IMAD.MOV.U32 R0, RZ, RZ, 0x1f ;  /* 0x0000001fff007424 */ /* 0x000fe200078e00ff */
[----:B------:R-:W-:Y:S02]  /*189d0*/  MOV R2, 0x189f0 ;  /* 0x000189f000027802 */ /* 0x000fe40000000f00 */
[----:B-1----:R-:W-:Y:S05]  /*189e0*/  CALL.REL.NOINC `($__internal_5_$__cuda_sm70_shflsync_idx_p) ;  /* 0x0000169000007944 */ /* 0x002fea0003c00000 */
[----:B------:R-:W-:Y:S01]  /*189f0*/  IMAD.MOV.U32 R11, RZ, RZ, R0 ;  /* 0x000000ffff0b7224 */ /* 0x000fe200078e0000 */
[----:B------:R-:W-:Y:S01]  /*18a00*/  MOV R5, R7 ;  /* 0x0000000700057202 */ /* 0x000fe20000000f00 */
[----:B------:R-:W-:Y:S01]  /*18a10*/  IMAD.MOV.U32 R7, RZ, RZ, RZ ;  /* 0x000000ffff077224 */ /* 0x000fe200078e00ff */
[----:B------:R-:W-:Y:S01]  /*18a20*/  MOV R3, R13 ;  /* 0x0000000d00037202 */ /* 0x000fe20000000f00 */
[----:B------:R-:W-:Y:S01]  /*18a30*/  IMAD.MOV.U32 R0, RZ, RZ, 0x1f ;  /* 0x0000001fff007424 */ /* 0x000fe200078e00ff */
[----:B------:R-:W-:-:S02]  /*18a40*/  MOV R2, 0x18a60 ;  /* 0x00018a6000027802 */ /* 0x000fc40000000f00 */
[----:B------:R-:W-:Y:S05]  /*18a50*/  CALL.REL.NOINC `($__internal_5_$__cuda_sm70_shflsync_idx_p) ;  /* 0x0000162000007944 */ /* 0x000fea0003c00000 */
[----:B------:R-:W-:Y:S01]  /*18a60*/  MOV R10, R0 ;  /* 0x00000000000a7202 */ /* 0x000fe20000000f00 */
[----:B------:R-:W-:Y:S05]  /*18a70*/  BRA `(.L_x_335) ;  /* 0xfffe7bd000007947 */ /* 0x000fea000383ffff */
.L_x_170:
[----:B------:R-:W-:Y:S01]  /*18a80*/  IMAD.MOV.U32 R5, RZ, RZ, R4 ;  /* 0x000000ffff057224 */ /* 0x000fe200078e0004 */
[----:B------:R-:W-:-:S02]  /*18a90*/  MOV R0, 0x1f ;  /* 0x0000001f00007802 */ /* 0x000fc40000000f00 */
[----:B------:R-:W-:Y:S02]  /*18aa0*/  MOV R2, 0x18ac0 ;  /* 0x00018ac000027802 */ /* 0x000fe40000000f00 */
[----:B-1----:R-:W-:Y:S05]  /*18ab0*/  CALL.REL.NOINC `($__internal_5_$__cuda_sm70_shflsync_idx_p) ;  /* 0x000015c000007944 */ /* 0x002fea0003c00000 */
[----:B------:R-:W-:Y:S01]  /*18ac0*/  MOV R7, R0 ;  /* 0x0000000000077202 */ /* 0x000fe20000000f00 */
[----:B------:R-:W-:Y:S05]  /*18ad0*/  BRA `(.L_x_169) ;  /* 0xfffe7bd000007947 */ /* 0x000fea000383ffff */
.L_x_208:
[----:B------:R-:W-:Y:S01]  /*18ae0*/  IMAD.MOV.U32 R5, RZ, RZ, R10 ;  /* 0x000000ffff057224 */ /* 0x000fe200078e000a */
[----:B------:R-:W-:Y:S01]  /*18af0*/  MOV R3, RZ ;  /* 0x000000ff00037202 */ /* 0x000fe20000000f00 */
[----:B------:R-:W-:Y:S01]  /*18b00*/  IMAD.MOV.U32 R0, RZ, RZ, 0x1c1f ;  /* 0x00001c1fff007424 */ /* 0x000fe200078e00ff */
[----:B------:R-:W-:Y:S02]  /*18b10*/  MOV R2, 0x18b30 ;  /* 0x00018b3000027802 */ /* 0x000fe40000000f00 */
[----:B-----5:R-:W-:Y:S05]  /*18b20*/  CALL.REL.NOINC `($__internal_5_$__cuda_sm70_shflsync_idx_p) ;  /* 0x0000155000007944 */ /* 0x020fea0003c00000 */
[----:B------:R-:W-:Y:S01]  /*18b30*/  MOV R8, R0 ;  /* 0x0000000000087202 */ /* 0x000fe20000000f00 */
[----:B------:R-:W-:Y:S05]  /*18b40*/  BRA `(.L_x_336) ;  /* 0xfffef51000007947 */ /* 0x000fea000383ffff */
.L_x_209:
[----:B------:R-:W-:Y:S01]  /*18b50*/  IMAD.MOV.U32 R5, RZ, RZ, R11 ;  /* 0x000000ffff057224 */ /* 0x000fe200078e000b */
[----:B------:R-:W-:Y:S01]  /*18b60*/  MOV R3, RZ ;  /* 0x000000ff00037202 */ /* 0x000fe20000000f00 */
[----:B------:R-:W-:Y:S01]  /*18b70*/  IMAD.MOV.U32 R0, RZ, RZ, 0x1c1f ;  /* 0x00001c1fff007424 */ /* 0x000fe200078e00ff */
[----:B------:R-:W-:Y:S02]  /*18b80*/  MOV R2, 0x18ba0 ;  /* 0x00018ba000027802 */ /* 0x000fe40000000f00 */
[----:B-12--5:R-:W-:Y:S05]  /*18b90*/  CALL.REL.NOINC `($__internal_5_$__cuda_sm70_shflsync_idx_p) ;  /* 0x000014e000007944 */ /* 0x026fea0003c00000 */
[----:B------:R-:W-:Y:S05]  /*18ba0*/  BRA `(.L_x_337) ;  /* 0xfffef4d000007947 */ /* 0x000fea000383ffff */
.L_x_212:
[----:B--2---:R-:W-:Y:S01]  /*18bb0*/  IMAD.MOV.U32 R5, RZ, RZ, R10 ;  /* 0x000000ffff057224 */ /* 0x004fe200078e000a */
[----:B------:R-:W-:Y:S01]  /*18bc0*/  MOV R3, 0x1 ;  /* 0x0000000100037802 */ /* 0x000fe20000000f00 */
[----:B----4-:R-:W-:Y:S01]  /*18bd0*/  IMAD.MOV.U32 R0, RZ, RZ, 0x1c1f ;  /* 0x00001c1fff007424 */ /* 0x010fe200078e00ff */
[----:B------:R-:W-:-:S02]  /*18be0*/  MOV R2, 0x18c00 ;  /* 0x00018c0000027802 */ /* 0x000fc40000000f00 */
[----:B-1-3-5:R-:W-:Y:S05]  /*18bf0*/  CALL.REL.NOINC `($__internal_5_$__cuda_sm70_shflsync_idx_p) ;  /* 0x0000148000007944 */ /* 0x02afea0003c00000 */
[----:B------:R-:W-:Y:S01]  /*18c00*/  IMAD.MOV.U32 R8, RZ, RZ, R0 ;  /* 0x000000ffff087224 */ /* 0x000fe200078e0000 */
[----:B------:R-:W-:Y:S01]  /*18c10*/  MOV R3, 0x1 ;  /* 0x0000000100037802 */ /* 0x000fe20000000f00 */
[----:B------:R-:W-:Y:S01]  /*18c20*/  IMAD.MOV.U32 R5, RZ, RZ, R11 ;  /* 0x000000ffff057224 */ /* 0x000fe200078e000b */
[----:B------:R-:W-:-:S02]  /*18c30*/  MOV R0, 0x1c1f ;  /* 0x00001c1f00007802 */ /* 0x000fc40000000f00 */
[----:B------:R-:W-:Y:S02]  /*18c40*/  MOV R2, 0x18c60 ;  /* 0x00018c6000027802 */ /* 0x000fe40000000f00 */
[----:B------:R-:W-:Y:S05]  /*18c50*/  CALL.REL.NOINC `($__internal_5_$__cuda_sm70_shflsync_idx_p) ;  /* 0x0000142000007944 */ /* 0x000fea0003c00000 */
[----:B------:R-:W-:Y:S05]  /*18c60*/  BRA `(.L_x_338) ;  /* 0xfffef59000007947 */ /* 0x000fea000383ffff */
.L_x_215:
[----:B-1----:R-:W-:Y:S01]  /*18c70*/  IMAD.MOV.U32 R5, RZ, RZ, R10 ;  /* 0x000000ffff057224 */ /* 0x002fe200078e000a */
[----:B------:R-:W-:Y:S01]  /*18c80*/  MOV R3, 0x2 ;  /* 0x0000000200037802 */ /* 0x000fe20000000f00 */
[----:B----4-:R-:W-:Y:S01]  /*18c90*/  IMAD.MOV.U32 R0, RZ, RZ, 0x1c1f ;  /* 0x00001c1fff007424 */ /* 0x010fe200078e00ff */
[----:B------:R-:W-:Y:S02]  /*18ca0*/  MOV R2, 0x18cc0 ;  /* 0x00018cc000027802 */ /* 0x000fe40000000f00 */
[----:B--23-5:R-:W-:Y:S05]  /*18cb0*/  CALL.REL.NOINC `($__internal_5_$__cuda_sm70_shflsync_idx_p) ;  /* 0x000013c000007944 */ /* 0x02cfea0003c00000 */
[----:B------:R-:W-:Y:S01]  /*18cc0*/  MOV R8, R0 ;  /* 0x0000000000087202 */ /* 0x000fe20000000f00 */
[----:B------:R-:W-:Y:S05]  /*18cd0*/  BRA `(.L_x_339) ;  /* 0xfffef69000007947 */ /* 0x000fea000383ffff */
.L_x_216:
[----:B------:R-:W-:Y:S01]  /*18ce0*/  IMAD.MOV.U32 R5, RZ, RZ, R11 ;  /* 0x000000ffff057224 */ /* 0x000fe200078e000b */
[----:B------:R-:W-:Y:S01]  /*18cf0*/  MOV R3, 0x2 ;  /* 0x0000000200037802 */ /* 0x000fe20000000f00 */
[----:B----4-:R-:W-:Y:S01]  /*18d00*/  IMAD.MOV.U32 R0, RZ, RZ, 0x1c1f ;  /* 0x00001c1fff007424 */ /* 0x010fe200078e00ff */
[----:B------:R-:W-:Y:S02]  /*18d10*/  MOV R2, 0x18d30 ;  /* 0x00018d3000027802 */ /* 0x000fe40000000f00 */
[----:B-123-5:R-:W-:Y:S05]  /*18d20*/  CALL.REL.NOINC `($__internal_5_$__cuda_sm70_shflsync_idx_p) ;  /* 0x0000135000007944 */ /* 0x02efea0003c00000 */
[----:B------:R-:W-:Y:S05]  /*18d30*/  BRA `(.L_x_340) ;  /* 0xfffef65000007947 */ /* 0x000fea000383ffff */
.L_x_219:
[----:B-1----:R-:W-:Y:S01]  /*18d40*/  IMAD.MOV.U32 R5, RZ, RZ, R10 ;  /* 0x000000ffff057224 */ /* 0x002fe200078e000a */
[----:B------:R-:W-:Y:S01]  /*18d50*/  MOV R3, 0x3 ;  /* 0x0000000300037802 */ /* 0x000fe20000000f00 */
[----:B------:R-:W-:Y:S01]  /*18d60*/  IMAD.MOV.U32 R0, RZ, RZ, 0x1c1f ;  /* 0x00001c1fff007424 */ /* 0x000fe200078e00ff */
[----:B------:R-:W-:-:S02]  /*18d70*/  MOV R2, 0x18d90 ;  /* 0x00018d9000027802 */ /* 0x000fc40000000f00 */
[----:B--2345:R-:W-:Y:S05]  /*18d80*/  CALL.REL.NOINC `($__internal_5_$__cuda_sm70_shflsync_idx_p) ;  /* 0x000012f000007944 */ /* 0x03cfea0003c00000 */
[----:B------:R-:W-:Y:S01]  /*18d90*/  IMAD.MOV.U32 R8, RZ, RZ, R0 ;  /* 0x000000ffff087224 */ /* 0x000fe200078e0000 */
[----:B------:R-:W-:Y:S01]  /*18da0*/  MOV R3, 0x3 ;  /* 0x0000000300037802 */ /* 0x000fe20000000f00 */
[----:B------:R-:W-:Y:S01]  /*18db0*/  IMAD.MOV.U32 R5, RZ, RZ, R11 ;  /* 0x000000ffff057224 */ /* 0x000fe200078e000b */
[----:B------:R-:W-:-:S02]  /*18dc0*/  MOV R0, 0x1c1f ;  /* 0x00001c1f00007802 */ /* 0x000fc40000000f00 */
[----:B------:R-:W-:Y:S02]  /*18dd0*/  MOV R2, 0x18df0 ;  /* 0x00018df000027802 */ /* 0x000fe40000000f00 */
[----:B------:R-:W-:Y:S05]  /*18de0*/  CALL.REL.NOINC `($__internal_5_$__cuda_sm70_shflsync_idx_p) ;  /* 0x0000129000007944 */ /* 0x000fea0003c00000 */
[----:B------:R-:W-:Y:S05]  /*18df0*/  BRA `(.L_x_341) ;  /* 0xfffef71000007947 */ /* 0x000fea000383ffff */
.L_x_266:
[----:B------:R-:W-:Y:S01]  /*18e00*/  IMAD.MOV.U32 R0, RZ, RZ, R213 ;  /* 0x000000ffff007224 */ /* 0x000fe200078e00d5 */
[----:B------:R-:W-:Y:S01]  /*18e10*/  MOV R9, 0x1f ;  /* 0x0000001f00097802 */ /* 0x000fe20000000f00 */
[----:B------:R-:W-:Y:S01]  /*18e20*/  IMAD.MOV.U32 R3, RZ, RZ, 0x2 ;  /* 0x00000002ff037424 */ /* 0x000fe200078e00ff */
[----:B------:R-:W-:Y:S02]  /*18e30*/  MOV R8, 0xffffffff ;  /* 0xffffffff00087802 */ /* 0x000fe40000000f00 */
[----:B------:R-:W-:Y:S02]  /*18e40*/  MOV R2, 0x18e60 ;  /* 0x00018e6000027802 */ /* 0x000fe40000000f00 */
[----:B------:R-:W-:Y:S05]  /*18e50*/  CALL.REL.NOINC `($__internal_4_$__cuda_sm70_shflsync_bfly_p) ;  /* 0x000011e000007944 */ /* 0x000fea0003c00000 */
[----:B------:R-:W-:Y:S01]  /*18e60*/  FADD.FTZ R7, R213, R0 ;  /* 0x00000000d5077221 */ /* 0x000fe20000010000 */
[----:B------:R-:W-:Y:S02]  /*18e70*/  MOV R3, 0x1 ;  /* 0x0000000100037802 */ /* 0x000fe40000000f00 */
[----:B------:R-:W-:Y:S02]  /*18e80*/  MOV R2, 0x18eb0 ;  /* 0x00018eb000027802 */ /* 0x000fe40000000f00 */
[----:B------:R-:W-:-:S02]  /*18e90*/  MOV R0, R7 ;  /* 0x0000000700007202 */ /* 0x000fc40000000f00 */
[----:B------:R-:W-:Y:S05]  /*18ea0*/  CALL.REL.NOINC `($__internal_4_$__cuda_sm70_shflsync_bfly_p) ;  /* 0x0000119000007944 */ /* 0x000fea0003c00000 */
[----:B------:R-:W-:Y:S01]  /*18eb0*/  FADD.FTZ R7, R7, R0 ;  /* 0x0000000007077221 */ /* 0x000fe20000010000 */
[----:B------:R-:W-:-:S02]  /*18ec0*/  MOV R0, R214 ;  /* 0x000000d600007202 */ /* 0x000fc40000000f00 */
[----:B------:R-:W-:Y:S02]  /*18ed0*/  MOV R3, 0x2 ;  /* 0x0000000200037802 */ /* 0x000fe40000000f00 */
[----:B------:R-:W-:Y:S02]  /*18ee0*/  MOV R2, 0x18f00 ;  /* 0x00018f0000027802 */ /* 0x000fe40000000f00 */
[----:B------:R-:W-:Y:S05]  /*18ef0*/  CALL.REL.NOINC `($__internal_4_$__cuda_sm70_shflsync_bfly_p) ;  /* 0x0000114000007944 */ /* 0x000fea0003c00000 */
[----:B------:R-:W-:Y:S01]  /*18f00*/  FADD.FTZ R6, R214, R0 ;  /* 0x00000000d6067221 */ /* 0x000fe20000010000 */
[----:B------:R-:W-:Y:S02]  /*18f10*/  MOV R3, 0x1 ;  /* 0x0000000100037802 */ /* 0x000fe40000000f00 */
[----:B------:R-:W-:Y:S02]  /*18f20*/  MOV R2, 0x18f50 ;  /* 0x00018f5000027802 */ /* 0x000fe40000000f00 */
[----:B------:R-:W-:Y:S02]  /*18f30*/  MOV R0, R6 ;  /* 0x0000000600007202 */ /* 0x000fe40000000f00 */
[----:B------:R-:W-:Y:S05]  /*18f40*/  CALL.REL.NOINC `($__internal_4_$__cuda_sm70_shflsync_bfly_p) ;  /* 0x000010f000007944 */ /* 0x000fea0003c00000 */
[----:B------:R-:W-:Y:S01]  /*18f50*/  FADD.FTZ R6, R6, R0 ;  /* 0x0000000006067221 */ /* 0x000fe20000010000 */
[----:B------:R-:W-:Y:S02]  /*18f60*/  MOV R0, R237 ;  /* 0x000000ed00007202 */ /* 0x000fe40000000f00 */
[----:B------:R-:W-:-:S02]  /*18f70*/  MOV R3, 0x2 ;  /* 0x0000000200037802 */ /* 0x000fc40000000f00 */
        /* <DEDUP_REMOVED lines=9> */
[----:B------:R-:W-:Y:S02]  /*19010*/  MOV R3, 0x2 ;  /* 0x0000000200037802 */ /* 0x000fe40000000f00 */
[----:B------:R-:W-:-:S02]  /*19020*/  MOV R2, 0x19040 ;  /* 0x0001904000027802 */ /* 0x000fc40000000f00 */
[----:B------:R-:W-:Y:S05]  /*19030*/  CALL.REL.NOINC `($__internal_4_$__cuda_sm70_shflsync_bfly_p) ;  /* 0x0000100000007944 */ /* 0x000fea0003c00000 */
[----:B------:R-:W-:Y:S01]  /*19040*/  FADD.FTZ R4, R238, R0 ;  /* 0x00000000ee047221 */ /* 0x000fe20000010000 */
[----:B------:R-:W-:-:S02]  /*19050*/  MOV R3, 0x1 ;  /* 0x0000000100037802 */ /* 0x000fc40000000f00 */
[----:B------:R-:W-:Y:S02]  /*19060*/  MOV R2, 0x19090 ;  /* 0x0001909000027802 */ /* 0x000fe40000000f00 */
[----:B------:R-:W-:Y:S02]  /*19070*/  MOV R0, R4 ;  /* 0x0000000400007202 */ /* 0x000fe40000000f00 */
[----:B------:R-:W-:Y:S05]  /*19080*/  CALL.REL.NOINC `($__internal_4_$__cuda_sm70_shflsync_bfly_p) ;  /* 0x00000fb000007944 */ /* 0x000fea0003c00000 */
[----:B------:R-:W-:Y:S01]  /*19090*/  MOV R8, R0 ;  /* 0x0000000000087202 */ /* 0x000fe20000000f00 */
[----:B------:R-:W-:Y:S05]  /*190a0*/  BRA `(.L_x_342) ;  /* 0xffffaa9000007947 */ /* 0x000fea000383ffff */
.L_x_273:
[----:B-1234-:R-:W-:Y:S01]  /*190b0*/  IMAD.MOV.U32 R5, RZ, RZ, R12 ;  /* 0x000000ffff057224 */ /* 0x01efe200078e000c */
[----:B------:R-:W-:Y:S01]  /*190c0*/  MOV R3, RZ ;  /* 0x000000ff00037202 */ /* 0x000fe20000000f00 */
[----:B------:R-:W-:Y:S01]  /*190d0*/  IMAD.MOV.U32 R0, RZ, RZ, 0x1c1f ;  /* 0x00001c1fff007424 */ /* 0x000fe200078e00ff */
[----:B------:R-:W-:Y:S02]  /*190e0*/  MOV R2, 0x19100 ;  /* 0x0001910000027802 */ /* 0x000fe40000000f00 */
[----:B------:R-:W-:Y:S05]  /*190f0*/  CALL.REL.NOINC `($__internal_5_$__cuda_sm70_shflsync_idx_p) ;  /* 0x00000f8000007944 */ /* 0x000fea0003c00000 */
[----:B------:R-:W-:Y:S01]  /*19100*/  MOV R10, R0 ;  /* 0x00000000000a7202 */ /* 0x000fe20000000f00 */
[----:B------:R-:W-:Y:S05]  /*19110*/  BRA `(.L_x_343) ;  /* 0xffffc4c000007947 */ /* 0x000fea000383ffff */
.L_x_274:
[----:B------:R-:W-:Y:S01]  /*19120*/  IMAD.MOV.U32 R5, RZ, RZ, R13 ;  /* 0x000000ffff057224 */ /* 0x000fe200078e000d */
[----:B------:R-:W-:Y:S01]  /*19130*/  MOV R3, RZ ;  /* 0x000000ff00037202 */ /* 0x000fe20000000f00 */
[----:B------:R-:W-:Y:S01]  /*19140*/  IMAD.MOV.U32 R0, RZ, RZ, 0x1c1f ;  /* 0x00001c1fff007424 */ /* 0x000fe200078e00ff */
[----:B------:R-:W-:-:S02]  /*19150*/  MOV R2, 0x19170 ;  /* 0x0001917000027802 */ /* 0x000fc40000000f00 */
[----:B-12---:R-:W-:Y:S05]  /*19160*/  CALL.REL.NOINC `($__internal_5_$__cuda_sm70_shflsync_idx_p) ;  /* 0x00000f1000007944 */ /* 0x006fea0003c00000 */
[----:B------:R-:W-:Y:S05]  /*19170*/  BRA `(.L_x_344) ;  /* 0xffffc48000007947 */ /* 0x000fea000383ffff */
.L_x_277:
[----:B------:R-:W-:Y:S01]  /*19180*/  IMAD.MOV.U32 R5, RZ, RZ, R12 ;  /* 0x000000ffff057224 */ /* 0x000fe200078e000c */
[----:B--2---:R-:W-:Y:S01]  /*19190*/  MOV R3, 0x1 ;  /* 0x0000000100037802 */ /* 0x004fe20000000f00 */
[----:B----4-:R-:W-:Y:S01]  /*191a0*/  IMAD.MOV.U32 R0, RZ, RZ, 0x1c1f ;  /* 0x00001c1fff007424 */ /* 0x010fe200078e00ff */
[----:B------:R-:W-:-:S02]  /*191b0*/  MOV R2, 0x191d0 ;  /* 0x000191d000027802 */ /* 0x000fc40000000f00 */
[----:B-1-3--:R-:W-:Y:S05]  /*191c0*/  CALL.REL.NOINC `($__internal_5_$__cuda_sm70_shflsync_idx_p) ;  /* 0x00000eb000007944 */ /* 0x00afea0003c00000 */
[----:B------:R-:W-:Y:S01]  /*191d0*/  IMAD.MOV.U32 R10, RZ, RZ, R0 ;  /* 0x000000ffff0a7224 */ /* 0x000fe200078e0000 */
[----:B------:R-:W-:Y:S01]  /*191e0*/  MOV R3, 0x1 ;  /* 0x0000000100037802 */ /* 0x000fe20000000f00 */
[----:B------:R-:W-:Y:S01]  /*191f0*/  IMAD.MOV.U32 R5, RZ, RZ, R13 ;  /* 0x000000ffff057224 */ /* 0x000fe200078e000d */
[----:B------:R-:W-:-:S02]  /*19200*/  MOV R0, 0x1c1f ;  /* 0x00001c1f00007802 */ /* 0x000fc40000000f00 */
[----:B------:R-:W-:Y:S02]  /*19210*/  MOV R2, 0x19230 ;  /* 0x0001923000027802 */ /* 0x000fe40000000f00 */
[----:B------:R-:W-:Y:S05]  /*19220*/  CALL.REL.NOINC `($__internal_5_$__cuda_sm70_shflsync_idx_p) ;  /* 0x00000e5000007944 */ /* 0x000fea0003c00000 */
[----:B------:R-:W-:Y:S05]  /*19230*/  BRA `(.L_x_345) ;  /* 0xffffc52000007947 */ /* 0x000fea000383ffff */
.L_x_280:
[----:B------:R-:W-:Y:S01]  /*19240*/  IMAD.MOV.U32 R5, RZ, RZ, R12 ;  /* 0x000000ffff057224 */ /* 0x000fe200078e000c */
[----:B-1----:R-:W-:Y:S01]  /*19250*/  MOV R3, 0x2 ;  /* 0x0000000200037802 */ /* 0x002fe20000000f00 */
[----:B----4-:R-:W-:Y:S01]  /*19260*/  IMAD.MOV.U32 R0, RZ, RZ, 0x1c1f ;  /* 0x00001c1fff007424 */ /* 0x010fe200078e00ff */
[----:B------:R-:W-:Y:S02]  /*19270*/  MOV R2, 0x19290 ;  /* 0x0001929000027802 */ /* 0x000fe40000000f00 */
[----:B--23--:R-:W-:Y:S05]  /*19280*/  CALL.REL.NOINC `($__internal_5_$__cuda_sm70_shflsync_idx_p) ;  /* 0x00000df000007944 */ /* 0x00cfea0003c00000 */
[----:B------:R-:W-:Y:S01]  /*19290*/  MOV R10, R0 ;  /* 0x00000000000a7202 */ /* 0x000fe20000000f00 */
[----:B------:R-:W-:Y:S05]  /*192a0*/  BRA `(.L_x_346) ;  /* 0xffffc61000007947 */ /* 0x000fea000383ffff */
.L_x_281:
[----:B------:R-:W-:Y:S01]  /*192b0*/  IMAD.MOV.U32 R5, RZ, RZ, R13 ;  /* 0x000000ffff057224 */ /* 0x000fe200078e000d */
[----:B------:R-:W-:Y:S01]  /*192c0*/  MOV R3, 0x2 ;  /* 0x0000000200037802 */ /* 0x000fe20000000f00 */
[----:B----4-:R-:W-:Y:S01]  /*192d0*/  IMAD.MOV.U32 R0, RZ, RZ, 0x1c1f ;  /* 0x00001c1fff007424 */ /* 0x010fe200078e00ff */
[----:B------:R-:W-:Y:S02]  /*192e0*/  MOV R2, 0x19300 ;  /* 0x0001930000027802 */ /* 0x000fe40000000f00 */
[----:B-123--:R-:W-:Y:S05]  /*192f0*/  CALL.REL.NOINC `($__internal_5_$__cuda_sm70_shflsync_idx_p) ;  /* 0x00000d8000007944 */ /* 0x00efea0003c00000 */
[----:B------:R-:W-:Y:S05]  /*19300*/  BRA `(.L_x_347) ;  /* 0xffffc5d000007947 */ /* 0x000fea000383ffff */
.L_x_284:
[----:B------:R-:W-:Y:S01]  /*19310*/  IMAD.MOV.U32 R5, RZ, RZ, R12 ;  /* 0x000000ffff057224 */ /* 0x000fe200078e000c */
[----:B-1----:R-:W-:Y:S01]  /*19320*/  MOV R3, 0x3 ;  /* 0x0000000300037802 */ /* 0x002fe20000000f00 */
[----:B------:R-:W-:Y:S01]  /*19330*/  IMAD.MOV.U32 R0, RZ, RZ, 0x1c1f ;  /* 0x00001c1fff007424 */ /* 0x000fe200078e00ff */
[----:B------:R-:W-:-:S02]  /*19340*/  MOV R2, 0x19360 ;  /* 0x0001936000027802 */ /* 0x000fc40000000f00 */
[----:B--234-:R-:W-:Y:S05]  /*19350*/  CALL.REL.NOINC `($__internal_5_$__cuda_sm70_shflsync_idx_p) ;  /* 0x00000d2000007944 */ /* 0x01cfea0003c00000 */
[----:B------:R-:W-:Y:S01]  /*19360*/  IMAD.MOV.U32 R6, RZ, RZ, R0 ;  /* 0x000000ffff067224 */ /* 0x000fe200078e0000 */
[----:B------:R-:W-:Y:S01]  /*19370*/  MOV R3, 0x3 ;  /* 0x0000000300037802 */ /* 0x000fe20000000f00 */
[----:B------:R-:W-:Y:S01]  /*19380*/  IMAD.MOV.U32 R5, RZ, RZ, R13 ;  /* 0x000000ffff057224 */ /* 0x000fe200078e000d */
[----:B------:R-:W-:-:S02]  /*19390*/  MOV R0, 0x1c1f ;  /* 0x00001c1f00007802 */ /* 0x000fc40000000f00 */
[----:B------:R-:W-:Y:S02]  /*193a0*/  MOV R2, 0x193c0 ;  /* 0x000193c000027802 */ /* 0x000fe40000000f00 */
[----:B------:R-:W-:Y:S05]  /*193b0*/  CALL.REL.NOINC `($__internal_5_$__cuda_sm70_shflsync_idx_p) ;  /* 0x00000cc000007944 */ /* 0x000fea0003c00000 */
[----:B------:R-:W-:Y:S05]  /*193c0*/  BRA `(.L_x_348) ;  /* 0xffffc68000007947 */ /* 0x000fea000383ffff */
.L_x_286:
[----:B------:R-:W-:Y:S01]  /*193d0*/  IMAD.MOV.U32 R5, RZ, RZ, R17 ;  /* 0x000000ffff057224 */ /* 0x000fe200078e0011 */
[----:B------:R-:W-:Y:S01]  /*193e0*/  MOV R3, RZ ;  /* 0x000000ff00037202 */ /* 0x000fe20000000f00 */
[----:B------:R-:W-:Y:S01]  /*193f0*/  IMAD.MOV.U32 R0, RZ, RZ, 0x1c1f ;  /* 0x00001c1fff007424 */ /* 0x000fe200078e00ff */
[----:B------:R-:W-:Y:S02]  /*19400*/  MOV R2, 0x19420 ;  /* 0x0001942000027802 */ /* 0x000fe40000000f00 */
[----:B------:R-:W-:Y:S05]  /*19410*/  CALL.REL.NOINC `($__internal_5_$__cuda_sm70_shflsync_idx_p) ;  /* 0x00000c6000007944 */ /* 0x000fea0003c00000 */
[----:B------:R-:W-:Y:S01]  /*19420*/  MOV R4, R0 ;  /* 0x0000000000047202 */ /* 0x000fe20000000f00 */
[----:B------:R-:W-:Y:S05]  /*19430*/  BRA `(.L_x_349) ;  /* 0xffffc97000007947 */ /* 0x000fea000383ffff */
.L_x_287:
[----:B------:R-:W-:Y:S01]  /*19440*/  IMAD.MOV.U32 R5, RZ, RZ, R24 ;  /* 0x000000ffff057224 */ /* 0x000fe200078e0018 */
[----:B------:R-:W-:Y:S01]  /*19450*/  MOV R3, RZ ;  /* 0x000000ff00037202 */ /* 0x000fe20000000f00 */
[----:B------:R-:W-:Y:S01]  /*19460*/  IMAD.MOV.U32 R0, RZ, RZ, 0x1c1f ;  /* 0x00001c1fff007424 */ /* 0x000fe200078e00ff */
[----:B------:R-:W-:Y:S02]  /*19470*/  MOV R2, 0x19490 ;  /* 0x0001949000027802 */ /* 0x000fe40000000f00 */
[----:B-12---:R-:W-:Y:S05]  /*19480*/  CALL.REL.NOINC `($__internal_5_$__cuda_sm70_shflsync_idx_p) ;  /* 0x00000bf000007944 */ /* 0x006fea0003c00000 */
[----:B------:R-:W-:Y:S05]  /*19490*/  BRA `(.L_x_350) ;  /* 0xffffc93000007947 */ /* 0x000fea000383ffff */
.L_x_290:
[----:B------:R-:W-:Y:S01]  /*194a0*/  IMAD.MOV.U32 R5, RZ, RZ, R17 ;  /* 0x000000ffff057224 */ /* 0x000fe200078e0011 */
[----:B-1----:R-:W-:Y:S01]  /*194b0*/  MOV R3, 0x1 ;  /* 0x0000000100037802 */ /* 0x002fe20000000f00 */
[----:B----4-:R-:W-:Y:S01]  /*194c0*/  IMAD.MOV.U32 R0, RZ, RZ, 0x1c1f ;  /* 0x00001c1fff007424 */ /* 0x010fe200078e00ff */
[----:B------:R-:W-:-:S02]  /*194d0*/  MOV R2, 0x194f0 ;  /* 0x000194f000027802 */ /* 0x000fc40000000f00 */
[----:B--23--:R-:W-:Y:S05]  /*194e0*/  CALL.REL.NOINC `($__internal_5_$__cuda_sm70_shflsync_idx_p) ;  /* 0x00000b9000007944 */ /* 0x00cfea0003c00000 */
[----:B------:R-:W-:Y:S01]  /*194f0*/  IMAD.MOV.U32 R4, RZ, RZ, R0 ;  /* 0x000000ffff047224 */ /* 0x000fe200078e0000 */
[----:B------:R-:W-:Y:S01]  /*19500*/  MOV R3, 0x1 ;  /* 0x0000000100037802 */ /* 0x000fe20000000f00 */
[----:B------:R-:W-:Y:S01]  /*19510*/  IMAD.MOV.U32 R5, RZ, RZ, R24 ;  /* 0x000000ffff057224 */ /* 0x000fe200078e0018 */
[----:B------:R-:W-:-:S02]  /*19520*/  MOV R0, 0x1c1f ;  /* 0x00001c1f00007802 */ /* 0x000fc40000000f00 */
[----:B------:R-:W-:Y:S02]  /*19530*/  MOV R2, 0x19550 ;  /* 0x0001955000027802 */ /* 0x000fe40000000f00 */
[----:B------:R-:W-:Y:S05]  /*19540*/  CALL.REL.NOINC `($__internal_5_$__cuda_sm70_shflsync_idx_p) ;  /* 0x00000b3000007944 */ /* 0x000fea0003c00000 */
[----:B------:R-:W-:Y:S05]  /*19550*/  BRA `(.L_x_351) ;  /* 0xffffcd5000007947 */ /* 0x000fea000383ffff */
.L_x_293:
[----:B------:R-:W-:Y:S01]  /*19560*/  IMAD.MOV.U32 R5, RZ, RZ, R17 ;  /* 0x000000ffff057224 */ /* 0x000fe200078e0011 */
[----:B-12---:R-:W-:Y:S01]  /*19570*/  MOV R3, 0x2 ;  /* 0x0000000200037802 */ /* 0x006fe20000000f00 */
[----:B----4-:R-:W-:Y:S01]  /*19580*/  IMAD.MOV.U32 R0, RZ, RZ, 0x1c1f ;  /* 0x00001c1fff007424 */ /* 0x010fe200078e00ff */
[----:B------:R-:W-:Y:S02]  /*19590*/  MOV R2, 0x195b0 ;  /* 0x000195b000027802 */ /* 0x000fe40000000f00 */
[----:B---3--:R-:W-:Y:S05]  /*195a0*/  CALL.REL.NOINC `($__internal_5_$__cuda_sm70_shflsync_idx_p) ;  /* 0x00000ad000007944 */ /* 0x008fea0003c00000 */
[----:B------:R-:W-:Y:S01]  /*195b0*/  MOV R4, R0 ;  /* 0x0000000000047202 */ /* 0x000fe20000000f00 */
[----:B------:R-:W-:Y:S05]  /*195c0*/  BRA `(.L_x_352) ;  /* 0xffffd05000007947 */ /* 0x000fea000383ffff */
.L_x_294:
[----:B------:R-:W-:Y:S01]  /*195d0*/  IMAD.MOV.U32 R5, RZ, RZ, R24 ;  /* 0x000000ffff057224 */ /* 0x000fe200078e0018 */
[----:B--2---:R-:W-:Y:S01]  /*195e0*/  MOV R3, 0x2 ;  /* 0x0000000200037802 */ /* 0x004fe20000000f00 */
[----:B----4-:R-:W-:Y:S01]  /*195f0*/  IMAD.MOV.U32 R0, RZ, RZ, 0x1c1f ;  /* 0x00001c1fff007424 */ /* 0x010fe200078e00ff */
[----:B------:R-:W-:Y:S02]  /*19600*/  MOV R2, 0x19620 ;  /* 0x0001962000027802 */ /* 0x000fe40000000f00 */
[----:B-1-3--:R-:W-:Y:S05]  /*19610*/  CALL.REL.NOINC `($__internal_5_$__cuda_sm70_shflsync_idx_p) ;  /* 0x00000a6000007944 */ /* 0x00afea0003c00000 */
[----:B------:R-:W-:Y:S05]  /*19620*/  BRA `(.L_x_353) ;  /* 0xffffd01000007947 */ /* 0x000fea000383ffff */
.L_x_297:
[----:B------:R-:W-:Y:S01]  /*19630*/  IMAD.MOV.U32 R5, RZ, RZ, R17 ;  /* 0x000000ffff057224 */ /* 0x000fe200078e0011 */
[----:B--2---:R-:W-:Y:S01]  /*19640*/  MOV R3, 0x3 ;  /* 0x0000000300037802 */ /* 0x004fe20000000f00 */
[----:B-1----:R-:W-:Y:S01]  /*19650*/  IMAD.MOV.U32 R0, RZ, RZ, 0x1c1f ;  /* 0x00001c1fff007424 */ /* 0x002fe200078e00ff */
[----:B------:R-:W-:-:S02]  /*19660*/  MOV R2, 0x19680 ;  /* 0x0001968000027802 */ /* 0x000fc40000000f00 */
[----:B---34-:R-:W-:Y:S05]  /*19670*/  CALL.REL.NOINC `($__internal_5_$__cuda_sm70_shflsync_idx_p) ;  /* 0x00000a0000007944 */ /* 0x018fea0003c00000 */
[----:B------:R-:W-:Y:S01]  /*19680*/  IMAD.MOV.U32 R4, RZ, RZ, R0 ;  /* 0x000000ffff047224 */ /* 0x000fe200078e0000 */
[----:B------:R-:W-:Y:S01]  /*19690*/  MOV R3, 0x3 ;  /* 0x0000000300037802 */ /* 0x000fe20000000f00 */
[----:B------:R-:W-:Y:S01]  /*196a0*/  IMAD.MOV.U32 R5, RZ, RZ, R24 ;  /* 0x000000ffff057224 */ /* 0x000fe200078e0018 */
[----:B------:R-:W-:-:S02]  /*196b0*/  MOV R0, 0x1c1f ;  /* 0x00001c1f00007802 */ /* 0x000fc40000000f00 */
[----:B------:R-:W-:Y:S02]  /*196c0*/  MOV R2, 0x196e0 ;  /* 0x000196e000027802 */ /* 0x000fe40000000f00 */
[----:B------:R-:W-:Y:S05]  /*196d0*/  CALL.REL.NOINC `($__internal_5_$__cuda_sm70_shflsync_idx_p) ;  /* 0x000009a000007944 */ /* 0x000fea0003c00000 */
[----:B------:R-:W-:Y:S05]  /*196e0*/  BRA `(.L_x_354) ;  /* 0xffffd2f000007947 */ /* 0x000fea000383ffff */
.L_x_301:
[----:B------:R-:W-:Y:S01]  /*196f0*/  IMAD.MOV.U32 R5, RZ, RZ, R9 ;  /* 0x000000ffff057224 */ /* 0x000fe200078e0009 */
[----:B------:R-:W-:Y:S01]  /*19700*/  MOV R3, RZ ;  /* 0x000000ff00037202 */ /* 0x000fe20000000f00 */
[----:B------:R-:W-:Y:S01]  /*19710*/  IMAD.MOV.U32 R0, RZ, RZ, 0x1c1f ;  /* 0x00001c1fff007424 */ /* 0x000fe200078e00ff */
[----:B------:R-:W-:Y:S02]  /*19720*/  MOV R2, 0x19740 ;  /* 0x0001974000027802 */ /* 0x000fe40000000f00 */
[----:B------:R-:W-:Y:S05]  /*19730*/  CALL.REL.NOINC `($__internal_5_$__cuda_sm70_shflsync_idx_p) ;  /* 0x0000094000007944 */ /* 0x000fea0003c00000 */
[----:B------:R-:W-:Y:S01]  /*19740*/  MOV R8, R0 ;  /* 0x0000000000087202 */ /* 0x000fe20000000f00 */
[----:B------:R-:W-:Y:S05]  /*19750*/  BRA `(.L_x_355) ;  /* 0xffffddb000007947 */ /* 0x000fea000383ffff */
.L_x_302:
[----:B------:R-:W-:Y:S01]  /*19760*/  IMAD.MOV.U32 R5, RZ, RZ, R12 ;  /* 0x000000ffff057224 */ /* 0x000fe200078e000c */
[----:B------:R-:W-:Y:S01]  /*19770*/  MOV R3, RZ ;  /* 0x000000ff00037202 */ /* 0x000fe20000000f00 */
[----:B------:R-:W-:Y:S01]  /*19780*/  IMAD.MOV.U32 R0, RZ, RZ, 0x1c1f ;  /* 0x00001c1fff007424 */ /* 0x000fe200078e00ff */
[----:B------:R-:W-:Y:S02]  /*19790*/  MOV R2, 0x197b0 ;  /* 0x000197b000027802 */ /* 0x000fe40000000f00 */
[----:B-12---:R-:W-:Y:S05]  /*197a0*/  CALL.REL.NOINC `($__internal_5_$__cuda_sm70_shflsync_idx_p) ;  /* 0x000008d000007944 */ /* 0x006fea0003c00000 */
[----:B------:R-:W-:Y:S05]  /*197b0*/  BRA `(.L_x_356) ;  /* 0xffffdd7000007947 */ /* 0x000fea000383ffff */
.L_x_305:
[----:B--2---:R-:W-:Y:S01]  /*197c0*/  IMAD.MOV.U32 R5, RZ, RZ, R9 ;  /* 0x000000ffff057224 */ /* 0x004fe200078e0009 */
[----:B------:R-:W-:Y:S01]  /*197d0*/  MOV R3, 0x1 ;  /* 0x0000000100037802 */ /* 0x000fe20000000f00 */
        /* <DEDUP_REMOVED lines=10> */
.L_x_308:
[----:B-1----:R-:W-:Y:S01]  /*19880*/  IMAD.MOV.U32 R5, RZ, RZ, R9 ;  /* 0x000000ffff057224 */ /* 0x002fe200078e0009 */
[----:B------:R-:W-:Y:S01]  /*19890*/  MOV R3, 0x2 ;  /* 0x0000000200037802 */ /* 0x000fe20000000f00 */
[----:B----4-:R-:W-:Y:S01]  /*198a0*/  IMAD.MOV.U32 R0, RZ, RZ, 0x1c1f ;  /* 0x00001c1fff007424 */ /* 0x010fe200078e00ff */
[----:B------:R-:W-:Y:S02]  /*198b0*/  MOV R2, 0x198d0 ;  /* 0x000198d000027802 */ /* 0x000fe40000000f00 */
[----:B--23--:R-:W-:Y:S05]  /*198c0*/  CALL.REL.NOINC `($__internal_5_$__cuda_sm70_shflsync_idx_p) ;  /* 0x000007b000007944 */ /* 0x00cfea0003c00000 */
[----:B------:R-:W-:Y:S01]  /*198d0*/  MOV R8, R0 ;  /* 0x0000000000087202 */ /* 0x000fe20000000f00 */
[----:B------:R-:W-:Y:S05]  /*198e0*/  BRA `(.L_x_358) ;  /* 0xffffdf1000007947 */ /* 0x000fea000383ffff */
.L_x_309:
[----:B------:R-:W-:Y:S01]  /*198f0*/  IMAD.MOV.U32 R5, RZ, RZ, R12 ;  /* 0x000000ffff057224 */ /* 0x000fe200078e000c */
[----:B------:R-:W-:Y:S01]  /*19900*/  MOV R3, 0x2 ;  /* 0x0000000200037802 */ /* 0x000fe20000000f00 */
[----:B----4-:R-:W-:Y:S01]  /*19910*/  IMAD.MOV.U32 R0, RZ, RZ, 0x1c1f ;  /* 0x00001c1fff007424 */ /* 0x010fe200078e00ff */
[----:B------:R-:W-:Y:S02]  /*19920*/  MOV R2, 0x19940 ;  /* 0x0001994000027802 */ /* 0x000fe40000000f00 */
[----:B-123--:R-:W-:Y:S05]  /*19930*/  CALL.REL.NOINC `($__internal_5_$__cuda_sm70_shflsync_idx_p) ;  /* 0x0000074000007944 */ /* 0x00efea0003c00000 */
[----:B------:R-:W-:Y:S05]  /*19940*/  BRA `(.L_x_359) ;  /* 0xffffded000007947 */ /* 0x000fea000383ffff */
.L_x_312:
[----:B-1----:R-:W-:Y:S01]  /*19950*/  IMAD.MOV.U32 R5, RZ, RZ, R9 ;  /* 0x000000ffff057224 */ /* 0x002fe200078e0009 */
[----:B------:R-:W-:Y:S01]  /*19960*/  MOV R3, 0x3 ;  /* 0x0000000300037802 */ /* 0x000fe20000000f00 */
        /* <DEDUP_REMOVED lines=10> */
.L_x_314:
[----:B------:R-:W-:Y:S01]  /*19a10*/  IMAD.MOV.U32 R5, RZ, RZ, R74 ;  /* 0x000000ffff057224 */ /* 0x000fe200078e004a */
[----:B------:R-:W-:Y:S01]  /*19a20*/  MOV R3, RZ ;  /* 0x000000ff00037202 */ /* 0x000fe20000000f00 */
[----:B------:R-:W-:Y:S01]  /*19a30*/  IMAD.MOV.U32 R0, RZ, RZ, 0x1f ;  /* 0x0000001fff007424 */ /* 0x000fe200078e00ff */
[----:B------:R-:W-:Y:S02]  /*19a40*/  MOV R2, 0x19a60 ;  /* 0x00019a6000027802 */ /* 0x000fe40000000f00 */
[----:B--2---:R-:W-:Y:S05]  /*19a50*/  CALL.REL.NOINC `($__internal_5_$__cuda_sm70_shflsync_idx_p) ;  /* 0x0000062000007944 */ /* 0x004fea0003c00000 */
[----:B------:R-:W-:Y:S01]  /*19a60*/  MOV R9, R0 ;  /* 0x0000000000097202 */ /* 0x000fe20000000f00 */
[----:B------:R-:W-:Y:S05]  /*19a70*/  BRA `(.L_x_361) ;  /* 0xffffe13000007947 */ /* 0x000fea000383ffff */
.L_x_315:
[----:B------:R-:W-:Y:S01]  /*19a80*/  IMAD.MOV.U32 R5, RZ, RZ, R74 ;  /* 0x000000ffff057224 */ /* 0x000fe200078e004a */
[----:B------:R-:W-:Y:S01]  /*19a90*/  MOV R3, 0x1 ;  /* 0x0000000100037802 */ /* 0x000fe20000000f00 */
[----:B------:R-:W-:Y:S01]  /*19aa0*/  IMAD.MOV.U32 R0, RZ, RZ, 0x1f ;  /* 0x0000001fff007424 */ /* 0x000fe200078e00ff */
[----:B------:R-:W-:Y:S02]  /*19ab0*/  MOV R2, 0x19ad0 ;  /* 0x00019ad000027802 */ /* 0x000fe40000000f00 */
[----:B-12---:R-:W-:Y:S05]  /*19ac0*/  CALL.REL.NOINC `($__internal_5_$__cuda_sm70_shflsync_idx_p) ;  /* 0x000005b000007944 */ /* 0x006fea0003c00000 */
[----:B------:R-:W-:Y:S01]  /*19ad0*/  MOV R8, R0 ;  /* 0x0000000000087202 */ /* 0x000fe20000000f00 */
[----:B------:R-:W-:Y:S05]  /*19ae0*/  BRA `(.L_x_362) ;  /* 0xffffe0e000007947 */ /* 0x000fea000383ffff */
.L_x_316:
[----:B------:R-:W-:Y:S02]  /*19af0*/  MOV R2, 0x1 ;  /* 0x0000000100027802 */ /* 0x000fe40000000f00 */
[----:B------:R-:W-:-:S02]  /*19b00*/  MOV R3, 0x19b20 ;  /* 0x00019b2000037802 */ /* 0x000fc40000000f00 */
[----:B-1234-:R-:W-:Y:S05]  /*19b10*/  CALL.REL.NOINC `($__internal_6_$__cuda_sm70_shflsync_up_p) ;  /* 0x000005b000007944 */ /* 0x01efea0003c00000 */
[----:B------:R-:W-:Y:S05]  /*19b20*/  BRA `(.L_x_363) ;  /* 0xffffe1d000007947 */ /* 0x000fea000383ffff */
.L_x_317:
[----:B------:R-:W-:Y:S02]  /*19b30*/  MOV R2, 0x2 ;  /* 0x0000000200027802 */ /* 0x000fe40000000f00 */
[----:B------:R-:W-:-:S02]  /*19b40*/  MOV R3, 0x19b60 ;  /* 0x00019b6000037802 */ /* 0x000fc40000000f00 */
[----:B--2-4-:R-:W-:Y:S05]  /*19b50*/  CALL.REL.NOINC `($__internal_6_$__cuda_sm70_shflsync_up_p) ;  /* 0x0000057000007944 */ /* 0x014fea0003c00000 */
        /* <DEDUP_REMOVED lines=23> */
.L_x_321:
[----:B------:R-:W-:Y:S02]  /*19cd0*/  MOV R2, 0x1 ;  /* 0x0000000100027802 */ /* 0x000fe40000000f00 */
[----:B------:R-:W-:Y:S02]  /*19ce0*/  MOV R3, 0x19d00 ;  /* 0x00019d0000037802 */ /* 0x000fe40000000f00 */
[----:B------:R-:W-:Y:S05]  /*19cf0*/  CALL.REL.NOINC `($__internal_6_$__cuda_sm70_shflsync_up_p) ;  /* 0x000003d000007944 */ /* 0x000fea0003c00000 */
[----:B------:R-:W-:Y:S01]  /*19d00*/  MOV R2, R4 ;  /* 0x0000000400027202 */ /* 0x000fe20000000f00 */
[----:B------:R-:W-:Y:S05]  /*19d10*/  BRA `(.L_x_365) ;  /* 0xffffe24000007947 */ /* 0x000fea000383ffff */
.L_x_322:
        /* <DEDUP_REMOVED lines=26> */
.L_x_324:
[----:B------:R-:W-:Y:S02]  /*19ec0*/  SEL R0, RZ, 0x1, P0 ;  /* 0x00000001ff007807 */ /* 0x000fe40000000000 */
[----:B------:R-:W-:Y:S02]  /*19ed0*/  MOV R2, 0x19ef0 ;  /* 0x00019ef000027802 */ /* 0x000fe40000000f00 */
[----:B-1----:R-:W-:Y:S05]  /*19ee0*/  CALL.REL.NOINC `($__internal_7_$__cuda_sm70_votesync_ballot) ;  /* 0x0000025000007944 */ /* 0x002fea0003c00000 */
[----:B------:R-:W-:Y:S01]  /*19ef0*/  MOV R11, R0 ;  /* 0x00000000000b7202 */ /* 0x000fe20000000f00 */
[----:B------:R-:W-:Y:S05]  /*19f00*/  BRA `(.L_x_367) ;  /* 0xffffe1e000007947 */ /* 0x000fea000383ffff */
.L_x_325:
[----:B------:R-:W-:Y:S01]  /*19f10*/  IMAD.MOV.U32 R5, RZ, RZ, R6 ;  /* 0x000000ffff057224 */ /* 0x000fe200078e0006 */
[----:B---3--:R-:W-:Y:S01]  /*19f20*/  MOV R3, R10 ;  /* 0x0000000a00037202 */ /* 0x008fe20000000f00 */
[----:B------:R-:W-:Y:S01]  /*19f30*/  IMAD.MOV.U32 R0, RZ, RZ, 0x1f ;  /* 0x0000001fff007424 */ /* 0x000fe200078e00ff */
[----:B------:R-:W-:Y:S02]  /*19f40*/  MOV R2, 0x19f60 ;  /* 0x00019f6000027802 */ /* 0x000fe40000000f00 */
[----:B-12---:R-:W-:Y:S05]  /*19f50*/  CALL.REL.NOINC `($__internal_5_$__cuda_sm70_shflsync_idx_p) ;  /* 0x0000012000007944 */ /* 0x006fea0003c00000 */
[----:B------:R-:W-:Y:S01]  /*19f60*/  IMAD.MOV.U32 R8, RZ, RZ, R0 ;  /* 0x000000ffff087224 */ /* 0x000fe200078e0000 */
[----:B------:R-:W-:Y:S01]  /*19f70*/  MOV R3, R10 ;  /* 0x0000000a00037202 */ /* 0x000fe20000000f00 */
[----:B------:R-:W-:Y:S01]  /*19f80*/  IMAD.MOV.U32 R5, RZ, RZ, R7 ;  /* 0x000000ffff057224 */ /* 0x000fe200078e0007 */
[----:B------:R-:W-:Y:S02]  /*19f90*/  MOV R0, 0x1f ;  /* 0x0000001f00007802 */ /* 0x000fe40000000f00 */
[----:B------:R-:W-:-:S02]  /*19fa0*/  MOV R2, 0x19fc0 ;  /* 0x00019fc000027802 */ /* 0x000fc40000000f00 */
[----:B------:R-:W-:Y:S05]  /*19fb0*/  CALL.REL.NOINC `($__internal_5_$__cuda_sm70_shflsync_idx_p) ;  /* 0x000000c000007944 */ /* 0x000fea0003c00000 */
[----:B------:R-:W-:Y:S01]  /*19fc0*/  MOV R7, R0 ;  /* 0x0000000000077202 */ /* 0x000fe20000000f00 */
[----:B------:R-:W-:Y:S05]  /*19fd0*/  BRA `(.L_x_368) ;  /* 0xffffe15000007947 */ /* 0x000fea000383ffff */
.L_x_328:
[----:B------:R-:W-:Y:S01]  /*19fe0*/  IMAD.MOV.U32 R5, RZ, RZ, R4 ;  /* 0x000000ffff057224 */ /* 0x000fe200078e0004 */
[----:B------:R-:W-:-:S02]  /*19ff0*/  MOV R0, 0x1f ;  /* 0x0000001f00007802 */ /* 0x000fc40000000f00 */
[----:B------:R-:W-:Y:S02]  /*1a000*/  MOV R2, 0x1a020 ;  /* 0x0001a02000027802 */ /* 0x000fe40000000f00 */
[----:B-1234-:R-:W-:Y:S05]  /*1a010*/  CALL.REL.NOINC `($__internal_5_$__cuda_sm70_shflsync_idx_p) ;  /* 0x0000006000007944 */ /* 0x01efea0003c00000 */
[----:B------:R-:W-:Y:S01]  /*1a020*/  MOV R13, R0 ;  /* 0x00000000000d7202 */ /* 0x000fe20000000f00 */
[----:B------:R-:W-:Y:S05]  /*1a030*/  BRA `(.L_x_327) ;  /* 0xffffe15000007947 */ /* 0x000fea000383ffff */
        .weak           $__internal_4_$__cuda_sm70_shflsync_bfly_p
        .type           $__internal_4_$__cuda_sm70_shflsync_bfly_p,@function
        .size           $__internal_4_$__cuda_sm70_shflsync_bfly_p,($__internal_5_$__cuda_sm70_shflsync_idx_p - $__internal_4_$__cuda_sm70_shflsync_bfly_p)
$__internal_4_$__cuda_sm70_shflsync_bfly_p:
[----:B------:R-:W-:Y:S04]  /*1a040*/  WARPSYNC R8 ;  /* 0x0000000800007348 */ /* 0x000fe80003800000 */
[----:B------:R1:W2:Y:S02]  /*1a050*/  SHFL.BFLY PT, R0, R0, R3, R9 ;  /* 0x0c00000300007389 */ /* 0x0002a400000e0009 */
[----:B-1----:R-:W-:-:S04]  /*1a060*/  MOV R3, 0x0 ;  /* 0x0000000000037802 */ /* 0x002fc80000000f00 */
[----:B--2---:R-:W-:Y:S05]  /*1a070*/  RET.REL.NODEC R2 `(_ZN7cutlass13device_kernelIN5flash19enable_sm80_to_sm89INS1_16FlashAttnFwdSm80INS1_25CollectiveMainloopFwdSm80ILi4ELi1ELb0EN4cute5tupleIJNS5_1CILi128EEENS7_ILi48EEENS7_ILi96EEEEEELi96ENS_6half_tEfNS_4arch4Sm80ELb0ELb0ELb1ELb1ELb0ELb1ELb1ELb1EEENS1_21CollectiveEpilogueFwdINS6_IJS8_SA_S9_EEENS6_IJNS7_ILi1EEESI_SI_EEESC_SE_Li128ELb1ELb1ELb1ELb0EEENS1_36VarlenDynamicPersistentTileSchedulerILi128ELi48ELi128ELi128ELb1ELb1ELb0ELb0ELb1ELb1EEEEEEEEEvNT_6ParamsE) ;  /* 0xfffe5f8002007950 */ /* 0x004fea0003c3ffff */
        .weak           $__internal_5_$__cuda_sm70_shflsync_idx_p
        .type           $__internal_5_$__cuda_sm70_shflsync_idx_p,@function
        .size           $__internal_5_$__cuda_sm70_shflsync_idx_p,($__internal_6_$__cuda_sm70_shflsync_up_p - $__internal_5_$__cuda_sm70_shflsync_idx_p)
$__internal_5_$__cuda_sm70_shflsync_idx_p:
[----:B------:R-:W-:-:S04]  /*1a080*/  MOV R75, 0xffffffff ;  /* 0xffffffff004b7802 */ /* 0x000fc80000000f00 */
[----:B------:R-:W-:Y:S04]  /*1a090*/  WARPSYNC R75 ;  /* 0x0000004b00007348 */ /* 0x000fe80003800000 */
[----:B------:R1:W2:Y:S02]  /*1a0a0*/  SHFL.IDX PT, R0, R5, R3, R0 ;  /* 0x0000000305007389 */ /* 0x0002a400000e0000 */
[----:B-1----:R-:W-:-:S04]  /*1a0b0*/  MOV R3, 0x0 ;  /* 0x0000000000037802 */ /* 0x002fc80000000f00 */
[----:B--2---:R-:W-:Y:S05]  /*1a0c0*/  RET.REL.NODEC R2 `(_ZN7cutlass13device_kernelIN5flash19enable_sm80_to_sm89INS1_16FlashAttnFwdSm80INS1_25CollectiveMainloopFwdSm80ILi4ELi1ELb0EN4cute5tupleIJNS5_1CILi128EEENS7_ILi48EEENS7_ILi96EEEEEELi96ENS_6half_tEfNS_4arch4Sm80ELb0ELb0ELb1ELb1ELb0ELb1ELb1ELb1EEENS1_21CollectiveEpilogueFwdINS6_IJS8_SA_S9_EEENS6_IJNS7_ILi1EEESI_SI_EEESC_SE_Li128ELb1ELb1ELb1ELb0EEENS1_36VarlenDynamicPersistentTileSchedulerILi128ELi48ELi128ELi128ELb1ELb1ELb0ELb0ELb1ELb1EEEEEEEEEvNT_6ParamsE) ;  /* 0xfffe5f3002007950 */ /* 0x004fea0003c3ffff */
        .weak           $__internal_6_$__cuda_sm70_shflsync_up_p
        .type           $__internal_6_$__cuda_sm70_shflsync_up_p,@function
        .size           $__internal_6_$__cuda_sm70_shflsync_up_p,($__internal_7_$__cuda_sm70_votesync_ballot - $__internal_6_$__cuda_sm70_shflsync_up_p)
$__internal_6_$__cuda_sm70_shflsync_up_p:
[----:B------:R-:W-:Y:S02]  /*1a0d0*/  IMAD.MOV.U32 R4, RZ, RZ, RZ ;  /* 0x000000ffff047224 */ /* 0x000fe400078e00ff */
[----:B------:R-:W-:-:S04]  /*1a0e0*/  IMAD.MOV.U32 R10, RZ, RZ, -0x1 ;  /* 0xffffffffff0a7424 */ /* 0x000fc800078e00ff */
[----:B------:R-:W-:Y:S04]  /*1a0f0*/  WARPSYNC R10 ;  /* 0x0000000a00007348 */ /* 0x000fe80003800000 */
[----:B------:R1:W2:Y:S02]  /*1a100*/  SHFL.UP PT, R4, R0, R2, R4 ;  /* 0x0400000200047389 */ /* 0x0002a400000e0004 */
[----:B-1----:R-:W-:Y:S02]  /*1a110*/  MOV R2, R3 ;  /* 0x0000000300027202 */ /* 0x002fe40000000f00 */
[----:B------:R-:W-:-:S04]  /*1a120*/  MOV R3, 0x0 ;  /* 0x0000000000037802 */ /* 0x000fc80000000f00 */
[----:B--2---:R-:W-:Y:S05]  /*1a130*/  RET.REL.NODEC R2 `(_ZN7cutlass13device_kernelIN5flash19enable_sm80_to_sm89INS1_16FlashAttnFwdSm80INS1_25CollectiveMainloopFwdSm80ILi4ELi1ELb0EN4cute5tupleIJNS5_1CILi128EEENS7_ILi48EEENS7_ILi96EEEEEELi96ENS_6half_tEfNS_4arch4Sm80ELb0ELb0ELb1ELb1ELb0ELb1ELb1ELb1EEENS1_21CollectiveEpilogueFwdINS6_IJS8_SA_S9_EEENS6_IJNS7_ILi1EEESI_SI_EEESC_SE_Li128ELb1ELb1ELb1ELb0EEENS1_36VarlenDynamicPersistentTileSchedulerILi128ELi48ELi128ELi128ELb1ELb1ELb0ELb0ELb1ELb1EEEEEEEEEvNT_6ParamsE) ;  /* 0xfffe5ec002007950 */ /* 0x004fea0003c3ffff */
        .weak           $__internal_7_$__cuda_sm70_votesync_ballot
        .type           $__internal_7_$__cuda_sm70_votesync_ballot,@function
        .size           $__internal_7_$__cuda_sm70_votesync_ballot,(.L_x_2854 - $__internal_7_$__cuda_sm70_votesync_ballot)
$__internal_7_$__cuda_sm70_votesync_ballot:
[----:B------:R-:W-:Y:S01]  /*1a140*/  ISETP.NE.U32.AND P0, PT, R0, 0x1, PT ;  /* 0x000000010000780c */ /* 0x000fe20003f05070 */
[----:B------:R-:W-:-:S04]  /*1a150*/  IMAD.MOV.U32 R3, RZ, RZ, -0x1 ;  /* 0xffffffffff037424 */ /* 0x000fc800078e00ff */
[----:B------:R-:W-:Y:S08]  /*1a160*/  WARPSYNC R3 ;  /* 0x0000000300007348 */ /* 0x000ff00003800000 */
[----:B------:R-:W-:-:S04]  /*1a170*/  VOTE.ANY R0, PT, !P0 ;  /* 0x0000000000007806 */ /* 0x000fc800040e0100 */
[----:B------:R-:W-:Y:S01]  /*1a180*/  LOP3.LUT R0, R0, R3, RZ, 0xc0, !PT ;  /* 0x0000000300007212 */ /* 0x000fe200078ec0ff */
[----:B------:R-:W-:-:S04]  /*1a190*/  IMAD.MOV.U32 R3, RZ, RZ, 0x0 ;  /* 0x00000000ff037424 */ /* 0x000fc800078e00ff */
[----:B------:R-:W-:Y:S05]  /*1a1a0*/  RET.REL.NODEC R2 `(_ZN7cutlass13device_kernelIN5flash19enable_sm80_to_sm89INS1_16FlashAttnFwdSm80INS1_25CollectiveMainloopFwdSm80ILi4ELi1ELb0EN4cute5tupleIJNS5_1CILi128EEENS7_ILi48EEENS7_ILi96EEEEEELi96ENS_6half_tEfNS_4arch4Sm80ELb0ELb0ELb1ELb1ELb0ELb1ELb1ELb1EEENS1_21CollectiveEpilogueFwdINS6_IJS8_SA_S9_EEENS6_IJNS7_ILi1EEESI_SI_EEESC_SE_Li128ELb1ELb1ELb1ELb0EEENS1_36VarlenDynamicPersistentTileSchedulerILi128ELi48ELi128ELi128ELb1ELb1ELb0ELb0ELb1ELb1EEEEEEEEEvNT_6ParamsE) ;  /* 0xfffe5e5002007950 */ /* 0x000fea0003c3ffff */
.L_x_369:
        /* <DEDUP_REMOVED lines=13> */
.L_x_2854:


//--------------------- .text._ZN7cutlass13device_kernelIN5flash19enable_sm80_to_sm89INS1_16FlashAttnFwdSm80INS1_25CollectiveMainloopFwdSm80ILi4ELi1ELb0EN4cute5tupleIJNS5_1CILi128EEENS7_ILi48EEENS7_ILi96EEEEEELi96ENS_6half_tEfNS_4arch4Sm80ELb0ELb1ELb1ELb0ELb0ELb0ELb1ELb1EEENS1_21CollectiveEpilogueFwdINS6_IJS8_SA_S9_EEENS6_IJNS7_ILi1EEESI_SI_EEESC_SE_Li128ELb0ELb1ELb1ELb0EEENS1_19SingleTileSchedulerILb0ELb1ELb1ELi128EEEEEEEEEvNT_6ParamsE --------------------------
	.section	.text._ZN7cutlass13device_kernelIN5flash19enable_sm80_to_sm89INS1_16FlashAttnFwdSm80INS1_25CollectiveMainloopFwdSm80ILi4ELi1ELb0EN4cute5tupleIJNS5_1CILi128EEENS7_ILi48EEENS7_ILi96EEEEEELi96ENS_6half_tEfNS_4arch4Sm80ELb0ELb1ELb1ELb0ELb0ELb0ELb1ELb1EEENS1_21CollectiveEpilogueFwdINS6_IJS8_SA_S9_EEENS6_IJNS7_ILi1EEESI_SI_EEESC_SE_Li128ELb0ELb1ELb1ELb0EEENS1_19SingleTileSchedulerILb0ELb1ELb1ELi128EEEEEEEEEvNT_6ParamsE,"ax",@progbits
	.sectioninfo	@"SHI_REGISTERS=255"
	.align	128
.text._ZN7cutlass13device_kernelIN5flash19enable_sm80_to_sm89INS1_16FlashAttnFwdSm80INS1_25CollectiveMainloopFwdSm80ILi4ELi1ELb0EN4cute5tupleIJNS5_1CILi128EEENS7_ILi48EEENS7_ILi96EEEEEELi96ENS_6half_tEfNS_4arch4Sm80ELb0ELb1ELb1ELb0ELb0ELb0ELb1ELb1EEENS1_21CollectiveEpilogueFwdINS6_IJS8_SA_S9_EEENS6_IJNS7_ILi1EEESI_SI_EEESC_SE_Li128ELb0ELb1ELb1ELb0EEENS1_19SingleTileSchedulerILb0ELb1ELb1ELi128EEEEEEEEEvNT_6ParamsE:
        .type           _ZN7cutlass13device_kernelIN5flash19enable_sm80_to_sm89INS1_16FlashAttnFwdSm80INS1_25CollectiveMainloopFwdSm80ILi4ELi1ELb0EN4cute5tupleIJNS5_1CILi128EEENS7_ILi48EEENS7_ILi96EEEEEELi96ENS_6half_tEfNS_4arch4Sm80ELb0ELb1ELb1ELb0ELb0ELb0ELb1ELb1EEENS1_21CollectiveEpilogueFwdINS6_IJS8_SA_S9_EEENS6_IJNS7_ILi1EEESI_SI_EEESC_SE_Li128ELb0ELb1ELb1ELb0EEENS1_19SingleTileSchedulerILb0ELb1ELb1ELi128EEEEEEEEEvNT_6ParamsE,@function
        .size           _ZN7cutlass13device_kernelIN5flash19enable_sm80_to_sm89INS1_16FlashAttnFwdSm80INS1_25CollectiveMainloopFwdSm80ILi4ELi1ELb0EN4cute5tupleIJNS5_1CILi128EEENS7_ILi48EEENS7_ILi96EEEEEELi96ENS_6half_tEfNS_4arch4Sm80ELb0ELb1ELb1ELb0ELb0ELb0ELb1ELb1EEENS1_21CollectiveEpilogueFwdINS6_IJS8_SA_S9_EEENS6_IJNS7_ILi1EEESI_SI_EEESC_SE_Li128ELb0ELb1ELb1ELb0EEENS1_19SingleTileSchedulerILb0ELb1ELb1ELi128EEEEEEEEEvNT_6ParamsE,(.L_x_2859 - _ZN7cutlass13device_kernelIN5flash19enable_sm80_to_sm89INS1_16FlashAttnFwdSm80INS1_25CollectiveMainloopFwdSm80ILi4ELi1ELb0EN4cute5tupleIJNS5_1CILi128EEENS7_ILi48EEENS7_ILi96EEEEEELi96ENS_6half_tEfNS_4arch4Sm80ELb0ELb1ELb1ELb0ELb0ELb0ELb1ELb1EEENS1_21CollectiveEpilogueFwdINS6_IJS8_SA_S9_EEENS6_IJNS7_ILi1EEESI_SI_EEESC_SE_Li128ELb0ELb1ELb1ELb0EEENS1_19SingleTileSchedulerILb0ELb1ELb1ELi128EEEEEEEEEvNT_6ParamsE)
        .other          _ZN7cutlass13device_kernelIN5flash19enable_sm80_to_sm89INS1_16FlashAttnFwdSm80INS1_25CollectiveMainloopFwdSm80ILi4ELi1ELb0EN4cute5tupleIJNS5_1CILi128EEENS7_ILi48EEENS7_ILi96EEEEEELi96ENS_6half_tEfNS_4arch4Sm80ELb0ELb1ELb1ELb0ELb0ELb0ELb1ELb1EEENS1_21CollectiveEpilogueFwdINS6_IJS8_SA_S9_EEENS6_IJNS7_ILi1EEESI_SI_EEESC_SE_Li128ELb0ELb1ELb1ELb0EEENS1_19SingleTileSchedulerILb0ELb1ELb1ELi128EEEEEEEEEvNT_6ParamsE,@"STO_CUDA_ENTRY STV_DEFAULT"
_ZN7cutlass13device_kernelIN5flash19enable_sm80_to_sm89INS1_16FlashAttnFwdSm80INS1_25CollectiveMainloopFwdSm80ILi4ELi1ELb0EN4cute5tupleIJNS5_1CILi128EEENS7_ILi48EEENS7_ILi96EEEEEELi96ENS_6half_tEfNS_4arch4Sm80ELb0ELb1ELb1ELb0ELb0ELb0ELb1ELb1EEENS1_21CollectiveEpilogueFwdINS6_IJS8_SA_S9_EEENS6_IJNS7_ILi1EEESI_SI_EEESC_SE_Li128ELb0ELb1ELb1ELb0EEENS1_19SingleTileSchedulerILb0ELb1ELb1ELi128EEEEEEEEEvNT_6ParamsE:
[----:B------:R-:W-:Y:S02]  /*0000*/  MOV R1, c[0x0][0x28] ;  /* 0x00000a0000017a02 */ /* 0x000fe40000000f00 */
[----:B------:R-:W1:Y:S01]  /*0010*/  S2R R93, SR_TID.X ;  /* 0x00000000005d7919 */ /* 0x000e620000002100 */
[----:B------:R-:W2:Y:S03]  /*0020*/  S2UR UR6, SR_CTAID.Y ;  /* 0x00000000000679c3 */ /* 0x000ea60000002600 */
[----:B------:R-:W3:Y:S01]  /*0030*/  S2R R0, SR_CTAID.Z ;  /* 0x0000000000007919 */ /* 0x000ee20000002700 */
[----:B-1----:R-:W-:-:S06]  /*0040*/  SHF.R.U32.HI R2, RZ, 0x5, R93 ;  /* 0x00000005ff027819 */ /* 0x002fcc000001165d */
[----:B------:R-:W1:Y:S02]  /*0050*/  SHFL.IDX PT, R2, R2, RZ, 0x1f ;  /* 0x00001fff02027589 */ /* 0x000e6400000e0000 */
[----:B-1----:R-:W-:-:S13]  /*0060*/  ISETP.NE.AND P0, PT, R2, RZ, PT ;  /* 0x000000ff0200720c */ /* 0x002fda0003f05270 */
[----:B--2---:R-:W-:Y:S05]  /*0070*/  @!P0 BRA `(.L_x_370) ;  /* 0x0000009000008947 */ /* 0x004fea0003800000 */
[----:B---3--:R-:W-:Y:S01]  /*0080*/  MOV R2, c[0x0][0x550] ;  /* 0x0001540000027a02 */ /* 0x008fe20000000f00 */
[----:B------:R-:W-:-:S03]  /*0090*/  UMOV UR10, UR6 ;  /* 0x00000006000a7c82 */ /* 0x000fc60008000000 */
[----:B------:R-:W-:-:S13]  /*00a0*/  ISETP.NE.AND P0, PT, R2, 0x1, PT ;  /* 0x000000010200780c */ /* 0x000fda0003f05270 */
[----:B------:R-:W-:Y:S05]  /*00b0*/  @!P0 BRA `(.L_x_371) ;  /* 0x000000b000008947 */ /* 0x000fea0003800000 */
[----:B------:R-:W-:Y:S02]  /*00c0*/  ULDC UR4, c[0x0][0x554] ;  /* 0x0001550000047ab9 */ /* 0x000fe40000000800 */
[----:B------:R-:W-:Y:S02]  /*00d0*/  UIMAD.WIDE.U32 UR4, UR6, UR4, URZ ;  /* 0x00000004060472a5 */ /* 0x000fe4000f8e003f */
[----:B------:R-:W-:Y:S02]  /*00e0*/  ULDC UR10, c[0x0][0x558] ;  /* 0x00015600000a7ab9 */ /* 0x000fe40000000800 */
[----:B------:R-:W-:Y:S01]  /*00f0*/  USHF.R.U32.HI UR10, URZ, UR10, UR5 ;  /* 0x0000000a3f0a7299 */ /* 0x000fe20008011605 */
[----:B------:R-:W-:Y:S05]  /*0100*/  BRA `(.L_x_371) ;  /* 0x0000006000007947 */ /* 0x000fea0003800000 */
.L_x_370:
[----:B---3--:R-:W-:Y:S02]  /*0110*/  ULDC.64 UR4, c[0x0][0x550] ;  /* 0x0001540000047ab9 */ /* 0x008fe40000000a00 */
[----:B------:R-:W-:Y:S02]  /*0120*/  UISETP.NE.AND UP0, UPT, UR4, 0x1, UPT ;  /* 0x000000010400788c */ /* 0x000fe4000bf05270 */
[----:B------:R-:W-:-:S02]  /*0130*/  UIMAD.WIDE.U32 UR8, UR6, UR5, URZ ;  /* 0x00000005060872a5 */ /* 0x000fc4000f8e003f */
[----:B------:R-:W-:Y:S02]  /*0140*/  ULDC UR4, c[0x0][0x558] ;  /* 0x0001560000047ab9 */ /* 0x000fe40000000800 */
[----:B------:R-:W-:-:S05]  /*0150*/  UMOV UR10, UR6 ;  /* 0x00000006000a7c82 */ /* 0x000fca0008000000 */
[----:B------:R-:W-:-:S03]  /*0160*/  @UP0 USHF.R.U32.HI UR10, URZ, UR4, UR9 ;  /* 0x000000043f0a0299 */ /* 0x000fc60008011609 */
.L_x_371:
[----:B------:R-:W-:Y:S01]  /*0170*/  ISETP.GE.AND P0, PT, R0, RZ, PT ;  /* 0x000000ff0000720c */ /* 0x000fe20003f06270 */
[----:B------:R-:W-:Y:S02]  /*0180*/  UIADD3 UR4, -UR10, URZ, URZ ;  /* 0x0000003f0a047290 */ /* 0x000fe4000fffe13f */
[----:B------:R-:W-:Y:S02]  /*0190*/  ULDC UR11, c[0x0][0x550] ;  /* 0x00015400000b7ab9 */ /* 0x000fe40000000800 */
[----:B------:R-:W-:-:S08]  /*01a0*/  UIMAD UR11, UR4, UR11, UR6 ;  /* 0x0000000b040b72a4 */ /* 0x000fd0000f8e0206 */
[----:B------:R-:W-:Y:S05]  /*01b0*/  @!P0 EXIT ;  /* 0x000000000000894d */ /* 0x000fea0003800000 */
[----:B------:R-:W1:Y:S01]  /*01c0*/  S2UR UR9, SR_CTAID.X ;  /* 0x00000000000979c3 */ /* 0x000e620000002500 */
[----:B------:R-:W-:Y:S02]  /*01d0*/  ULDC UR4, c[0x0][0x2c4] ;  /* 0x0000b10000047ab9 */ /* 0x000fe40000000800 */
[----:B------:R-:W-:Y:S02]  /*01e0*/  UISETP.NE.AND UP2, UPT, UR4, 0x1, UPT ;  /* 0x000000010400788c */ /* 0x000fe4000bf45270 */
[----:B------:R-:W-:Y:S02]  /*01f0*/  UMOV UR8, 0x1 ;  /* 0x0000000100087882 */ /* 0x000fe40000000000 */
[----:B------:R-:W-:Y:S02]  /*0200*/  ULDC.64 UR4, c[0x0][0x328] ;  /* 0x0000ca0000047ab9 */ /* 0x000fe40000000a00 */
[----:B------:R-:W-:Y:S02]  /*0210*/  UISETP.LE.AND UP1, UPT, UR8, UR5, UPT ;  /* 0x000000050800728c */ /* 0x000fe4000bf23270 */
[----:B------:R-:W-:-:S02]  /*0220*/  ULDC.64 UR6, c[0x0][0x2c8] ;  /* 0x0000b20000067ab9 */ /* 0x000fc40000000a00 */
[----:B------:R-:W-:Y:S02]  /*0230*/  ULDC UR12, c[0x0][0x168] ;  /* 0x00005a00000c7ab9 */ /* 0x000fe40000000800 */
[----:B------:R-:W-:Y:S01]  /*0240*/  PLOP3.LUT P0, PT, PT, PT, UP1, 0x40, 0x0 ;  /* 0x000000000000781c */ /* 0x000fe20003f0e818 */
[----:B------:R-:W-:Y:S02]  /*0250*/  UIADD3 UR12, UR8, -UR12, URZ ;  /* 0x8000000c080c7290 */ /* 0x000fe4000fffe03f */
[----:B------:R-:W-:Y:S02]  /*0260*/  ULDC UR5, c[0x0][0x1d0] ;  /* 0x0000740000057ab9 */ /* 0x000fe40000000800 */
[----:B-1----:R-:W-:-:S04]  /*0270*/  USHF.L.U32 UR9, UR9, 0x7, URZ ;  /* 0x0000000709097899 */ /* 0x002fc8000800063f */
[----:B------:R-:W-:-:S04]  /*0280*/  @UP2 UIADD3 UR14, UR9, 0x7f, URZ ;  /* 0x0000007f090e2890 */ /* 0x000fc8000fffe03f */
[----:B------:R-:W-:Y:S02]  /*0290*/  UIMAD.WIDE.U32 UR14, UR14, UR6, URZ ;  /* 0x000000060e0e72a5 */ /* 0x000fe4000f8e003f */
[----:B------:R-:W-:Y:S02]  /*02a0*/  UIADD3 UR6, UR9, 0x7f, URZ ;  /* 0x0000007f09067890 */ /* 0x000fe4000fffe03f */
[----:B------:R-:W-:-:S04]  /*02b0*/  @UP2 USHF.R.U32.HI UR6, URZ, UR7, UR15 ;  /* 0x000000073f062299 */ /* 0x000fc8000801160f */
[----:B------:R-:W-:-:S04]  /*02c0*/  UIADD3 UR5, UR6, UR5, UR12 ;  /* 0x0000000506057290 */ /* 0x000fc8000fffe00c */
[----:B------:R-:W-:Y:S01]  /*02d0*/  UIADD3 UR6, UR5, UR4, URZ ;  /* 0x0000000405067290 */ /* 0x000fe2000fffe03f */
[----:B------:R-:W-:Y:S05]  /*02e0*/  @P0 BRA `(.L_x_372) ;  /* 0x0000014000000947 */ /* 0x000fea0003800000 */
[----:B------:R-:W-:Y:S01]  /*02f0*/  ISETP.LT.AND P0, PT, RZ, UR5, PT ;  /* 0x00000005ff007c0c */ /* 0x000fe2000bf01270 */
[----:B------:R-:W-:-:S12]  /*0300*/  UIADD3 UR7, UR5, -0x1, URZ ;  /* 0xffffffff05077890 */ /* 0x000fd8000fffe03f */
[----:B------:R-:W-:Y:S05]  /*0310*/  @P0 BRA `(.L_x_373) ;  /* 0x0000008000000947 */ /* 0x000fea0003800000 */
[----:B------:R-:W-:Y:S02]  /*0320*/  ULDC UR4, c[0x0][0x32c] ;  /* 0x0000cb0000047ab9 */ /* 0x000fe40000000800 */
[----:B------:R-:W-:Y:S02]  /*0330*/  UISETP.NE.AND UP0, UPT, UR8, UR4, UPT ;  /* 0x000000040800728c */ /* 0x000fe4000bf05270 */
[----:B------:R-:W-:-:S03]  /*0340*/  UIADD3 UR7, -UR5, URZ, URZ ;  /* 0x0000003f05077290 */ /* 0x000fc6000fffe13f */
[----:B------:R-:W-:Y:S02]  /*0350*/  ULDC.64 UR4, c[0x0][0x330] ;  /* 0x0000cc0000047ab9 */ /* 0x000fe40000000a00 */
[----:B------:R-:W-:-:S04]  /*0360*/  UIMAD.WIDE.U32 UR12, UR7, UR4, URZ ;  /* 0x00000004070c72a5 */ /* 0x000fc8000f8e003f */
[----:B------:R-:W-:-:S04]  /*0370*/  @UP0 USHF.R.U32.HI UR7, URZ, UR5, UR13 ;  /* 0x000000053f070299 */ /* 0x000fc8000801160d */
[----:B------:R-:W-:Y:S01]  /*0380*/  ULOP3.LUT UR7, URZ, UR7, URZ, 0x33, !UPT ;  /* 0x000000073f077292 */ /* 0x000fe2000f8e333f */
[----:B------:R-:W-:Y:S05]  /*0390*/  BRA `(.L_x_374) ;  /* 0x0000005000007947 */ /* 0x000fea0003800000 */
.L_x_373:
[----:B------:R-:W-:Y:S02]  /*03a0*/  ULDC UR4, c[0x0][0x32c] ;  /* 0x0000cb0000047ab9 */ /* 0x000fe40000000800 */
[----:B------:R-:W-:-:S03]  /*03b0*/  UISETP.NE.AND UP0, UPT, UR8, UR4, UPT ;  /* 0x000000040800728c */ /* 0x000fc6000bf05270 */
[----:B------:R-:W-:Y:S02]  /*03c0*/  ULDC.64 UR4, c[0x0][0x330] ;  /* 0x0000cc0000047ab9 */ /* 0x000fe40000000a00 */
[----:B------:R-:W-:-:S06]  /*03d0*/  UIMAD.WIDE.U32 UR12, UR7, UR4, URZ ;  /* 0x00000004070c72a5 */ /* 0x000fcc000f8e003f */
[----:B------:R-:W-:Y:S02]  /*03e0*/  @UP0 USHF.R.U32.HI UR7, URZ, UR5, UR13 ;  /* 0x000000053f070299 */ /* 0x000fe4000801160d */
.L_x_374:
[----:B------:R-:W-:Y:S02]  /*03f0*/  ULDC UR4, c[0x0][0x32c] ;  /* 0x0000cb0000047ab9 */ /* 0x000fe40000000800 */
[----:B------:R-:W-:-:S04]  /*0400*/  UIMAD UR4, UR7, UR4, UR4 ;  /* 0x00000004070472a4 */ /* 0x000fc8000f8e0204 */
[----:B------:R-:W-:-:S04]  /*0410*/  UISETP.LT.AND UP0, UPT, UR6, UR4, UPT ;  /* 0x000000040600728c */ /* 0x000fc8000bf01270 */
[----:B------:R-:W-:-:S03]  /*0420*/  USEL UR6, UR6, UR4, UP0 ;  /* 0x0000000406067287 */ /* 0x000fc60008000000 */
.L_x_372:
[----:B------:R-:W-:Y:S01]  /*0430*/  ULDC.64 UR4, c[0x0][0x2c8] ;  /* 0x0000b20000047ab9 */ /* 0x000fe20000000a00 */
[----:B------:R-:W-:Y:S01]  /*0440*/  PLOP3.LUT P0, PT, PT, PT, UP1, 0x40, 0x0 ;  /* 0x000000000000781c */ /* 0x000fe20003f0e818 */
[----:B------:R-:W-:Y:S02]  /*0450*/  UIMAD.WIDE.U32 UR14, UR9, UR4, URZ ;  /* 0x00000004090e72a5 */ /* 0x000fe4000f8e003f */
[----:B------:R-:W-:Y:S02]  /*0460*/  UMOV UR12, 0x2f ;  /* 0x0000002f000c7882 */ /* 0x000fe40000000000 */
[----:B------:R-:W-:Y:S02]  /*0470*/  ULDC UR8, c[0x0][0x1d0] ;  /* 0x0000740000087ab9 */ /* 0x000fe40000000800 */
[----:B------:R-:W-:Y:S02]  /*0480*/  UIADD3 UR6, UR6, 0x2f, URZ ;  /* 0x0000002f06067890 */ /* 0x000fe4000fffe03f */
[----:B------:R-:W-:-:S02]  /*0490*/  UIADD3 UR12, UR12, UR8, URZ ;  /* 0x000000080c0c7290 */ /* 0x000fc4000fffe03f */
[----:B------:R-:W-:Y:S02]  /*04a0*/  UIMAD.WIDE UR6, UR6, 0x2aaaaaab, URZ ;  /* 0x2aaaaaab060678a5 */ /* 0x000fe4000f8e023f */
[----:B------:R-:W-:Y:S02]  /*04b0*/  UIMAD.WIDE UR12, UR12, 0x2aaaaaab, URZ ;  /* 0x2aaaaaab0c0c78a5 */ /* 0x000fe4000f8e023f */
[----:B------:R-:W-:Y:S02]  /*04c0*/  ULDC UR14, c[0x0][0x168] ;  /* 0x00005a00000e7ab9 */ /* 0x000fe40000000800 */
[----:B------:R-:W-:Y:S02]  /*04d0*/  UMOV UR4, UR9 ;  /* 0x0000000900047c82 */ /* 0x000fe40008000000 */
[----:B------:R-:W-:Y:S02]  /*04e0*/  @UP2 USHF.R.U32.HI UR4, URZ, UR5, UR15 ;  /* 0x000000053f042299 */ /* 0x000fe4000801160f */
[----:B------:R-:W-:-:S02]  /*04f0*/  UIADD3 UR8, UR8, -UR14, URZ ;  /* 0x8000000e08087290 */ /* 0x000fc4000fffe03f */
[----:B------:R-:W-:Y:S02]  /*0500*/  USHF.R.U32.HI UR6, URZ, 0x1f, UR7 ;  /* 0x0000001f3f067899 */ /* 0x000fe40008011607 */
[----:B------:R-:W-:Y:S02]  /*0510*/  USHF.R.U32.HI UR12, URZ, 0x1f, UR13 ;  /* 0x0000001f3f0c7899 */ /* 0x000fe4000801160d */
[----:B------:R-:W-:Y:S02]  /*0520*/  UIADD3 UR4, UR8, UR4, URZ ;  /* 0x0000000408047290 */ /* 0x000fe4000fffe03f */
[----:B------:R-:W-:Y:S02]  /*0530*/  ULDC UR5, c[0x0][0x324] ;  /* 0x0000c90000057ab9 */ /* 0x000fe40000000800 */
[----:B------:R-:W-:Y:S02]  /*0540*/  ULEA.HI.SX32 UR6, UR7, UR6, 0x1d ;  /* 0x0000000607067291 */ /* 0x000fe4000f8fea3f */
[----:B------:R-:W-:-:S02]  /*0550*/  ULEA.HI.SX32 UR12, UR13, UR12, 0x1d ;  /* 0x0000000c0d0c7291 */ /* 0x000fc4000f8fea3f */
[----:B------:R-:W-:Y:S02]  /*0560*/  UIADD3 UR5, UR4, -UR5, URZ ;  /* 0x8000000504057290 */ /* 0x000fe4000fffe03f */
[----:B------:R-:W-:-:S04]  /*0570*/  UISETP.LT.AND UP0, UPT, UR12, UR6, UPT ;  /* 0x000000060c00728c */ /* 0x000fc8000bf01270 */
[----:B------:R-:W-:Y:S01]  /*0580*/  USEL UR6, UR12, UR6, UP0 ;  /* 0x000000060c067287 */ /* 0x000fe20008000000 */
[----:B------:R-:W-:Y:S01]  /*0590*/  MOV R3, UR5 ;  /* 0x0000000500037c02 */ /* 0x000fe20008000f00 */
[----:B------:R-:W-:Y:S05]  /*05a0*/  @P0 BRA `(.L_x_375) ;  /* 0x0000010000000947 */ /* 0x000fea0003800000 */
[----:B------:R-:W-:-:S04]  /*05b0*/  MOV R4, UR4 ;  /* 0x0000000400047c02 */ /* 0x000fc80008000f00 */
[----:B------:R-:W-:-:S13]  /*05c0*/  ISETP.GT.AND P0, PT, R4, -0x1, PT ;  /* 0xffffffff0400780c */ /* 0x000fda0003f04270 */
[----:B------:R-:W-:Y:S05]  /*05d0*/  @P0 BRA `(.L_x_376) ;  /* 0x0000007000000947 */ /* 0x000fea0003800000 */
[----:B------:R-:W-:Y:S01]  /*05e0*/  IMAD.MOV.U32 R2, RZ, RZ, c[0x0][0x32c] ;  /* 0x0000cb00ff027624 */ /* 0x000fe200078e00ff */
[----:B------:R-:W-:-:S04]  /*05f0*/  LOP3.LUT R4, RZ, R4, RZ, 0x33, !PT ;  /* 0x00000004ff047212 */ /* 0x000fc800078e33ff */
[----:B------:R-:W-:-:S13]  /*0600*/  ISETP.NE.AND P0, PT, R2, 0x1, PT ;  /* 0x000000010200780c */ /* 0x000fda0003f05270 */
[----:B------:R-:W-:-:S05]  /*0610*/  @P0 IMAD.HI.U32 R2, R4, c[0x0][0x330], RZ ;  /* 0x0000cc0004020a27 */ /* 0x000fca00078e00ff */
[----:B------:R-:W-:-:S04]  /*0620*/  @P0 SHF.R.U32.HI R4, RZ, c[0x0][0x334], R2 ;  /* 0x0000cd00ff040a19 */ /* 0x000fc80000011602 */
[----:B------:R-:W-:Y:S01]  /*0630*/  LOP3.LUT R4, RZ, R4, RZ, 0x33, !PT ;  /* 0x00000004ff047212 */ /* 0x000fe200078e33ff */
[----:B------:R-:W-:Y:S05]  /*0640*/  BRA `(.L_x_377) ;  /* 0x0000004000007947 */ /* 0x000fea0003800000 */
.L_x_376:
[----:B------:R-:W-:-:S04]  /*0650*/  MOV R2, c[0x0][0x32c] ;  /* 0x0000cb0000027a02 */ /* 0x000fc80000000f00 */
[----:B------:R-:W-:-:S13]  /*0660*/  ISETP.NE.AND P0, PT, R2, 0x1, PT ;  /* 0x000000010200780c */ /* 0x000fda0003f05270 */
[----:B------:R-:W-:-:S05]  /*0670*/  @P0 IMAD.HI.U32 R2, R4, c[0x0][0x330], RZ ;  /* 0x0000cc0004020a27 */ /* 0x000fca00078e00ff */
[----:B------:R-:W-:-:S05]  /*0680*/  @P0 SHF.R.U32.HI R4, RZ, c[0x0][0x334], R2 ;  /* 0x0000cd00ff040a19 */ /* 0x000fca0000011602 */
.L_x_377:
[----:B------:R-:W-:-:S05]  /*0690*/  IMAD R4, R4, c[0x0][0x32c], RZ ;  /* 0x0000cb0004047a24 */ /* 0x000fca00078e02ff */
[----:B------:R-:W-:-:S05]  /*06a0*/  IMNMX R3, R3, R4, !PT ;  /* 0x0000000403037217 */ /* 0x000fca0007800200 */
.L_x_375:
[----:B------:R-:W-:Y:S01]  /*06b0*/  IMAD.HI R3, R3, 0x2aaaaaab, RZ ;  /* 0x2aaaaaab03037827 */ /* 0x000fe200078e02ff */
[----:B------:R-:W-:Y:S02]  /*06c0*/  USHF.R.U32.HI UR5, URZ, 0x10, UR11 ;  /* 0x000000103f057899 */ /* 0x000fe4000801160b */
[----:B------:R-:W-:Y:S01]  /*06d0*/  ULDC UR4, c[0x0][0x338] ;  /* 0x0000ce0000047ab9 */ /* 0x000fe20000000800 */
[----:B------:R-:W-:Y:S01]  /*06e0*/  IMAD.MOV.U32 R154, RZ, RZ, RZ ;  /* 0x000000ffff9a7224 */ /* 0x000fe200078e00ff */
[----:B------:R-:W-:Y:S01]  /*06f0*/  SHF.R.U32.HI R2, RZ, 0x1f, R3 ;  /* 0x0000001fff027819 */ /* 0x000fe20000011603 */
[----:B------:R-:W-:-:S03]  /*0700*/  UISETP.NE.AND UP0, UPT, UR5, URZ, UPT ;  /* 0x0000003f0500728c */ /* 0x000fc6000bf05270 */
[----:B------:R-:W-:Y:S01]  /*0710*/  LEA.HI.SX32 R2, R3, R2, 0x1d ;  /* 0x0000000203027211 */ /* 0x000fe200078feaff */
[----:B------:R-:W-:-:S03]  /*0720*/  USEL UR4, UR5, UR4, UP0 ;  /* 0x0000000405047287 */ /* 0x000fc60008000000 */
[----:B------:R-:W-:-:S04]  /*0730*/  IMNMX R219, RZ, R2, !PT ;  /* 0x00000002ffdb7217 */ /* 0x000fc80007800200 */
[----:B------:R-:W-:-:S13]  /*0740*/  ISETP.LT.AND P0, PT, R219, UR6, PT ;  /* 0x00000006db007c0c */ /* 0x000fda000bf01270 */
[----:B------:R-:W-:Y:S05]  /*0750*/  @!P0 BRA `(.L_x_378) ;  /* 0x000001c000008947 */ /* 0x000fea0003800000 */
[----:B------:R-:W-:Y:S01]  /*0760*/  IMAD.U32 R2, RZ, RZ, UR4 ;  /* 0x00000004ff027e24 */ /* 0x000fe2000f8e00ff */
[----:B------:R-:W-:-:S04]  /*0770*/  UIADD3 UR5, UR4, -0x1, UR6 ;  /* 0xffffffff04057890 */ /* 0x000fc8000fffe006 */
[-C--:B------:R-:W-:Y:S02]  /*0780*/  IABS R5, R2.reuse ;  /* 0x0000000200057213 */ /* 0x080fe40000000000 */
[----:B------:R-:W-:Y:S02]  /*0790*/  IADD3 R6, -R219, UR5, RZ ;  /* 0x00000005db067c10 */ /* 0x000fe4000fffe1ff */
[----:B------:R-:W1:Y:S01]  /*07a0*/  I2F.RP R7, R5 ;  /* 0x0000000500077306 */ /* 0x000e620000209400 */
[----:B------:R-:W-:Y:S02]  /*07b0*/  IABS R2, R2 ;  /* 0x0000000200027213 */ /* 0x000fe40000000000 */
[----:B------:R-:W-:Y:S02]  /*07c0*/  IABS R3, R6 ;  /* 0x0000000600037213 */ /* 0x000fe40000000000 */
[----:B------:R-:W-:Y:S01]  /*07d0*/  LOP3.LUT R6, R6, UR4, RZ, 0x3c, !PT ;  /* 0x0000000406067c12 */ /* 0x000fe2000f8e3cff */
[----:B------:R-:W-:-:S03]  /*07e0*/  IMAD.MOV R2, RZ, RZ, -R2 ;  /* 0x000000ffff027224 */ /* 0x000fc600078e0a02 */
[----:B------:R-:W-:Y:S01]  /*07f0*/  ISETP.GE.AND P0, PT, R6, RZ, PT ;  /* 0x000000ff0600720c */ /* 0x000fe20003f06270 */
[----:B-1----:R-:W1:Y:S02]  /*0800*/  MUFU.RCP R8, R7 ;  /* 0x0000000700087308 */ /* 0x002e640000001000 */
[----:B-1----:R-:W-:-:S06]  /*0810*/  IADD3 R8, R8, 0xffffffe, RZ ;  /* 0x0ffffffe08087810 */ /* 0x002fcc0007ffe0ff */
[----:B------:R-:W1:Y:S02]  /*0820*/  F2I.FTZ.U32.TRUNC.NTZ R9, R8 ;  /* 0x0000000800097305 */ /* 0x000e64000021f000 */
[----:B-1----:R-:W-:Y:S02]  /*0830*/  IMAD.MOV R4, RZ, RZ, -R9 ;  /* 0x000000ffff047224 */ /* 0x002fe400078e0a09 */
[----:B------:R-:W-:Y:S02]  /*0840*/  IMAD.MOV.U32 R8, RZ, RZ, RZ ;  /* 0x000000ffff087224 */ /* 0x000fe400078e00ff */
[----:B------:R-:W-:-:S04]  /*0850*/  IMAD R4, R4, R5, RZ ;  /* 0x0000000504047224 */ /* 0x000fc800078e02ff */
[----:B------:R-:W-:-:S06]  /*0860*/  IMAD.HI.U32 R4, R9, R4, R8 ;  /* 0x0000000409047227 */ /* 0x000fcc00078e0008 */
[----:B------:R-:W-:-:S04]  /*0870*/  IMAD.HI.U32 R4, R4, R3, RZ ;  /* 0x0000000304047227 */ /* 0x000fc800078e00ff */
[----:B------:R-:W-:-:S05]  /*0880*/  IMAD R2, R4, R2, R3 ;  /* 0x0000000204027224 */ /* 0x000fca00078e0203 */
[----:B------:R-:W-:-:S13]  /*0890*/  ISETP.GT.U32.AND P1, PT, R5, R2, PT ;  /* 0x000000020500720c */ /* 0x000fda0003f24070 */
[----:B------:R-:W-:Y:S01]  /*08a0*/  @!P1 IMAD.IADD R2, R2, 0x1, -R5 ;  /* 0x0000000102029824 */ /* 0x000fe200078e0a05 */
[----:B------:R-:W-:Y:S02]  /*08b0*/  @!P1 IADD3 R4, R4, 0x1, RZ ;  /* 0x0000000104049810 */ /* 0x000fe40007ffe0ff */
[----:B------:R-:W-:Y:S02]  /*08c0*/  ISETP.NE.AND P1, PT, RZ, UR4, PT ;  /* 0x00000004ff007c0c */ /* 0x000fe4000bf25270 */
[----:B------:R-:W-:-:S13]  /*08d0*/  ISETP.GE.U32.AND P2, PT, R2, R5, PT ;  /* 0x000000050200720c */ /* 0x000fda0003f46070 */
[----:B------:R-:W-:-:S05]  /*08e0*/  @P2 IADD3 R4, R4, 0x1, RZ ;  /* 0x0000000104042810 */ /* 0x000fca0007ffe0ff */
[----:B------:R-:W-:Y:S01]  /*08f0*/  @!P0 IMAD.MOV R4, RZ, RZ, -R4 ;  /* 0x000000ffff048224 */ /* 0x000fe200078e0a04 */
[----:B------:R-:W-:-:S05]  /*0900*/  @!P1 LOP3.LUT R4, RZ, UR4, RZ, 0x33, !PT ;  /* 0x00000004ff049c12 */ /* 0x000fca000f8e33ff */
[----:B------:R-:W-:Y:S02]  /*0910*/  IMAD.MOV.U32 R154, RZ, RZ, R4 ;  /* 0x000000ffff9a7224 */ /* 0x000fe400078e0004 */
.L_x_378:
[----:B------:R-:W-:Y:S01]  /*0920*/  ULOP3.LUT UR11, UR11, 0xffff, URZ, 0xc0, !UPT ;  /* 0x0000ffff0b0b7892 */ /* 0x000fe2000f8ec03f */
[----:B------:R-:W-:Y:S01]  /*0930*/  PLOP3.LUT P4, PT, PT, PT, PT, 0x80, 0x0 ;  /* 0x000000000000781c */ /* 0x000fe20003f8f070 */
[----:B------:R-:W-:Y:S01]  /*0940*/  ULDC.64 UR12, c[0x0][0x118] ;  /* 0x00004600000c7ab9 */ /* 0x000fe20000000a00 */
[----:B------:R-:W-:Y:S01]  /*0950*/  IMAD.MOV.U32 R12, RZ, RZ, RZ ;  /* 0x000000ffff0c7224 */ /* 0x000fe200078e00ff */
[----:B------:R-:W-:Y:S01]  /*0960*/  CS2R R10, SRZ ;  /* 0x00000000000a7805 */ /* 0x000fe2000001ff00 */
[----:B------:R-:W-:Y:S01]  /*0970*/  MOV R7, RZ ;  /* 0x000000ff00077202 */ /* 0x000fe20000000f00 */
[----:B------:R-:W-:Y:S01]  /*0980*/  IMAD R219, R154, UR11, R219 ;  /* 0x0000000b9adb7c24 */ /* 0x000fe2000f8e02db */
[----:B------:R-:W-:Y:S01]  /*0990*/  CS2R R94, SRZ ;  /* 0x00000000005e7805 */ /* 0x000fe2000001ff00 */
[----:B------:R-:W-:Y:S01]  /*09a0*/  CS2R R4, SRZ ;  /* 0x0000000000047805 */ /* 0x000fe2000001ff00 */
[----:B------:R-:W-:Y:S01]  /*09b0*/  CS2R R98, SRZ ;  /* 0x0000000000627805 */ /* 0x000fe2000001ff00 */
[----:B------:R-:W-:Y:S01]  /*09c0*/  IMAD.IADD R154, R219, 0x1, R154 ;  /* 0x00000001db9a7824 */ /* 0x000fe200078e029a */
[----:B------:R-:W-:Y:S01]  /*09d0*/  CS2R R96, SRZ ;  /* 0x0000000000607805 */ /* 0x000fe2000001ff00 */
[----:B------:R-:W-:Y:S01]  /*09e0*/  CS2R R90, SRZ ;  /* 0x00000000005a7805 */ /* 0x000fe2000001ff00 */
[----:B------:R-:W-:Y:S01]  /*09f0*/  CS2R R88, SRZ ;  /* 0x0000000000587805 */ /* 0x000fe2000001ff00 */
[----:B------:R-:W-:Y:S01]  /*0a00*/  CS2R R86, SRZ ;  /* 0x0000000000567805 */ /* 0x000fe2000001ff00 */
[----:B------:R-:W-:Y:S01]  /*0a10*/  IMNMX R154, R154, UR6, PT ;  /* 0x000000069a9a7c17 */ /* 0x000fe2000b800200 */
        /* <DEDUP_REMOVED lines=43> */
[----:B------:R-:W-:Y:S02]  /*0cd0*/  ISETP.NE.U32.AND P0, PT, RZ, c[0x0][0x340], PT ;  /* 0x0000d000ff007a0c */ /* 0x000fe40003f05070 */
[----:B------:R-:W-:Y:S01]  /*0ce0*/  SHF.R.S32.HI R14, RZ, 0x1f, R93 ;  /* 0x0000001fff0e7819 */ /* 0x000fe2000001145d */
[----:B------:R-:W-:Y:S01]  /*0cf0*/  USHF.R.S32.HI UR11, URZ, 0x1f, UR10 ;  /* 0x0000001f3f0b7899 */ /* 0x000fe2000801140a */
[----:B------:R-:W-:Y:S01]  /*0d00*/  ISETP.NE.AND.EX P0, PT, RZ, c[0x0][0x344], PT, P0 ;  /* 0x0000d100ff007a0c */ /* 0x000fe20003f05300 */
[----:B------:R-:W-:-:S12]  /*0d10*/  ULDC.64 UR4, c[0x0][0x1b8] ;  /* 0x00006e0000047ab9 */ /* 0x000fd80000000a00 */
[----:B------:R-:W-:-:S04]  /*0d20*/  @P0 IMAD.MOV.U32 R3, RZ, RZ, 0x4 ;  /* 0x00000004ff030424 */ /* 0x000fc800078e00ff */
[----:B------:R-:W-:-:S06]  /*0d30*/  @P0 IMAD.WIDE R18, R0, R3, c[0x0][0x340] ;  /* 0x0000d00000120625 */ /* 0x000fcc00078e0203 */
[----:B------:R-:W2:Y:S01]  /*0d40*/  @P0 LDG.E R18, [R18.64] ;  /* 0x0000000c12120981 */ /* 0x000ea2000c1e1900 */
[-C--:B------:R-:W-:Y:S01]  /*0d50*/  LEA.HI R8, R14, R93.reuse, RZ, 0x2 ;  /* 0x0000005d0e087211 */ /* 0x080fe200078f10ff */
[----:B------:R-:W-:Y:S01]  /*0d60*/  UIMAD.WIDE.U32 UR6, UR10, UR4, URZ ;  /* 0x000000040a0672a5 */ /* 0x000fe2000f8e003f */
[----:B------:R-:W-:Y:S01]  /*0d70*/  PLOP3.LUT P2, PT, PT, PT, UP2, 0x80, 0x0 ;  /* 0x000000000000781c */ /* 0x000fe20003f4f028 */
[----:B------:R-:W-:Y:S01]  /*0d80*/  UIMAD UR4, UR11, UR4, URZ ;  /* 0x000000040b0472a4 */ /* 0x000fe2000f8e023f */
[----:B------:R-:W-:Y:S01]  /*0d90*/  LOP3.LUT R96, R8, 0xfffffffc, RZ, 0xc0, !PT ;  /* 0xfffffffc08607812 */ /* 0x000fe200078ec0ff */
[----:B------:R-:W-:Y:S01]  /*0da0*/  IMAD.U32 R220, RZ, RZ, UR10 ;  /* 0x0000000affdc7e24 */ /* 0x000fe2000f8e00ff */
[----:B------:R-:W-:Y:S01]  /*0db0*/  SHF.R.S32.HI R239, RZ, 0x2, R8 ;  /* 0x00000002ffef7819 */ /* 0x000fe20000011408 */
[----:B------:R-:W-:Y:S01]  /*0dc0*/  UIMAD UR4, UR10, UR5, UR4 ;  /* 0x000000050a0472a4 */ /* 0x000fe2000f8e0204 */
[----:B------:R-:W-:Y:S01]  /*0dd0*/  PLOP3.LUT P1, PT, PT, PT, UP2, 0x80, 0x0 ;  /* 0x000000000000781c */ /* 0x000fe20003f2f028 */
[----:B------:R-:W-:Y:S01]  /*0de0*/  IMAD.IADD R96, R93, 0x1, -R96 ;  /* 0x000000015d607824 */ /* 0x000fe200078e0a60 */
[----:B------:R-:W-:Y:S01]  /*0df0*/  SHF.R.S32.HI R7, RZ, 0x1f, R0 ;  /* 0x0000001fff077819 */ /* 0x000fe20000011400 */
[----:B------:R-:W-:Y:S01]  /*0e00*/  UIADD3 UR4, UR7, UR4, URZ ;  /* 0x0000000407047290 */ /* 0x000fe2000fffe03f */
[-C--:B------:R-:W-:Y:S01]  /*0e10*/  LEA.HI R10, R14, R93.reuse, RZ, 0x3 ;  /* 0x0000005d0e0a7211 */ /* 0x080fe200078f18ff */
[C-C-:B------:R-:W-:Y:S01]  /*0e20*/  IMAD R6, R96.reuse, 0x20, R239.reuse ;  /* 0x0000002060067824 */ /* 0x140fe200078e02ef */
[----:B------:R-:W-:Y:S01]  /*0e30*/  SHF.R.S32.HI R22, RZ, 0x1f, R239 ;  /* 0x0000001fff167819 */ /* 0x000fe200000114ef */
[----:B------:R-:W-:Y:S01]  /*0e40*/  IMAD R3, R7, c[0x0][0x1c0], RZ ;  /* 0x0000700007037a24 */ /* 0x000fe200078e02ff */
[----:B------:R-:W-:Y:S01]  /*0e50*/  SHF.L.U32 R20, R96, 0x3, RZ ;  /* 0x0000000360147819 */ /* 0x000fe200000006ff */
[----:B------:R-:W-:Y:S01]  /*0e60*/  IMAD.U32 R17, RZ, RZ, UR7 ;  /* 0x00000007ff117e24 */ /* 0x000fe2000f8e00ff */
[----:B------:R-:W-:Y:S01]  /*0e70*/  IADD3 R6, R6, UR9, RZ ;  /* 0x0000000906067c10 */ /* 0x000fe2000fffe0ff */
[C---:B------:R-:W-:Y:S01]  /*0e80*/  IMAD R26, R22.reuse, c[0x0][0x1e0], RZ ;  /* 0x00007800161a7a24 */ /* 0x040fe200078e02ff */
[----:B------:R-:W-:Y:S01]  /*0e90*/  SHF.R.S32.HI R4, RZ, 0x3, R10 ;  /* 0x00000003ff047819 */ /* 0x000fe2000001140a */
[----:B------:R-:W-:Y:S01]  /*0ea0*/  IMAD R22, R22, c[0x0][0x208], RZ ;  /* 0x0000820016167a24 */ /* 0x000fe200078e02ff */
[----:B------:R-:W-:Y:S01]  /*0eb0*/  SHF.R.S32.HI R21, RZ, 0x1f, R20 ;  /* 0x0000001fff157819 */ /* 0x000fe20000011414 */
[----:B------:R-:W-:Y:S01]  /*0ec0*/  @P2 IMAD.HI.U32 R2, R6, c[0x0][0x2c8], RZ ;  /* 0x0000b20006022a27 */ /* 0x000fe200078e00ff */
[----:B------:R-:W-:Y:S01]  /*0ed0*/  LEA.HI R95, R14, R93, RZ, 0x5 ;  /* 0x0000005d0e5f7211 */ /* 0x000fe200078f28ff */
[----:B------:R-:W-:Y:S01]  /*0ee0*/  BSSY B0, `(.L_x_380) ;  /* 0x0000070000007945 */ /* 0x000fe20003800000 */
[----:B------:R-:W-:Y:S01]  /*0ef0*/  LEA.HI R8, R8, R239, RZ, 0x1 ;  /* 0x000000ef08087211 */ /* 0x000fe200078f08ff */
[----:B------:R-:W-:Y:S01]  /*0f00*/  IMAD.MOV.U32 R5, RZ, RZ, R6 ;  /* 0x000000ffff057224 */ /* 0x000fe200078e0006 */
[----:B------:R-:W-:Y:S01]  /*0f10*/  @P1 SHF.R.U32.HI R5, RZ, c[0x0][0x2cc], R2 ;  /* 0x0000b300ff051a19 */ /* 0x000fe20000011602 */
[----:B------:R-:W-:Y:S01]  /*0f20*/  IMAD R2, R0, c[0x0][0x1c4], R3 ;  /* 0x0000710000027a24 */ /* 0x000fe200078e0203 */
[----:B------:R-:W-:Y:S01]  /*0f30*/  LOP3.LUT R8, R8, 0x7fffffe, RZ, 0xc0, !PT ;  /* 0x07fffffe08087812 */ /* 0x000fe200078ec0ff */
[----:B------:R-:W-:Y:S01]  /*0f40*/  IMAD.SHL.U32 R3, R4, 0x40, RZ ;  /* 0x0000004004037824 */ /* 0x000fe200078e00ff */
[----:B------:R-:W-:Y:S01]  /*0f50*/  SHF.R.S32.HI R24, RZ, 0x1f, R5 ;  /* 0x0000001fff187819 */ /* 0x000fe20000011405 */
[----:B------:R-:W-:Y:S01]  /*0f60*/  IMAD.U32 R16, RZ, RZ, UR6 ;  /* 0x00000006ff107e24 */ /* 0x000fe2000f8e00ff */
[----:B------:R-:W-:Y:S01]  /*0f70*/  ULDC.64 UR6, c[0x0][0x1e8] ;  /* 0x00007a0000067ab9 */ /* 0x000fe20000000a00 */
[----:B------:R-:W-:Y:S01]  /*0f80*/  IMAD.U32 R17, RZ, RZ, UR4 ;  /* 0x00000004ff117e24 */ /* 0x000fe2000f8e00ff */
[----:B------:R-:W-:Y:S01]  /*0f90*/  LOP3.LUT R3, R3, 0xc0, RZ, 0xc0, !PT ;  /* 0x000000c003037812 */ /* 0x000fe200078ec0ff */
[C---:B------:R-:W-:Y:S01]  /*0fa0*/  IMAD R22, R239.reuse, c[0x0][0x20c], R22 ;  /* 0x00008300ef167a24 */ /* 0x040fe200078e0216 */
[----:B------:R-:W-:Y:S01]  /*0fb0*/  ULDC.64 UR4, c[0x0][0x210] ;  /* 0x0000840000047ab9 */ /* 0x000fe20000000a00 */
[----:B------:R-:W-:Y:S01]  /*0fc0*/  IMAD.WIDE.U32 R12, R239, c[0x0][0x208], R20 ;  /* 0x00008200ef0c7a25 */ /* 0x000fe200078e0014 */
[----:B------:R-:W-:Y:S01]  /*0fd0*/  LOP3.LUT R11, R3, 0x18, R20, 0xf8, !PT ;  /* 0x00000018030b7812 */ /* 0x000fe200078ef814 */
[----:B------:R-:W-:Y:S01]  /*0fe0*/  UIMAD UR4, UR11, UR4, URZ ;  /* 0x000000040b0472a4 */ /* 0x000fe2000f8e023f */
[----:B------:R-:W-:Y:S01]  /*0ff0*/  SHF.R.U32.HI R218, RZ, 0x3, R3 ;  /* 0x00000003ffda7819 */ /* 0x000fe20000011603 */
[----:B------:R-:W-:Y:S01]  /*1000*/  IMAD.WIDE.U32 R16, R0, c[0x0][0x1c0], R16 ;  /* 0x0000700000107a25 */ /* 0x000fe200078e0010 */
[----:B------:R-:W-:Y:S01]  /*1010*/  UIMAD UR6, UR11, UR6, URZ ;  /* 0x000000060b0672a4 */ /* 0x000fe2000f8e023f */
[----:B------:R-:W-:Y:S01]  /*1020*/  IADD3 R15, R20, 0x20, RZ ;  /* 0x00000020140f7810 */ /* 0x000fe20007ffe0ff */
[----:B------:R-:W-:Y:S01]  /*1030*/  UIMAD UR4, UR10, UR5, UR4 ;  /* 0x000000050a0472a4 */ /* 0x000fe2000f8e0204 */
[----:B------:R-:W-:Y:S01]  /*1040*/  IMAD.IADD R23, R13, 0x1, R22 ;  /* 0x000000010d177824 */ /* 0x000fe200078e0216 */
[----:B------:R-:W-:Y:S01]  /*1050*/  MOV R22, R12 ;  /* 0x0000000c00167202 */ /* 0x000fe20000000f00 */
[----:B------:R-:W-:Y:S01]  /*1060*/  IMAD.MOV R9, RZ, RZ, -R5 ;  /* 0x000000ffff097224 */ /* 0x000fe200078e0a05 */
[----:B------:R-:W-:Y:S01]  /*1070*/  LEA.HI R12, R14, R93, RZ, 0x4 ;  /* 0x0000005d0e0c7211 */ /* 0x000fe200078f20ff */
[----:B------:R-:W-:Y:S01]  /*1080*/  IMAD.IADD R3, R17, 0x1, R2 ;  /* 0x0000000111037824 */ /* 0x000fe200078e0202 */
[----:B------:R-:W-:Y:S01]  /*1090*/  LOP3.LUT R218, R11, R218, RZ, 0x3c, !PT ;  /* 0x000000da0bda7212 */ /* 0x000fe200078e3cff */
[----:B------:R-:W-:Y:S01]  /*10a0*/  IMAD.MOV.U32 R2, RZ, RZ, R16 ;  /* 0x000000ffff027224 */ /* 0x000fe200078e0010 */
[----:B------:R-:W-:Y:S01]  /*10b0*/  ULDC UR5, c[0x0][0x2c4] ;  /* 0x0000b10000057ab9 */ /* 0x000fe20000000800 */
[----:B------:R-:W-:Y:S01]  /*10c0*/  IMAD R16, R9, c[0x0][0x2c4], R6 ;  /* 0x0000b10009107a24 */ /* 0x000fe200078e0206 */
[----:B------:R-:W-:Y:S01]  /*10d0*/  LOP3.LUT R6, R12, 0xfffffff0, RZ, 0xc0, !PT ;  /* 0xfffffff00c067812 */ /* 0x000fe200078ec0ff */
[----:B------:R-:W-:Y:S01]  /*10e0*/  IMAD R24, R24, c[0x0][0x1b0], RZ ;  /* 0x00006c0018187a24 */ /* 0x000fe200078e02ff */
[----:B------:R-:W-:Y:S01]  /*10f0*/  IADD3 R14, R239, UR9, RZ ;  /* 0x00000009ef0e7c10 */ /* 0x000fe2000fffe0ff */
[----:B------:R-:W-:Y:S01]  /*1100*/  IMAD.WIDE.U32 R220, R220, c[0x0][0x210], R22 ;  /* 0x00008400dcdc7a25 */ /* 0x000fe200078e0016 */
[----:B------:R-:W-:Y:S01]  /*1110*/  SHF.R.S32.HI R11, RZ, 0x1f, R16 ;  /* 0x0000001fff0b7819 */ /* 0x000fe20000011410 */
[----:B------:R-:W-:Y:S01]  /*1120*/  UIMAD UR6, UR10, UR7, UR6 ;  /* 0x000000070a0672a4 */ /* 0x000fe2000f8e0206 */
[----:B------:R-:W-:Y:S01]  /*1130*/  SHF.R.S32.HI R94, RZ, 0x5, R95 ;  /* 0x00000005ff5e7819 */ /* 0x000fe2000001145f */
[----:B------:R-:W-:Y:S01]  /*1140*/  IMAD.IADD R6, R93, 0x1, -R6 ;  /* 0x000000015d067824 */ /* 0x000fe200078e0a06 */
[----:B------:R-:W-:Y:S01]  /*1150*/  IADD3 R221, R221, UR4, RZ ;  /* 0x00000004dddd7c10 */ /* 0x000fe2000fffe0ff */
[----:B------:R-:W-:Y:S01]  /*1160*/  IMAD.WIDE.U32 R2, R5, c[0x0][0x1b0], R2 ;  /* 0x00006c0005027a25 */ /* 0x000fe200078e0002 */
[----:B------:R-:W-:Y:S01]  /*1170*/  ULDC UR4, c[0x0][0x168] ;  /* 0x00005a0000047ab9 */ /* 0x000fe20000000800 */
[----:B------:R-:W-:Y:S01]  /*1180*/  ISETP.GE.AND P2, PT, R15, c[0x0][0x198], PT ;  /* 0x000066000f007a0c */ /* 0x000fe20003f46270 */
[----:B------:R-:W-:Y:S01]  /*1190*/  UIMAD UR4, UR5, UR4, URZ ;  /* 0x00000004050472a4 */ /* 0x000fe2000f8e023f */
[----:B------:R-:W-:Y:S01]  /*11a0*/  IMAD R24, R5, c[0x0][0x1b4], R24 ;  /* 0x00006d0005187a24 */ /* 0x000fe200078e0218 */
[----:B------:R-:W-:Y:S01]  /*11b0*/  LEA.HI R9, R6, R6, RZ, 0x1 ;  /* 0x0000000606097211 */ /* 0x000fe200078f08ff */
[C---:B------:R-:W-:Y:S01]  /*11c0*/  IMAD R26, R239.reuse, c[0x0][0x1e4], R26 ;  /* 0x00007900ef1a7a24 */ /* 0x040fe200078e021a */
[----:B------:R-:W-:Y:S01]  /*11d0*/  ISETP.GE.AND P6, PT, R20, c[0x0][0x1d4], PT ;  /* 0x0000750014007a0c */ /* 0x000fe20003fc6270 */
[----:B------:R-:W-:Y:S01]  /*11e0*/  IMAD.WIDE.U32 R28, R239, c[0x0][0x1e0], R20 ;  /* 0x00007800ef1c7a25 */ /* 0x000fe200078e0014 */
[----:B------:R-:W-:-:S02]  /*11f0*/  SHF.R.S32.HI R22, RZ, 0x1, R9 ;  /* 0x00000001ff167819 */ /* 0x000fc40000011409 */
[----:B------:R-:W-:Y:S01]  /*1200*/  SHF.R.S32.HI R5, RZ, 0x1f, R9 ;  /* 0x0000001fff057819 */ /* 0x000fe20000011409 */
[----:B------:R-:W-:Y:S01]  /*1210*/  IMAD.IADD R25, R3, 0x1, R24 ;  /* 0x0000000103197824 */ /* 0x000fe200078e0218 */
[----:B------:R-:W-:Y:S01]  /*1220*/  IADD3 R3, R20, 0x40, RZ ;  /* 0x0000004014037810 */ /* 0x000fe20007ffe0ff */
[----:B------:R-:W-:Y:S01]  /*1230*/  IMAD R11, R11, c[0x0][0x1a8], RZ ;  /* 0x00006a000b0b7a24 */ /* 0x000fe200078e02ff */
[----:B------:R-:W-:Y:S01]  /*1240*/  LEA.HI R5, R5, R22, RZ, 0x2 ;  /* 0x0000001605057211 */ /* 0x000fe200078f10ff */
[----:B------:R-:W-:Y:S01]  /*1250*/  IMAD.MOV.U32 R24, RZ, RZ, R2 ;  /* 0x000000ffff187224 */ /* 0x000fe200078e0002 */
[----:B------:R-:W-:Y:S01]  /*1260*/  ISETP.GE.AND P4, PT, R3, c[0x0][0x1d4], PT ;  /* 0x0000750003007a0c */ /* 0x000fe20003f86270 */
[----:B------:R-:W-:Y:S01]  /*1270*/  IMAD.IADD R27, R29, 0x1, R26 ;  /* 0x000000011d1b7824 */ /* 0x000fe200078e021a */
[----:B------:R-:W-:Y:S01]  /*1280*/  LOP3.LUT R5, R5, 0xfffffffc, RZ, 0xc0, !PT ;  /* 0xfffffffc05057812 */ /* 0x000fe200078ec0ff */
[----:B------:R-:W-:Y:S01]  /*1290*/  IMAD.MOV.U32 R26, RZ, RZ, R28 ;  /* 0x000000ffff1a7224 */ /* 0x000fe200078e001c */
[----:B------:R-:W-:Y:S01]  /*12a0*/  ISETP.GE.AND P5, PT, R15, c[0x0][0x1d4], PT ;  /* 0x000075000f007a0c */ /* 0x000fe20003fa6270 */
[----:B------:R-:W-:Y:S01]  /*12b0*/  IMAD.U32 R224, RZ, RZ, UR10 ;  /* 0x0000000affe07e24 */ /* 0x000fe2000f8e00ff */
[----:B------:R-:W-:Y:S01]  /*12c0*/  IADD3 R5, R22, -R5, RZ ;  /* 0x8000000516057210 */ /* 0x000fe20007ffe0ff */
[C---:B------:R-:W-:Y:S01]  /*12d0*/  IMAD R2, R16.reuse, c[0x0][0x1ac], R11 ;  /* 0x00006b0010027a24 */ /* 0x040fe200078e020b */
[----:B------:R-:W-:Y:S01]  /*12e0*/  IADD3 R11, R239, -R8, RZ ;  /* 0x80000008ef0b7210 */ /* 0x000fe20007ffe0ff */
[----:B------:R-:W-:-:S04]  /*12f0*/  IMAD.WIDE.U32 R16, R16, c[0x0][0x1a8], R24 ;  /* 0x00006a0010107a25 */ /* 0x000fc800078e0018 */
[----:B------:R-:W-:Y:S01]  /*1300*/  IMAD.WIDE.U32 R224, R224, c[0x0][0x1e8], R26 ;  /* 0x00007a00e0e07a25 */ /* 0x000fe200078e001a */
[----:B------:R-:W-:-:S03]  /*1310*/  LEA R3, P1, R16, c[0x0][0x160], 0x1 ;  /* 0x0000580010037a11 */ /* 0x000fc600078208ff */
[----:B------:R-:W-:Y:S01]  /*1320*/  IMAD.IADD R2, R17, 0x1, R2 ;  /* 0x0000000111027824 */ /* 0x000fe200078e0202 */
[----:B------:R-:W-:Y:S01]  /*1330*/  IADD3 R225, R225, UR6, RZ ;  /* 0x00000006e1e17c10 */ /* 0x000fe2000fffe0ff */
[----:B------:R-:W-:Y:S01]  /*1340*/  IMAD.SHL.U32 R13, R96, 0x8, RZ ;  /* 0x00000008600d7824 */ /* 0x000fe200078e00ff */
[----:B------:R1:W3:Y:S01]  /*1350*/  SHFL.IDX PT, R22, R3, RZ, 0x1c1f ;  /* 0x001c1fff03167589 */ /* 0x0002e200000e0000 */
[----:B------:R-:W-:Y:S01]  /*1360*/  IMAD R11, R94, 0x8, R11 ;  /* 0x000000085e0b7824 */ /* 0x000fe200078e020b */
[----:B------:R-:W-:Y:S02]  /*1370*/  LEA.HI.X R2, R16, c[0x0][0x164], R2, 0x1, P1 ;  /* 0x0000590010027a11 */ /* 0x000fe400008f0c02 */
[----:B------:R-:W-:Y:S01]  /*1380*/  LOP3.LUT P1, RZ, R5, 0x2, RZ, 0xc0, !PT ;  /* 0x0000000205ff7812 */ /* 0x000fe2000782c0ff */
[----:B------:R-:W-:Y:S01]  /*1390*/  IMAD.U32 R218, R11, 0x20, R218 ;  /* 0x000000200bda7824 */ /* 0x000fe200078e00da */
[----:B------:R-:W-:Y:S01]  /*13a0*/  P2R R16, PR, RZ, 0x4 ;  /* 0x00000004ff107803 */ /* 0x000fe20000000000 */
[----:B------:R1:W4:Y:S01]  /*13b0*/  SHFL.IDX PT, R23, R2, RZ, 0x1c1f ;  /* 0x001c1fff02177589 */ /* 0x00032200000e0000 */
[----:B------:R-:W-:-:S02]  /*13c0*/  ISETP.GE.AND P3, PT, R13, c[0x0][0x198], PT ;  /* 0x000066000d007a0c */ /* 0x000fc40003f66270 */
[----:B--2---:R-:W-:Y:S01]  /*13d0*/  @P0 SHF.R.S32.HI R19, RZ, 0x1f, R18 ;  /* 0x0000001fff130819 */ /* 0x004fe20000011412 */
[----:B------:R-:W-:Y:S02]  /*13e0*/  @!P0 IMAD.MOV.U32 R18, RZ, RZ, R0 ;  /* 0x000000ffff128224 */ /* 0x000fe400078e0000 */
[----:B------:R-:W-:Y:S01]  /*13f0*/  @!P0 IMAD.MOV.U32 R19, RZ, RZ, R7 ;  /* 0x000000ffff138224 */ /* 0x000fe200078e0007 */
[----:B------:R-:W-:Y:S01]  /*1400*/  ISETP.GE.AND P0, PT, R14, UR4, PT ;  /* 0x000000040e007c0c */ /* 0x000fe2000bf06270 */
[----:B------:R-:W-:Y:S01]  /*1410*/  IMAD.MOV.U32 R0, RZ, RZ, 0x10 ;  /* 0x00000010ff007424 */ /* 0x000fe200078e00ff */
[----:B------:R-:W-:Y:S01]  /*1420*/  IADD3 R7, R13, 0x40, RZ ;  /* 0x000000400d077810 */ /* 0x000fe20007ffe0ff */
[C---:B------:R-:W-:Y:S02]  /*1430*/  IMAD R237, R19.reuse, c[0x0][0x1f0], RZ ;  /* 0x00007c0013ed7a24 */ /* 0x040fe400078e02ff */
[----:B------:R-:W-:Y:S01]  /*1440*/  IMAD R231, R19, c[0x0][0x218], RZ ;  /* 0x0000860013e77a24 */ /* 0x000fe200078e02ff */
[----:B------:R-:W-:Y:S01]  /*1450*/  SEL R0, R0, 0xfffffff0, !P1 ;  /* 0xfffffff000007807 */ /* 0x000fe20004800000 */
[----:B------:R-:W-:Y:S01]  /*1460*/  IMAD R237, R18, c[0x0][0x1f4], R237 ;  /* 0x00007d0012ed7a24 */ /* 0x000fe200078e02ed */
[----:B------:R-:W-:Y:S01]  /*1470*/  ISETP.NE.AND P1, PT, R16, RZ, PT ;  /* 0x000000ff1000720c */ /* 0x000fe20003f25270 */
[C---:B------:R-:W-:Y:S01]  /*1480*/  IMAD R231, R18.reuse, c[0x0][0x21c], R231 ;  /* 0x0000870012e77a24 */ /* 0x040fe200078e02e7 */
[----:B------:R-:W-:Y:S01]  /*1490*/  ISETP.GE.AND P2, PT, R7, c[0x0][0x198], PT ;  /* 0x0000660007007a0c */ /* 0x000fe20003f46270 */
[----:B------:R-:W-:-:S04]  /*14a0*/  IMAD.WIDE.U32 R224, R18, c[0x0][0x1f0], R224 ;  /* 0x00007c0012e07a25 */ /* 0x000fc800078e00e0 */
[----:B------:R-:W-:-:S04]  /*14b0*/  IMAD.WIDE.U32 R220, R18, c[0x0][0x218], R220 ;  /* 0x0000860012dc7a25 */ /* 0x000fc800078e00dc */
[----:B------:R-:W-:Y:S02]  /*14c0*/  IMAD.IADD R237, R225, 0x1, R237 ;  /* 0x00000001e1ed7824 */ /* 0x000fe400078e02ed */
[----:B------:R-:W-:Y:S01]  /*14d0*/  IMAD.IADD R231, R221, 0x1, R231 ;  /* 0x00000001dde77824 */ /* 0x000fe200078e02e7 */
[----:B------:R-:W-:Y:S05]  /*14e0*/  @P0 BRA `(.L_x_381) ;  /* 0x000000f000000947 */ /* 0x000fea0003800000 */
[----:B-1-34-:R-:W-:Y:S02]  /*14f0*/  SHF.R.S32.HI R18, RZ, 0x1f, R15 ;  /* 0x0000001fff127819 */ /* 0x01afe4000001140f */
[----:B------:R-:W-:Y:S02]  /*1500*/  SHF.R.S32.HI R8, RZ, 0x1f, R7 ;  /* 0x0000001fff087819 */ /* 0x000fe40000011407 */
[----:B------:R-:W-:Y:S02]  /*1510*/  LEA.HI R11, R18, R15, RZ, 0x3 ;  /* 0x0000000f120b7211 */ /* 0x000fe400078f18ff */
[----:B------:R-:W-:Y:S01]  /*1520*/  LEA.HI R8, R8, R7, RZ, 0x3 ;  /* 0x0000000708087211 */ /* 0x000fe200078f18ff */
[----:B------:R-:W-:Y:S01]  /*1530*/  IMAD.SHL.U32 R7, R218, 0x2, RZ ;  /* 0x00000002da077824 */ /* 0x000fe200078e00ff */
[----:B------:R-:W-:-:S02]  /*1540*/  LEA R18, P0, R13, R22, 0x1 ;  /* 0x000000160d127211 */ /* 0x000fc400078008ff */
[----:B------:R-:W-:Y:S02]  /*1550*/  LOP3.LUT R11, R11, 0xfffffff8, RZ, 0xc0, !PT ;  /* 0xfffffff80b0b7812 */ /* 0x000fe400078ec0ff */
[----:B------:R-:W-:Y:S02]  /*1560*/  LOP3.LUT R8, R8, 0xfffffff8, RZ, 0xc0, !PT ;  /* 0xfffffff808087812 */ /* 0x000fe400078ec0ff */
[----:B------:R-:W-:Y:S01]  /*1570*/  LEA.HI.X R19, R13, R23, R21, 0x1, P0 ;  /* 0x000000170d137211 */ /* 0x000fe200000f0c15 */
[----:B------:R-:W-:-:S04]  /*1580*/  IMAD.WIDE R24, R11, 0x2, R22 ;  /* 0x000000020b187825 */ /* 0x000fc800078e0216 */
[----:B------:R-:W-:Y:S01]  /*1590*/  IMAD.WIDE R22, R8, 0x2, R22 ;  /* 0x0000000208167825 */ /* 0x000fe200078e0216 */
[----:B------:R-:W-:Y:S01]  /*15a0*/  @!PT LDS RZ, [RZ] ;  /* 0x00000000fffff984 */ /* 0x000fe20000000800 */
[----:B------:R1:W-:Y:S04]  /*15b0*/  LDGSTS.E.BYPASS.LTC128B.128 [R7+0x4900], [R18.64], !P3 ;  /* 0x0490000012077fae */ /* 0x0003e8000d901d4c */
[----:B------:R1:W-:Y:S04]  /*15c0*/  LDGSTS.E.BYPASS.LTC128B.128 [R7+0x6900], [R24.64], !P1 ;  /* 0x0690000018077fae */ /* 0x0003e8000c901d4c */
[----:B------:R1:W-:Y:S02]  /*15d0*/  LDGSTS.E.BYPASS.LTC128B.128 [R7+0x8900], [R22.64], !P2 ;  /* 0x0890000016077fae */ /* 0x0003e4000d101d4c */
.L_x_381:
[----:B-1-34-:R-:W-:Y:S05]  /*15e0*/  BSYNC B0 ;  /* 0x0000000000007941 */ /* 0x01afea0003800000 */
.L_x_380:
[----:B------:R-:W-:Y:S01]  /*15f0*/  IADD3 R7, R14, 0x20, RZ ;  /* 0x000000200e077810 */ /* 0x000fe20007ffe0ff */
[----:B------:R1:W2:Y:S01]  /*1600*/  SHFL.IDX PT, R23, R2, 0x1, 0x1c1f ;  /* 0x003c1f0002177f89 */ /* 0x0002a200000e0000 */
[----:B------:R-:W-:Y:S02]  /*1610*/  BSSY B0, `(.L_x_382) ;  /* 0x0000014000007945 */ /* 0x000fe40003800000 */
[----:B------:R-:W-:Y:S01]  /*1620*/  ISETP.GE.AND P0, PT, R7, UR4, PT ;  /* 0x0000000407007c0c */ /* 0x000fe2000bf06270 */
[----:B------:R1:W3:-:S12]  /*1630*/  SHFL.IDX PT, R22, R3, 0x1, 0x1c1f ;  /* 0x003c1f0003167f89 */ /* 0x0002d800000e0000 */
[----:B------:R-:W-:Y:S05]  /*1640*/  @P0 BRA `(.L_x_383) ;  /* 0x0000010000000947 */ /* 0x000fea0003800000 */
[----:B------:R-:W-:Y:S02]  /*1650*/  IADD3 R8, R13, 0x40, RZ ;  /* 0x000000400d087810 */ /* 0x000fe40007ffe0ff */
[----:B------:R-:W-:Y:S02]  /*1660*/  SHF.R.S32.HI R18, RZ, 0x1f, R15 ;  /* 0x0000001fff127819 */ /* 0x000fe4000001140f */
[----:B------:R-:W-:Y:S02]  /*1670*/  SHF.R.S32.HI R7, RZ, 0x1f, R8 ;  /* 0x0000001fff077819 */ /* 0x000fe40000011408 */
[----:B------:R-:W-:Y:S02]  /*1680*/  LEA.HI R11, R18, R15, RZ, 0x3 ;  /* 0x0000000f120b7211 */ /* 0x000fe400078f18ff */
[----:B------:R-:W-:Y:S01]  /*1690*/  LEA.HI R7, R7, R8, RZ, 0x3 ;  /* 0x0000000807077211 */ /* 0x000fe200078f18ff */
[----:B------:R-:W-:Y:S01]  /*16a0*/  IMAD.SHL.U32 R8, R218, 0x2, RZ ;  /* 0x00000002da087824 */ /* 0x000fe200078e00ff */
[----:B---3--:R-:W-:-:S02]  /*16b0*/  LEA R18, P0, R13, R22, 0x1 ;  /* 0x000000160d127211 */ /* 0x008fc400078008ff */
[----:B------:R-:W-:Y:S02]  /*16c0*/  LOP3.LUT R11, R11, 0xfffffff8, RZ, 0xc0, !PT ;  /* 0xfffffff80b0b7812 */ /* 0x000fe400078ec0ff */
[----:B------:R-:W-:Y:S02]  /*16d0*/  LOP3.LUT R7, R7, 0xfffffff8, RZ, 0xc0, !PT ;  /* 0xfffffff807077812 */ /* 0x000fe400078ec0ff */
[----:B--2---:R-:W-:Y:S01]  /*16e0*/  LEA.HI.X R19, R13, R23, R21, 0x1, P0 ;  /* 0x000000170d137211 */ /* 0x004fe200000f0c15 */
[----:B------:R-:W-:-:S04]  /*16f0*/  IMAD.WIDE R24, R11, 0x2, R22 ;  /* 0x000000020b187825 */ /* 0x000fc800078e0216 */
[----:B------:R-:W-:Y:S01]  /*1700*/  IMAD.WIDE R22, R7, 0x2, R22 ;  /* 0x0000000207167825 */ /* 0x000fe200078e0216 */
[----:B------:R-:W-:Y:S01]  /*1710*/  @!PT LDS RZ, [RZ] ;  /* 0x00000000fffff984 */ /* 0x000fe20000000800 */
[----:B------:R2:W-:Y:S04]  /*1720*/  LDGSTS.E.BYPASS.LTC128B.128 [R8+0x5100], [R18.64], !P3 ;  /* 0x0510000012087fae */ /* 0x0005e8000d901d4c */
[----:B------:R2:W-:Y:S04]  /*1730*/  LDGSTS.E.BYPASS.LTC128B.128 [R8+0x7100], [R24.64], !P1 ;  /* 0x0710000018087fae */ /* 0x0005e8000c901d4c */
[----:B------:R2:W-:Y:S02]  /*1740*/  LDGSTS.E.BYPASS.LTC128B.128 [R8+0x9100], [R22.64], !P2 ;  /* 0x0910000016087fae */ /* 0x0005e4000d101d4c */
.L_x_383:
[----:B------:R-:W-:Y:S05]  /*1750*/  BSYNC B0 ;  /* 0x0000000000007941 */ /* 0x000fea0003800000 */
.L_x_382:
[----:B------:R-:W-:Y:S01]  /*1760*/  IADD3 R7, R14, 0x40, RZ ;  /* 0x000000400e077810 */ /* 0x000fe20007ffe0ff */
[----:B--2---:R2:W4:Y:S01]  /*1770*/  SHFL.IDX PT, R23, R2, 0x2, 0x1c1f ;  /* 0x005c1f0002177f89 */ /* 0x00452200000e0000 */
[----:B------:R-:W-:Y:S02]  /*1780*/  BSSY B0, `(.L_x_384) ;  /* 0x0000014000007945 */ /* 0x000fe40003800000 */
[----:B------:R-:W-:Y:S01]  /*1790*/  ISETP.GE.AND P0, PT, R7, UR4, PT ;  /* 0x0000000407007c0c */ /* 0x000fe2000bf06270 */
[----:B---3--:R2:W3:-:S12]  /*17a0*/  SHFL.IDX PT, R22, R3, 0x2, 0x1c1f ;  /* 0x005c1f0003167f89 */ /* 0x0084d800000e0000 */
        /* <DEDUP_REMOVED lines=10> */
[----:B----4-:R-:W-:Y:S01]  /*1850*/  LEA.HI.X R19, R13, R23, R21, 0x1, P0 ;  /* 0x000000170d137211 */ /* 0x010fe200000f0c15 */
[----:B------:R-:W-:-:S04]  /*1860*/  IMAD.WIDE R24, R11, 0x2, R22 ;  /* 0x000000020b187825 */ /* 0x000fc800078e0216 */
[----:B------:R-:W-:Y:S01]  /*1870*/  IMAD.WIDE R22, R7, 0x2, R22 ;  /* 0x0000000207167825 */ /* 0x000fe200078e0216 */
[----:B------:R-:W-:Y:S01]  /*1880*/  @!PT LDS RZ, [RZ] ;  /* 0x00000000fffff984 */ /* 0x000fe20000000800 */
[----:B------:R3:W-:Y:S04]  /*1890*/  LDGSTS.E.BYPASS.LTC128B.128 [R8+0x5900], [R18.64], !P3 ;  /* 0x0590000012087fae */ /* 0x0007e8000d901d4c */
[----:B------:R3:W-:Y:S04]  /*18a0*/  LDGSTS.E.BYPASS.LTC128B.128 [R8+0x7900], [R24.64], !P1 ;  /* 0x0790000018087fae */ /* 0x0007e8000c901d4c */
[----:B------:R3:W-:Y:S02]  /*18b0*/  LDGSTS.E.BYPASS.LTC128B.128 [R8+0x9900], [R22.64], !P2 ;  /* 0x0990000016087fae */ /* 0x0007e4000d101d4c */
.L_x_385:
[----:B------:R-:W-:Y:S05]  /*18c0*/  BSYNC B0 ;  /* 0x0000000000007941 */ /* 0x000fea0003800000 */
.L_x_384:
[----:B---3--:R-:W3:Y:S01]  /*18d0*/  SHFL.IDX PT, R18, R3, 0x3, 0x1c1f ;  /* 0x007c1f0003127f89 */ /* 0x008ee200000e0000 */
[----:B------:R-:W-:Y:S01]  /*18e0*/  IADD3 R14, R14, 0x60, RZ ;  /* 0x000000600e0e7810 */ /* 0x000fe20007ffe0ff */
[----:B------:R-:W-:Y:S01]  /*18f0*/  IMAD.MOV.U32 R99, RZ, RZ, 0x30 ;  /* 0x00000030ff637424 */ /* 0x000fe200078e00ff */
[----:B------:R-:W-:Y:S01]  /*1900*/  IADD3 R97, R154, -0x1, RZ ;  /* 0xffffffff9a617810 */ /* 0x000fe20007ffe0ff */
[----:B------:R-:W5:Y:S01]  /*1910*/  SHFL.IDX PT, R19, R2, 0x3, 0x1c1f ;  /* 0x007c1f0002137f89 */ /* 0x000f6200000e0000 */
[----:B------:R-:W-:Y:S01]  /*1920*/  ISETP.GE.AND P1, PT, R14, UR4, PT ;  /* 0x000000040e007c0c */ /* 0x000fe2000bf26270 */
[----:B------:R-:W-:Y:S01]  /*1930*/  IMAD R92, R154, -0x30, R99 ;  /* 0xffffffd09a5c7824 */ /* 0x000fe200078e0263 */
[----:B------:R-:W-:Y:S01]  /*1940*/  SHF.R.S32.HI R29, RZ, 0x1f, R97 ;  /* 0x0000001fff1d7819 */ /* 0x000fe20000011461 */
[----:B------:R-:W-:Y:S01]  /*1950*/  IMAD.SHL.U32 R218, R218, 0x2, RZ ;  /* 0x00000002dada7824 */ /* 0x000fe200078e00ff */
[----:B------:R-:W-:Y:S01]  /*1960*/  LOP3.LUT R10, R10, 0xfffffff8, RZ, 0xc0, !PT ;  /* 0xfffffff80a0a7812 */ /* 0x000fe200078ec0ff */
[----:B------:R-:W-:Y:S01]  /*1970*/  IMAD.MOV.U32 R236, RZ, RZ, R224 ;  /* 0x000000ffffec7224 */ /* 0x000fe200078e00e0 */
[----:B------:R-:W-:Y:S01]  /*1980*/  LOP3.LUT R9, R9, 0x7fffffe, RZ, 0xc0, !PT ;  /* 0x07fffffe09097812 */ /* 0x000fe200078ec0ff */
[----:B------:R-:W-:Y:S01]  /*1990*/  IMAD.MOV.U32 R223, RZ, RZ, 0x5 ;  /* 0x00000005ffdf7424 */ /* 0x000fe200078e00ff */
[----:B------:R-:W-:Y:S01]  /*19a0*/  SHF.R.S32.HI R11, RZ, 0x1f, R6 ;  /* 0x0000001fff0b7819 */ /* 0x000fe20000011406 */
[----:B------:R-:W-:Y:S01]  /*19b0*/  IMAD.IADD R10, R93, 0x1, -R10 ;  /* 0x000000015d0a7824 */ /* 0x000fe200078e0a0a */
[----:B------:R-:W-:Y:S01]  /*19c0*/  SEL R73, RZ, 0x1, P6 ;  /* 0x00000001ff497807 */ /* 0x000fe20003000000 */
[----:B------:R-:W-:Y:S01]  /*19d0*/  IMAD.IADD R102, R6, 0x1, -R9 ;  /* 0x0000000106667824 */ /* 0x000fe200078e0a09 */
[----:B------:R-:W-:Y:S01]  /*19e0*/  LEA.HI R11, R11, R6, RZ, 0x3 ;  /* 0x000000060b0b7211 */ /* 0x000fe200078f18ff */
[----:B------:R-:W-:Y:S01]  /*19f0*/  IMAD.SHL.U32 R6, R5, 0x40, RZ ;  /* 0x0000004005067824 */ /* 0x000fe200078e00ff */
[----:B------:R-:W-:Y:S01]  /*1a00*/  @!P1 IADD3 R8, R13, 0x40, RZ ;  /* 0x000000400d089810 */ /* 0x000fe20007ffe0ff */
[----:B------:R-:W-:Y:S01]  /*1a10*/  IMAD.SHL.U32 R4, R4, 0x8, RZ ;  /* 0x0000000804047824 */ /* 0x000fe200078e00ff */
[----:B------:R-:W-:Y:S01]  /*1a20*/  @!P1 SHF.R.S32.HI R14, RZ, 0x1f, R15 ;  /* 0x0000001fff0e9819 */ /* 0x000fe2000001140f */
[----:B------:R-:W-:Y:S01]  /*1a30*/  IMAD.SHL.U32 R11, R11, 0x20, RZ ;  /* 0x000000200b0b7824 */ /* 0x000fe200078e00ff */
[----:B------:R-:W-:Y:S01]  /*1a40*/  @!P1 SHF.R.S32.HI R7, RZ, 0x1f, R8 ;  /* 0x0000001fff079819 */ /* 0x000fe20000011408 */
[----:B------:R-:W-:Y:S01]  /*1a50*/  IMAD R52, R29, c[0x0][0x208], RZ ;  /* 0x000082001d347a24 */ /* 0x000fe200078e02ff */
[C---:B---3--:R-:W-:Y:S01]  /*1a60*/  @!P1 LEA R20, P0, R13.reuse, R18, 0x1 ;  /* 0x000000120d149211 */ /* 0x048fe200078008ff */
[----:B------:R-:W-:Y:S01]  /*1a70*/  IMAD.MOV.U32 R230, RZ, RZ, R220 ;  /* 0x000000ffffe67224 */ /* 0x000fe200078e00dc */
[----:B------:R-:W-:Y:S01]  /*1a80*/  @!P1 LEA.HI R15, R14, R15, RZ, 0x3 ;  /* 0x0000000f0e0f9211 */ /* 0x000fe200078f18ff */
[----:B------:R-:W-:Y:S01]  /*1a90*/  IMAD.MOV.U32 R14, RZ, RZ, c[0x0][0x1e0] ;  /* 0x00007800ff0e7624 */ /* 0x000fe200078e00ff */
[----:B-----5:R-:W-:Y:S01]  /*1aa0*/  @!P1 LEA.HI.X R21, R13, R19, R21, 0x1, P0 ;  /* 0x000000130d159211 */ /* 0x020fe200000f0c15 */
[----:B------:R-:W-:Y:S01]  /*1ab0*/  IMAD R52, R97, c[0x0][0x20c], R52 ;  /* 0x0000830061347a24 */ /* 0x000fe200078e0234 */
[----:B------:R-:W-:Y:S01]  /*1ac0*/  ISETP.NE.AND P0, PT, R16, RZ, PT ;  /* 0x000000ff1000720c */ /* 0x000fe20003f05270 */
[----:B------:R-:W-:Y:S01]  /*1ad0*/  IMAD.SHL.U32 R228, R14, 0x20, RZ ;  /* 0x000000200ee47824 */ /* 0x000fe200078e00ff */
[----:B------:R-:W-:Y:S01]  /*1ae0*/  @!P1 LEA.HI R7, R7, R8, RZ, 0x3 ;  /* 0x0000000807079211 */ /* 0x000fe200078f18ff */
[----:B------:R-:W-:Y:S01]  /*1af0*/  @!PT LDS RZ, [RZ] ;  /* 0x00000000fffff984 */ /* 0x000fe20000000800 */
[----:B------:R3:W-:Y:S01]  /*1b00*/  @!P1 LDGSTS.E.BYPASS.LTC128B.128 [R218+0x6100], [R20.64], !P3 ;  /* 0x0610000014da9fae */ /* 0x0007e2000d901d4c */
[----:B-12---:R-:W-:Y:S01]  /*1b10*/  IADD3 R2, R92, c[0x0][0x1d0], RZ ;  /* 0x000074005c027a10 */ /* 0x006fe20007ffe0ff */
[----:B------:R-:W-:Y:S01]  /*1b20*/  IMAD.MOV.U32 R226, RZ, RZ, c[0x0][0x208] ;  /* 0x00008200ffe27624 */ /* 0x000fe200078e00ff */
[----:B------:R-:W-:-:S02]  /*1b30*/  @!P1 LOP3.LUT R3, R15, 0xfffffff8, RZ, 0xc0, !PT ;  /* 0xfffffff80f039812 */ /* 0x000fc400078ec0ff */
[----:B------:R-:W-:Y:S02]  /*1b40*/  @!P1 LOP3.LUT R7, R7, 0xfffffff8, RZ, 0xc0, !PT ;  /* 0xfffffff807079812 */ /* 0x000fe400078ec0ff */
[----:B------:R-:W-:Y:S01]  /*1b50*/  IMNMX R8, R2, 0x30, PT ;  /* 0x0000003002087817 */ /* 0x000fe20003800200 */
[----:B------:R-:W-:Y:S01]  /*1b60*/  @!P1 IMAD.WIDE R16, R3, 0x2, R18 ;  /* 0x0000000203109825 */ /* 0x000fe200078e0212 */
[----:B------:R-:W-:Y:S02]  /*1b70*/  SHF.L.U64.HI R229, R14, R223, c[0x0][0x1e4] ;  /* 0x000079000ee57619 */ /* 0x000fe400000102df */
[----:B------:R-:W-:Y:S01]  /*1b80*/  SHF.R.S32.HI R13, RZ, 0x4, R12 ;  /* 0x00000004ff0d7819 */ /* 0x000fe2000001140c */
[C---:B------:R-:W-:Y:S01]  /*1b90*/  IMAD R3, R99.reuse, c[0x0][0x1e4], RZ ;  /* 0x0000790063037a24 */ /* 0x040fe200078e02ff */
[----:B------:R1:W-:Y:S01]  /*1ba0*/  @!P1 LDGSTS.E.BYPASS.LTC128B.128 [R218+0x8100], [R16.64], !P0 ;  /* 0x0810000010da9fae */ /* 0x0003e2000c101d4c */
[----:B------:R-:W-:Y:S01]  /*1bb0*/  IMAD.IADD R8, R8, 0x1, -R239 ;  /* 0x0000000108087824 */ /* 0x000fe200078e0aef */
[----:B------:R-:W-:Y:S01]  /*1bc0*/  LEA.HI R28, R10, R10, RZ, 0x1 ;  /* 0x0000000a0a1c7211 */ /* 0x000fe200078f08ff */
[----:B------:R-:W-:Y:S01]  /*1bd0*/  IMAD.WIDE.U32 R98, R99, c[0x0][0x1e0], RZ ;  /* 0x0000780063627a25 */ /* 0x000fe200078e00ff */
[----:B------:R-:W-:-:S02]  /*1be0*/  LEA.HI R12, R12, R13, RZ, 0x1 ;  /* 0x0000000d0c0c7211 */ /* 0x000fc400078f08ff */
[C---:B------:R-:W-:Y:S01]  /*1bf0*/  ISETP.GE.AND P3, PT, R8.reuse, 0x1, PT ;  /* 0x000000010800780c */ /* 0x040fe20003f66270 */
[----:B------:R-:W-:Y:S01]  /*1c00*/  IMAD.IADD R3, R99, 0x1, R3 ;  /* 0x0000000163037824 */ /* 0x000fe200078e0203 */
[----:B------:R-:W-:Y:S02]  /*1c10*/  ISETP.GE.AND P0, PT, R8, 0x21, PT ;  /* 0x000000210800780c */ /* 0x000fe40003f06270 */
[----:B------:R-:W-:Y:S02]  /*1c20*/  LOP3.LUT R9, R28, 0x3fffffe, RZ, 0xc0, !PT ;  /* 0x03fffffe1c097812 */ /* 0x000fe400078ec0ff */
[----:B------:R-:W-:Y:S01]  /*1c30*/  SHF.R.S32.HI R28, RZ, 0x1, R28 ;  /* 0x00000001ff1c7819 */ /* 0x000fe2000001141c */
[----:B---3--:R-:W-:Y:S01]  /*1c40*/  @!P1 IMAD.WIDE R20, R7, 0x2, R18 ;  /* 0x0000000207149825 */ /* 0x008fe200078e0212 */
[----:B------:R-:W-:Y:S02]  /*1c50*/  LOP3.LUT R12, R12, 0xfffffffe, RZ, 0xc0, !PT ;  /* 0xfffffffe0c0c7812 */ /* 0x000fe400078ec0ff */
[----:B------:R-:W-:Y:S01]  /*1c60*/  LOP3.LUT R6, R6, 0xc0, RZ, 0xc0, !PT ;  /* 0x000000c006067812 */ /* 0x000fe200078ec0ff */
[----:B------:R-:W-:Y:S01]  /*1c70*/  IMAD R7, R3, R97, RZ ;  /* 0x0000006103077224 */ /* 0x000fe200078e02ff */
[----:B------:R2:W-:Y:S01]  /*1c80*/  @!P1 LDGSTS.E.BYPASS.LTC128B.128 [R218+0xa100], [R20.64], !P2 ;  /* 0x0a10000014da9fae */ /* 0x0005e2000d101d4c */
[----:B------:R-:W-:Y:S01]  /*1c90*/  IMAD.WIDE.U32 R18, R97, R98, R236 ;  /* 0x0000006261127225 */ /* 0x000fe200078e00ec */
[----:B------:R-:W-:-:S02]  /*1ca0*/  LOP3.LUT R101, R11, 0xffffff00, RZ, 0xc0, !PT ;  /* 0xffffff000b657812 */ /* 0x000fc400078ec0ff */
[----:B------:R-:W0:Y:S01]  /*1cb0*/  LDGDEPBAR ;  /* 0x00000000000079af */ /* 0x000e220000000000 */
[----:B------:R-:W-:Y:S01]  /*1cc0*/  IMAD R7, R29, R98, R7 ;  /* 0x000000621d077224 */ /* 0x000fe200078e0207 */
[----:B------:R-:W-:Y:S01]  /*1cd0*/  @P0 IADD3 R8, P1, R228, R18, RZ ;  /* 0x00000012e4080210 */ /* 0x000fe20007f3e0ff */
[----:B------:R-:W-:Y:S01]  /*1ce0*/  IMAD.SHL.U32 R5, R28, 0x40, RZ ;  /* 0x000000401c057824 */ /* 0x000fe200078e00ff */
[----:B-1----:R-:W-:Y:S01]  /*1cf0*/  @P3 LEA R16, P2, R18, c[0x0][0x1c8], 0x1 ;  /* 0x0000720012103a11 */ /* 0x002fe200078408ff */
[----:B------:R-:W-:Y:S01]  /*1d00*/  IMAD.IADD R7, R19, 0x1, R7 ;  /* 0x0000000113077824 */ /* 0x000fe200078e0207 */
[----:B------:R-:W-:Y:S01]  /*1d10*/  SHF.R.U32.HI R11, RZ, 0x3, R6 ;  /* 0x00000003ff0b7819 */ /* 0x000fe20000011606 */
[----:B------:R-:W-:Y:S01]  /*1d20*/  IMAD.IADD R12, R13, 0x1, -R12 ;  /* 0x000000010d0c7824 */ /* 0x000fe200078e0a0c */
[----:B------:R-:W-:Y:S01]  /*1d30*/  LOP3.LUT R5, R5, 0xc0, RZ, 0xc0, !PT ;  /* 0x000000c005057812 */ /* 0x000fe200078ec0ff */
[----:B------:R-:W-:Y:S01]  /*1d40*/  IMAD.IADD R9, R10, 0x1, -R9 ;  /* 0x000000010a097824 */ /* 0x000fe200078e0a09 */
[--C-:B------:R-:W-:Y:S01]  /*1d50*/  @P3 LEA.HI.X R17, R18, c[0x0][0x1cc], R7.reuse, 0x1, P2 ;  /* 0x0000730012113a11 */ /* 0x100fe200010f0c07 */
[----:B------:R-:W-:Y:S01]  /*1d60*/  BAR.SYNC.DEFER_BLOCKING 0x0 ;  /* 0x0000000000007b1d */ /* 0x000fe20000010000 */
[----:B------:R-:W-:Y:S01]  /*1d70*/  @P0 IMAD.X R7, R229, 0x1, R7, P1 ;  /* 0x00000001e5070824 */ /* 0x000fe200008e0607 */
[----:B------:R-:W-:Y:S01]  /*1d80*/  @P0 LEA R14, P1, R8, c[0x0][0x1c8], 0x1 ;  /* 0x00007200080e0a11 */ /* 0x000fe200078208ff */
[----:B------:R-:W-:Y:S01]  /*1d90*/  IMAD R9, R12, 0x8, R9 ;  /* 0x000000080c097824 */ /* 0x000fe200078e0209 */
[----:B------:R-:W-:-:S02]  /*1da0*/  LOP3.LUT R4, R5, 0x8, R4, 0xf8, !PT ;  /* 0x0000000805047812 */ /* 0x000fc400078ef804 */
[----:B------:R-:W-:Y:S01]  /*1db0*/  @P0 LEA.HI.X R15, R8, c[0x0][0x1cc], R7, 0x1, P1 ;  /* 0x00007300080f0a11 */ /* 0x000fe200008f0c07 */
[----:B------:R-:W-:Y:S01]  /*1dc0*/  IMAD.SHL.U32 R7, R12, 0x8, RZ ;  /* 0x000000080c077824 */ /* 0x000fe200078e00ff */
[----:B------:R-:W-:Y:S02]  /*1dd0*/  SHF.R.U32.HI R5, RZ, 0x3, R5 ;  /* 0x00000003ff057819 */ /* 0x000fe40000011605 */
[----:B------:R-:W-:Y:S02]  /*1de0*/  SEL R76, RZ, 0x4, P4 ;  /* 0x00000004ff4c7807 */ /* 0x000fe40002000000 */
[----:B------:R-:W-:Y:S01]  /*1df0*/  LOP3.LUT R100, R6, 0x8, R7, 0xf8, !PT ;  /* 0x0000000806647812 */ /* 0x000fe200078ef807 */
[--C-:B------:R-:W-:Y:S01]  /*1e00*/  IMAD R7, R94, 0x200, R101.reuse ;  /* 0x000002005e077824 */ /* 0x100fe200078e0265 */
[----:B------:R-:W-:Y:S01]  /*1e10*/  LOP3.LUT R4, R4, R5, RZ, 0x3c, !PT ;  /* 0x0000000504047212 */ /* 0x000fe200078e3cff */
[----:B------:R-:W-:Y:S01]  /*1e20*/  IMAD R101, R102, 0x20, R101 ;  /* 0x0000002066657824 */ /* 0x000fe200078e0265 */
[----:B------:R-:W-:Y:S01]  /*1e30*/  LOP3.LUT R100, R100, R11, RZ, 0x3c, !PT ;  /* 0x0000000b64647212 */ /* 0x000fe200078e3cff */
[----:B------:R-:W-:Y:S01]  /*1e40*/  IMAD R7, R102, 0x20, R7 ;  /* 0x0000002066077824 */ /* 0x000fe200078e0207 */
[----:B------:R-:W-:Y:S01]  /*1e50*/  SHF.L.U64.HI R223, R226, R223, c[0x0][0x20c] ;  /* 0x00008300e2df7619 */ /* 0x000fe200000102df */
[----:B------:R-:W-:Y:S01]  /*1e60*/  IMAD.U32 R216, R9, 0x20, R4 ;  /* 0x0000002009d87824 */ /* 0x000fe200078e0004 */
[----:B------:R-:W-:Y:S01]  /*1e70*/  IADD3 R72, R92, c[0x0][0x1d0], -R239 ;  /* 0x000074005c487a10 */ /* 0x000fe20007ffe8ef */
[----:B------:R-:W-:-:S02]  /*1e80*/  IMAD.IADD R217, R100, 0x1, R7 ;  /* 0x0000000164d97824 */ /* 0x000fc400078e0207 */
[----:B------:R-:W-:Y:S01]  /*1e90*/  IMAD.SHL.U32 R216, R216, 0x2, RZ ;  /* 0x00000002d8d87824 */ /* 0x000fe200078e00ff */
[----:B------:R-:W-:Y:S01]  /*1ea0*/  @!PT LDS RZ, [RZ] ;  /* 0x00000000fffff984 */ /* 0x000fe20000000800 */
[----:B------:R-:W-:Y:S01]  /*1eb0*/  @!PT LDS RZ, [RZ] ;  /* 0x00000000fffff984 */ /* 0x000fe20000000800 */
[----:B------:R-:W-:Y:S01]  /*1ec0*/  @!PT LDS RZ, [RZ] ;  /* 0x00000000fffff984 */ /* 0x000fe20000000800 */
[----:B------:R1:W-:Y:S01]  /*1ed0*/  @P3 LDGSTS.E.BYPASS.LTC128B.128 [R218+0x2500], [R16.64], !P6 ;  /* 0x0250000010da3fae */ /* 0x0003e2000f101d4c */
[----:B------:R-:W-:Y:S02]  /*1ee0*/  IMAD.SHL.U32 R217, R217, 0x2, RZ ;  /* 0x00000002d9d97824 */ /* 0x000fe400078e00ff */
[----:B------:R-:W-:Y:S01]  /*1ef0*/  IMAD.SHL.U32 R226, R226, 0x20, RZ ;  /* 0x00000020e2e27824 */ /* 0x000fe200078e00ff */
[----:B------:R1:W-:Y:S01]  /*1f00*/  @P3 LDGSTS.E.BYPASS.LTC128B.128 [R218+0x3100], [R16.64+0x40], !P5 ;  /* 0x0310004010da3fae */ /* 0x0003e2000e901d4c */
[----:B------:R-:W-:Y:S01]  /*1f10*/  IADD3 R215, R216, 0x2520, RZ ;  /* 0x00002520d8d77810 */ /* 0x000fe20007ffe0ff */
[----:B------:R-:W-:Y:S02]  /*1f20*/  IMAD R213, R0, 0x2, R217 ;  /* 0x0000000200d57824 */ /* 0x000fe400078e02d9 */
[----:B------:R1:W-:Y:S01]  /*1f30*/  @P3 LDGSTS.E.BYPASS.LTC128B.128 [R218+0x3d00], [R16.64+0x80], !P4 ;  /* 0x03d0008010da3fae */ /* 0x0003e2000e101d4c */
[----:B------:R-:W-:-:S03]  /*1f40*/  ISETP.GT.AND P3, PT, R93, 0x3f, PT ;  /* 0x0000003f5d00780c */ /* 0x000fc60003f64270 */
[----:B------:R3:W-:Y:S04]  /*1f50*/  @P0 LDGSTS.E.BYPASS.LTC128B.128 [R218+0x2d00], [R14.64], !P6 ;  /* 0x02d000000eda0fae */ /* 0x0007e8000f101d4c */
[----:B------:R3:W-:Y:S04]  /*1f60*/  @P0 LDGSTS.E.BYPASS.LTC128B.128 [R218+0x3900], [R14.64+0x40], !P5 ;  /* 0x039000400eda0fae */ /* 0x0007e8000e901d4c */
[----:B------:R3:W-:Y:S01]  /*1f70*/  @P0 LDGSTS.E.BYPASS.LTC128B.128 [R218+0x4500], [R14.64+0x80], !P4 ;  /* 0x045000800eda0fae */ /* 0x0007e2000e101d4c */
[----:B------:R-:W-:Y:S02]  /*1f80*/  LOP3.LUT P0, RZ, R28, 0x2, RZ, 0xc0, !PT ;  /* 0x000000021cff7812 */ /* 0x000fe4000780c0ff */
[----:B------:R-:W-:Y:S01]  /*1f90*/  IADD3 R28, R216, 0x2500, RZ ;  /* 0x00002500d81c7810 */ /* 0x000fe20007ffe0ff */
[----:B------:R-:W0:Y:S10]  /*1fa0*/  LDGDEPBAR ;  /* 0x00000000000079af */ /* 0x000e340000000000 */
[----:B------:R-:W-:Y:S01]  /*1fb0*/  @P0 IADD3 R215, R28, -0x20, RZ ;  /* 0xffffffe01cd70810 */ /* 0x000fe20007ffe0ff */
[----:B------:R-:W-:-:S03]  /*1fc0*/  IMAD.WIDE.U32 R28, R97, c[0x0][0x208], RZ ;  /* 0x00008200611c7a25 */ /* 0x000fc600078e00ff */
[----:B------:R-:W-:Y:S01]  /*1fd0*/  IADD3 R211, R215, 0x400, RZ ;  /* 0x00000400d7d37810 */ /* 0x000fe20007ffe0ff */
[----:B------:R-:W-:Y:S01]  /*1fe0*/  IMAD.IADD R52, R29, 0x1, R52 ;  /* 0x000000011d347824 */ /* 0x000fe200078e0234 */
[C---:B------:R-:W-:Y:S01]  /*1ff0*/  IADD3 R210, R215.reuse, 0x800, RZ ;  /* 0x00000800d7d27810 */ /* 0x040fe20007ffe0ff */
[----:B------:R-:W-:Y:S01]  /*2000*/  IMAD.WIDE.U32 R54, R28, 0x30, R230 ;  /* 0x000000301c367825 */ /* 0x000fe200078e00e6 */
[C---:B------:R-:W-:Y:S02]  /*2010*/  IADD3 R209, R215.reuse, 0xc00, RZ ;  /* 0x00000c00d7d17810 */ /* 0x040fe40007ffe0ff */
[----:B------:R-:W-:Y:S01]  /*2020*/  IADD3 R208, R215, 0x1000, RZ ;  /* 0x00001000d7d07810 */ /* 0x000fe20007ffe0ff */
[----:B------:R-:W-:Y:S01]  /*2030*/  IMAD R52, R52, 0x30, RZ ;  /* 0x0000003034347824 */ /* 0x000fe200078e02ff */
[----:B------:R-:W-:Y:S01]  /*2040*/  LEA R74, P0, R54, c[0x0][0x1f8], 0x1 ;  /* 0x00007e00364a7a11 */ /* 0x000fe200078008ff */
[----:B------:R-:W-:-:S04]  /*2050*/  DEPBAR.LE SB0, 0x1 ;  /* 0x000080400000791a */ /* 0x000fc80000000000 */
[----:B------:R-:W-:-:S04]  /*2060*/  DEPBAR.LE SB0, 0x0 ;  /* 0x000080000000791a */ /* 0x000fc80000000000 */
[----:B------:R-:W-:Y:S01]  /*2070*/  BAR.SYNC.DEFER_BLOCKING 0x0 ;  /* 0x0000000000007b1d */ /* 0x000fe20000010000 */
[----:B------:R-:W-:Y:S01]  /*2080*/  IMAD.IADD R52, R55, 0x1, R52 ;  /* 0x0000000137347824 */ /* 0x000fe200078e0234 */
[C---:B------:R-:W-:Y:S02]  /*2090*/  IADD3 R207, R215.reuse, 0x1400, RZ ;  /* 0x00001400d7cf7810 */ /* 0x040fe40007ffe0ff */
[C---:B------:R-:W-:Y:S02]  /*20a0*/  IADD3 R206, R215.reuse, 0x1800, RZ ;  /* 0x00001800d7ce7810 */ /* 0x040fe40007ffe0ff */
[----:B------:R-:W-:Y:S02]  /*20b0*/  LEA.HI.X R75, R54, c[0x0][0x1fc], R52, 0x1, P0 ;  /* 0x00007f00364b7a11 */ /* 0x000fe400000f0c34 */
[----:B------:R-:W-:Y:S02]  /*20c0*/  @!P3 LEA R104, P0, R226, R74, 0x1 ;  /* 0x0000004ae268b211 */ /* 0x000fe400078008ff */
[----:B------:R-:W-:-:S02]  /*20d0*/  IADD3 R205, R215, 0x1c00, RZ ;  /* 0x00001c00d7cd7810 */ /* 0x000fc40007ffe0ff */
[----:B------:R-:W-:Y:S02]  /*20e0*/  @!P3 LEA.HI.X R105, R226, R75, R223, 0x1, P0 ;  /* 0x0000004be269b211 */ /* 0x000fe400000f0cdf */
[----:B------:R-:W-:Y:S01]  /*20f0*/  IADD3 R204, R215, 0x2000, RZ ;  /* 0x00002000d7cc7810 */ /* 0x000fe20007ffe0ff */
[----:B------:R-:W-:Y:S04]  /*2100*/  LDSM.16.M88.4 R48, [R217+0x5900] ;  /* 0x00590000d930783b */ /* 0x000fe80000000200 */
[----:B------:R-:W3:Y:S04]  /*2110*/  LDSM.16.M88.4 R56, [R216+0x2900] ;  /* 0x00290000d838783b */ /* 0x000ee80000000200 */
[----:B------:R-:W5:Y:S04]  /*2120*/  LDSM.16.M88.4 R44, [R217+0x4900] ;  /* 0x00490000d92c783b */ /* 0x000f680000000200 */
[----:B------:R-:W2:Y:S04]  /*2130*/  LDSM.16.M88.4 R64, [R216+0x2500] ;  /* 0x00250000d840783b */ /* 0x000ea80000000200 */
[----:B------:R-:W4:Y:S04]  /*2140*/  LDSM.16.M88.4 R24, [R216+0x2d00] ;  /* 0x002d0000d818783b */ /* 0x000f280000000200 */
[----:B------:R-:W-:Y:S04]  /*2150*/  LDSM.16.M88.4 R40, [R213+0x5900] ;  /* 0x00590000d528783b */ /* 0x000fe80000000200 */
[----:B------:R-:W1:Y:S04]  /*2160*/  LDSM.16.M88.4 R36, [R215] ;  /* 0x00000000d724783b */ /* 0x000e680000000200 */
[----:B------:R-:W1:Y:S04]  /*2170*/  LDSM.16.M88.4 R32, [R215+0x400] ;  /* 0x00040000d720783b */ /* 0x000e680000000200 */
[----:B------:R-:W4:Y:S01]  /*2180*/  LDSM.16.M88.4 R28, [R215+0x800] ;  /* 0x00080000d71c783b */ /* 0x000f220000000200 */
[-C--:B---3--:R-:W-:Y:S08]  /*2190*/  HMMA.16816.F32 R12, R48, R56.reuse, RZ ;  /* 0x00000038300c723c */ /* 0x088ff000000018ff */
[----:B-----5:R-:W-:Y:S07]  /*21a0*/  HMMA.16816.F32 R60, R44, R56, RZ ;  /* 0x000000382c3c723c */ /* 0x020fee00000018ff */
[----:B------:R-:W-:Y:S01]  /*21b0*/  SEL R56, RZ, 0x2, P5 ;  /* 0x00000002ff387807 */ /* 0x000fe20002800000 */
[----:B--2-4-:R-:W-:Y:S04]  /*21c0*/  HMMA.16816.F32 R20, R48, R64, RZ ;  /* 0x000000403014723c */ /* 0x014fe800000018ff */
[----:B------:R-:W-:-:S04]  /*21d0*/  IMAD.IADD R73, R56, 0x1, R73 ;  /* 0x0000000138497824 */ /* 0x000fc800078e0249 */
[----:B------:R-:W-:Y:S01]  /*21e0*/  IMAD.IADD R76, R76, 0x1, R73 ;  /* 0x000000014c4c7824 */ /* 0x000fe200078e0249 */
[C---:B-1----:R-:W-:Y:S04]  /*21f0*/  HMMA.16816.F32 R16, R48.reuse, R66, RZ ;  /* 0x000000423010723c */ /* 0x042fe800000018ff */
[C---:B------:R-:W-:Y:S02]  /*2200*/  LOP3.LUT P2, RZ, R76.reuse, 0x1, RZ, 0xc0, !PT ;  /* 0x000000014cff7812 */ /* 0x040fe4000784c0ff */
[----:B------:R-:W-:Y:S02]  /*2210*/  LOP3.LUT P1, RZ, R76, 0x2, RZ, 0xc0, !PT ;  /* 0x000000024cff7812 */ /* 0x000fe4000782c0ff */
[C---:B------:R-:W-:Y:S01]  /*2220*/  ISETP.LT.OR P2, PT, R72.reuse, 0x1, !P2 ;  /* 0x000000014800780c */ /* 0x040fe20005741670 */
[----:B------:R-:W-:Y:S01]  /*2230*/  HMMA.16816.F32 R8, R48, R58, RZ ;  /* 0x0000003a3008723c */ /* 0x000fe200000018ff */
[----:B------:R-:W-:-:S02]  /*2240*/  ISETP.LT.OR P1, PT, R72, 0x1, !P1 ;  /* 0x000000014800780c */ /* 0x000fc40004f21670 */
[----:B------:R-:W-:-:S04]  /*2250*/  LOP3.LUT P0, RZ, R76, 0x4, RZ, 0xc0, !PT ;  /* 0x000000044cff7812 */ /* 0x000fc8000780c0ff */
[----:B------:R-:W-:Y:S01]  /*2260*/  ISETP.LT.OR P0, PT, R72, 0x1, !P0 ;  /* 0x000000014800780c */ /* 0x000fe20004701670 */
[----:B------:R-:W-:Y:S08]  /*2270*/  HMMA.16816.F32 R68, R44, R64, RZ ;  /* 0x000000402c44723c */ /* 0x000ff000000018ff */
[----:B------:R-:W-:Y:S08]  /*2280*/  HMMA.16816.F32 R4, R48, R24, RZ ;  /* 0x000000183004723c */ /* 0x000ff000000018ff */
[C---:B------:R-:W-:Y:S08]  /*2290*/  HMMA.16816.F32 R64, R44.reuse, R66, RZ ;  /* 0x000000422c40723c */ /* 0x040ff000000018ff */
[C---:B------:R-:W-:Y:S08]  /*22a0*/  HMMA.16816.F32 R56, R44.reuse, R58, RZ ;  /* 0x0000003a2c38723c */ /* 0x040ff000000018ff */
[----:B------:R-:W-:Y:S08]  /*22b0*/  HMMA.16816.F32 R52, R44, R24, RZ ;  /* 0x000000182c34723c */ /* 0x000ff000000018ff */
[-C--:B------:R-:W-:Y:S08]  /*22c0*/  HMMA.16816.F32 R48, R48, R26.reuse, RZ ;  /* 0x0000001a3030723c */ /* 0x080ff000000018ff */
[----:B------:R-:W-:Y:S01]  /*22d0*/  HMMA.16816.F32 R44, R44, R26, RZ ;  /* 0x0000001a2c2c723c */ /* 0x000fe200000018ff */
[----:B------:R-:W1:Y:S04]  /*22e0*/  LDSM.16.M88.4 R24, [R213+0x4900] ;  /* 0x00490000d518783b */ /* 0x000e680000000200 */
[----:B------:R-:W-:Y:S01]  /*22f0*/  @!PT LDS RZ, [RZ] ;  /* 0x00000000fffff984 */ /* 0x000fe20000000800 */
[----:B------:R-:W-:Y:S01]  /*2300*/  @!PT LDS RZ, [RZ] ;  /* 0x00000000fffff984 */ /* 0x000fe20000000800 */
[----:B------:R-:W-:Y:S01]  /*2310*/  @!PT LDS RZ, [RZ] ;  /* 0x00000000fffff984 */ /* 0x000fe20000000800 */
[----:B------:R2:W-:Y:S01]  /*2320*/  LDGSTS.E.BYPASS.LTC128B.128 [R218+0x100], [R74.64], !P2 ;  /* 0x001000004ada7fae */ /* 0x0005e2000d101d4c */
[----:B------:R-:W-:-:S02]  /*2330*/  @!P3 LOP3.LUT P2, RZ, R73, 0x1, RZ, 0xc0, !PT ;  /* 0x0000000149ffb812 */ /* 0x000fc4000784c0ff */
[C---:B------:R-:W-:Y:S01]  /*2340*/  HMMA.16816.F32 R20, R40.reuse, R36, R20 ;  /* 0x000000242814723c */ /* 0x040fe20000001814 */
[----:B------:R2:W-:Y:S01]  /*2350*/  LDGSTS.E.BYPASS.LTC128B.128 [R218+0xd00], [R74.64+0x40], !P1 ;  /* 0x00d000404ada7fae */ /* 0x0005e2000c901d4c */
[----:B------:R-:W-:Y:S02]  /*2360*/  @!P3 LOP3.LUT P1, RZ, R73, 0x2, RZ, 0xc0, !PT ;  /* 0x0000000249ffb812 */ /* 0x000fe4000782c0ff */
[C---:B------:R-:W-:Y:S01]  /*2370*/  @!P3 ISETP.LT.OR P2, PT, R72.reuse, 0x21, !P2 ;  /* 0x000000214800b80c */ /* 0x040fe20005741670 */
[----:B------:R2:W-:Y:S01]  /*2380*/  LDGSTS.E.BYPASS.LTC128B.128 [R218+0x1900], [R74.64+0x80], !P0 ;  /* 0x019000804ada7fae */ /* 0x0005e2000c101d4c */
[C---:B------:R-:W-:Y:S02]  /*2390*/  @!P3 ISETP.LT.OR P1, PT, R72.reuse, 0x21, !P1 ;  /* 0x000000214800b80c */ /* 0x040fe40004f21670 */
[----:B------:R-:W-:Y:S01]  /*23a0*/  @!P3 ISETP.LT.OR P0, PT, R72, 0x21, P4 ;  /* 0x000000214800b80c */ /* 0x000fe20002701670 */
[C---:B------:R-:W-:Y:S08]  /*23b0*/  HMMA.16816.F32 R12, R40.reuse, R32, R12 ;  /* 0x00000020280c723c */ /* 0x040ff0000000180c */
[----:B------:R3:W-:Y:S01]  /*23c0*/  @!P3 LDGSTS.E.BYPASS.LTC128B.128 [R218+0x900], [R104.64], !P2 ;  /* 0x0090000068dabfae */ /* 0x0007e2000d101d4c */
[C---:B------:R-:W-:Y:S03]  /*23d0*/  HMMA.16816.F32 R4, R40.reuse, R28, R4 ;  /* 0x0000001c2804723c */ /* 0x040fe60000001804 */
[----:B------:R3:W-:Y:S04]  /*23e0*/  @!P3 LDGSTS.E.BYPASS.LTC128B.128 [R218+0x1500], [R104.64+0x40], !P1 ;  /* 0x0150004068dabfae */ /* 0x0007e8000c901d4c */
[----:B------:R3:W-:Y:S01]  /*23f0*/  @!P3 LDGSTS.E.BYPASS.LTC128B.128 [R218+0x2100], [R104.64+0x80], !P0 ;  /* 0x0210008068dabfae */ /* 0x0007e2000c101d4c */
[----:B------:R-:W-:Y:S01]  /*2400*/  HMMA.16816.F32 R16, R40, R38, R16 ;  /* 0x000000262810723c */ /* 0x000fe20000001810 */
[----:B------:R-:W-:-:S02]  /*2410*/  ISETP.GT.AND P0, PT, R97, R219, PT ;  /* 0x000000db6100720c */ /* 0x000fc40003f04270 */
[----:B------:R-:W-:Y:S04]  /*2420*/  LDSM.16.M88.4 R88, [R217+0x7900] ;  /* 0x00790000d958783b */ /* 0x000fe80000000200 */
[----:B------:R-:W4:Y:S01]  /*2430*/  LDSM.16.M88.4 R84, [R216+0x3100] ;  /* 0x00310000d854783b */ /* 0x000f220000000200 */
[C---:B------:R-:W-:Y:S03]  /*2440*/  HMMA.16816.F32 R8, R40.reuse, R34, R8 ;  /* 0x000000222808723c */ /* 0x040fe60000001808 */
[----:B------:R-:W5:Y:S04]  /*2450*/  LDSM.16.M88.4 R80, [R216+0x3500] ;  /* 0x00350000d850783b */ /* 0x000f680000000200 */
[----:B------:R-:W3:Y:S01]  /*2460*/  LDSM.16.M88.4 R76, [R216+0x3900] ;  /* 0x00390000d84c783b */ /* 0x000ee20000000200 */
[----:B------:R-:W-:Y:S03]  /*2470*/  HMMA.16816.F32 R48, R40, R30, R48 ;  /* 0x0000001e2830723c */ /* 0x000fe60000001830 */
[----:B--2---:R-:W2:Y:S04]  /*2480*/  LDSM.16.M88.4 R72, [R217+0x6900] ;  /* 0x00690000d948783b */ /* 0x004ea80000000200 */
[----:B------:R-:W-:Y:S01]  /*2490*/  LDSM.16.M88.4 R40, [R215+0x1400] ;  /* 0x00140000d728783b */ /* 0x000fe20000000200 */
[C---:B-1----:R-:W-:Y:S03]  /*24a0*/  HMMA.16816.F32 R68, R24.reuse, R36, R68 ;  /* 0x000000241844723c */ /* 0x042fe60000001844 */
[----:B------:R-:W0:Y:S05]  /*24b0*/  LDGDEPBAR ;  /* 0x00000000000079af */ /* 0x000e2a0000000000 */
[C---:B------:R-:W-:Y:S08]  /*24c0*/  HMMA.16816.F32 R60, R24.reuse, R32, R60 ;  /* 0x00000020183c723c */ /* 0x040ff0000000183c */
[C---:B------:R-:W-:Y:S08]  /*24d0*/  HMMA.16816.F32 R52, R24.reuse, R28, R52 ;  /* 0x0000001c1834723c */ /* 0x040ff00000001834 */
[C---:B------:R-:W-:Y:S01]  /*24e0*/  HMMA.16816.F32 R64, R24.reuse, R38, R64 ;  /* 0x000000261840723c */ /* 0x040fe20000001840 */
[----:B------:R-:W-:Y:S07]  /*24f0*/  LDSM.16.M88.4 R36, [R213+0x7900] ;  /* 0x00790000d524783b */ /* 0x000fee0000000200 */
[C---:B------:R-:W-:Y:S01]  /*2500*/  HMMA.16816.F32 R56, R24.reuse, R34, R56 ;  /* 0x000000221838723c */ /* 0x040fe20000001838 */
[----:B------:R-:W1:Y:S07]  /*2510*/  LDSM.16.M88.4 R32, [R215+0xc00] ;  /* 0x000c0000d720783b */ /* 0x000e6e0000000200 */
[----:B------:R-:W-:Y:S01]  /*2520*/  HMMA.16816.F32 R44, R24, R30, R44 ;  /* 0x0000001e182c723c */ /* 0x000fe2000000182c */
[----:B------:R-:W1:Y:S04]  /*2530*/  LDSM.16.M88.4 R28, [R215+0x1000] ;  /* 0x00100000d71c783b */ /* 0x000e680000000200 */
[----:B------:R-:W1:Y:S03]  /*2540*/  LDSM.16.M88.4 R24, [R213+0x6900] ;  /* 0x00690000d518783b */ /* 0x000e660000000200 */
[C---:B----4-:R-:W-:Y:S08]  /*2550*/  HMMA.16816.F32 R20, R88.reuse, R84, R20 ;  /* 0x000000545814723c */ /* 0x050ff00000001814 */
[C---:B-----5:R-:W-:Y:S08]  /*2560*/  HMMA.16816.F32 R12, R88.reuse, R80, R12 ;  /* 0x00000050580c723c */ /* 0x060ff0000000180c */
[C---:B---3--:R-:W-:Y:S08]  /*2570*/  HMMA.16816.F32 R4, R88.reuse, R76, R4 ;  /* 0x0000004c5804723c */ /* 0x048ff00000001804 */
[C---:B------:R-:W-:Y:S08]  /*2580*/  HMMA.16816.F32 R16, R88.reuse, R86, R16 ;  /* 0x000000565810723c */ /* 0x040ff00000001810 */
[C---:B------:R-:W-:Y:S08]  /*2590*/  HMMA.16816.F32 R8, R88.reuse, R82, R8 ;  /* 0x000000525808723c */ /* 0x040ff00000001808 */
[----:B------:R-:W-:Y:S01]  /*25a0*/  HMMA.16816.F32 R48, R88, R78, R48 ;  /* 0x0000004e5830723c */ /* 0x000fe20000001830 */
[----:B------:R-:W-:Y:S07]  /*25b0*/  LDSM.16.M88.4 R88, [R217+0x8900] ;  /* 0x00890000d958783b */ /* 0x000fee0000000200 */
[C---:B--2---:R-:W-:Y:S08]  /*25c0*/  HMMA.16816.F32 R68, R72.reuse, R84, R68 ;  /* 0x000000544844723c */ /* 0x044ff00000001844 */
[C---:B------:R-:W-:Y:S01]  /*25d0*/  HMMA.16816.F32 R64, R72.reuse, R86, R64 ;  /* 0x000000564840723c */ /* 0x040fe20000001840 */
[----:B------:R-:W-:Y:S07]  /*25e0*/  LDSM.16.M88.4 R84, [R217+0x9900] ;  /* 0x00990000d954783b */ /* 0x000fee0000000200 */
[C---:B------:R-:W-:Y:S08]  /*25f0*/  HMMA.16816.F32 R60, R72.reuse, R80, R60 ;  /* 0x00000050483c723c */ /* 0x040ff0000000183c */
[C---:B------:R-:W-:Y:S01]  /*2600*/  HMMA.16816.F32 R56, R72.reuse, R82, R56 ;  /* 0x000000524838723c */ /* 0x040fe20000001838 */
[----:B------:R-:W2:Y:S07]  /*2610*/  LDSM.16.M88.4 R80, [R216+0x3d00] ;  /* 0x003d0000d850783b */ /* 0x000eae0000000200 */
[C---:B------:R-:W-:Y:S08]  /*2620*/  HMMA.16816.F32 R52, R72.reuse, R76, R52 ;  /* 0x0000004c4834723c */ /* 0x040ff00000001834 */
[----:B------:R-:W-:Y:S01]  /*2630*/  HMMA.16816.F32 R44, R72, R78, R44 ;  /* 0x0000004e482c723c */ /* 0x000fe2000000182c */
[----:B------:R-:W3:Y:S04]  /*2640*/  LDSM.16.M88.4 R76, [R216+0x4100] ;  /* 0x00410000d84c783b */ /* 0x000ee80000000200 */
[----:B------:R-:W4:Y:S03]  /*2650*/  LDSM.16.M88.4 R72, [R216+0x4500] ;  /* 0x00450000d848783b */ /* 0x000f260000000200 */
[C---:B-1----:R-:W-:Y:S08]  /*2660*/  HMMA.16816.F32 R20, R36.reuse, R32, R20 ;  /* 0x000000202414723c */ /* 0x042ff00000001814 */
[C---:B------:R-:W-:Y:S08]  /*2670*/  HMMA.16816.F32 R16, R36.reuse, R34, R16 ;  /* 0x000000222410723c */ /* 0x040ff00000001810 */
[C---:B------:R-:W-:Y:S08]  /*2680*/  HMMA.16816.F32 R12, R36.reuse, R28, R12 ;  /* 0x0000001c240c723c */ /* 0x040ff0000000180c */
[C---:B------:R-:W-:Y:S08]  /*2690*/  HMMA.16816.F32 R8, R36.reuse, R30, R8 ;  /* 0x0000001e2408723c */ /* 0x040ff00000001808 */
[C---:B------:R-:W-:Y:S08]  /*26a0*/  HMMA.16816.F32 R4, R36.reuse, R40, R4 ;  /* 0x000000282404723c */ /* 0x040ff00000001804 */
[----:B------:R-:W-:Y:S01]  /*26b0*/  HMMA.16816.F32 R48, R36, R42, R48 ;  /* 0x0000002a2430723c */ /* 0x000fe20000001830 */
[----:B------:R-:W-:Y:S07]  /*26c0*/  LDSM.16.M88.4 R36, [R213+0x9900] ;  /* 0x00990000d524783b */ /* 0x000fee0000000200 */
[C---:B------:R-:W-:Y:S08]  /*26d0*/  HMMA.16816.F32 R68, R24.reuse, R32, R68 ;  /* 0x000000201844723c */ /* 0x040ff00000001844 */
[C---:B------:R-:W-:Y:S01]  /*26e0*/  HMMA.16816.F32 R64, R24.reuse, R34, R64 ;  /* 0x000000221840723c */ /* 0x040fe20000001840 */
[----:B------:R-:W1:Y:S07]  /*26f0*/  LDSM.16.M88.4 R32, [R215+0x1800] ;  /* 0x00180000d720783b */ /* 0x000e6e0000000200 */
[C---:B------:R-:W-:Y:S08]  /*2700*/  HMMA.16816.F32 R60, R24.reuse, R28, R60 ;  /* 0x0000001c183c723c */ /* 0x040ff0000000183c */
[C---:B------:R-:W-:Y:S01]  /*2710*/  HMMA.16816.F32 R56, R24.reuse, R30, R56 ;  /* 0x0000001e1838723c */ /* 0x040fe20000001838 */
[----:B------:R-:W5:Y:S07]  /*2720*/  LDSM.16.M88.4 R28, [R215+0x1c00] ;  /* 0x001c0000d71c783b */ /* 0x000f6e0000000200 */
[C---:B------:R-:W-:Y:S08]  /*2730*/  HMMA.16816.F32 R52, R24.reuse, R40, R52 ;  /* 0x000000281834723c */ /* 0x040ff00000001834 */
[----:B------:R-:W-:Y:S01]  /*2740*/  HMMA.16816.F32 R44, R24, R42, R44 ;  /* 0x0000002a182c723c */ /* 0x000fe2000000182c */
[----:B------:R-:W1:Y:S04]  /*2750*/  LDSM.16.M88.4 R24, [R215+0x2000] ;  /* 0x00200000d718783b */ /* 0x000e680000000200 */
[----:B------:R-:W1:Y:S01]  /*2760*/  LDSM.16.M88.4 R40, [R213+0x8900] ;  /* 0x00890000d528783b */ /* 0x000e620000000200 */
[----:B------:R-:W-:-:S04]  /*2770*/  DEPBAR.LE SB0, 0x0 ;  /* 0x000080000000791a */ /* 0x000fc80000000000 */
[C---:B--2---:R-:W-:Y:S08]  /*2780*/  HMMA.16816.F32 R20, R84.reuse, R80, R20 ;  /* 0x000000505414723c */ /* 0x044ff00000001814 */
[C---:B------:R-:W-:Y:S08]  /*2790*/  HMMA.16816.F32 R16, R84.reuse, R82, R16 ;  /* 0x000000525410723c */ /* 0x040ff00000001810 */
[C---:B---3--:R-:W-:Y:S08]  /*27a0*/  HMMA.16816.F32 R12, R84.reuse, R76, R12 ;  /* 0x0000004c540c723c */ /* 0x048ff0000000180c */
[C---:B------:R-:W-:Y:S08]  /*27b0*/  HMMA.16816.F32 R8, R84.reuse, R78, R8 ;  /* 0x0000004e5408723c */ /* 0x040ff00000001808 */
[C---:B----4-:R-:W-:Y:S08]  /*27c0*/  HMMA.16816.F32 R4, R84.reuse, R72, R4 ;  /* 0x000000485404723c */ /* 0x050ff00000001804 */
[----:B------:R-:W-:Y:S08]  /*27d0*/  HMMA.16816.F32 R48, R84, R74, R48 ;  /* 0x0000004a5430723c */ /* 0x000ff00000001830 */
[C---:B------:R-:W-:Y:S08]  /*27e0*/  HMMA.16816.F32 R68, R88.reuse, R80, R68 ;  /* 0x000000505844723c */ /* 0x040ff00000001844 */
[C---:B------:R-:W-:Y:S08]  /*27f0*/  HMMA.16816.F32 R64, R88.reuse, R82, R64 ;  /* 0x000000525840723c */ /* 0x040ff00000001840 */
[C---:B------:R-:W-:Y:S08]  /*2800*/  HMMA.16816.F32 R60, R88.reuse, R76, R60 ;  /* 0x0000004c583c723c */ /* 0x040ff0000000183c */
[C---:B------:R-:W-:Y:S08]  /*2810*/  HMMA.16816.F32 R56, R88.reuse, R78, R56 ;  /* 0x0000004e5838723c */ /* 0x040ff00000001838 */
[C---:B------:R-:W-:Y:S08]  /*2820*/  HMMA.16816.F32 R52, R88.reuse, R72, R52 ;  /* 0x000000485834723c */ /* 0x040ff00000001834 */
[----:B------:R-:W-:Y:S08]  /*2830*/  HMMA.16816.F32 R44, R88, R74, R44 ;  /* 0x0000004a582c723c */ /* 0x000ff0000000182c */
[C---:B-1----:R-:W-:Y:S08]  /*2840*/  HMMA.16816.F32 R20, R36.reuse, R32, R20 ;  /* 0x000000202414723c */ /* 0x042ff00000001814 */
[C---:B------:R-:W-:Y:S08]  /*2850*/  HMMA.16816.F32 R16, R36.reuse, R34, R16 ;  /* 0x000000222410723c */ /* 0x040ff00000001810 */
[C---:B-----5:R-:W-:Y:S08]  /*2860*/  HMMA.16816.F32 R12, R36.reuse, R28, R12 ;  /* 0x0000001c240c723c */ /* 0x060ff0000000180c */
[C---:B------:R-:W-:Y:S08]  /*2870*/  HMMA.16816.F32 R8, R36.reuse, R30, R8 ;  /* 0x0000001e2408723c */ /* 0x040ff00000001808 */
[C---:B------:R-:W-:Y:S07]  /*2880*/  HMMA.16816.F32 R72, R36.reuse, R24, R4 ;  /* 0x000000182448723c */ /* 0x040fee0000001804 */
[----:B------:R-:W-:Y:S01]  /*2890*/  IMAD.IADD R4, R100, 0x1, R101 ;  /* 0x0000000164047824 */ /* 0x000fe200078e0265 */
[----:B------:R-:W-:Y:S08]  /*28a0*/  HMMA.16816.F32 R48, R36, R26, R48 ;  /* 0x0000001a2430723c */ /* 0x000ff00000001830 */
[C---:B------:R-:W-:Y:S08]  /*28b0*/  HMMA.16816.F32 R68, R40.reuse, R32, R68 ;  /* 0x000000202844723c */ /* 0x040ff00000001844 */
[C---:B------:R-:W-:Y:S08]  /*28c0*/  HMMA.16816.F32 R64, R40.reuse, R34, R64 ;  /* 0x000000222840723c */ /* 0x040ff00000001840 */
[C---:B------:R-:W-:Y:S08]  /*28d0*/  HMMA.16816.F32 R60, R40.reuse, R28, R60 ;  /* 0x0000001c283c723c */ /* 0x040ff0000000183c */
[C---:B------:R-:W-:Y:S08]  /*28e0*/  HMMA.16816.F32 R56, R40.reuse, R30, R56 ;  /* 0x0000001e2838723c */ /* 0x040ff00000001838 */
[C---:B------:R-:W-:Y:S08]  /*28f0*/  HMMA.16816.F32 R52, R40.reuse, R24, R52 ;  /* 0x000000182834723c */ /* 0x040ff00000001834 */
[----:B------:R-:W-:Y:S01]  /*2900*/  HMMA.16816.F32 R44, R40, R26, R44 ;  /* 0x0000001a282c723c */ /* 0x000fe2000000182c */
[----:B------:R-:W-:Y:S06]  /*2910*/  BAR.SYNC.DEFER_BLOCKING 0x0 ;  /* 0x0000000000007b1d */ /* 0x000fec0000010000 */
[----:B------:R-:W-:Y:S05]  /*2920*/  @!P0 BRA `(.L_x_386) ;  /* 0x000001a000008947 */ /* 0x000fea0003800000 */
[----:B------:R-:W-:Y:S02]  /*2930*/  IADD3 R6, -R239, 0x30, RZ ;  /* 0x00000030ef067810 */ /* 0x000fe40007ffe1ff */
[----:B------:R-:W-:-:S02]  /*2940*/  IADD3 R7, R154, -0x2, RZ ;  /* 0xfffffffe9a077810 */ /* 0x000fc40007ffe0ff */
[----:B------:R-:W-:Y:S02]  /*2950*/  ISETP.GE.AND P2, PT, R6, 0x21, PT ;  /* 0x000000210600780c */ /* 0x000fe40003f46270 */
[----:B------:R-:W-:Y:S01]  /*2960*/  SHF.R.S32.HI R5, RZ, 0x1f, R7 ;  /* 0x0000001fff057819 */ /* 0x000fe20000011407 */
[-C--:B------:R-:W-:Y:S02]  /*2970*/  IMAD R3, R3, R7.reuse, RZ ;  /* 0x0000000703037224 */ /* 0x080fe400078e02ff */
[----:B------:R-:W-:-:S04]  /*2980*/  IMAD.WIDE.U32 R26, R98, R7, RZ ;  /* 0x00000007621a7225 */ /* 0x000fc800078e00ff */
[----:B------:R-:W-:-:S04]  /*2990*/  IMAD R3, R5, R98, R3 ;  /* 0x0000006205037224 */ /* 0x000fc800078e0203 */
[----:B------:R-:W-:Y:S01]  /*29a0*/  IMAD.IADD R3, R27, 0x1, R3 ;  /* 0x000000011b037824 */ /* 0x000fe200078e0203 */
[----:B------:R-:W-:-:S04]  /*29b0*/  @P2 IADD3 R24, P1, P0, R224, R26, R228 ;  /* 0x0000001ae0182210 */ /* 0x000fc8000783e0e4 */
[----:B------:R-:W-:Y:S02]  /*29c0*/  @P2 IADD3.X R5, R237, R3, R229, P1, P0 ;  /* 0x00000003ed052210 */ /* 0x000fe40000fe04e5 */
[----:B------:R-:W-:-:S13]  /*29d0*/  ISETP.GE.AND P1, PT, R6, 0x1, PT ;  /* 0x000000010600780c */ /* 0x000fda0003f26270 */
[----:B------:R-:W-:-:S05]  /*29e0*/  @P1 IADD3 R26, P0, R224, R26, RZ ;  /* 0x0000001ae01a1210 */ /* 0x000fca0007f1e0ff */
[----:B------:R-:W-:Y:S01]  /*29f0*/  @P1 IMAD.X R3, R3, 0x1, R237, P0 ;  /* 0x0000000103031824 */ /* 0x000fe200000e06ed */
[----:B------:R-:W-:-:S04]  /*2a00*/  @P2 LEA R6, P0, R24, c[0x0][0x1c8], 0x1 ;  /* 0x0000720018062a11 */ /* 0x000fc800078008ff */
[----:B------:R-:W-:Y:S02]  /*2a10*/  @P2 LEA.HI.X R7, R24, c[0x0][0x1cc], R5, 0x1, P0 ;  /* 0x0000730018072a11 */ /* 0x000fe400000f0c05 */
[----:B------:R-:W-:-:S04]  /*2a20*/  @P1 LEA R24, P0, R26, c[0x0][0x1c8], 0x1 ;  /* 0x000072001a181a11 */ /* 0x000fc800078008ff */
[----:B------:R-:W-:-:S05]  /*2a30*/  @P1 LEA.HI.X R25, R26, c[0x0][0x1cc], R3, 0x1, P0 ;  /* 0x000073001a191a11 */ /* 0x000fca00000f0c03 */
        /* <DEDUP_REMOVED lines=9> */
.L_x_386:
[----:B-1----:R-:W-:Y:S01]  /*2ad0*/  LOP3.LUT R6, R95, 0xffffffe0, RZ, 0xc0, !PT ;  /* 0xffffffe05f067812 */ /* 0x002fe200078ec0ff */
[----:B------:R-:W-:Y:S01]  /*2ae0*/  FMUL.FTZ R35, R61, c[0x0][0x320] ;  /* 0x0000c8003d237a20 */ /* 0x000fe20000410000 */
[----:B------:R-:W-:Y:S01]  /*2af0*/  SHF.R.S32.HI R25, RZ, 0x1f, R94 ;  /* 0x0000001fff197819 */ /* 0x000fe2000001145e */
[----:B------:R-:W-:Y:S01]  /*2b00*/  FMUL.FTZ R39, R69, c[0x0][0x320] ;  /* 0x0000c80045277a20 */ /* 0x000fe20000410000 */
[----:B------:R-:W-:Y:S01]  /*2b10*/  PLOP3.LUT P1, PT, PT, PT, UP2, 0x80, 0x0 ;  /* 0x000000000000781c */ /* 0x000fe20003f2f028 */
[----:B------:R-:W-:Y:S01]  /*2b20*/  IMAD.IADD R93, R93, 0x1, -R6 ;  /* 0x000000015d5d7824 */ /* 0x000fe200078e0a06 */
[----:B------:R-:W-:Y:S01]  /*2b30*/  LEA.HI R25, R25, R94, RZ, 0x2 ;  /* 0x0000005e19197211 */ /* 0x000fe200078f10ff */
[----:B------:R-:W-:Y:S01]  /*2b40*/  FMUL.FTZ R41, R68, c[0x0][0x320] ;  /* 0x0000c80044297a20 */ /* 0x000fe20000410000 */
[----:B------:R-:W-:Y:S01]  /*2b50*/  PLOP3.LUT P0, PT, PT, PT, UP2, 0x80, 0x0 ;  /* 0x000000000000781c */ /* 0x000fe20003f0f028 */
[----:B------:R-:W-:Y:S01]  /*2b60*/  FMUL.FTZ R7, R64, c[0x0][0x320] ;  /* 0x0000c80040077a20 */ /* 0x000fe20000410000 */
[----:B------:R-:W-:Y:S01]  /*2b70*/  SHF.R.S32.HI R6, RZ, 0x1f, R93 ;  /* 0x0000001fff067819 */ /* 0x000fe2000001145d */
[----:B------:R-:W-:Y:S01]  /*2b80*/  FMUL.FTZ R5, R65, c[0x0][0x320] ;  /* 0x0000c80041057a20 */ /* 0x000fe20000410000 */
[----:B------:R-:W-:Y:S01]  /*2b90*/  LOP3.LUT R25, R25, 0xffffffc, RZ, 0xc0, !PT ;  /* 0x0ffffffc19197812 */ /* 0x000fe200078ec0ff */
[----:B------:R-:W-:Y:S01]  /*2ba0*/  FMUL.FTZ R37, R60, c[0x0][0x320] ;  /* 0x0000c8003c257a20 */ /* 0x000fe20000410000 */
[----:B------:R-:W-:Y:S01]  /*2bb0*/  LEA.HI R3, R6, R93, RZ, 0x2 ;  /* 0x0000005d06037211 */ /* 0x000fe200078f10ff */
[----:B------:R-:W-:Y:S01]  /*2bc0*/  FMUL.FTZ R33, R56, c[0x0][0x320] ;  /* 0x0000c80038217a20 */ /* 0x000fe20000410000 */
[----:B------:R-:W-:Y:S01]  /*2bd0*/  LEA.HI R6, R96, R96, RZ, 0x1 ;  /* 0x0000006060067211 */ /* 0x000fe200078f08ff */
[----:B------:R-:W-:Y:S01]  /*2be0*/  IMAD.IADD R25, R94, 0x1, -R25 ;  /* 0x000000015e197824 */ /* 0x000fe200078e0a19 */
[----:B------:R-:W-:Y:S01]  /*2bf0*/  LEA.HI.SX32 R24, R3, UR9, 0x1e ;  /* 0x0000000903187c11 */ /* 0x000fe2000f8ff2ff */
[----:B------:R-:W-:Y:S01]  /*2c00*/  FMUL.FTZ R29, R52, c[0x0][0x320] ;  /* 0x0000c800341d7a20 */ /* 0x000fe20000410000 */
[----:B------:R-:W-:Y:S01]  /*2c10*/  LOP3.LUT R27, R6, 0x1ffffffe, RZ, 0xc0, !PT ;  /* 0x1ffffffe061b7812 */ /* 0x000fe200078ec0ff */
[----:B------:R-:W-:Y:S01]  /*2c20*/  FMUL.FTZ R26, R44, c[0x0][0x320] ;  /* 0x0000c8002c1a7a20 */ /* 0x000fe20000410000 */
[----:B------:R-:W1:Y:S01]  /*2c30*/  MUFU.TANH R41, R41 ;  /* 0x0000002900297308 */ /* 0x000e620000002400 */
[----:B------:R-:W-:Y:S01]  /*2c40*/  IMAD R24, R25, 0x10, R24 ;  /* 0x0000001019187824 */ /* 0x000fe200078e0218 */
[----:B------:R-:W-:Y:S01]  /*2c50*/  SHF.L.U32 R25, R6, 0x5, RZ ;  /* 0x0000000506197819 */ /* 0x000fe200000006ff */
[----:B------:R-:W-:Y:S01]  /*2c60*/  IMAD.IADD R27, R96, 0x1, -R27 ;  /* 0x00000001601b7824 */ /* 0x000fe200078e0a1b */
[----:B------:R-:W-:Y:S01]  /*2c70*/  ULDC UR6, c[0x0][0x324] ;  /* 0x0000c90000067ab9 */ /* 0x000fe20000000800 */
[----:B------:R-:W-:Y:S01]  /*2c80*/  FMUL.FTZ R31, R57, c[0x0][0x320] ;  /* 0x0000c800391f7a20 */ /* 0x000fe20000410000 */
[----:B------:R-:W-:Y:S01]  /*2c90*/  LOP3.LUT R25, R25, 0xffffffc0, RZ, 0xc0, !PT ;  /* 0xffffffc019197812 */ /* 0x000fe200078ec0ff */
[----:B------:R-:W-:Y:S01]  /*2ca0*/  ULOP3.LUT UR6, URZ, UR6, URZ, 0x33, !UPT ;  /* 0x000000063f067292 */ /* 0x000fe2000f8e333f */
[----:B------:R-:W2:Y:S01]  /*2cb0*/  MUFU.TANH R39, R39 ;  /* 0x0000002700277308 */ /* 0x000ea20000002400 */
[----:B------:R-:W0:Y:S02]  /*2cc0*/  LDGDEPBAR ;  /* 0x00000000000079af */ /* 0x000e240000000000 */
[----:B------:R-:W-:-:S02]  /*2cd0*/  IMAD.IADD R24, R25, 0x1, R24 ;  /* 0x0000000119187824 */ /* 0x000fc400078e0218 */
[----:B------:R-:W-:-:S03]  /*2ce0*/  FMUL.FTZ R25, R45, c[0x0][0x320] ;  /* 0x0000c8002d197a20 */ /* 0x000fc60000410000 */
[----:B------:R-:W-:Y:S01]  /*2cf0*/  LEA R222, R27, R24, 0x3 ;  /* 0x000000181bde7211 */ /* 0x000fe200078e18ff */
[----:B------:R-:W-:Y:S01]  /*2d00*/  FMUL.FTZ R27, R53, c[0x0][0x320] ;  /* 0x0000c800351b7a20 */ /* 0x000fe20000410000 */
[----:B------:R-:W3:Y:S03]  /*2d10*/  MUFU.TANH R7, R7 ;  /* 0x0000000700077308 */ /* 0x000ee60000002400 */
[----:B------:R-:W-:-:S04]  /*2d20*/  @P1 IMAD.HI.U32 R6, R222, c[0x0][0x2c8], RZ ;  /* 0x0000b200de061a27 */ /* 0x000fc800078e00ff */
[----:B------:R-:W-:Y:S01]  /*2d30*/  IMAD.MOV.U32 R61, RZ, RZ, R222 ;  /* 0x000000ffff3d7224 */ /* 0x000fe200078e00de */
[----:B------:R-:W-:Y:S01]  /*2d40*/  @P0 SHF.R.U32.HI R61, RZ, c[0x0][0x2cc], R6 ;  /* 0x0000b300ff3d0a19 */ /* 0x000fe20000011606 */
[----:B------:R-:W4:Y:S01]  /*2d50*/  MUFU.TANH R5, R5 ;  /* 0x0000000500057308 */ /* 0x000f220000002400 */
[----:B------:R-:W-:Y:S02]  /*2d60*/  LOP3.LUT R6, R3, 0x7ffffffc, RZ, 0xc0, !PT ;  /* 0x7ffffffc03067812 */ /* 0x000fe400078ec0ff */
[----:B------:R-:W-:Y:S01]  /*2d70*/  PLOP3.LUT P0, PT, PT, PT, UP1, 0x40, 0x0 ;  /* 0x000000000000781c */ /* 0x000fe20003f0e818 */
[----:B------:R-:W5:Y:S02]  /*2d80*/  SHFL.IDX PT, R28, R61, RZ, 0x1c1f ;  /* 0x001c1fff3d1c7589 */ /* 0x000f6400000e0000 */
[----:B------:R-:W-:Y:S02]  /*2d90*/  IMAD.IADD R6, R93, 0x1, -R6 ;  /* 0x000000015d067824 */ /* 0x000fe400078e0a06 */
[----:B------:R-:W1:Y:S03]  /*2da0*/  MUFU.TANH R37, R37 ;  /* 0x0000002500257308 */ /* 0x000e660000002400 */
[----:B------:R-:W-:-:S04]  /*2db0*/  SHF.L.U32 R227, R6, 0x1, RZ ;  /* 0x0000000106e37819 */ /* 0x000fc800000006ff */
[C---:B------:R-:W-:Y:S01]  /*2dc0*/  IADD3 R69, -R227.reuse, 0x1, R2 ;  /* 0x00000001e3457810 */ /* 0x040fe20007ffe102 */
[----:B------:R-:W1:Y:S01]  /*2dd0*/  MUFU.TANH R35, R35 ;  /* 0x0000002300237308 */ /* 0x000e620000002400 */
[----:B------:R-:W-:Y:S01]  /*2de0*/  IADD3 R76, -R227, c[0x0][0x1d0], R92 ;  /* 0x00007400e34c7a10 */ /* 0x000fe20007ffe15c */
[----:B------:R-:W-:Y:S01]  /*2df0*/  IMAD.IADD R65, R92, 0x1, -R227 ;  /* 0x000000015c417824 */ /* 0x000fe200078e0ae3 */
[----:B------:R-:W-:-:S04]  /*2e00*/  IADD3 R69, R69, -c[0x0][0x168], RZ ;  /* 0x80005a0045457a10 */ /* 0x000fc80007ffe0ff */
[C---:B------:R-:W-:Y:S01]  /*2e10*/  IADD3 R77, R69.reuse, c[0x0][0x328], RZ ;  /* 0x0000ca00454d7a10 */ /* 0x040fe20007ffe0ff */
[----:B------:R-:W1:Y:S01]  /*2e20*/  MUFU.TANH R33, R33 ;  /* 0x0000002100217308 */ /* 0x000e620000002400 */
[----:B------:R-:W-:-:S03]  /*2e30*/  IADD3 R69, R69, UR6, RZ ;  /* 0x0000000645457c10 */ /* 0x000fc6000fffe0ff */
[----:B-----5:R-:W-:Y:S01]  /*2e40*/  IMAD.IADD R3, R77, 0x1, R28 ;  /* 0x000000014d037824 */ /* 0x020fe200078e021c */
[----:B------:R-:W-:-:S03]  /*2e50*/  IADD3 R6, R69, R28, RZ ;  /* 0x0000001c45067210 */ /* 0x000fc60007ffe0ff */
[----:B------:R-:W1:Y:S01]  /*2e60*/  MUFU.TANH R29, R29 ;  /* 0x0000001d001d7308 */ /* 0x000e620000002400 */
[----:B------:R-:W-:-:S07]  /*2e70*/  IMNMX R24, R3, R76, PT ;  /* 0x0000004c03187217 */ /* 0x000fce0003800200 */
[----:B------:R-:W1:Y:S08]  /*2e80*/  MUFU.TANH R27, R27 ;  /* 0x0000001b001b7308 */ /* 0x000e700000002400 */
[----:B------:R-:W1:Y:S08]  /*2e90*/  MUFU.TANH R26, R26 ;  /* 0x0000001a001a7308 */ /* 0x000e700000002400 */
[----:B------:R-:W1:Y:S08]  /*2ea0*/  MUFU.TANH R25, R25 ;  /* 0x0000001900197308 */ /* 0x000e700000002400 */
[----:B------:R-:W1:Y:S01]  /*2eb0*/  MUFU.TANH R31, R31 ;  /* 0x0000001f001f7308 */ /* 0x000e620000002400 */
[----:B------:R-:W-:Y:S05]  /*2ec0*/  @P0 BRA `(.L_x_387) ;  /* 0x0000015000000947 */ /* 0x000fea0003800000 */
[----:B--234-:R-:W-:Y:S01]  /*2ed0*/  IADD3 R28, R28, c[0x0][0x1d0], RZ ;  /* 0x000074001c1c7a10 */ /* 0x01cfe20007ffe0ff */
[----:B------:R-:W-:Y:S03]  /*2ee0*/  BSSY B0, `(.L_x_388) ;  /* 0x000000f000007945 */ /* 0x000fe60003800000 */
[----:B------:R-:W-:-:S04]  /*2ef0*/  IADD3 R28, R28, -c[0x0][0x168], RZ ;  /* 0x80005a001c1c7a10 */ /* 0x000fc80007ffe0ff */
        /* <DEDUP_REMOVED lines=9> */
.L_x_389:
[----:B------:R-:W-:-:S04]  /*2f90*/  MOV R2, c[0x0][0x32c] ;  /* 0x0000cb0000027a02 */ /* 0x000fc80000000f00 */
[----:B------:R-:W-:-:S13]  /*2fa0*/  ISETP.NE.AND P0, PT, R2, 0x1, PT ;  /* 0x000000010200780c */ /* 0x000fda0003f05270 */
[----:B------:R-:W-:-:S05]  /*2fb0*/  @P0 IMAD.HI.U32 R2, R28, c[0x0][0x330], RZ ;  /* 0x0000cc001c020a27 */ /* 0x000fca00078e00ff */
[----:B------:R-:W-:Y:S02]  /*2fc0*/  @P0 SHF.R.U32.HI R28, RZ, c[0x0][0x334], R2 ;  /* 0x0000cd00ff1c0a19 */ /* 0x000fe40000011602 */
.L_x_390:
[----:B------:R-:W-:Y:S05]  /*2fd0*/  BSYNC B0 ;  /* 0x0000000000007941 */ /* 0x000fea0003800000 */
.L_x_388:
[----:B------:R-:W-:-:S05]  /*2fe0*/  IMAD R43, R28, c[0x0][0x32c], R65 ;  /* 0x0000cb001c2b7a24 */ /* 0x000fca00078e0241 */
[----:B------:R-:W-:Y:S02]  /*2ff0*/  IADD3 R3, R43, c[0x0][0x32c], RZ ;  /* 0x0000cb002b037a10 */ /* 0x000fe40007ffe0ff */
[----:B------:R-:W-:Y:S02]  /*3000*/  IMNMX R6, R6, R43, !PT ;  /* 0x0000002b06067217 */ /* 0x000fe40007800200 */
[----:B------:R-:W-:Y:S02]  /*3010*/  IMNMX R24, R24, R3, PT ;  /* 0x0000000318187217 */ /* 0x000fe40003800200 */
.L_x_387:
[C---:B--234-:R-:W-:Y:S01]  /*3020*/  ISETP.GE.AND P0, PT, R92.reuse, 0x2, PT ;  /* 0x000000025c00780c */ /* 0x05cfe20003f06270 */
[----:B------:R-:W2:Y:S01]  /*3030*/  SHFL.IDX PT, R38, R61, 0x1, 0x1c1f ;  /* 0x003c1f003d267f89 */ /* 0x000ea200000e0000 */
[----:B------:R-:W-:Y:S01]  /*3040*/  ISETP.GE.AND P1, PT, R92, 0x9, PT ;  /* 0x000000095c00780c */ /* 0x000fe20003f26270 */
[----:B------:R-:W-:Y:S01]  /*3050*/  FMUL.FTZ R28, R54, c[0x0][0x320] ;  /* 0x0000c800361c7a20 */ /* 0x000fe20000410000 */
[----:B------:R-:W-:Y:S01]  /*3060*/  P2R R68, PR, RZ, 0x1 ;  /* 0x00000001ff447803 */ /* 0x000fe20000000000 */
[----:B------:R-:W-:Y:S01]  /*3070*/  FMUL.FTZ R36, R62, c[0x0][0x320] ;  /* 0x0000c8003e247a20 */ /* 0x000fe20000410000 */
[----:B------:R-:W-:Y:S01]  /*3080*/  ISETP.GT.AND P0, PT, R6, 0x1, !P0 ;  /* 0x000000010600780c */ /* 0x000fe20004704270 */
[----:B------:R-:W-:Y:S01]  /*3090*/  FMUL.FTZ R34, R63, c[0x0][0x320] ;  /* 0x0000c8003f227a20 */ /* 0x000fe20000410000 */
[----:B------:R-:W-:Y:S01]  /*30a0*/  P2R R64, PR, RZ, 0x2 ;  /* 0x00000002ff407803 */ /* 0x000fe20000000000 */
[----:B------:R-:W-:Y:S01]  /*30b0*/  FMUL.FTZ R32, R58, c[0x0][0x320] ;  /* 0x0000c8003a207a20 */ /* 0x000fe20000410000 */
[----:B------:R-:W-:Y:S01]  /*30c0*/  ISETP.LT.OR P0, PT, R24, 0x2, P0 ;  /* 0x000000021800780c */ /* 0x000fe20000701670 */
[----:B------:R-:W-:Y:S01]  /*30d0*/  FMUL.FTZ R30, R59, c[0x0][0x320] ;  /* 0x0000c8003b1e7a20 */ /* 0x000fe20000410000 */
[----:B------:R-:W-:Y:S01]  /*30e0*/  ISETP.GE.AND P2, PT, R92, 0x29, PT ;  /* 0x000000295c00780c */ /* 0x000fe20003f46270 */
[----:B------:R-:W-:Y:S01]  /*30f0*/  FMUL.FTZ R40, R71, c[0x0][0x320] ;  /* 0x0000c80047287a20 */ /* 0x000fe20000410000 */
[----:B------:R-:W-:Y:S01]  /*3100*/  FSEL R39, R39, -INF , !P0 ;  /* 0xff80000027277808 */ /* 0x000fe20004000000 */
[----:B------:R-:W-:Y:S01]  /*3110*/  FMUL.FTZ R54, R66, c[0x0][0x320] ;  /* 0x0000c80042367a20 */ /* 0x000fe20000410000 */
[----:B------:R-:W-:Y:S01]  /*3120*/  ISETP.GT.AND P0, PT, R6, 0x8, !P1 ;  /* 0x000000080600780c */ /* 0x000fe20004f04270 */
[----:B------:R-:W-:Y:S01]  /*3130*/  FMUL.FTZ R57, R46, c[0x0][0x320] ;  /* 0x0000c8002e397a20 */ /* 0x000fe20000410000 */
[----:B------:R-:W-:Y:S01]  /*3140*/  ISETP.GE.AND P1, PT, R92, 0xa, PT ;  /* 0x0000000a5c00780c */ /* 0x000fe20003f26270 */
[----:B------:R-:W-:Y:S01]  /*3150*/  FMUL.FTZ R56, R47, c[0x0][0x320] ;  /* 0x0000c8002f387a20 */ /* 0x000fe20000410000 */
[----:B------:R-:W-:Y:S01]  /*3160*/  ISETP.LT.OR P0, PT, R24, 0x9, P0 ;  /* 0x000000091800780c */ /* 0x000fe20000701670 */
[----:B------:R-:W-:Y:S01]  /*3170*/  FMUL.FTZ R44, R70, c[0x0][0x320] ;  /* 0x0000c800462c7a20 */ /* 0x000fe20000410000 */
[----:B------:R-:W-:Y:S01]  /*3180*/  P2R R60, PR, RZ, 0x2 ;  /* 0x00000002ff3c7803 */ /* 0x000fe20000000000 */
[----:B------:R-:W3:Y:S01]  /*3190*/  MUFU.TANH R36, R36 ;  /* 0x0000002400247308 */ /* 0x000ee20000002400 */
[----:B------:R-:W-:Y:S01]  /*31a0*/  FSEL R7, R7, -INF , !P0 ;  /* 0xff80000007077808 */ /* 0x000fe20004000000 */
[--C-:B--2---:R-:W-:Y:S01]  /*31b0*/  IMAD.IADD R47, R77, 0x1, R38.reuse ;  /* 0x000000014d2f7824 */ /* 0x104fe200078e0226 */
[----:B------:R-:W-:Y:S01]  /*31c0*/  ISETP.GT.AND P0, PT, R6, 0x9, !P1 ;  /* 0x000000090600780c */ /* 0x000fe20004f04270 */
[----:B------:R-:W-:Y:S01]  /*31d0*/  IMAD.IADD R46, R69, 0x1, R38 ;  /* 0x00000001452e7824 */ /* 0x000fe200078e0226 */
[----:B------:R-:W-:-:S02]  /*31e0*/  ISETP.GE.AND P1, PT, R92, 0x11, PT ;  /* 0x000000115c00780c */ /* 0x000fc40003f26270 */
[----:B------:R-:W-:Y:S01]  /*31f0*/  ISETP.LT.OR P0, PT, R24, 0xa, P0 ;  /* 0x0000000a1800780c */ /* 0x000fe20000701670 */
[----:B------:R-:W2:Y:S01]  /*3200*/  MUFU.TANH R34, R34 ;  /* 0x0000002200227308 */ /* 0x000ea20000002400 */
[----:B------:R-:W-:Y:S02]  /*3210*/  P2R R53, PR, RZ, 0x2 ;  /* 0x00000002ff357803 */ /* 0x000fe40000000000 */
[----:B------:R-:W-:Y:S02]  /*3220*/  FSEL R5, R5, -INF , !P0 ;  /* 0xff80000005057808 */ /* 0x000fe40004000000 */
[----:B------:R-:W-:Y:S02]  /*3230*/  ISETP.GT.AND P0, PT, R6, 0x10, !P1 ;  /* 0x000000100600780c */ /* 0x000fe40004f04270 */
[----:B------:R-:W-:Y:S01]  /*3240*/  ISETP.GE.AND P1, PT, R92, 0x12, PT ;  /* 0x000000125c00780c */ /* 0x000fe20003f26270 */
[----:B------:R-:W4:Y:S01]  /*3250*/  MUFU.TANH R32, R32 ;  /* 0x0000002000207308 */ /* 0x000f220000002400 */
[----:B------:R-:W-:-:S02]  /*3260*/  ISETP.LT.OR P0, PT, R24, 0x11, P0 ;  /* 0x000000111800780c */ /* 0x000fc40000701670 */
[----:B------:R-:W-:Y:S02]  /*3270*/  P2R R52, PR, RZ, 0x2 ;  /* 0x00000002ff347803 */ /* 0x000fe40000000000 */
[----:B-1----:R-:W-:Y:S02]  /*3280*/  FSEL R37, R37, -INF , !P0 ;  /* 0xff80000025257808 */ /* 0x002fe40004000000 */
[----:B------:R-:W-:Y:S01]  /*3290*/  ISETP.GT.AND P0, PT, R6, 0x11, !P1 ;  /* 0x000000110600780c */ /* 0x000fe20004f04270 */
[----:B------:R-:W1:Y:S01]  /*32a0*/  MUFU.TANH R30, R30 ;  /* 0x0000001e001e7308 */ /* 0x000e620000002400 */
[----:B------:R-:W-:Y:S02]  /*32b0*/  ISETP.GE.AND P1, PT, R92, 0x19, PT ;  /* 0x000000195c00780c */ /* 0x000fe40003f26270 */
[----:B------:R-:W-:Y:S02]  /*32c0*/  ISETP.LT.OR P0, PT, R24, 0x12, P0 ;  /* 0x000000121800780c */ /* 0x000fe40000701670 */
[----:B------:R-:W-:-:S02]  /*32d0*/  P2R R45, PR, RZ, 0x2 ;  /* 0x00000002ff2d7803 */ /* 0x000fc40000000000 */
[----:B------:R-:W-:Y:S01]  /*32e0*/  FSEL R35, R35, -INF , !P0 ;  /* 0xff80000023237808 */ /* 0x000fe20004000000 */
[----:B------:R-:W1:Y:S01]  /*32f0*/  MUFU.TANH R28, R28 ;  /* 0x0000001c001c7308 */ /* 0x000e620000002400 */
[----:B------:R-:W-:Y:S02]  /*3300*/  ISETP.GT.AND P0, PT, R6, 0x18, !P1 ;  /* 0x000000180600780c */ /* 0x000fe40004f04270 */
[----:B------:R-:W-:Y:S02]  /*3310*/  ISETP.GE.AND P1, PT, R92, 0x1a, PT ;  /* 0x0000001a5c00780c */ /* 0x000fe40003f26270 */
[----:B------:R-:W-:Y:S02]  /*3320*/  ISETP.LT.OR P0, PT, R24, 0x19, P0 ;  /* 0x000000191800780c */ /* 0x000fe40000701670 */
[----:B------:R-:W-:Y:S01]  /*3330*/  P2R R43, PR, RZ, 0x2 ;  /* 0x00000002ff2b7803 */ /* 0x000fe20000000000 */
[----:B------:R-:W1:Y:S01]  /*3340*/  MUFU.TANH R40, R40 ;  /* 0x0000002800287308 */ /* 0x000e620000002400 */
[----:B------:R-:W-:-:S02]  /*3350*/  FSEL R33, R33, -INF , !P0 ;  /* 0xff80000021217808 */ /* 0x000fc40004000000 */
[----:B------:R-:W-:Y:S02]  /*3360*/  ISETP.GT.AND P0, PT, R6, 0x19, !P1 ;  /* 0x000000190600780c */ /* 0x000fe40004f04270 */
[----:B------:R-:W-:Y:S02]  /*3370*/  ISETP.GE.AND P1, PT, R92, 0x21, PT ;  /* 0x000000215c00780c */ /* 0x000fe40003f26270 */
[----:B------:R-:W-:Y:S01]  /*3380*/  ISETP.LT.OR P0, PT, R24, 0x1a, P0 ;  /* 0x0000001a1800780c */ /* 0x000fe20000701670 */
[----:B------:R-:W1:Y:S01]  /*3390*/  MUFU.TANH R54, R54 ;  /* 0x0000003600367308 */ /* 0x000e620000002400 */
[----:B------:R-:W-:Y:S02]  /*33a0*/  P2R R3, PR, RZ, 0x2 ;  /* 0x00000002ff037803 */ /* 0x000fe40000000000 */
[----:B------:R-:W-:Y:S02]  /*33b0*/  FSEL R31, R31, -INF , !P0 ;  /* 0xff8000001f1f7808 */ /* 0x000fe40004000000 */
[----:B------:R-:W-:-:S02]  /*33c0*/  ISETP.GT.AND P0, PT, R6, 0x20, !P1 ;  /* 0x000000200600780c */ /* 0x000fc40004f04270 */
[----:B------:R-:W-:Y:S01]  /*33d0*/  ISETP.GE.AND P1, PT, R92, 0x22, PT ;  /* 0x000000225c00780c */ /* 0x000fe20003f26270 */
[----:B------:R-:W1:Y:S01]  /*33e0*/  MUFU.TANH R57, R57 ;  /* 0x0000003900397308 */ /* 0x000e620000002400 */
[----:B------:R-:W-:Y:S02]  /*33f0*/  ISETP.LT.OR P0, PT, R24, 0x21, P0 ;  /* 0x000000211800780c */ /* 0x000fe40000701670 */
[----:B------:R-:W-:Y:S02]  /*3400*/  P2R R42, PR, RZ, 0x2 ;  /* 0x00000002ff2a7803 */ /* 0x000fe40000000000 */
[----:B------:R-:W-:Y:S02]  /*3410*/  FSEL R29, R29, -INF , !P0 ;  /* 0xff8000001d1d7808 */ /* 0x000fe40004000000 */
[----:B------:R-:W-:Y:S01]  /*3420*/  ISETP.GT.AND P0, PT, R6, 0x21, !P1 ;  /* 0x000000210600780c */ /* 0x000fe20004f04270 */
[----:B------:R-:W1:Y:S01]  /*3430*/  MUFU.TANH R56, R56 ;  /* 0x0000003800387308 */ /* 0x000e620000002400 */
[----:B------:R-:W-:-:S02]  /*3440*/  ISETP.GE.AND P1, PT, R92, 0x1, PT ;  /* 0x000000015c00780c */ /* 0x000fc40003f26270 */
[----:B------:R-:W-:Y:S02]  /*3450*/  ISETP.LT.OR P0, PT, R24, 0x22, P0 ;  /* 0x000000221800780c */ /* 0x000fe40000701670 */
[----:B------:R-:W-:Y:S02]  /*3460*/  P2R R2, PR, RZ, 0x2 ;  /* 0x00000002ff027803 */ /* 0x000fe40000000000 */
[----:B------:R-:W-:Y:S01]  /*3470*/  FSEL R27, R27, -INF , !P0 ;  /* 0xff8000001b1b7808 */ /* 0x000fe20004000000 */
[----:B------:R-:W1:Y:S01]  /*3480*/  MUFU.TANH R44, R44 ;  /* 0x0000002c002c7308 */ /* 0x000e620000002400 */
[----:B------:R-:W-:Y:S02]  /*3490*/  ISETP.GT.AND P0, PT, R6, 0x28, !P2 ;  /* 0x000000280600780c */ /* 0x000fe40005704270 */
[----:B------:R-:W-:Y:S02]  /*34a0*/  IMNMX R47, R47, R76, PT ;  /* 0x0000004c2f2f7217 */ /* 0x000fe40003800200 */
[----:B------:R-:W-:-:S04]  /*34b0*/  ISETP.LT.OR P0, PT, R24, 0x29, P0 ;  /* 0x000000291800780c */ /* 0x000fc80000701670 */
[----:B------:R-:W-:Y:S02]  /*34c0*/  FSEL R26, R26, -INF , !P0 ;  /* 0xff8000001a1a7808 */ /* 0x000fe40004000000 */
[----:B------:R-:W-:Y:S02]  /*34d0*/  ISETP.GT.AND P0, PT, R6, RZ, !P1 ;  /* 0x000000ff0600720c */ /* 0x000fe40004f04270 */
[----:B------:R-:W-:Y:S02]  /*34e0*/  ISETP.GE.AND P1, PT, R92, 0x2a, PT ;  /* 0x0000002a5c00780c */ /* 0x000fe40003f26270 */
[----:B------:R-:W-:-:S04]  /*34f0*/  ISETP.LT.OR P0, PT, R24, 0x1, P0 ;  /* 0x000000011800780c */ /* 0x000fc80000701670 */
[----:B------:R-:W-:Y:S02]  /*3500*/  FSEL R41, R41, -INF , !P0 ;  /* 0xff80000029297808 */ /* 0x000fe40004000000 */
[----:B------:R-:W-:Y:S01]  /*3510*/  ISETP.GT.AND P0, PT, R6, 0x29, !P1 ;  /* 0x000000290600780c */ /* 0x000fe20004f04270 */
[----:B------:R-:W-:-:S03]  /*3520*/  FMUL.FTZ R6, R67, c[0x0][0x320] ;  /* 0x0000c80043067a20 */ /* 0x000fc60000410000 */
[----:B------:R-:W-:Y:S01]  /*3530*/  ISETP.LT.OR P0, PT, R24, 0x2a, P0 ;  /* 0x0000002a1800780c */ /* 0x000fe20000701670 */
[----:B------:R-:W-:Y:S02]  /*3540*/  FMUL.FTZ R24, R55, c[0x0][0x320] ;  /* 0x0000c80037187a20 */ /* 0x000fe40000410000 */
[----:B------:R-:W1:Y:S01]  /*3550*/  MUFU.TANH R6, R6 ;  /* 0x0000000600067308 */ /* 0x000e620000002400 */
[----:B------:R-:W-:Y:S02]  /*3560*/  FSEL R25, R25, -INF , !P0 ;  /* 0xff80000019197808 */ /* 0x000fe40004000000 */
[----:B------:R-:W-:-:S05]  /*3570*/  PLOP3.LUT P0, PT, PT, PT, UP1, 0x40, 0x0 ;  /* 0x000000000000781c */ /* 0x000fca0003f0e818 */
[----:B------:R-:W1:Y:S08]  /*3580*/  MUFU.TANH R24, R24 ;  /* 0x0000001800187308 */ /* 0x000e700000002400 */
        /* <DEDUP_REMOVED lines=13> */
.L_x_393:
[----:B------:R-:W-:-:S04]  /*3660*/  MOV R38, c[0x0][0x32c] ;  /* 0x0000cb0000267a02 */ /* 0x000fc80000000f00 */
[----:B------:R-:W-:-:S13]  /*3670*/  ISETP.NE.AND P0, PT, R38, 0x1, PT ;  /* 0x000000012600780c */ /* 0x000fda0003f05270 */
[----:B------:R-:W-:-:S05]  /*3680*/  @P0 IMAD.HI.U32 R38, R58, c[0x0][0x330], RZ ;  /* 0x0000cc003a260a27 */ /* 0x000fca00078e00ff */
[----:B------:R-:W-:Y:S02]  /*3690*/  @P0 SHF.R.U32.HI R58, RZ, c[0x0][0x334], R38 ;  /* 0x0000cd00ff3a0a19 */ /* 0x000fe40000011626 */
.L_x_394:
[----:B------:R-:W-:Y:S05]  /*36a0*/  BSYNC B0 ;  /* 0x0000000000007941 */ /* 0x000fea0003800000 */
.L_x_392:
[----:B------:R-:W-:-:S05]  /*36b0*/  IMAD R55, R58, c[0x0][0x32c], R65 ;  /* 0x0000cb003a377a24 */ /* 0x000fca00078e0241 */
[----:B------:R-:W-:Y:S02]  /*36c0*/  IADD3 R38, R55, c[0x0][0x32c], RZ ;  /* 0x0000cb0037267a10 */ /* 0x000fe40007ffe0ff */
[----:B------:R-:W-:Y:S02]  /*36d0*/  IMNMX R46, R46, R55, !PT ;  /* 0x000000372e2e7217 */ /* 0x000fe40007800200 */
[----:B------:R-:W-:Y:S02]  /*36e0*/  IMNMX R47, R47, R38, PT ;  /* 0x000000262f2f7217 */ /* 0x000fe40003800200 */
.L_x_391:
[----:B--234-:R-:W-:Y:S01]  /*36f0*/  ISETP.NE.AND P0, PT, R68, RZ, PT ;  /* 0x000000ff4400720c */ /* 0x01cfe20003f05270 */
[----:B------:R-:W-:Y:S02]  /*3700*/  FMUL.FTZ R12, R12, c[0x0][0x320] ;  /* 0x0000c8000c0c7a20 */ /* 0x000fe40000410000 */
[----:B------:R-:W-:Y:S01]  /*3710*/  FMUL.FTZ R88, R9, c[0x0][0x320] ;  /* 0x0000c80009587a20 */ /* 0x000fe20000410000 */
[----:B------:R-:W-:Y:S01]  /*3720*/  ISETP.GT.AND P0, PT, R46, 0x1, !P0 ;  /* 0x000000012e00780c */ /* 0x000fe20004704270 */
[----:B------:R2:W3:Y:S01]  /*3730*/  MUFU.TANH R94, R12 ;  /* 0x0000000c005e7308 */ /* 0x0004e20000002400 */
[----:B------:R-:W-:-:S02]  /*3740*/  FMUL.FTZ R13, R13, c[0x0][0x320] ;  /* 0x0000c8000d0d7a20 */ /* 0x000fc40000410000 */
[----:B------:R-:W-:Y:S01]  /*3750*/  ISETP.LT.OR P0, PT, R47, 0x2, P0 ;  /* 0x000000022f00780c */ /* 0x000fe20000701670 */
[----:B------:R-:W-:Y:S02]  /*3760*/  FMUL.FTZ R72, R72, c[0x0][0x320] ;  /* 0x0000c80048487a20 */ /* 0x000fe40000410000 */
[----:B------:R-:W-:Y:S01]  /*3770*/  FMUL.FTZ R73, R73, c[0x0][0x320] ;  /* 0x0000c80049497a20 */ /* 0x000fe20000410000 */
[----:B-1----:R-:W-:Y:S01]  /*3780*/  FSEL R40, R40, -INF , !P0 ;  /* 0xff80000028287808 */ /* 0x002fe20004000000 */
[----:B------:R-:W-:Y:S01]  /*3790*/  FMUL.FTZ R20, R20, c[0x0][0x320] ;  /* 0x0000c80014147a20 */ /* 0x000fe20000410000 */
[----:B------:R-:W-:Y:S01]  /*37a0*/  ISETP.NE.AND P0, PT, R64, RZ, PT ;  /* 0x000000ff4000720c */ /* 0x000fe20003f05270 */
[----:B------:R-:W-:Y:S01]  /*37b0*/  FMUL.FTZ R21, R21, c[0x0][0x320] ;  /* 0x0000c80015157a20 */ /* 0x000fe20000410000 */
[----:B------:R-:W1:Y:S01]  /*37c0*/  MUFU.TANH R92, R13 ;  /* 0x0000000d005c7308 */ /* 0x000e620000002400 */
[----:B------:R-:W-:Y:S01]  /*37d0*/  FMUL.FTZ R48, R48, c[0x0][0x320] ;  /* 0x0000c80030307a20 */ /* 0x000fe20000410000 */
[----:B------:R-:W-:Y:S01]  /*37e0*/  ISETP.GT.AND P0, PT, R46, 0x8, !P0 ;  /* 0x000000082e00780c */ /* 0x000fe20004704270 */
[----:B------:R-:W-:Y:S01]  /*37f0*/  FMUL.FTZ R49, R49, c[0x0][0x320] ;  /* 0x0000c80031317a20 */ /* 0x000fe20000410000 */
[----:B--2---:R-:W2:Y:S02]  /*3800*/  SHFL.IDX PT, R12, R61, 0x2, 0x1c1f ;  /* 0x005c1f003d0c7f89 */ /* 0x004ea400000e0000 */
[----:B------:R-:W-:Y:S01]  /*3810*/  ISETP.LT.OR P0, PT, R47, 0x9, P0 ;  /* 0x000000092f00780c */ /* 0x000fe20000701670 */
[----:B------:R-:W-:Y:S01]  /*3820*/  FMUL.FTZ R17, R17, c[0x0][0x320] ;  /* 0x0000c80011117a20 */ /* 0x000fe20000410000 */
[----:B------:R-:W4:Y:S01]  /*3830*/  MUFU.TANH R182, R72 ;  /* 0x0000004800b67308 */ /* 0x000f220000002400 */
[----:B------:R-:W-:Y:S01]  /*3840*/  FMUL.FTZ R16, R16, c[0x0][0x320] ;  /* 0x0000c80010107a20 */ /* 0x000fe20000410000 */
[----:B------:R-:W-:Y:S01]  /*3850*/  FSEL R38, R54, -INF , !P0 ;  /* 0xff80000036267808 */ /* 0x000fe20004000000 */
[----:B------:R-:W-:Y:S01]  /*3860*/  FMUL.FTZ R8, R8, c[0x0][0x320] ;  /* 0x0000c80008087a20 */ /* 0x000fe20000410000 */
[----:B------:R-:W-:-:S04]  /*3870*/  ISETP.NE.AND P0, PT, R60, RZ, PT ;  /* 0x000000ff3c00720c */ /* 0x000fc80003f05270 */
[----:B------:R-:W-:Y:S01]  /*3880*/  ISETP.GT.AND P0, PT, R46, 0x9, !P0 ;  /* 0x000000092e00780c */ /* 0x000fe20004704270 */
[----:B------:R-:W1:Y:S03]  /*3890*/  MUFU.TANH R179, R73 ;  /* 0x0000004900b37308 */ /* 0x000e660000002400 */
[----:B------:R-:W-:-:S04]  /*38a0*/  ISETP.LT.OR P0, PT, R47, 0xa, P0 ;  /* 0x0000000a2f00780c */ /* 0x000fc80000701670 */
[----:B------:R-:W-:Y:S01]  /*38b0*/  FSEL R6, R6, -INF , !P0 ;  /* 0xff80000006067808 */ /* 0x000fe20004000000 */
[----:B------:R-:W1:Y:S01]  /*38c0*/  MUFU.TANH R89, R20 ;  /* 0x0000001400597308 */ /* 0x000e620000002400 */
[----:B------:R-:W-:Y:S01]  /*38d0*/  ISETP.NE.AND P0, PT, R53, RZ, PT ;  /* 0x000000ff3500720c */ /* 0x000fe20003f05270 */
[----:B--2---:R-:W-:-:S03]  /*38e0*/  IMAD.IADD R9, R77, 0x1, R12 ;  /* 0x000000014d097824 */ /* 0x004fc600078e020c */
[----:B------:R-:W-:-:S03]  /*38f0*/  ISETP.GT.AND P0, PT, R46, 0x10, !P0 ;  /* 0x000000102e00780c */ /* 0x000fc60004704270 */
[----:B------:R-:W2:Y:S01]  /*3900*/  MUFU.TANH R152, R21 ;  /* 0x0000001500987308 */ /* 0x000ea20000002400 */
[----:B------:R-:W-:Y:S02]  /*3910*/  ISETP.LT.OR P0, PT, R47, 0x11, P0 ;  /* 0x000000112f00780c */ /* 0x000fe40000701670 */
[----:B------:R-:W-:Y:S02]  /*3920*/  IMNMX R9, R9, R76, PT ;  /* 0x0000004c09097217 */ /* 0x000fe40003800200 */
[----:B------:R-:W-:Y:S02]  /*3930*/  FSEL R36, R36, -INF , !P0 ;  /* 0xff80000024247808 */ /* 0x000fe40004000000 */
[----:B------:R-:W-:Y:S01]  /*3940*/  ISETP.NE.AND P0, PT, R52, RZ, PT ;  /* 0x000000ff3400720c */ /* 0x000fe20003f05270 */
[----:B------:R-:W1:Y:S03]  /*3950*/  MUFU.TANH R88, R88 ;  /* 0x0000005800587308 */ /* 0x000e660000002400 */
[----:B------:R-:W-:-:S04]  /*3960*/  ISETP.GT.AND P0, PT, R46, 0x11, !P0 ;  /* 0x000000112e00780c */ /* 0x000fc80004704270 */
[----:B------:R-:W-:Y:S01]  /*3970*/  ISETP.LT.OR P0, PT, R47, 0x12, P0 ;  /* 0x000000122f00780c */ /* 0x000fe20000701670 */
[----:B------:R-:W1:Y:S03]  /*3980*/  MUFU.TANH R178, R48 ;  /* 0x0000003000b27308 */ /* 0x000e660000002400 */
[----:B------:R-:W-:Y:S02]  /*3990*/  FSEL R34, R34, -INF , !P0 ;  /* 0xff80000022227808 */ /* 0x000fe40004000000 */
[----:B------:R-:W-:-:S03]  /*39a0*/  ISETP.NE.AND P0, PT, R45, RZ, PT ;  /* 0x000000ff2d00720c */ /* 0x000fc60003f05270 */
[----:B------:R-:W1:Y:S01]  /*39b0*/  MUFU.TANH R177, R49 ;  /* 0x0000003100b17308 */ /* 0x000e620000002400 */
[----:B------:R-:W-:-:S04]  /*39c0*/  ISETP.GT.AND P0, PT, R46, 0x18, !P0 ;  /* 0x000000182e00780c */ /* 0x000fc80004704270 */
[----:B------:R-:W-:-:S03]  /*39d0*/  ISETP.LT.OR P0, PT, R47, 0x19, P0 ;  /* 0x000000192f00780c */ /* 0x000fc60000701670 */
[----:B------:R-:W1:Y:S01]  /*39e0*/  MUFU.TANH R126, R17 ;  /* 0x00000011007e7308 */ /* 0x000e620000002400 */
[----:B------:R-:W-:Y:S02]  /*39f0*/  FSEL R32, R32, -INF , !P0 ;  /* 0xff80000020207808 */ /* 0x000fe40004000000 */
[----:B------:R-:W-:-:S04]  /*3a00*/  ISETP.NE.AND P0, PT, R43, RZ, PT ;  /* 0x000000ff2b00720c */ /* 0x000fc80003f05270 */
[----:B------:R-:W-:Y:S01]  /*3a10*/  ISETP.GT.AND P0, PT, R46, 0x19, !P0 ;  /* 0x000000192e00780c */ /* 0x000fe20004704270 */
[----:B------:R-:W1:Y:S03]  /*3a20*/  MUFU.TANH R142, R16 ;  /* 0x00000010008e7308 */ /* 0x000e660000002400 */
[----:B------:R-:W-:-:S04]  /*3a30*/  ISETP.LT.OR P0, PT, R47, 0x1a, P0 ;  /* 0x0000001a2f00780c */ /* 0x000fc80000701670 */
[----:B------:R-:W-:Y:S01]  /*3a40*/  FSEL R30, R30, -INF , !P0 ;  /* 0xff8000001e1e7808 */ /* 0x000fe20004000000 */
[----:B------:R5:W1:Y:S01]  /*3a50*/  MUFU.TANH R90, R8 ;  /* 0x00000008005a7308 */ /* 0x000a620000002400 */
[----:B------:R-:W-:-:S04]  /*3a60*/  ISETP.NE.AND P0, PT, R3, RZ, PT ;  /* 0x000000ff0300720c */ /* 0x000fc80003f05270 */
[----:B------:R-:W-:-:S04]  /*3a70*/  ISETP.GT.AND P0, PT, R46, 0x20, !P0 ;  /* 0x000000202e00780c */ /* 0x000fc80004704270 */
[----:B------:R-:W-:-:S04]  /*3a80*/  ISETP.LT.OR P0, PT, R47, 0x21, P0 ;  /* 0x000000212f00780c */ /* 0x000fc80000701670 */
[----:B------:R-:W-:Y:S02]  /*3a90*/  FSEL R28, R28, -INF , !P0 ;  /* 0xff8000001c1c7808 */ /* 0x000fe40004000000 */
[----:B------:R-:W-:Y:S01]  /*3aa0*/  ISETP.NE.AND P0, PT, R42, RZ, PT ;  /* 0x000000ff2a00720c */ /* 0x000fe20003f05270 */
[----:B-----5:R-:W-:-:S03]  /*3ab0*/  IMAD.IADD R8, R69, 0x1, R12 ;  /* 0x0000000145087824 */ /* 0x020fc600078e020c */
[----:B------:R-:W-:-:S04]  /*3ac0*/  ISETP.GT.AND P0, PT, R46, 0x21, !P0 ;  /* 0x000000212e00780c */ /* 0x000fc80004704270 */
[----:B------:R-:W-:-:S04]  /*3ad0*/  ISETP.LT.OR P0, PT, R47, 0x22, P0 ;  /* 0x000000222f00780c */ /* 0x000fc80000701670 */
[----:B------:R-:W-:Y:S02]  /*3ae0*/  FSEL R24, R24, -INF , !P0 ;  /* 0xff80000018187808 */ /* 0x000fe40004000000 */
[----:B------:R-:W-:-:S04]  /*3af0*/  ISETP.GT.AND P0, PT, R46, 0x28, !P2 ;  /* 0x000000282e00780c */ /* 0x000fc80005704270 */
[----:B------:R-:W-:-:S04]  /*3b00*/  ISETP.LT.OR P0, PT, R47, 0x29, P0 ;  /* 0x000000292f00780c */ /* 0x000fc80000701670 */
[----:B------:R-:W-:Y:S02]  /*3b10*/  FSEL R57, R57, -INF , !P0 ;  /* 0xff80000039397808 */ /* 0x000fe40004000000 */
[----:B------:R-:W-:-:S04]  /*3b20*/  ISETP.NE.AND P0, PT, R2, RZ, PT ;  /* 0x000000ff0200720c */ /* 0x000fc80003f05270 */
[----:B------:R-:W-:-:S04]  /*3b30*/  ISETP.GT.AND P0, PT, R46, RZ, !P0 ;  /* 0x000000ff2e00720c */ /* 0x000fc80004704270 */
[----:B------:R-:W-:-:S04]  /*3b40*/  ISETP.LT.OR P0, PT, R47, 0x1, P0 ;  /* 0x000000012f00780c */ /* 0x000fc80000701670 */
[----:B------:R-:W-:Y:S02]  /*3b50*/  FSEL R44, R44, -INF , !P0 ;  /* 0xff8000002c2c7808 */ /* 0x000fe40004000000 */
[----:B------:R-:W-:-:S04]  /*3b60*/  ISETP.GT.AND P0, PT, R46, 0x29, !P1 ;  /* 0x000000292e00780c */ /* 0x000fc80004f04270 */
[----:B------:R-:W-:-:S04]  /*3b70*/  ISETP.LT.OR P0, PT, R47, 0x2a, P0 ;  /* 0x0000002a2f00780c */ /* 0x000fc80000701670 */
[----:B------:R-:W-:Y:S02]  /*3b80*/  FSEL R56, R56, -INF , !P0 ;  /* 0xff80000038387808 */ /* 0x000fe40004000000 */
[----:B------:R-:W-:-:S13]  /*3b90*/  PLOP3.LUT P0, PT, PT, PT, UP1, 0x40, 0x0 ;  /* 0x000000000000781c */ /* 0x000fda0003f0e818 */
[----:B------:R-:W-:Y:S05]  /*3ba0*/  @P0 BRA `(.L_x_395) ;  /* 0x0000015000000947 */ /* 0x000fea0003800000 */
[----:B-1234-:R-:W-:Y:S01]  /*3bb0*/  IADD3 R12, R12, c[0x0][0x1d0], RZ ;  /* 0x000074000c0c7a10 */ /* 0x01efe20007ffe0ff */
        /* <DEDUP_REMOVED lines=11> */
.L_x_397:
[----:B------:R-:W-:-:S04]  /*3c70*/  MOV R12, c[0x0][0x32c] ;  /* 0x0000cb00000c7a02 */ /* 0x000fc80000000f00 */
[----:B------:R-:W-:-:S13]  /*3c80*/  ISETP.NE.AND P0, PT, R12, 0x1, PT ;  /* 0x000000010c00780c */ /* 0x000fda0003f05270 */
[----:B------:R-:W-:-:S05]  /*3c90*/  @P0 IMAD.HI.U32 R12, R16, c[0x0][0x330], RZ ;  /* 0x0000cc00100c0a27 */ /* 0x000fca00078e00ff */
[----:B------:R-:W-:Y:S02]  /*3ca0*/  @P0 SHF.R.U32.HI R16, RZ, c[0x0][0x334], R12 ;  /* 0x0000cd00ff100a19 */ /* 0x000fe4000001160c */
.L_x_398:
[----:B------:R-:W-:Y:S05]  /*3cb0*/  BSYNC B0 ;  /* 0x0000000000007941 */ /* 0x000fea0003800000 */
.L_x_396:
[----:B------:R-:W-:-:S05]  /*3cc0*/  IMAD R13, R16, c[0x0][0x32c], R65 ;  /* 0x0000cb00100d7a24 */ /* 0x000fca00078e0241 */
[----:B------:R-:W-:Y:S02]  /*3cd0*/  IADD3 R12, R13, c[0x0][0x32c], RZ ;  /* 0x0000cb000d0c7a10 */ /* 0x000fe40007ffe0ff */
[----:B------:R-:W-:Y:S02]  /*3ce0*/  IMNMX R8, R8, R13, !PT ;  /* 0x0000000d08087217 */ /* 0x000fe40007800200 */
[----:B------:R-:W-:Y:S02]  /*3cf0*/  IMNMX R9, R9, R12, PT ;  /* 0x0000000c09097217 */ /* 0x000fe40003800200 */
.L_x_395:
[----:B-1234-:R-:W-:Y:S01]  /*3d00*/  ISETP.NE.AND P0, PT, R68, RZ, PT ;  /* 0x000000ff4400720c */ /* 0x01efe20003f05270 */
[----:B------:R-:W-:Y:S02]  /*3d10*/  FMUL.FTZ R74, R74, c[0x0][0x320] ;  /* 0x0000c8004a4a7a20 */ /* 0x000fe40000410000 */
[----:B------:R-:W-:Y:S01]  /*3d20*/  FMUL.FTZ R190, R75, c[0x0][0x320] ;  /* 0x0000c8004bbe7a20 */ /* 0x000fe20000410000 */
[----:B------:R-:W-:Y:S01]  /*3d30*/  ISETP.GT.AND P0, PT, R8, 0x1, !P0 ;  /* 0x000000010800780c */ /* 0x000fe20004704270 */
[----:B------:R1:W2:Y:S01]  /*3d40*/  MUFU.TANH R180, R74 ;  /* 0x0000004a00b47308 */ /* 0x0002a20000002400 */
[----:B------:R-:W-:-:S02]  /*3d50*/  FMUL.FTZ R108, R14, c[0x0][0x320] ;  /* 0x0000c8000e6c7a20 */ /* 0x000fc40000410000 */
[----:B------:R-:W-:Y:S01]  /*3d60*/  ISETP.LT.OR P0, PT, R9, 0x2, P0 ;  /* 0x000000020900780c */ /* 0x000fe20000701670 */
[----:B------:R-:W-:Y:S02]  /*3d70*/  FMUL.FTZ R10, R10, c[0x0][0x320] ;  /* 0x0000c8000a0a7a20 */ /* 0x000fe40000410000 */
[----:B------:R-:W-:Y:S01]  /*3d80*/  FMUL.FTZ R11, R11, c[0x0][0x320] ;  /* 0x0000c8000b0b7a20 */ /* 0x000fe20000410000 */
[----:B------:R-:W-:Y:S01]  /*3d90*/  FSEL R152, R152, -INF , !P0 ;  /* 0xff80000098987808 */ /* 0x000fe20004000000 */
[----:B------:R-:W-:Y:S01]  /*3da0*/  FMUL.FTZ R23, R23, c[0x0][0x320] ;  /* 0x0000c80017177a20 */ /* 0x000fe20000410000 */
[----:B------:R-:W-:Y:S01]  /*3db0*/  ISETP.NE.AND P0, PT, R64, RZ, PT ;  /* 0x000000ff4000720c */ /* 0x000fe20003f05270 */
[----:B------:R-:W-:Y:S01]  /*3dc0*/  FMUL.FTZ R22, R22, c[0x0][0x320] ;  /* 0x0000c80016167a20 */ /* 0x000fe20000410000 */
[----:B------:R-:W3:Y:S01]  /*3dd0*/  MUFU.TANH R190, R190 ;  /* 0x000000be00be7308 */ /* 0x000ee20000002400 */
[----:B------:R-:W-:Y:S01]  /*3de0*/  FMUL.FTZ R18, R18, c[0x0][0x320] ;  /* 0x0000c80012127a20 */ /* 0x000fe20000410000 */
[----:B------:R-:W-:Y:S01]  /*3df0*/  ISETP.GT.AND P0, PT, R8, 0x8, !P0 ;  /* 0x000000080800780c */ /* 0x000fe20004704270 */
[----:B------:R-:W-:-:S02]  /*3e00*/  FMUL.FTZ R19, R19, c[0x0][0x320] ;  /* 0x0000c80013137a20 */ /* 0x000fc40000410000 */
[----:B-1----:R-:W-:Y:S01]  /*3e10*/  FMUL.FTZ R74, R15, c[0x0][0x320] ;  /* 0x0000c8000f4a7a20 */ /* 0x002fe20000410000 */
[----:B------:R-:W-:Y:S01]  /*3e20*/  ISETP.LT.OR P0, PT, R9, 0x9, P0 ;  /* 0x000000090900780c */ /* 0x000fe20000701670 */
[----:B------:R-:W-:Y:S01]  /*3e30*/  FMUL.FTZ R50, R50, c[0x0][0x320] ;  /* 0x0000c80032327a20 */ /* 0x000fe20000410000 */
[----:B------:R1:W4:Y:S01]  /*3e40*/  MUFU.TANH R73, R10 ;  /* 0x0000000a00497308 */ /* 0x0003220000002400 */
[----:B------:R-:W-:Y:S01]  /*3e50*/  FMUL.FTZ R51, R51, c[0x0][0x320] ;  /* 0x0000c80033337a20 */ /* 0x000fe20000410000 */
[----:B------:R-:W-:Y:S02]  /*3e60*/  FSEL R142, R142, -INF , !P0 ;  /* 0xff8000008e8e7808 */ /* 0x000fe40004000000 */
[----:B------:R-:W-:-:S04]  /*3e70*/  ISETP.NE.AND P0, PT, R60, RZ, PT ;  /* 0x000000ff3c00720c */ /* 0x000fc80003f05270 */
[----:B------:R-:W-:Y:S01]  /*3e80*/  ISETP.GT.AND P0, PT, R8, 0x9, !P0 ;  /* 0x000000090800780c */ /* 0x000fe20004704270 */
[----:B------:R1:W1:Y:S03]  /*3e90*/  MUFU.TANH R72, R11 ;  /* 0x0000000b00487308 */ /* 0x0002660000002400 */
[----:B------:R-:W-:-:S04]  /*3ea0*/  ISETP.LT.OR P0, PT, R9, 0xa, P0 ;  /* 0x0000000a0900780c */ /* 0x000fc80000701670 */
[----:B------:R-:W-:Y:S01]  /*3eb0*/  FSEL R126, R126, -INF , !P0 ;  /* 0xff8000007e7e7808 */ /* 0x000fe20004000000 */
[----:B------:R1:W1:Y:S01]  /*3ec0*/  MUFU.TANH R140, R23 ;  /* 0x00000017008c7308 */ /* 0x0002620000002400 */
[----:B------:R-:W-:-:S04]  /*3ed0*/  ISETP.NE.AND P0, PT, R53, RZ, PT ;  /* 0x000000ff3500720c */ /* 0x000fc80003f05270 */
[----:B------:R-:W-:-:S03]  /*3ee0*/  ISETP.GT.AND P0, PT, R8, 0x10, !P0 ;  /* 0x000000100800780c */ /* 0x000fc60004704270 */
[----:B------:R1:W1:Y:S01]  /*3ef0*/  MUFU.TANH R75, R22 ;  /* 0x00000016004b7308 */ /* 0x0002620000002400 */
[----:B------:R-:W-:-:S04]  /*3f00*/  ISETP.LT.OR P0, PT, R9, 0x11, P0 ;  /* 0x000000110900780c */ /* 0x000fc80000701670 */
[----:B------:R-:W-:Y:S02]  /*3f10*/  FSEL R94, R94, -INF , !P0 ;  /* 0xff8000005e5e7808 */ /* 0x000fe40004000000 */
[----:B------:R-:W-:Y:S01]  /*3f20*/  ISETP.NE.AND P0, PT, R52, RZ, PT ;  /* 0x000000ff3400720c */ /* 0x000fe20003f05270 */
[----:B------:R1:W1:Y:S03]  /*3f30*/  MUFU.TANH R124, R18 ;  /* 0x00000012007c7308 */ /* 0x0002660000002400 */
[----:B------:R-:W-:-:S04]  /*3f40*/  ISETP.GT.AND P0, PT, R8, 0x11, !P0 ;  /* 0x000000110800780c */ /* 0x000fc80004704270 */
[----:B------:R-:W-:Y:S01]  /*3f50*/  ISETP.LT.OR P0, PT, R9, 0x12, P0 ;  /* 0x000000120900780c */ /* 0x000fe20000701670 */
[----:B------:R1:W1:Y:S03]  /*3f60*/  MUFU.TANH R110, R19 ;  /* 0x00000013006e7308 */ /* 0x0002660000002400 */
[----:B------:R-:W-:Y:S02]  /*3f70*/  FSEL R92, R92, -INF , !P0 ;  /* 0xff8000005c5c7808 */ /* 0x000fe40004000000 */
[----:B------:R-:W-:-:S03]  /*3f80*/  ISETP.NE.AND P0, PT, R45, RZ, PT ;  /* 0x000000ff2d00720c */ /* 0x000fc60003f05270 */
[----:B------:R1:W1:Y:S01]  /*3f90*/  MUFU.TANH R189, R50 ;  /* 0x0000003200bd7308 */ /* 0x0002620000002400 */
[----:B------:R-:W-:-:S04]  /*3fa0*/  ISETP.GT.AND P0, PT, R8, 0x18, !P0 ;  /* 0x000000180800780c */ /* 0x000fc80004704270 */
[----:B------:R-:W-:-:S03]  /*3fb0*/  ISETP.LT.OR P0, PT, R9, 0x19, P0 ;  /* 0x000000190900780c */ /* 0x000fc60000701670 */
[----:B------:R1:W1:Y:S01]  /*3fc0*/  MUFU.TANH R187, R51 ;  /* 0x0000003300bb7308 */ /* 0x0002620000002400 */
[----:B------:R-:W-:Y:S02]  /*3fd0*/  FSEL R90, R90, -INF , !P0 ;  /* 0xff8000005a5a7808 */ /* 0x000fe40004000000 */
[----:B------:R-:W-:-:S04]  /*3fe0*/  ISETP.NE.AND P0, PT, R43, RZ, PT ;  /* 0x000000ff2b00720c */ /* 0x000fc80003f05270 */
[----:B------:R-:W-:Y:S01]  /*3ff0*/  ISETP.GT.AND P0, PT, R8, 0x19, !P0 ;  /* 0x000000190800780c */ /* 0x000fe20004704270 */
[----:B------:R-:W1:Y:S03]  /*4000*/  MUFU.TANH R108, R108 ;  /* 0x0000006c006c7308 */ /* 0x000e660000002400 */
[----:B------:R-:W-:-:S04]  /*4010*/  ISETP.LT.OR P0, PT, R9, 0x1a, P0 ;  /* 0x0000001a0900780c */ /* 0x000fc80000701670 */
[----:B------:R-:W-:Y:S01]  /*4020*/  FSEL R88, R88, -INF , !P0 ;  /* 0xff80000058587808 */ /* 0x000fe20004000000 */
[----:B------:R-:W1:Y:S01]  /*4030*/  MUFU.TANH R74, R74 ;  /* 0x0000004a004a7308 */ /* 0x000e620000002400 */
[----:B------:R-:W-:-:S04]  /*4040*/  ISETP.NE.AND P0, PT, R3, RZ, PT ;  /* 0x000000ff0300720c */ /* 0x000fc80003f05270 */
[----:B------:R-:W-:-:S04]  /*4050*/  ISETP.GT.AND P0, PT, R8, 0x20, !P0 ;  /* 0x000000200800780c */ /* 0x000fc80004704270 */
[----:B------:R-:W-:-:S04]  /*4060*/  ISETP.LT.OR P0, PT, R9, 0x21, P0 ;  /* 0x000000210900780c */ /* 0x000fc80000701670 */
[----:B------:R-:W-:Y:S02]  /*4070*/  FSEL R182, R182, -INF , !P0 ;  /* 0xff800000b6b67808 */ /* 0x000fe40004000000 */
[----:B------:R-:W-:-:S04]  /*4080*/  ISETP.NE.AND P0, PT, R42, RZ, PT ;  /* 0x000000ff2a00720c */ /* 0x000fc80003f05270 */
        /* <DEDUP_REMOVED lines=10> */
[----:B------:R-:W-:Y:S02]  /*4130*/  ISETP.GT.AND P0, PT, R8, 0x29, !P1 ;  /* 0x000000290800780c */ /* 0x000fe40004f04270 */
[----:B------:R-:W5:Y:S02]  /*4140*/  SHFL.IDX PT, R8, R61, 0x3, 0x1c1f ;  /* 0x007c1f003d087f89 */ /* 0x000f6400000e0000 */
[----:B------:R-:W-:-:S04]  /*4150*/  ISETP.LT.OR P0, PT, R9, 0x2a, P0 ;  /* 0x0000002a0900780c */ /* 0x000fc80000701670 */
[----:B------:R-:W-:Y:S02]  /*4160*/  FSEL R177, R177, -INF , !P0 ;  /* 0xff800000b1b17808 */ /* 0x000fe40004000000 */
[----:B------:R-:W-:Y:S01]  /*4170*/  PLOP3.LUT P0, PT, PT, PT, UP1, 0x40, 0x0 ;  /* 0x000000000000781c */ /* 0x000fe20003f0e818 */
[--C-:B-----5:R-:W-:Y:S02]  /*4180*/  IMAD.IADD R77, R77, 0x1, R8.reuse ;  /* 0x000000014d4d7824 */ /* 0x120fe400078e0208 */
[----:B------:R-:W-:-:S03]  /*4190*/  IMAD.IADD R15, R69, 0x1, R8 ;  /* 0x00000001450f7824 */ /* 0x000fc600078e0208 */
[----:B------:R-:W-:-:S07]  /*41a0*/  IMNMX R14, R77, R76, PT ;  /* 0x0000004c4d0e7217 */ /* 0x000fce0003800200 */
        /* <DEDUP_REMOVED lines=13> */
.L_x_401:
[----:B------:R-:W-:-:S04]  /*4280*/  MOV R8, c[0x0][0x32c] ;  /* 0x0000cb0000087a02 */ /* 0x000fc80000000f00 */
[----:B------:R-:W-:-:S13]  /*4290*/  ISETP.NE.AND P0, PT, R8, 0x1, PT ;  /* 0x000000010800780c */ /* 0x000fda0003f05270 */
[----:B------:R-:W-:-:S05]  /*42a0*/  @P0 IMAD.HI.U32 R8, R10, c[0x0][0x330], RZ ;  /* 0x0000cc000a080a27 */ /* 0x000fca00078e00ff */
[----:B------:R-:W-:Y:S02]  /*42b0*/  @P0 SHF.R.U32.HI R10, RZ, c[0x0][0x334], R8 ;  /* 0x0000cd00ff0a0a19 */ /* 0x000fe40000011608 */
.L_x_402:
[----:B------:R-:W-:Y:S05]  /*42c0*/  BSYNC B0 ;  /* 0x0000000000007941 */ /* 0x000fea0003800000 */
.L_x_400:
[----:B------:R-:W-:-:S05]  /*42d0*/  IMAD R10, R10, c[0x0][0x32c], R65 ;  /* 0x0000cb000a0a7a24 */ /* 0x000fca00078e0241 */
[----:B------:R-:W-:Y:S02]  /*42e0*/  IADD3 R9, R10, c[0x0][0x32c], RZ ;  /* 0x0000cb000a097a10 */ /* 0x000fe40007ffe0ff */
[----:B------:R-:W-:Y:S02]  /*42f0*/  IMNMX R15, R15, R10, !PT ;  /* 0x0000000a0f0f7217 */ /* 0x000fe40007800200 */
[----:B------:R-:W-:Y:S02]  /*4300*/  IMNMX R14, R14, R9, PT ;  /* 0x000000090e0e7217 */ /* 0x000fe40003800200 */
.L_x_399:
[----:B-1234-:R-:W-:Y:S01]  /*4310*/  ISETP.NE.AND P0, PT, R68, RZ, PT ;  /* 0x000000ff4400720c */ /* 0x01efe20003f05270 */
[----:B------:R-:W-:Y:S01]  /*4320*/  IMAD.SHL.U32 R214, R4, 0x2, RZ ;  /* 0x0000000204d67824 */ /* 0x000fe200078e00ff */
[----:B------:R-:W-:Y:S01]  /*4330*/  FMNMX.FTZ R9, R44, R40, !PT ;  /* 0x000000282c097209 */ /* 0x000fe20007810000 */
[----:B------:R-:W-:Y:S01]  /*4340*/  ULDC.64 UR4, c[0x0][0x2c8] ;  /* 0x0000b20000047ab9 */ /* 0x000fe20000000a00 */
[----:B------:R-:W-:Y:S01]  /*4350*/  ISETP.GT.AND P0, PT, R15, 0x1, !P0 ;  /* 0x000000010f00780c */ /* 0x000fe20004704270 */
[----:B------:R-:W-:Y:S01]  /*4360*/  IMAD R212, R0, 0x2, R214 ;  /* 0x0000000200d47824 */ /* 0x000fe200078e02d6 */
[----:B------:R-:W-:Y:S01]  /*4370*/  FMNMX.FTZ R9, R38, R9, !PT ;  /* 0x0000000926097209 */ /* 0x000fe20007810000 */
[----:B------:R-:W-:Y:S01]  /*4380*/  LDSM.16.MT88.4 R136, [R214+0x100] ;  /* 0x00010000d688783b */ /* 0x000fe20000004200 */
[----:B------:R-:W-:Y:S01]  /*4390*/  ISETP.LT.OR P0, PT, R14, 0x2, P0 ;  /* 0x000000020e00780c */ /* 0x000fe20000701670 */
[----:B------:R-:W-:Y:S01]  /*43a0*/  UIMAD.WIDE.U32 UR14, UR9, UR4, URZ ;  /* 0x00000004090e72a5 */ /* 0x000fe2000f8e003f */
[----:B------:R-:W-:Y:S01]  /*43b0*/  FMNMX.FTZ R9, R6, R9, !PT ;  /* 0x0000000906097209 */ /* 0x000fe20007810000 */
[----:B------:R-:W-:Y:S01]  /*43c0*/  LDSM.16.MT88.4 R120, [R212+0x100] ;  /* 0x00010000d478783b */ /* 0x000fe20000004200 */
[----:B------:R-:W-:-:S02]  /*43d0*/  FSEL R140, R140, -INF , !P0 ;  /* 0xff8000008c8c7808 */ /* 0x000fc40004000000 */
[----:B------:R-:W-:Y:S01]  /*43e0*/  ISETP.NE.AND P0, PT, R64, RZ, PT ;  /* 0x000000ff4000720c */ /* 0x000fe20003f05270 */
[----:B------:R-:W-:Y:S01]  /*43f0*/  LDSM.16.MT88.4 R104, [R214+0xd00] ;  /* 0x000d0000d668783b */ /* 0x000fe20000004200 */
[----:B------:R-:W-:Y:S01]  /*4400*/  FMNMX.FTZ R9, R36, R9, !PT ;  /* 0x0000000924097209 */ /* 0x000fe20007810000 */
[----:B------:R-:W-:Y:S01]  /*4410*/  @UP2 UMOV UR7, UR15 ;  /* 0x0000000f00072c82 */ /* 0x000fe20008000000 */
[C---:B------:R-:W-:Y:S01]  /*4420*/  ISETP.GT.AND P0, PT, R15.reuse, 0x8, !P0 ;  /* 0x000000080f00780c */ /* 0x040fe20004704270 */
[----:B------:R-:W-:Y:S01]  /*4430*/  LDSM.16.MT88.4 R76, [R214+0x1900] ;  /* 0x00190000d64c783b */ /* 0x000fe20000004200 */
[----:B------:R-:W-:Y:S01]  /*4440*/  FMNMX.FTZ R9, R34, R9, !PT ;  /* 0x0000000922097209 */ /* 0x000fe20007810000 */
[----:B------:R-:W-:Y:S01]  /*4450*/  @UP2 USHF.R.U32.HI UR9, URZ, UR5, UR7 ;  /* 0x000000053f092299 */ /* 0x000fe20008011607 */
[----:B------:R-:W-:Y:S01]  /*4460*/  ISETP.LT.OR P0, PT, R14, 0x9, P0 ;  /* 0x000000090e00780c */ /* 0x000fe20000701670 */
[----:B------:R-:W-:Y:S01]  /*4470*/  LDSM.16.MT88.4 R148, [R214+0x500] ;  /* 0x00050000d694783b */ /* 0x000fe20000004200 */
[----:B------:R-:W-:Y:S01]  /*4480*/  FMNMX.FTZ R9, R32, R9, !PT ;  /* 0x0000000920097209 */ /* 0x000fe20007810000 */
[----:B------:R-:W-:Y:S01]  /*4490*/  UIADD3 UR4, UR8, UR9, URZ ;  /* 0x0000000908047290 */ /* 0x000fe2000fffe03f */
[----:B------:R-:W-:Y:S01]  /*44a0*/  FSEL R124, R124, -INF , !P0 ;  /* 0xff8000007c7c7808 */ /* 0x000fe20004000000 */
[----:B------:R-:W-:Y:S01]  /*44b0*/  LDSM.16.MT88.4 R48, [R212+0x500] ;  /* 0x00050000d430783b */ /* 0x000fe20000004200 */
[----:B------:R-:W-:Y:S01]  /*44c0*/  ISETP.NE.AND P0, PT, R60, RZ, PT ;  /* 0x000000ff3c00720c */ /* 0x000fe20003f05270 */
[----:B------:R-:W-:Y:S01]  /*44d0*/  ULDC UR8, c[0x0][0x328] ;  /* 0x0000ca0000087ab9 */ /* 0x000fe20000000800 */
[----:B------:R-:W-:Y:S01]  /*44e0*/  FMNMX.FTZ R9, R30, R9, !PT ;  /* 0x000000091e097209 */ /* 0x000fe20007810000 */
[----:B------:R-:W-:Y:S01]  /*44f0*/  LDSM.16.MT88.4 R60, [R212+0xd00] ;  /* 0x000d0000d43c783b */ /* 0x000fe20000004200 */
[----:B------:R-:W-:Y:S01]  /*4500*/  ISETP.GT.AND P0, PT, R15, 0x9, !P0 ;  /* 0x000000090f00780c */ /* 0x000fe20004704270 */
[----:B------:R-:W-:Y:S01]  /*4510*/  UIADD3 UR8, UR4, UR8, URZ ;  /* 0x0000000804087290 */ /* 0x000fe2000fffe03f */
[----:B------:R-:W-:Y:S01]  /*4520*/  FMNMX.FTZ R9, R28, R9, !PT ;  /* 0x000000091c097209 */ /* 0x000fe20007810000 */
[----:B------:R-:W-:Y:S01]  /*4530*/  LDSM.16.MT88.4 R20, [R214+0x1500] ;  /* 0x00150000d614783b */ /* 0x000fe20000004200 */
[----:B------:R-:W-:-:S02]  /*4540*/  ISETP.LT.OR P0, PT, R14, 0xa, P0 ;  /* 0x0000000a0e00780c */ /* 0x000fc40000701670 */
[----:B------:R-:W-:Y:S02]  /*4550*/  FMNMX.FTZ R17, R89, R152, !PT ;  /* 0x0000009859117209 */ /* 0x000fe40007810000 */
[----:B------:R-:W-:Y:S02]  /*4560*/  FSEL R110, R110, -INF , !P0 ;  /* 0xff8000006e6e7808 */ /* 0x000fe40004000000 */
[----:B------:R-:W-:Y:S02]  /*4570*/  ISETP.NE.AND P0, PT, R53, RZ, PT ;  /* 0x000000ff3500720c */ /* 0x000fe40003f05270 */
[----:B------:R-:W-:Y:S02]  /*4580*/  FMNMX.FTZ R17, R142, R17, !PT ;  /* 0x000000118e117209 */ /* 0x000fe40007810000 */
[----:B------:R-:W-:Y:S02]  /*4590*/  ISETP.GT.AND P0, PT, R15, 0x10, !P0 ;  /* 0x000000100f00780c */ /* 0x000fe40004704270 */
[----:B------:R-:W-:-:S02]  /*45a0*/  FMNMX.FTZ R17, R126, R17, !PT ;  /* 0x000000117e117209 */ /* 0x000fc40007810000 */
[----:B------:R-:W-:Y:S02]  /*45b0*/  ISETP.LT.OR P0, PT, R14, 0x11, P0 ;  /* 0x000000110e00780c */ /* 0x000fe40000701670 */
[----:B------:R-:W-:Y:S02]  /*45c0*/  FMNMX.FTZ R17, R94, R17, !PT ;  /* 0x000000115e117209 */ /* 0x000fe40007810000 */
[----:B------:R-:W-:Y:S02]  /*45d0*/  FSEL R108, R108, -INF , !P0 ;  /* 0xff8000006c6c7808 */ /* 0x000fe40004000000 */
[----:B------:R-:W-:Y:S02]  /*45e0*/  ISETP.NE.AND P0, PT, R52, RZ, PT ;  /* 0x000000ff3400720c */ /* 0x000fe40003f05270 */
[----:B------:R-:W-:Y:S02]  /*45f0*/  FMNMX.FTZ R17, R92, R17, !PT ;  /* 0x000000115c117209 */ /* 0x000fe40007810000 */
[----:B------:R-:W-:-:S02]  /*4600*/  ISETP.GT.AND P0, PT, R15, 0x11, !P0 ;  /* 0x000000110f00780c */ /* 0x000fc40004704270 */
[----:B------:R-:W-:Y:S02]  /*4610*/  FMNMX.FTZ R17, R90, R17, !PT ;  /* 0x000000115a117209 */ /* 0x000fe40007810000 */
[----:B------:R-:W-:Y:S02]  /*4620*/  ISETP.LT.OR P0, PT, R14, 0x12, P0 ;  /* 0x000000120e00780c */ /* 0x000fe40000701670 */
[----:B------:R-:W-:Y:S02]  /*4630*/  FMNMX.FTZ R17, R88, R17, !PT ;  /* 0x0000001158117209 */ /* 0x000fe40007810000 */
[----:B------:R-:W-:Y:S02]  /*4640*/  FSEL R74, R74, -INF , !P0 ;  /* 0xff8000004a4a7808 */ /* 0x000fe40004000000 */
[----:B------:R-:W-:Y:S02]  /*4650*/  ISETP.NE.AND P0, PT, R45, RZ, PT ;  /* 0x000000ff2d00720c */ /* 0x000fe40003f05270 */
[----:B------:R-:W-:-:S02]  /*4660*/  FMNMX.FTZ R0, R182, R17, !PT ;  /* 0x00000011b6007209 */ /* 0x000fc40007810000 */
[----:B------:R-:W-:Y:S02]  /*4670*/  ISETP.GT.AND P0, PT, R15, 0x18, !P0 ;  /* 0x000000180f00780c */ /* 0x000fe40004704270 */
[----:B------:R-:W-:Y:S02]  /*4680*/  FMNMX.FTZ R19, R179, R0, !PT ;  /* 0x00000000b3137209 */ /* 0x000fe40007810000 */
[----:B------:R-:W-:Y:S02]  /*4690*/  ISETP.LT.OR P0, PT, R14, 0x19, P0 ;  /* 0x000000190e00780c */ /* 0x000fe40000701670 */
[----:B------:R-:W-:Y:S02]  /*46a0*/  FMNMX.FTZ R0, R178, R19, !PT ;  /* 0x00000013b2007209 */ /* 0x000fe40007810000 */
[----:B------:R-:W-:Y:S02]  /*46b0*/  FSEL R73, R73, -INF , !P0 ;  /* 0xff80000049497808 */ /* 0x000fe40004000000 */
[----:B------:R-:W-:-:S02]  /*46c0*/  ISETP.NE.AND P0, PT, R43, RZ, PT ;  /* 0x000000ff2b00720c */ /* 0x000fc40003f05270 */
[C---:B------:R-:W-:Y:S02]  /*46d0*/  ISETP.GT.AND P2, PT, R15.reuse, 0x28, !P2 ;  /* 0x000000280f00780c */ /* 0x040fe40005744270 */
[C---:B------:R-:W-:Y:S02]  /*46e0*/  ISETP.GT.AND P0, PT, R15.reuse, 0x19, !P0 ;  /* 0x000000190f00780c */ /* 0x040fe40004704270 */
[----:B------:R-:W-:Y:S02]  /*46f0*/  ISETP.GT.AND P1, PT, R15, 0x29, !P1 ;  /* 0x000000290f00780c */ /* 0x000fe40004f24270 */
[----:B------:R-:W-:Y:S02]  /*4700*/  ISETP.LT.OR P0, PT, R14, 0x1a, P0 ;  /* 0x0000001a0e00780c */ /* 0x000fe40000701670 */
[----:B------:R-:W-:Y:S02]  /*4710*/  FMNMX.FTZ R0, R177, R0, !PT ;  /* 0x00000000b1007209 */ /* 0x000fe40007810000 */
[----:B------:R-:W-:-:S02]  /*4720*/  FSEL R72, R72, -INF , !P0 ;  /* 0xff80000048487808 */ /* 0x000fc40004000000 */
[----:B------:R-:W-:Y:S02]  /*4730*/  ISETP.NE.AND P0, PT, R3, RZ, PT ;  /* 0x000000ff0300720c */ /* 0x000fe40003f05270 */
[C---:B------:R-:W-:Y:S02]  /*4740*/  ISETP.LT.OR P2, PT, R14.reuse, 0x29, P2 ;  /* 0x000000290e00780c */ /* 0x040fe40001741670 */
[----:B------:R-:W-:Y:S02]  /*4750*/  ISETP.GT.AND P0, PT, R15, 0x20, !P0 ;  /* 0x000000200f00780c */ /* 0x000fe40004704270 */
[C---:B------:R-:W-:Y:S02]  /*4760*/  ISETP.LT.OR P1, PT, R14.reuse, 0x2a, P1 ;  /* 0x0000002a0e00780c */ /* 0x040fe40000f21670 */
[----:B------:R-:W-:Y:S02]  /*4770*/  ISETP.LT.OR P0, PT, R14, 0x21, P0 ;  /* 0x000000210e00780c */ /* 0x000fe40000701670 */
[----:B------:R-:W-:-:S02]  /*4780*/  FSEL R189, R189, -INF , !P2 ;  /* 0xff800000bdbd7808 */ /* 0x000fc40005000000 */
[----:B------:R-:W-:Y:S02]  /*4790*/  FSEL R180, R180, -INF , !P0 ;  /* 0xff800000b4b47808 */ /* 0x000fe40004000000 */
[----:B------:R-:W-:Y:S02]  /*47a0*/  ISETP.NE.AND P0, PT, R2, RZ, PT ;  /* 0x000000ff0200720c */ /* 0x000fe40003f05270 */
[----:B------:R-:W-:Y:S02]  /*47b0*/  FMNMX.FTZ R2, R41, R39, !PT ;  /* 0x0000002729027209 */ /* 0x000fe40007810000 */
[----:B------:R-:W-:Y:S02]  /*47c0*/  ISETP.GT.AND P0, PT, R15, RZ, !P0 ;  /* 0x000000ff0f00720c */ /* 0x000fe40004704270 */
[----:B------:R-:W-:Y:S02]  /*47d0*/  FMNMX.FTZ R2, R7, R2, !PT ;  /* 0x0000000207027209 */ /* 0x000fe40007810000 */
[----:B------:R-:W-:-:S02]  /*47e0*/  ISETP.LT.OR P0, PT, R14, 0x1, P0 ;  /* 0x000000010e00780c */ /* 0x000fc40000701670 */
[----:B------:R-:W-:Y:S02]  /*47f0*/  FMNMX.FTZ R2, R5, R2, !PT ;  /* 0x0000000205027209 */ /* 0x000fe40007810000 */
[----:B------:R-:W-:Y:S02]  /*4800*/  FSEL R75, R75, -INF , !P0 ;  /* 0xff8000004b4b7808 */ /* 0x000fe40004000000 */
[----:B------:R-:W-:Y:S02]  /*4810*/  FMNMX.FTZ R2, R37, R2, !PT ;  /* 0x0000000225027209 */ /* 0x000fe40007810000 */
[----:B------:R-:W-:Y:S02]  /*4820*/  FMNMX.FTZ R17, R75, R140, !PT ;  /* 0x0000008c4b117209 */ /* 0x000fe40007810000 */
[----:B------:R-:W-:Y:S02]  /*4830*/  FMNMX.FTZ R2, R35, R2, !PT ;  /* 0x0000000223027209 */ /* 0x000fe40007810000 */
[----:B------:R-:W-:-:S02]  /*4840*/  FMNMX.FTZ R17, R124, R17, !PT ;  /* 0x000000117c117209 */ /* 0x000fc40007810000 */
[----:B------:R-:W-:Y:S02]  /*4850*/  FMNMX.FTZ R2, R33, R2, !PT ;  /* 0x0000000221027209 */ /* 0x000fe40007810000 */
[----:B------:R-:W-:Y:S02]  /*4860*/  FMNMX.FTZ R17, R110, R17, !PT ;  /* 0x000000116e117209 */ /* 0x000fe40007810000 */
[----:B------:R-:W-:Y:S02]  /*4870*/  FMNMX.FTZ R2, R31, R2, !PT ;  /* 0x000000021f027209 */ /* 0x000fe40007810000 */
[----:B------:R-:W-:Y:S02]  /*4880*/  FMNMX.FTZ R19, R108, R17, !PT ;  /* 0x000000116c137209 */ /* 0x000fe40007810000 */
[----:B------:R-:W-:Y:S01]  /*4890*/  FMNMX.FTZ R2, R29, R2, !PT ;  /* 0x000000021d027209 */ /* 0x000fe20007810000 */
[----:B------:R-:W1:Y:S01]  /*48a0*/  SHFL.BFLY PT, R17, R0, 0x2, 0x1f ;  /* 0x0c401f0000117f89 */ /* 0x000e6200000e0000 */
[----:B------:R-:W-:-:S02]  /*48b0*/  FMNMX.FTZ R16, R74, R19, !PT ;  /* 0x000000134a107209 */ /* 0x000fc40007810000 */
[----:B------:R-:W-:Y:S02]  /*48c0*/  FMNMX.FTZ R3, R27, R2, !PT ;  /* 0x000000021b037209 */ /* 0x000fe40007810000 */
[----:B------:R-:W-:Y:S02]  /*48d0*/  FSEL R187, R187, -INF , !P1 ;  /* 0xff800000bbbb7808 */ /* 0x000fe40004800000 */
[----:B------:R-:W-:Y:S02]  /*48e0*/  FMNMX.FTZ R2, R26, R3, !PT ;  /* 0x000000031a027209 */ /* 0x000fe40007810000 */
[----:B------:R-:W-:Y:S02]  /*48f0*/  IADD3 R238, R154, -0x2, RZ ;  /* 0xfffffffe9aee7810 */ /* 0x000fe40007ffe0ff */
[----:B------:R-:W-:-:S05]  /*4900*/  FMNMX.FTZ R11, R25, R2, !PT ;  /* 0x00000002190b7209 */ /* 0x000fca0007810000 */
[----:B------:R-:W2:Y:S01]  /*4910*/  SHFL.BFLY PT, R2, R11, 0x2, 0x1f ;  /* 0x0c401f000b027f89 */ /* 0x000ea200000e0000 */
[----:B-1----:R-:W-:-:S05]  /*4920*/  FMNMX.FTZ R0, R0, R17, !PT ;  /* 0x0000001100007209 */ /* 0x002fca0007810000 */
[----:B------:R-:W1:Y:S01]  /*4930*/  SHFL.BFLY PT, R59, R0, 0x1, 0x1f ;  /* 0x0c201f00003b7f89 */ /* 0x000e6200000e0000 */
[----:B--2---:R-:W-:-:S05]  /*4940*/  FMNMX.FTZ R2, R11, R2, !PT ;  /* 0x000000020b027209 */ /* 0x004fca0007810000 */
[----:B------:R-:W2:Y:S01]  /*4950*/  SHFL.BFLY PT, R3, R2, 0x1, 0x1f ;  /* 0x0c201f0002037f89 */ /* 0x000ea200000e0000 */
[----:B-1----:R-:W-:-:S05]  /*4960*/  FMNMX.FTZ R0, R0, R59, !PT ;  /* 0x0000003b00007209 */ /* 0x002fca0007810000 */
[----:B------:R-:W-:Y:S01]  /*4970*/  FMUL.FTZ R201, R0, c[0x0][0x2d0] ;  /* 0x0000b40000c97a20 */ /* 0x000fe20000410000 */
[----:B--2---:R-:W-:Y:S02]  /*4980*/  FMNMX.FTZ R3, R2, R3, !PT ;  /* 0x0000000302037209 */ /* 0x004fe40007810000 */
[----:B------:R-:W-:Y:S02]  /*4990*/  FMNMX.FTZ R2, R24, R9, !PT ;  /* 0x0000000918027209 */ /* 0x000fe40007810000 */
[C---:B------:R-:W-:Y:S01]  /*49a0*/  FSETP.NEU.FTZ.AND P0, PT, R3.reuse, -INF , PT ;  /* 0xff8000000300780b */ /* 0x040fe20003f1d000 */
[----:B------:R-:W-:Y:S01]  /*49b0*/  FMUL.FTZ R12, R3, c[0x0][0x2d0] ;  /* 0x0000b400030c7a20 */ /* 0x000fe20000410000 */
[----:B------:R-:W-:-:S04]  /*49c0*/  FMNMX.FTZ R9, R57, R2, !PT ;  /* 0x0000000239097209 */ /* 0x000fc80007810000 */
[----:B------:R-:W-:Y:S02]  /*49d0*/  FMNMX.FTZ R8, R56, R9, !PT ;  /* 0x0000000938087209 */ /* 0x000fe40007810000 */
[----:B------:R-:W-:-:S03]  /*49e0*/  FSEL R12, R12, RZ, P0 ;  /* 0x000000ff0c0c7208 */ /* 0x000fc60000000000 */
[----:B------:R-:W1:Y:S02]  /*49f0*/  SHFL.BFLY PT, R9, R8, 0x2, 0x1f ;  /* 0x0c401f0008097f89 */ /* 0x000e6400000e0000 */
[--C-:B------:R-:W-:Y:S02]  /*4a00*/  FFMA.FTZ R168, R41, c[0x0][0x2d0], -R12.reuse ;  /* 0x0000b40029a87a23 */ /* 0x100fe4000001080c */
[--C-:B------:R-:W-:Y:S02]  /*4a10*/  FFMA.FTZ R165, R39, c[0x0][0x2d0], -R12.reuse ;  /* 0x0000b40027a57a23 */ /* 0x100fe4000001080c */
[--C-:B------:R-:W-:Y:S02]  /*4a20*/  FFMA.FTZ R164, R7, c[0x0][0x2d0], -R12.reuse ;  /* 0x0000b40007a47a23 */ /* 0x100fe4000001080c */
[--C-:B------:R-:W-:Y:S01]  /*4a30*/  FFMA.FTZ R161, R5, c[0x0][0x2d0], -R12.reuse ;  /* 0x0000b40005a17a23 */ /* 0x100fe2000001080c */
[----:B------:R-:W-:Y:S01]  /*4a40*/  MUFU.EX2 R168, R168 ;  /* 0x000000a800a87308 */ /* 0x000fe20000000800 */
[----:B------:R-:W-:-:S02]  /*4a50*/  FFMA.FTZ R162, R37, c[0x0][0x2d0], -R12 ;  /* 0x0000b40025a27a23 */ /* 0x000fc4000001080c */
[--C-:B------:R-:W-:Y:S02]  /*4a60*/  FFMA.FTZ R159, R35, c[0x0][0x2d0], -R12.reuse ;  /* 0x0000b400239f7a23 */ /* 0x100fe4000001080c */
[--C-:B------:R-:W-:Y:S02]  /*4a70*/  FFMA.FTZ R158, R33, c[0x0][0x2d0], -R12.reuse ;  /* 0x0000b400219e7a23 */ /* 0x100fe4000001080c */
[--C-:B------:R-:W-:Y:S01]  /*4a80*/  FFMA.FTZ R155, R31, c[0x0][0x2d0], -R12.reuse ;  /* 0x0000b4001f9b7a23 */ /* 0x100fe2000001080c */
[----:B------:R-:W2:Y:S01]  /*4a90*/  MUFU.EX2 R165, R165 ;  /* 0x000000a500a57308 */ /* 0x000ea20000000800 */
[--C-:B------:R-:W-:Y:S02]  /*4aa0*/  FFMA.FTZ R169, R29, c[0x0][0x2d0], -R12.reuse ;  /* 0x0000b4001da97a23 */ /* 0x100fe4000001080c */
[--C-:B------:R-:W-:Y:S02]  /*4ab0*/  FFMA.FTZ R172, R27, c[0x0][0x2d0], -R12.reuse ;  /* 0x0000b4001bac7a23 */ /* 0x100fe4000001080c */
[--C-:B------:R-:W-:Y:S01]  /*4ac0*/  FFMA.FTZ R171, R26, c[0x0][0x2d0], -R12.reuse ;  /* 0x0000b4001aab7a23 */ /* 0x100fe2000001080c */
[----:B-1----:R-:W-:Y:S01]  /*4ad0*/  FMNMX.FTZ R9, R8, R9, !PT ;  /* 0x0000000908097209 */ /* 0x002fe20007810000 */
[----:B------:R-:W-:Y:S01]  /*4ae0*/  FFMA.FTZ R234, R25, c[0x0][0x2d0], -R12 ;  /* 0x0000b40019ea7a23 */ /* 0x000fe2000001080c */
[----:B------:R-:W-:Y:S03]  /*4af0*/  MUFU.EX2 R164, R164 ;  /* 0x000000a400a47308 */ /* 0x000fe60000000800 */
[----:B------:R-:W1:Y:S01]  /*4b00*/  SHFL.BFLY PT, R2, R9, 0x1, 0x1f ;  /* 0x0c201f0009027f89 */ /* 0x000e6200000e0000 */
[----:B--2---:R-:W-:-:S04]  /*4b10*/  F2FP.PACK_AB R96, R165, R168 ;  /* 0x000000a8a560723e */ /* 0x004fc800000000ff */
[----:B------:R-:W2:Y:S01]  /*4b20*/  MUFU.EX2 R161, R161 ;  /* 0x000000a100a17308 */ /* 0x000ea20000000800 */
[----:B------:R-:W-:-:S07]  /*4b30*/  FADD.FTZ R165, R168, R165 ;  /* 0x000000a5a8a57221 */ /* 0x000fce0000010000 */
[----:B------:R-:W-:Y:S01]  /*4b40*/  MUFU.EX2 R162, R162 ;  /* 0x000000a200a27308 */ /* 0x000fe20000000800 */
[----:B--2---:R-:W-:-:S07]  /*4b50*/  F2FP.PACK_AB R98, R161, R164 ;  /* 0x000000a4a162723e */ /* 0x004fce00000000ff */
[----:B------:R-:W2:Y:S01]  /*4b60*/  MUFU.EX2 R159, R159 ;  /* 0x0000009f009f7308 */ /* 0x000ea20000000800 */
[----:B------:R-:W-:Y:S01]  /*4b70*/  FADD.FTZ R164, R164, R165 ;  /* 0x000000a5a4a47221 */ /* 0x000fe20000010000 */
[----:B-1----:R-:W-:-:S03]  /*4b80*/  FMNMX.FTZ R2, R9, R2, !PT ;  /* 0x0000000209027209 */ /* 0x002fc60007810000 */
[----:B------:R-:W-:Y:S01]  /*4b90*/  FADD.FTZ R161, R161, R164 ;  /* 0x000000a4a1a17221 */ /* 0x000fe20000010000 */
[C---:B------:R-:W-:Y:S01]  /*4ba0*/  FSETP.NEU.FTZ.AND P0, PT, R2.reuse, -INF , PT ;  /* 0xff8000000200780b */ /* 0x040fe20003f1d000 */
[----:B------:R-:W-:Y:S01]  /*4bb0*/  FMUL.FTZ R13, R2, c[0x0][0x2d0] ;  /* 0x0000b400020d7a20 */ /* 0x000fe20000410000 */
[----:B------:R-:W-:Y:S04]  /*4bc0*/  MUFU.EX2 R158, R158 ;  /* 0x0000009e009e7308 */ /* 0x000fe80000000800 */
[----:B------:R-:W-:Y:S02]  /*4bd0*/  FSEL R13, R13, RZ, P0 ;  /* 0x000000ff0d0d7208 */ /* 0x000fe40000000000 */
[----:B------:R-:W-:Y:S02]  /*4be0*/  ISETP.NE.AND P0, PT, R42, RZ, PT ;  /* 0x000000ff2a00720c */ /* 0x000fe40003f05270 */
[----:B------:R-:W1:Y:S01]  /*4bf0*/  MUFU.EX2 R155, R155 ;  /* 0x0000009b009b7308 */ /* 0x000e620000000800 */
[--C-:B------:R-:W-:Y:S01]  /*4c00*/  FFMA.FTZ R163, R6, c[0x0][0x2d0], -R13.reuse ;  /* 0x0000b40006a37a23 */ /* 0x100fe2000001080d */
[----:B------:R-:W-:Y:S01]  /*4c10*/  ISETP.GT.AND P0, PT, R15, 0x21, !P0 ;  /* 0x000000210f00780c */ /* 0x000fe20004704270 */
[----:B------:R-:W-:Y:S01]  /*4c20*/  LDSM.16.MT88.4 R4, [R212+0x1900] ;  /* 0x00190000d404783b */ /* 0x000fe20000004200 */
[----:B------:R-:W-:Y:S01]  /*4c30*/  FMNMX.FTZ R15, R73, R16, !PT ;  /* 0x00000010490f7209 */ /* 0x000fe20007810000 */
[--C-:B------:R-:W-:Y:S01]  /*4c40*/  FFMA.FTZ R170, R44, c[0x0][0x2d0], -R13.reuse ;  /* 0x0000b4002caa7a23 */ /* 0x100fe2000001080d */
[----:B------:R-:W-:Y:S01]  /*4c50*/  ISETP.LT.OR P0, PT, R14, 0x22, P0 ;  /* 0x000000220e00780c */ /* 0x000fe20000701670 */
[--C-:B------:R-:W-:Y:S01]  /*4c60*/  FFMA.FTZ R167, R40, c[0x0][0x2d0], -R13.reuse ;  /* 0x0000b40028a77a23 */ /* 0x100fe2000001080d */
[----:B------:R-:W-:Y:S01]  /*4c70*/  FMNMX.FTZ R15, R72, R15, !PT ;  /* 0x0000000f480f7209 */ /* 0x000fe20007810000 */
[--C-:B------:R-:W-:Y:S01]  /*4c80*/  FFMA.FTZ R166, R38, c[0x0][0x2d0], -R13.reuse ;  /* 0x0000b40026a67a23 */ /* 0x100fe2000001080d */
[----:B------:R-:W-:Y:S01]  /*4c90*/  FSEL R190, R190, -INF , !P0 ;  /* 0xff800000bebe7808 */ /* 0x000fe20004000000 */
[----:B------:R-:W-:Y:S01]  /*4ca0*/  MUFU.EX2 R170, R170 ;  /* 0x000000aa00aa7308 */ /* 0x000fe20000000800 */
[----:B------:R-:W-:Y:S01]  /*4cb0*/  FMNMX.FTZ R15, R180, R15, !PT ;  /* 0x0000000fb40f7209 */ /* 0x000fe20007810000 */
[--C-:B------:R-:W-:Y:S01]  /*4cc0*/  FFMA.FTZ R160, R36, c[0x0][0x2d0], -R13.reuse ;  /* 0x0000b40024a07a23 */ /* 0x100fe2000001080d */
[----:B------:R-:W-:Y:S01]  /*4cd0*/  LDSM.16.MT88.4 R44, [R214+0x1100] ;  /* 0x00110000d62c783b */ /* 0x000fe20000004200 */
[--C-:B------:R-:W-:Y:S01]  /*4ce0*/  FFMA.FTZ R157, R34, c[0x0][0x2d0], -R13.reuse ;  /* 0x0000b400229d7a23 */ /* 0x100fe2000001080d */
[----:B------:R-:W-:Y:S01]  /*4cf0*/  FMNMX.FTZ R12, R190, R15, !PT ;  /* 0x0000000fbe0c7209 */ /* 0x000fe20007810000 */
[--C-:B------:R-:W-:Y:S01]  /*4d00*/  FFMA.FTZ R156, R32, c[0x0][0x2d0], -R13.reuse ;  /* 0x0000b400209c7a23 */ /* 0x100fe2000001080d */
[----:B------:R-:W-:Y:S01]  /*4d10*/  LDSM.16.MT88.4 R40, [R212+0x1100] ;  /* 0x00110000d428783b */ /* 0x000fe20000004200 */
[----:B------:R-:W3:Y:S01]  /*4d20*/  MUFU.EX2 R167, R167 ;  /* 0x000000a700a77308 */ /* 0x000ee20000000800 */
[----:B------:R-:W-:Y:S01]  /*4d30*/  FMNMX.FTZ R12, R189, R12, !PT ;  /* 0x0000000cbd0c7209 */ /* 0x000fe20007810000 */
[--C-:B------:R-:W-:Y:S01]  /*4d40*/  FFMA.FTZ R153, R30, c[0x0][0x2d0], -R13.reuse ;  /* 0x0000b4001e997a23 */ /* 0x100fe2000001080d */
[----:B------:R-:W-:Y:S01]  /*4d50*/  LDSM.16.MT88.4 R36, [R214+0x1d00] ;  /* 0x001d0000d624783b */ /* 0x000fe20000004200 */
[----:B------:R-:W-:Y:S01]  /*4d60*/  FSETP.NEU.FTZ.AND P0, PT, R0, -INF , PT ;  /* 0xff8000000000780b */ /* 0x000fe20003f1d000 */
[--C-:B------:R-:W-:Y:S01]  /*4d70*/  FFMA.FTZ R173, R28, c[0x0][0x2d0], -R13.reuse ;  /* 0x0000b4001cad7a23 */ /* 0x100fe2000001080d */
[----:B------:R-:W-:Y:S01]  /*4d80*/  FMNMX.FTZ R91, R187, R12, !PT ;  /* 0x0000000cbb5b7209 */ /* 0x000fe20007810000 */
[----:B------:R-:W-:Y:S01]  /*4d90*/  LDSM.16.MT88.4 R32, [R212+0x1d00] ;  /* 0x001d0000d420783b */ /* 0x000fe20000004200 */
[----:B------:R-:W-:Y:S01]  /*4da0*/  MUFU.EX2 R166, R166 ;  /* 0x000000a600a67308 */ /* 0x000fe20000000800 */
[----:B------:R-:W-:Y:S01]  /*4db0*/  FSEL R201, R201, RZ, P0 ;  /* 0x000000ffc9c97208 */ /* 0x000fe20000000000 */
[--C-:B------:R-:W-:Y:S01]  /*4dc0*/  FFMA.FTZ R174, R24, c[0x0][0x2d0], -R13.reuse ;  /* 0x0000b40018ae7a23 */ /* 0x100fe2000001080d */
[----:B------:R-:W4:Y:S01]  /*4dd0*/  SHFL.BFLY PT, R58, R91, 0x2, 0x1f ;  /* 0x0c401f005b3a7f89 */ /* 0x000f2200000e0000 */
[----:B--2---:R-:W-:Y:S01]  /*4de0*/  F2FP.PACK_AB R8, R159, R162 ;  /* 0x000000a29f08723e */ /* 0x004fe200000000ff */
[----:B------:R-:W-:Y:S01]  /*4df0*/  FFMA.FTZ R175, R57, c[0x0][0x2d0], -R13 ;  /* 0x0000b40039af7a23 */ /* 0x000fe2000001080d */
[----:B-1----:R-:W-:Y:S01]  /*4e00*/  F2FP.PACK_AB R10, R155, R158 ;  /* 0x0000009e9b0a723e */ /* 0x002fe200000000ff */
[----:B------:R-:W-:Y:S01]  /*4e10*/  FFMA.FTZ R184, R152, c[0x0][0x2d0], -R201 ;  /* 0x0000b40098b87a23 */ /* 0x000fe200000108c9 */
[----:B------:R-:W1:Y:S01]  /*4e20*/  MUFU.EX2 R163, R163 ;  /* 0x000000a300a37308 */ /* 0x000e620000000800 */
[----:B---3--:R-:W-:Y:S01]  /*4e30*/  F2FP.PACK_AB R97, R167, R170 ;  /* 0x000000aaa761723e */ /* 0x008fe200000000ff */
[----:B------:R-:W-:Y:S01]  /*4e40*/  FFMA.FTZ R176, R56, c[0x0][0x2d0], -R13 ;  /* 0x0000b40038b07a23 */ /* 0x000fe2000001080d */
[----:B------:R-:W-:Y:S01]  /*4e50*/  LDSM.16.MT88.4 R28, [R214+0x900] ;  /* 0x00090000d61c783b */ /* 0x000fe20000004200 */
[----:B------:R-:W-:-:S02]  /*4e60*/  FFMA.FTZ R181, R89, c[0x0][0x2d0], -R201 ;  /* 0x0000b40059b57a23 */ /* 0x000fc400000108c9 */
[--C-:B------:R-:W-:Y:S01]  /*4e70*/  FFMA.FTZ R183, R142, c[0x0][0x2d0], -R201.reuse ;  /* 0x0000b4008eb77a23 */ /* 0x100fe200000108c9 */
[----:B------:R-:W-:Y:S01]  /*4e80*/  LDSM.16.MT88.4 R24, [R212+0x900] ;  /* 0x00090000d418783b */ /* 0x000fe20000004200 */
[----:B------:R-:W-:Y:S01]  /*4e90*/  MUFU.EX2 R160, R160 ;  /* 0x000000a000a07308 */ /* 0x000fe20000000800 */
[--C-:B------:R-:W-:Y:S02]  /*4ea0*/  FFMA.FTZ R193, R94, c[0x0][0x2d0], -R201.reuse ;  /* 0x0000b4005ec17a23 */ /* 0x100fe400000108c9 */
[----:B------:R-:W-:Y:S01]  /*4eb0*/  LDSM.16.MT88.4 R16, [R212+0x1500] ;  /* 0x00150000d410783b */ /* 0x000fe20000004200 */
[--C-:B------:R-:W-:Y:S02]  /*4ec0*/  FFMA.FTZ R196, R92, c[0x0][0x2d0], -R201.reuse ;  /* 0x0000b4005cc47a23 */ /* 0x100fe400000108c9 */
[--C-:B------:R-:W-:Y:S01]  /*4ed0*/  FFMA.FTZ R195, R90, c[0x0][0x2d0], -R201.reuse ;  /* 0x0000b4005ac37a23 */ /* 0x100fe200000108c9 */
[----:B------:R-:W-:Y:S01]  /*4ee0*/  LDSM.16.MT88.4 R12, [R214+0x2100] ;  /* 0x00210000d60c783b */ /* 0x000fe20000004200 */
[----:B-1----:R-:W-:Y:S01]  /*4ef0*/  F2FP.PACK_AB R99, R163, R166 ;  /* 0x000000a6a363723e */ /* 0x002fe200000000ff */
[----:B------:R-:W1:Y:S01]  /*4f00*/  MUFU.EX2 R157, R157 ;  /* 0x0000009d009d7308 */ /* 0x000e620000000800 */
[----:B------:R-:W-:Y:S01]  /*4f10*/  FFMA.FTZ R194, R88, c[0x0][0x2d0], -R201 ;  /* 0x0000b40058c27a23 */ /* 0x000fe200000108c9 */
[----:B----4-:R-:W-:Y:S01]  /*4f20*/  FMNMX.FTZ R91, R91, R58, !PT ;  /* 0x0000003a5b5b7209 */ /* 0x010fe20007810000 */
[----:B------:R-:W-:-:S02]  /*4f30*/  FADD.FTZ R167, R170, R167 ;  /* 0x000000a7aaa77221 */ /* 0x000fc40000010000 */
[----:B------:R-:W-:Y:S01]  /*4f40*/  FADD.FTZ R162, R162, R161 ;  /* 0x000000a1a2a27221 */ /* 0x000fe20000010000 */
[C---:B------:R-:W-:Y:S01]  /*4f50*/  HMMA.16816.F32 R144, R96.reuse, R136, RZ ;  /* 0x000000886090723c */ /* 0x040fe200000018ff */
[----:B------:R-:W2:Y:S01]  /*4f60*/  SHFL.BFLY PT, R186, R91, 0x1, 0x1f ;  /* 0x0c201f005bba7f89 */ /* 0x000ea200000e0000 */
[----:B------:R-:W-:Y:S01]  /*4f70*/  MUFU.EX2 R156, R156 ;  /* 0x0000009c009c7308 */ /* 0x000fe20000000800 */
[----:B------:R-:W-:Y:S02]  /*4f80*/  FADD.FTZ R166, R166, R167 ;  /* 0x000000a7a6a67221 */ /* 0x000fe40000010000 */
[----:B------:R-:W-:Y:S02]  /*4f90*/  FADD.FTZ R159, R159, R162 ;  /* 0x000000a29f9f7221 */ /* 0x000fe40000010000 */
[----:B------:R-:W-:Y:S01]  /*4fa0*/  FADD.FTZ R163, R163, R166 ;  /* 0x000000a6a3a37221 */ /* 0x000fe20000010000 */
[----:B------:R-:W-:Y:S01]  /*4fb0*/  HMMA.16816.F32 R128, R96, R120, RZ ;  /* 0x000000786080723c */ /* 0x000fe200000018ff */
[----:B------:R-:W-:Y:S01]  /*4fc0*/  FADD.FTZ R158, R158, R159 ;  /* 0x0000009f9e9e7221 */ /* 0x000fe20000010000 */
[----:B------:R-:W3:Y:S01]  /*4fd0*/  MUFU.EX2 R153, R153 ;  /* 0x0000009900997308 */ /* 0x000ee20000000800 */
[----:B-1----:R-:W-:Y:S01]  /*4fe0*/  F2FP.PACK_AB R9, R157, R160 ;  /* 0x000000a09d09723e */ /* 0x002fe200000000ff */
[----:B------:R-:W-:-:S02]  /*4ff0*/  FADD.FTZ R160, R160, R163 ;  /* 0x000000a3a0a07221 */ /* 0x000fc40000010000 */
[----:B------:R-:W-:Y:S02]  /*5000*/  FADD.FTZ R158, R155, R158 ;  /* 0x0000009e9b9e7221 */ /* 0x000fe40000010000 */
[C---:B------:R-:W-:Y:S01]  /*5010*/  HMMA.16816.F32 R112, R96.reuse, R104, RZ ;  /* 0x000000686070723c */ /* 0x040fe200000018ff */
[----:B------:R-:W-:Y:S01]  /*5020*/  FADD.FTZ R157, R157, R160 ;  /* 0x000000a09d9d7221 */ /* 0x000fe20000010000 */
[----:B------:R-:W-:Y:S06]  /*5030*/  MUFU.EX2 R181, R181 ;  /* 0x000000b500b57308 */ /* 0x000fec0000000800 */
[----:B------:R-:W-:Y:S01]  /*5040*/  HMMA.16816.F32 R52, R96, R60, RZ ;  /* 0x0000003c6034723c */ /* 0x000fe200000018ff */
[----:B--2---:R-:W-:Y:S01]  /*5050*/  FMNMX.FTZ R152, R91, R186, !PT ;  /* 0x000000ba5b987209 */ /* 0x004fe20007810000 */
[----:B------:R-:W-:Y:S01]  /*5060*/  FFMA.FTZ R186, R126, c[0x0][0x2d0], -R201 ;  /* 0x0000b4007eba7a23 */ /* 0x000fe200000108c9 */
[----:B---3--:R-:W-:Y:S01]  /*5070*/  F2FP.PACK_AB R11, R153, R156 ;  /* 0x0000009c990b723e */ /* 0x008fe200000000ff */
[----:B------:R-:W1:Y:S01]  /*5080*/  MUFU.EX2 R184, R184 ;  /* 0x000000b800b87308 */ /* 0x000e620000000800 */
[C---:B------:R-:W-:Y:S01]  /*5090*/  FSETP.NEU.FTZ.AND P0, PT, R152.reuse, -INF , PT ;  /* 0xff8000009800780b */ /* 0x040fe20003f1d000 */
[----:B------:R-:W-:-:S02]  /*50a0*/  FMUL.FTZ R203, R152, c[0x0][0x2d0] ;  /* 0x0000b40098cb7a20 */ /* 0x000fc40000410000 */
[C---:B------:R-:W-:Y:S01]  /*50b0*/  HMMA.16816.F32 R68, R96.reuse, R76, RZ ;  /* 0x0000004c6044723c */ /* 0x040fe200000018ff */
[----:B------:R-:W-:Y:S02]  /*50c0*/  FADD.FTZ R156, R156, R157 ;  /* 0x0000009d9c9c7221 */ /* 0x000fe40000010000 */
[----:B------:R-:W-:Y:S01]  /*50d0*/  FSEL R203, R203, RZ, P0 ;  /* 0x000000ffcbcb7208 */ /* 0x000fe20000000000 */
[----:B------:R-:W-:Y:S01]  /*50e0*/  MUFU.EX2 R183, R183 ;  /* 0x000000b700b77308 */ /* 0x000fe20000000800 */
[----:B------:R-:W-:Y:S01]  /*50f0*/  FADD.FTZ R156, R153, R156 ;  /* 0x0000009c999c7221 */ /* 0x000fe20000010000 */
[----:B------:R-:W-:Y:S02]  /*5100*/  PLOP3.LUT P0, PT, PT, PT, UP1, 0x40, 0x0 ;  /* 0x000000000000781c */ /* 0x000fe40003f0e818 */
[C---:B------:R-:W-:Y:S01]  /*5110*/  HMMA.16816.F32 R84, R96.reuse, R4, RZ ;  /* 0x000000046054723c */ /* 0x040fe200000018ff */
[--C-:B------:R-:W-:Y:S02]  /*5120*/  FFMA.FTZ R185, R75, c[0x0][0x2d0], -R203.reuse ;  /* 0x0000b4004bb97a23 */ /* 0x100fe400000108cb */
[--C-:B------:R-:W-:Y:S01]  /*5130*/  FFMA.FTZ R188, R140, c[0x0][0x2d0], -R203.reuse ;  /* 0x0000b4008cbc7a23 */ /* 0x100fe200000108cb */
[----:B------:R-:W2:Y:S01]  /*5140*/  MUFU.EX2 R186, R186 ;  /* 0x000000ba00ba7308 */ /* 0x000ea20000000800 */
[--C-:B------:R-:W-:Y:S01]  /*5150*/  FFMA.FTZ R192, R124, c[0x0][0x2d0], -R203.reuse ;  /* 0x0000b4007cc07a23 */ /* 0x100fe200000108cb */
[----:B-1----:R-:W-:Y:S01]  /*5160*/  F2FP.PACK_AB R92, R184, R181 ;  /* 0x000000b5b85c723e */ /* 0x002fe200000000ff */
[--C-:B------:R-:W-:Y:S01]  /*5170*/  FFMA.FTZ R191, R110, c[0x0][0x2d0], -R203.reuse ;  /* 0x0000b4006ebf7a23 */ /* 0x100fe200000108cb */
[----:B------:R-:W-:Y:S01]  /*5180*/  HMMA.16816.F32 R132, R96, R138, RZ ;  /* 0x0000008a6084723c */ /* 0x000fe200000018ff */
[----:B------:R-:W-:-:S02]  /*5190*/  FFMA.FTZ R200, R108, c[0x0][0x2d0], -R203 ;  /* 0x0000b4006cc87a23 */ /* 0x000fc400000108cb */
[--C-:B------:R-:W-:Y:S01]  /*51a0*/  FFMA.FTZ R197, R74, c[0x0][0x2d0], -R203.reuse ;  /* 0x0000b4004ac57a23 */ /* 0x100fe200000108cb */
[----:B------:R-:W-:Y:S01]  /*51b0*/  MUFU.EX2 R185, R185 ;  /* 0x000000b900b97308 */ /* 0x000fe20000000800 */
[--C-:B------:R-:W-:Y:S02]  /*51c0*/  FFMA.FTZ R198, R73, c[0x0][0x2d0], -R203.reuse ;  /* 0x0000b40049c67a23 */ /* 0x100fe400000108cb */
[--C-:B------:R-:W-:Y:S01]  /*51d0*/  FFMA.FTZ R199, R72, c[0x0][0x2d0], -R203.reuse ;  /* 0x0000b40048c77a23 */ /* 0x100fe200000108cb */
[----:B------:R-:W-:Y:S01]  /*51e0*/  HMMA.16816.F32 R116, R96, R122, RZ ;  /* 0x0000007a6074723c */ /* 0x000fe200000018ff */
[----:B------:R-:W-:Y:S02]  /*51f0*/  FADD.FTZ R184, R181, R184 ;  /* 0x000000b8b5b87221 */ /* 0x000fe40000010000 */
[----:B------:R-:W-:Y:S01]  /*5200*/  FFMA.FTZ R233, R187, c[0x0][0x2d0], -R203 ;  /* 0x0000b400bbe97a23 */ /* 0x000fe200000108cb */
[----:B------:R-:W1:Y:S01]  /*5210*/  MUFU.EX2 R188, R188 ;  /* 0x000000bc00bc7308 */ /* 0x000e620000000800 */
[----:B--2---:R-:W-:Y:S01]  /*5220*/  F2FP.PACK_AB R94, R186, R183 ;  /* 0x000000b7ba5e723e */ /* 0x004fe200000000ff */
[----:B------:R-:W-:-:S02]  /*5230*/  FADD.FTZ R183, R183, R184 ;  /* 0x000000b8b7b77221 */ /* 0x000fc40000010000 */
[C---:B------:R-:W-:Y:S02]  /*5240*/  HMMA.16816.F32 R100, R96.reuse, R106, RZ ;  /* 0x0000006a6064723c */ /* 0x040fe400000018ff */
[----:B------:R-:W-:Y:S02]  /*5250*/  FADD.FTZ R186, R186, R183 ;  /* 0x000000b7baba7221 */ /* 0x000fe40000010000 */
[----:B------:R-:W-:Y:S04]  /*5260*/  MUFU.EX2 R192, R192 ;  /* 0x000000c000c07308 */ /* 0x000fe80000000800 */
[----:B------:R-:W-:Y:S04]  /*5270*/  HMMA.16816.F32 R64, R96, R62, RZ ;  /* 0x0000003e6040723c */ /* 0x000fe800000018ff */
[----:B------:R-:W2:Y:S01]  /*5280*/  MUFU.EX2 R191, R191 ;  /* 0x000000bf00bf7308 */ /* 0x000ea20000000800 */
[----:B-1----:R-:W-:Y:S01]  /*5290*/  F2FP.PACK_AB R93, R188, R185 ;  /* 0x000000b9bc5d723e */ /* 0x002fe200000000ff */
[----:B------:R-:W-:-:S02]  /*52a0*/  FADD.FTZ R185, R185, R188 ;  /* 0x000000bcb9b97221 */ /* 0x000fc40000010000 */
[C---:B------:R-:W-:Y:S04]  /*52b0*/  HMMA.16816.F32 R80, R96.reuse, R78, RZ ;  /* 0x0000004e6050723c */ /* 0x040fe800000018ff */
[----:B------:R-:W-:Y:S04]  /*52c0*/  MUFU.EX2 R169, R169 ;  /* 0x000000a900a97308 */ /* 0x000fe80000000800 */
[----:B------:R-:W-:Y:S04]  /*52d0*/  HMMA.16816.F32 R96, R96, R6, RZ ;  /* 0x000000066060723c */ /* 0x000fe800000018ff */
[----:B------:R-:W1:Y:S01]  /*52e0*/  MUFU.EX2 R172, R172 ;  /* 0x000000ac00ac7308 */ /* 0x000e620000000800 */
[----:B--2---:R-:W-:Y:S01]  /*52f0*/  F2FP.PACK_AB R95, R191, R192 ;  /* 0x000000c0bf5f723e */ /* 0x004fe200000000ff */
[----:B------:R-:W-:-:S02]  /*5300*/  FADD.FTZ R192, R192, R185 ;  /* 0x000000b9c0c07221 */ /* 0x000fc40000010000 */
[C---:B------:R-:W-:Y:S02]  /*5310*/  HMMA.16816.F32 R144, R8.reuse, R148, R144 ;  /* 0x000000940890723c */ /* 0x040fe40000001890 */
[----:B------:R-:W-:Y:S02]  /*5320*/  FADD.FTZ R191, R191, R192 ;  /* 0x000000c0bfbf7221 */ /* 0x000fe40000010000 */
[----:B------:R-:W-:Y:S04]  /*5330*/  MUFU.EX2 R171, R171 ;  /* 0x000000ab00ab7308 */ /* 0x000fe80000000800 */
[----:B------:R-:W-:Y:S04]  /*5340*/  HMMA.16816.F32 R128, R8, R48, R128 ;  /* 0x000000300880723c */ /* 0x000fe80000001880 */
[----:B------:R-:W2:Y:S01]  /*5350*/  MUFU.EX2 R234, R234 ;  /* 0x000000ea00ea7308 */ /* 0x000ea20000000800 */
[----:B-1----:R-:W-:Y:S01]  /*5360*/  F2FP.PACK_AB R56, R172, R169 ;  /* 0x000000a9ac38723e */ /* 0x002fe200000000ff */
[----:B------:R-:W-:-:S02]  /*5370*/  FADD.FTZ R169, R169, R158 ;  /* 0x0000009ea9a97221 */ /* 0x000fc40000010000 */
[C---:B------:R-:W-:Y:S02]  /*5380*/  HMMA.16816.F32 R112, R8.reuse, R44, R112 ;  /* 0x0000002c0870723c */ /* 0x040fe40000001870 */
[----:B------:R-:W-:Y:S02]  /*5390*/  FADD.FTZ R172, R172, R169 ;  /* 0x000000a9acac7221 */ /* 0x000fe40000010000 */
[----:B------:R-:W-:Y:S04]  /*53a0*/  MUFU.EX2 R173, R173 ;  /* 0x000000ad00ad7308 */ /* 0x000fe80000000800 */
[----:B------:R-:W-:Y:S04]  /*53b0*/  HMMA.16816.F32 R52, R8, R40, R52 ;  /* 0x000000280834723c */ /* 0x000fe80000001834 */
        /* <DEDUP_REMOVED lines=13> */
[----:B------:R-:W-:Y:S01]  /*5490*/  HMMA.16816.F32 R116, R8, R50, R116 ;  /* 0x000000320874723c */ /* 0x000fe20000001874 */
[----:B--2---:R-:W-:-:S03]  /*54a0*/  F2FP.PACK_AB R59, R176, R175 ;  /* 0x000000afb03b723e */ /* 0x004fc600000000ff */
[----:B------:R-:W1:Y:S01]  /*54b0*/  MUFU.EX2 R196, R196 ;  /* 0x000000c400c47308 */ /* 0x000e620000000800 */
[----:B------:R-:W-:-:S03]  /*54c0*/  FADD.FTZ R175, R175, R174 ;  /* 0x000000aeafaf7221 */ /* 0x000fc60000010000 */
[----:B------:R-:W-:Y:S01]  /*54d0*/  HMMA.16816.F32 R100, R8, R46, R100 ;  /* 0x0000002e0864723c */ /* 0x000fe20000001864 */
[----:B------:R-:W-:-:S03]  /*54e0*/  FADD.FTZ R235, R176, R175 ;  /* 0x000000afb0eb7221 */ /* 0x000fc60000010000 */
[----:B------:R-:W-:Y:S04]  /*54f0*/  MUFU.EX2 R195, R195 ;  /* 0x000000c300c37308 */ /* 0x000fe80000000800 */
[C---:B------:R-:W-:Y:S04]  /*5500*/  HMMA.16816.F32 R64, R8.reuse, R42, R64 ;  /* 0x0000002a0840723c */ /* 0x040fe80000001840 */
[----:B------:R-:W-:Y:S04]  /*5510*/  MUFU.EX2 R194, R194 ;  /* 0x000000c200c27308 */ /* 0x000fe80000000800 */
[C---:B------:R-:W-:Y:S04]  /*5520*/  HMMA.16816.F32 R80, R8.reuse, R38, R80 ;  /* 0x000000260850723c */ /* 0x040fe80000001850 */
[----:B------:R-:W-:Y:S04]  /*5530*/  MUFU.EX2 R200, R200 ;  /* 0x000000c800c87308 */ /* 0x000fe80000000800 */
[----:B------:R-:W-:Y:S01]  /*5540*/  HMMA.16816.F32 R96, R8, R34, R96 ;  /* 0x000000220860723c */ /* 0x000fe20000001860 */
[----:B------:R-:W2:Y:S03]  /*5550*/  LDSM.16.MT88.4 R8, [R212+0x2100] ;  /* 0x00210000d408783b */ /* 0x000ea60000004200 */
[----:B------:R-:W3:Y:S04]  /*5560*/  MUFU.EX2 R197, R197 ;  /* 0x000000c500c57308 */ /* 0x000ee80000000800 */
[C---:B------:R-:W-:Y:S04]  /*5570*/  HMMA.16816.F32 R124, R92.reuse, R120, RZ ;  /* 0x000000785c7c723c */ /* 0x040fe800000018ff */
[----:B------:R-:W-:Y:S04]  /*5580*/  MUFU.EX2 R198, R198 ;  /* 0x000000c600c67308 */ /* 0x000fe80000000800 */
[C---:B------:R-:W-:Y:S04]  /*5590*/  HMMA.16816.F32 R108, R92.reuse, R104, RZ ;  /* 0x000000685c6c723c */ /* 0x040fe800000018ff */
[----:B------:R-:W4:Y:S04]  /*55a0*/  MUFU.EX2 R199, R199 ;  /* 0x000000c700c77308 */ /* 0x000f280000000800 */
[----:B------:R-:W-:Y:S04]  /*55b0*/  HMMA.16816.F32 R88, R92, R4, RZ ;  /* 0x000000045c58723c */ /* 0x000fe800000018ff */
[----:B------:R-:W-:Y:S03]  /*55c0*/  MUFU.EX2 R233, R233 ;  /* 0x000000e900e97308 */ /* 0x000fe60000000800 */
[----:B-1----:R-:W-:Y:S01]  /*55d0*/  F2FP.PACK_AB R4, R196, R193 ;  /* 0x000000c1c404723e */ /* 0x002fe200000000ff */
[----:B------:R-:W-:Y:S01]  /*55e0*/  HMMA.16816.F32 R144, R56, R28, R144 ;  /* 0x0000001c3890723c */ /* 0x000fe20000001890 */
[----:B---3--:R-:W-:Y:S01]  /*55f0*/  F2FP.PACK_AB R5, R197, R200 ;  /* 0x000000c8c505723e */ /* 0x008fe200000000ff */
[----:B------:R-:W-:-:S02]  /*5600*/  FADD.FTZ R193, R193, R186 ;  /* 0x000000bac1c17221 */ /* 0x000fc40000010000 */
[----:B------:R-:W-:Y:S02]  /*5610*/  FADD.FTZ R200, R200, R191 ;  /* 0x000000bfc8c87221 */ /* 0x000fe40000010000 */
[----:B------:R-:W-:Y:S02]  /*5620*/  FADD.FTZ R196, R196, R193 ;  /* 0x000000c1c4c47221 */ /* 0x000fe40000010000 */
[----:B------:R-:W-:Y:S01]  /*5630*/  HMMA.16816.F32 R128, R56, R24, R128 ;  /* 0x000000183880723c */ /* 0x000fe20000001880 */
[----:B------:R-:W-:-:S07]  /*5640*/  FADD.FTZ R197, R197, R200 ;  /* 0x000000c8c5c57221 */ /* 0x000fce0000010000 */
[C---:B------:R-:W-:Y:S08]  /*5650*/  HMMA.16816.F32 R112, R56.reuse, R20, R112 ;  /* 0x000000143870723c */ /* 0x040ff00000001870 */
[C---:B------:R-:W-:Y:S08]  /*5660*/  HMMA.16816.F32 R52, R56.reuse, R16, R52 ;  /* 0x000000103834723c */ /* 0x040ff00000001834 */
[C---:B------:R-:W-:Y:S08]  /*5670*/  HMMA.16816.F32 R68, R56.reuse, R12, R68 ;  /* 0x0000000c3844723c */ /* 0x040ff00000001844 */
[C---:B--2---:R-:W-:Y:S08]  /*5680*/  HMMA.16816.F32 R84, R56.reuse, R8, R84 ;  /* 0x000000083854723c */ /* 0x044ff00000001854 */
[C---:B------:R-:W-:Y:S08]  /*5690*/  HMMA.16816.F32 R132, R56.reuse, R30, R132 ;  /* 0x0000001e3884723c */ /* 0x040ff00000001884 */
[C---:B------:R-:W-:Y:S08]  /*56a0*/  HMMA.16816.F32 R116, R56.reuse, R26, R116 ;  /* 0x0000001a3874723c */ /* 0x040ff00000001874 */
[C---:B------:R-:W-:Y:S08]  /*56b0*/  HMMA.16816.F32 R100, R56.reuse, R22, R100 ;  /* 0x000000163864723c */ /* 0x040ff00000001864 */
[C---:B------:R-:W-:Y:S08]  /*56c0*/  HMMA.16816.F32 R64, R56.reuse, R18, R64 ;  /* 0x000000123840723c */ /* 0x040ff00000001840 */
[C---:B------:R-:W-:Y:S08]  /*56d0*/  HMMA.16816.F32 R80, R56.reuse, R14, R80 ;  /* 0x0000000e3850723c */ /* 0x040ff00000001850 */
[----:B------:R-:W-:Y:S08]  /*56e0*/  HMMA.16816.F32 R96, R56, R10, R96 ;  /* 0x0000000a3860723c */ /* 0x000ff00000001860 */
[C---:B------:R-:W-:Y:S08]  /*56f0*/  HMMA.16816.F32 R56, R92.reuse, R60, RZ ;  /* 0x0000003c5c38723c */ /* 0x040ff000000018ff */
[C---:B------:R-:W-:Y:S08]  /*5700*/  HMMA.16816.F32 R72, R92.reuse, R76, RZ ;  /* 0x0000004c5c48723c */ /* 0x040ff000000018ff */
[C---:B------:R-:W-:Y:S08]  /*5710*/  HMMA.16816.F32 R140, R92.reuse, R136, RZ ;  /* 0x000000885c8c723c */ /* 0x040ff000000018ff */
[C---:B------:R-:W-:Y:S08]  /*5720*/  HMMA.16816.F32 R136, R92.reuse, R138, RZ ;  /* 0x0000008a5c88723c */ /* 0x040ff000000018ff */
[C---:B------:R-:W-:Y:S08]  /*5730*/  HMMA.16816.F32 R120, R92.reuse, R122, RZ ;  /* 0x0000007a5c78723c */ /* 0x040ff000000018ff */
[C---:B------:R-:W-:Y:S08]  /*5740*/  HMMA.16816.F32 R104, R92.reuse, R106, RZ ;  /* 0x0000006a5c68723c */ /* 0x040ff000000018ff */
[C---:B------:R-:W-:Y:S08]  /*5750*/  HMMA.16816.F32 R60, R92.reuse, R62, RZ ;  /* 0x0000003e5c3c723c */ /* 0x040ff000000018ff */
[C---:B------:R-:W-:Y:S08]  /*5760*/  HMMA.16816.F32 R76, R92.reuse, R78, RZ ;  /* 0x0000004e5c4c723c */ /* 0x040ff000000018ff */
[----:B------:R-:W-:Y:S07]  /*5770*/  HMMA.16816.F32 R92, R92, R6, RZ ;  /* 0x000000065c5c723c */ /* 0x000fee00000018ff */
[----:B------:R-:W-:Y:S01]  /*5780*/  F2FP.PACK_AB R6, R194, R195 ;  /* 0x000000c3c206723e */ /* 0x000fe200000000ff */
[----:B------:R-:W-:Y:S01]  /*5790*/  FADD.FTZ R195, R195, R196 ;  /* 0x000000c4c3c37221 */ /* 0x000fe20000010000 */
[----:B----4-:R-:W-:Y:S01]  /*57a0*/  F2FP.PACK_AB R7, R199, R198 ;  /* 0x000000c6c707723e */ /* 0x010fe200000000ff */
[----:B------:R-:W-:-:S02]  /*57b0*/  FADD.FTZ R198, R198, R197 ;  /* 0x000000c5c6c67221 */ /* 0x000fc40000010000 */
[----:B------:R-:W-:Y:S02]  /*57c0*/  FADD.FTZ R195, R194, R195 ;  /* 0x000000c3c2c37221 */ /* 0x000fe40000010000 */
[----:B------:R-:W-:Y:S02]  /*57d0*/  FADD.FTZ R199, R199, R198 ;  /* 0x000000c6c7c77221 */ /* 0x000fe40000010000 */
[C---:B------:R-:W-:Y:S07]  /*57e0*/  HMMA.16816.F32 R124, R4.reuse, R48, R124 ;  /* 0x00000030047c723c */ /* 0x040fee000000187c */
[--C-:B------:R-:W-:Y:S01]  /*57f0*/  FFMA.FTZ R48, R182, c[0x0][0x2d0], -R201.reuse ;  /* 0x0000b400b6307a23 */ /* 0x100fe200000108c9 */
[C---:B------:R-:W-:Y:S05]  /*5800*/  HMMA.16816.F32 R108, R4.reuse, R44, R108 ;  /* 0x0000002c046c723c */ /* 0x040fea000000186c */
[----:B------:R-:W-:Y:S02]  /*5810*/  MUFU.EX2 R48, R48 ;  /* 0x0000003000307308 */ /* 0x000fe40000000800 */
[----:B------:R-:W-:Y:S01]  /*5820*/  FFMA.FTZ R45, R179, c[0x0][0x2d0], -R201 ;  /* 0x0000b400b32d7a23 */ /* 0x000fe200000108c9 */
[C---:B------:R-:W-:Y:S05]  /*5830*/  HMMA.16816.F32 R88, R4.reuse, R32, R88 ;  /* 0x000000200458723c */ /* 0x040fea0000001858 */
[----:B------:R-:W1:Y:S02]  /*5840*/  MUFU.EX2 R45, R45 ;  /* 0x0000002d002d7308 */ /* 0x000e640000000800 */
[--C-:B------:R-:W-:Y:S01]  /*5850*/  FFMA.FTZ R32, R180, c[0x0][0x2d0], -R203.reuse ;  /* 0x0000b400b4207a23 */ /* 0x100fe200000108cb */
[----:B------:R-:W-:Y:S01]  /*5860*/  HMMA.16816.F32 R56, R4, R40, R56 ;  /* 0x000000280438723c */ /* 0x000fe20000001838 */
[----:B------:R-:W-:-:S04]  /*5870*/  FFMA.FTZ R33, R190, c[0x0][0x2d0], -R203 ;  /* 0x0000b400be217a23 */ /* 0x000fc800000108cb */
[----:B------:R-:W-:Y:S02]  /*5880*/  MUFU.EX2 R32, R32 ;  /* 0x0000002000207308 */ /* 0x000fe40000000800 */
[--C-:B------:R-:W-:Y:S01]  /*5890*/  FFMA.FTZ R40, R178, c[0x0][0x2d0], -R201.reuse ;  /* 0x0000b400b2287a23 */ /* 0x100fe200000108c9 */
[C---:B------:R-:W-:Y:S05]  /*58a0*/  HMMA.16816.F32 R72, R4.reuse, R36, R72 ;  /* 0x000000240448723c */ /* 0x040fea0000001848 */
[----:B------:R-:W2:Y:S02]  /*58b0*/  MUFU.EX2 R33, R33 ;  /* 0x0000002100217308 */ /* 0x000ea40000000800 */
[----:B------:R-:W-:Y:S01]  /*58c0*/  FFMA.FTZ R37, R177, c[0x0][0x2d0], -R201 ;  /* 0x0000b400b1257a23 */ /* 0x000fe200000108c9 */
[----:B------:R-:W-:Y:S01]  /*58d0*/  HMMA.16816.F32 R140, R4, R148, R140 ;  /* 0x00000094048c723c */ /* 0x000fe2000000188c */
[----:B------:R-:W-:-:S04]  /*58e0*/  FFMA.FTZ R36, R189, c[0x0][0x2d0], -R203 ;  /* 0x0000b400bd247a23 */ /* 0x000fc800000108cb */
[----:B------:R-:W-:Y:S03]  /*58f0*/  MUFU.EX2 R40, R40 ;  /* 0x0000002800287308 */ /* 0x000fe60000000800 */
[C---:B------:R-:W-:Y:S05]  /*5900*/  HMMA.16816.F32 R136, R4.reuse, R150, R136 ;  /* 0x000000960488723c */ /* 0x040fea0000001888 */
[----:B------:R-:W3:Y:S03]  /*5910*/  MUFU.EX2 R37, R37 ;  /* 0x0000002500257308 */ /* 0x000ee60000000800 */
[C---:B------:R-:W-:Y:S05]  /*5920*/  HMMA.16816.F32 R120, R4.reuse, R50, R120 ;  /* 0x000000320478723c */ /* 0x040fea0000001878 */
[----:B------:R-:W4:Y:S03]  /*5930*/  MUFU.EX2 R36, R36 ;  /* 0x0000002400247308 */ /* 0x000f260000000800 */
[C---:B------:R-:W-:Y:S08]  /*5940*/  HMMA.16816.F32 R104, R4.reuse, R46, R104 ;  /* 0x0000002e0468723c */ /* 0x040ff00000001868 */
[C---:B------:R-:W-:Y:S08]  /*5950*/  HMMA.16816.F32 R60, R4.reuse, R42, R60 ;  /* 0x0000002a043c723c */ /* 0x040ff0000000183c */
[C---:B------:R-:W-:Y:S08]  /*5960*/  HMMA.16816.F32 R76, R4.reuse, R38, R76 ;  /* 0x00000026044c723c */ /* 0x040ff0000000184c */
[----:B------:R-:W-:Y:S07]  /*5970*/  HMMA.16816.F32 R92, R4, R34, R92 ;  /* 0x00000022045c723c */ /* 0x000fee000000185c */
[----:B-1----:R-:W-:Y:S01]  /*5980*/  F2FP.PACK_AB R4, R45, R48 ;  /* 0x000000302d04723e */ /* 0x002fe200000000ff */
[----:B------:R-:W-:Y:S01]  /*5990*/  FADD.FTZ R48, R48, R195 ;  /* 0x000000c330307221 */ /* 0x000fe20000010000 */
[----:B--2---:R-:W-:Y:S01]  /*59a0*/  F2FP.PACK_AB R5, R33, R32 ;  /* 0x000000202105723e */ /* 0x004fe200000000ff */
[----:B------:R-:W-:Y:S01]  /*59b0*/  FADD.FTZ R32, R32, R199 ;  /* 0x000000c720207221 */ /* 0x000fe20000010000 */
[----:B---3--:R-:W-:Y:S01]  /*59c0*/  F2FP.PACK_AB R6, R37, R40 ;  /* 0x000000282506723e */ /* 0x008fe200000000ff */
[----:B------:R-:W-:Y:S01]  /*59d0*/  FADD.FTZ R45, R45, R48 ;  /* 0x000000302d2d7221 */ /* 0x000fe20000010000 */
[----:B----4-:R-:W-:Y:S01]  /*59e0*/  F2FP.PACK_AB R7, R233, R36 ;  /* 0x00000024e907723e */ /* 0x010fe200000000ff */
[----:B------:R-:W-:-:S02]  /*59f0*/  FADD.FTZ R33, R33, R32 ;  /* 0x0000002021217221 */ /* 0x000fc40000010000 */
[----:B------:R-:W-:Y:S02]  /*5a00*/  FADD.FTZ R40, R40, R45 ;  /* 0x0000002d28287221 */ /* 0x000fe40000010000 */
[----:B------:R-:W-:Y:S02]  /*5a10*/  FADD.FTZ R36, R36, R33 ;  /* 0x0000002124247221 */ /* 0x000fe40000010000 */
[----:B------:R-:W-:Y:S01]  /*5a20*/  HMMA.16816.F32 R140, R4, R28, R140 ;  /* 0x0000001c048c723c */ /* 0x000fe2000000188c */
[----:B------:R-:W-:Y:S02]  /*5a30*/  FADD.FTZ R232, R37, R40 ;  /* 0x0000002825e87221 */ /* 0x000fe40000010000 */
[----:B------:R-:W-:-:S05]  /*5a40*/  FADD.FTZ R233, R233, R36 ;  /* 0x00000024e9e97221 */ /* 0x000fca0000010000 */
[C---:B------:R-:W-:Y:S08]  /*5a50*/  HMMA.16816.F32 R136, R4.reuse, R30, R136 ;  /* 0x0000001e0488723c */ /* 0x040ff00000001888 */
        /* <DEDUP_REMOVED lines=9> */
[----:B------:R-:W-:Y:S01]  /*5af0*/  HMMA.16816.F32 R92, R4, R10, R92 ;  /* 0x0000000a045c723c */ /* 0x000fe2000000185c */
[----:B------:R-:W-:Y:S07]  /*5b00*/  @P0 BRA `(.L_x_403) ;  /* 0x0000015000000947 */ /* 0x000fee0003800000 */
[----:B------:R-:W-:Y:S01]  /*5b10*/  ISETP.LT.AND P0, PT, RZ, UR4, PT ;  /* 0x00000004ff007c0c */ /* 0x000fe2000bf01270 */
[----:B------:R-:W-:-:S02]  /*5b20*/  UIADD3 UR9, UR4, -0x1, URZ ;  /* 0xffffffff04097890 */ /* 0x000fc4000fffe03f */
[----:B------:R-:W-:-:S10]  /*5b30*/  ULDC UR7, c[0x0][0x32c] ;  /* 0x0000cb0000077ab9 */ /* 0x000fd40000000800 */
[----:B------:R-:W-:Y:S05]  /*5b40*/  @P0 BRA `(.L_x_404) ;  /* 0x0000008000000947 */ /* 0x000fea0003800000 */
[----:B------:R-:W-:Y:S02]  /*5b50*/  UISETP.NE.AND UP0, UPT, UR7, 0x1, UPT ;  /* 0x000000010700788c */ /* 0x000fe4000bf05270 */
[----:B------:R-:W-:-:S03]  /*5b60*/  UIADD3 UR9, -UR4, URZ, URZ ;  /* 0x0000003f04097290 */ /* 0x000fc6000fffe13f */
[----:B------:R-:W-:Y:S02]  /*5b70*/  ULDC.64 UR4, c[0x0][0x330] ;  /* 0x0000cc0000047ab9 */ /* 0x000fe40000000a00 */
[----:B------:R-:W-:-:S07]  /*5b80*/  UIMAD.WIDE.U32 UR14, UR9, UR4, URZ ;  /* 0x00000004090e72a5 */ /* 0x000fce000f8e003f */
[----:B------:R-:W-:Y:S02]  /*5b90*/  @UP0 UMOV UR11, UR15 ;  /* 0x0000000f000b0c82 */ /* 0x000fe40008000000 */
[----:B------:R-:W-:-:S04]  /*5ba0*/  @UP0 USHF.R.U32.HI UR9, URZ, UR5, UR11 ;  /* 0x000000053f090299 */ /* 0x000fc8000801160b */
[----:B------:R-:W-:Y:S01]  /*5bb0*/  ULOP3.LUT UR9, URZ, UR9, URZ, 0x33, !UPT ;  /* 0x000000093f097292 */ /* 0x000fe2000f8e333f */
[----:B------:R-:W-:Y:S05]  /*5bc0*/  BRA `(.L_x_405) ;  /* 0x0000005000007947 */ /* 0x000fea0003800000 */
.L_x_404:
[----:B------:R-:W-:Y:S02]  /*5bd0*/  UISETP.NE.AND UP0, UPT, UR7, 0x1, UPT ;  /* 0x000000010700788c */ /* 0x000fe4000bf05270 */
[----:B------:R-:W-:Y:S02]  /*5be0*/  ULDC.64 UR4, c[0x0][0x330] ;  /* 0x0000cc0000047ab9 */ /* 0x000fe40000000a00 */
[----:B------:R-:W-:-:S07]  /*5bf0*/  UIMAD.WIDE.U32 UR14, UR9, UR4, URZ ;  /* 0x00000004090e72a5 */ /* 0x000fce000f8e003f */
[----:B------:R-:W-:Y:S02]  /*5c00*/  @UP0 UMOV UR11, UR15 ;  /* 0x0000000f000b0c82 */ /* 0x000fe40008000000 */
[----:B------:R-:W-:Y:S02]  /*5c10*/  @UP0 USHF.R.U32.HI UR9, URZ, UR5, UR11 ;  /* 0x000000053f090299 */ /* 0x000fe4000801160b */
.L_x_405:
[----:B------:R-:W-:Y:S02]  /*5c20*/  ULDC UR4, c[0x0][0x32c] ;  /* 0x0000cb0000047ab9 */ /* 0x000fe40000000800 */
[----:B------:R-:W-:-:S04]  /*5c30*/  UIMAD UR4, UR9, UR7, UR4 ;  /* 0x00000007090472a4 */ /* 0x000fc8000f8e0204 */
[----:B------:R-:W-:-:S04]  /*5c40*/  UISETP.LT.AND UP0, UPT, UR8, UR4, UPT ;  /* 0x000000040800728c */ /* 0x000fc8000bf01270 */
[----:B------:R-:W-:-:S03]  /*5c50*/  USEL UR8, UR8, UR4, UP0 ;  /* 0x0000000408087287 */ /* 0x000fc60008000000 */
.L_x_403:
[----:B------:R-:W1:Y:S01]  /*5c60*/  R2UR UR7, R219 ;  /* 0x00000000db0773c2 */ /* 0x000e6200000e0000 */
[----:B------:R-:W-:-:S04]  /*5c70*/  UIMAD.WIDE UR4, UR8, 0x2aaaaaab, URZ ;  /* 0x2aaaaaab080478a5 */ /* 0x000fc8000f8e023f */
[----:B------:R-:W-:-:S04]  /*5c80*/  USHF.R.U32.HI UR4, URZ, 0x1f, UR5 ;  /* 0x0000001f3f047899 */ /* 0x000fc80008011605 */
[----:B------:R-:W-:-:S04]  /*5c90*/  ULEA.HI.SX32 UR4, UR5, UR4, 0x1d ;  /* 0x0000000405047291 */ /* 0x000fc8000f8fea3f */
[----:B-1----:R-:W-:-:S04]  /*5ca0*/  UISETP.LT.AND UP0, UPT, UR7, UR4, UPT ;  /* 0x000000040700728c */ /* 0x002fc8000bf01270 */
[----:B------:R-:W-:-:S06]  /*5cb0*/  USEL UR4, UR7, UR4, !UP0 ;  /* 0x0000000407047287 */ /* 0x000fcc000c000000 */
[----:B------:R-:W-:-:S13]  /*5cc0*/  ISETP.GE.AND P0, PT, R238, UR4, PT ;  /* 0x00000004ee007c0c */ /* 0x000fda000bf06270 */
[----:B------:R-:W-:Y:S05]  /*5cd0*/  @!P0 BRA `(.L_x_406) ;  /* 0x000044f000008947 */ /* 0x000fea0003800000 */
[----:B------:R-:W-:Y:S01]  /*5ce0*/  IADD3 R243, P0, R220, 0x20, RZ ;  /* 0x00000020dcf37810 */ /* 0x000fe20007f1e0ff */
[----:B------:R-:W-:Y:S01]  /*5cf0*/  IMAD.MOV.U32 R150, RZ, RZ, R2 ;  /* 0x000000ffff967224 */ /* 0x000fe200078e0002 */
[----:B------:R-:W-:Y:S01]  /*5d00*/  IADD3 R203, P1, R224, 0x20, RZ ;  /* 0x00000020e0cb7810 */ /* 0x000fe20007f3e0ff */
[----:B------:R-:W-:Y:S01]  /*5d10*/  IMAD.MOV.U32 R151, RZ, RZ, R3 ;  /* 0x000000ffff977224 */ /* 0x000fe200078e0003 */
[-C--:B------:R-:W-:Y:S01]  /*5d20*/  IADD3.X R242, RZ, R231.reuse, RZ, P0, !PT ;  /* 0x000000e7fff27210 */ /* 0x080fe200007fe4ff */
[----:B------:R-:W-:Y:S01]  /*5d30*/  IMAD.MOV.U32 R148, RZ, RZ, R152 ;  /* 0x000000ffff947224 */ /* 0x000fe200078e0098 */
[----:B------:R-:W-:Y:S01]  /*5d40*/  IADD3 R241, P2, R220, 0x40, RZ ;  /* 0x00000040dcf17810 */ /* 0x000fe20007f5e0ff */
[----:B------:R-:W-:Y:S01]  /*5d50*/  IMAD.MOV.U32 R149, RZ, RZ, R0 ;  /* 0x000000ffff957224 */ /* 0x000fe200078e0000 */
[----:B------:R-:W-:Y:S01]  /*5d60*/  IADD3 R201, P0, R224, 0x40, RZ ;  /* 0x00000040e0c97810 */ /* 0x000fe20007f1e0ff */
[----:B------:R-:W-:Y:S01]  /*5d70*/  IMAD.X R202, RZ, RZ, R237, P1 ;  /* 0x000000ffffca7224 */ /* 0x000fe200008e06ed */
[----:B------:R-:W-:-:S02]  /*5d80*/  IADD3.X R240, RZ, R231, RZ, P2, !PT ;  /* 0x000000e7fff07210 */ /* 0x000fc400017fe4ff */
[----:B------:R-:W-:Y:S02]  /*5d90*/  IADD3.X R200, RZ, R237, RZ, P0, !PT ;  /* 0x000000edffc87210 */ /* 0x000fe400007fe4ff */
.L_x_425:
[----:B------:R-:W-:Y:S04]  /*5da0*/  DEPBAR.LE SB0, 0x0 ;  /* 0x000080000000791a */ /* 0x000fe80000000000 */
[----:B------:R-:W-:Y:S01]  /*5db0*/  BAR.SYNC.DEFER_BLOCKING 0x0 ;  /* 0x0000000000007b1d */ /* 0x000fe20000010000 */
[----:B------:R-:W-:Y:S05]  /*5dc0*/  ISETP.GT.AND P0, PT, R219, R238, PT ;  /* 0x000000eedb00720c */ /* 0x000fea0003f04270 */
[----:B------:R1:W2:Y:S04]  /*5dd0*/  LDSM.16.M88.4 R152, [R217+0x4900] ;  /* 0x00490000d998783b */ /* 0x0002a80000000200 */
[----:B------:R1:W3:Y:S04]  /*5de0*/  LDSM.16.M88.4 R160, [R217+0x5900] ;  /* 0x00590000d9a0783b */ /* 0x0002e80000000200 */
[----:B------:R1:W4:Y:S04]  /*5df0*/  LDSM.16.M88.4 R156, [R216+0x2500] ;  /* 0x00250000d89c783b */ /* 0x0003280000000200 */
[----:B------:R1:W1:Y:S04]  /*5e00*/  LDSM.16.M88.4 R164, [R216+0x2900] ;  /* 0x00290000d8a4783b */ /* 0x0002680000000200 */
[----:B------:R1:W1:Y:S04]  /*5e10*/  LDSM.16.M88.4 R168, [R216+0x2d00] ;  /* 0x002d0000d8a8783b */ /* 0x0002680000000200 */
[----:B------:R1:W1:Y:S04]  /*5e20*/  LDSM.16.M88.4 R172, [R213+0x4900] ;  /* 0x00490000d5ac783b */ /* 0x0002680000000200 */
[----:B------:R1:W1:Y:S04]  /*5e30*/  LDSM.16.M88.4 R180, [R213+0x5900] ;  /* 0x00590000d5b4783b */ /* 0x0002680000000200 */
[----:B------:R1:W1:Y:S04]  /*5e40*/  LDSM.16.M88.4 R176, [R215] ;  /* 0x00000000d7b0783b */ /* 0x0002680000000200 */
[----:B------:R1:W1:Y:S04]  /*5e50*/  LDSM.16.M88.4 R184, [R211] ;  /* 0x00000000d3b8783b */ /* 0x0002680000000200 */
[----:B------:R1:W1:Y:S01]  /*5e60*/  LDSM.16.M88.4 R188, [R210] ;  /* 0x00000000d2bc783b */ /* 0x0002620000000200 */
[----:B------:R-:W-:-:S05]  /*5e70*/  @P0 BRA `(.L_x_407) ;  /* 0x000002b000000947 */ /* 0x000fca0003800000 */
[----:B------:R-:W-:Y:S01]  /*5e80*/  SHF.R.S32.HI R3, RZ, 0x1f, R238 ;  /* 0x0000001fff037819 */ /* 0x000fe200000114ee */
[C---:B------:R-:W-:Y:S04]  /*5e90*/  IMAD.WIDE.U32 R4, R238.reuse, c[0x0][0x208], RZ ;  /* 0x00008200ee047a25 */ /* 0x040fe800078e00ff */
[----:B------:R-:W-:Y:S04]  /*5ea0*/  IMAD R3, R3, c[0x0][0x208], RZ ;  /* 0x0000820003037a24 */ /* 0x000fe800078e02ff */
[----:B------:R-:W-:Y:S04]  /*5eb0*/  IMAD R3, R238, c[0x0][0x20c], R3 ;  /* 0x00008300ee037a24 */ /* 0x000fe800078e0203 */
[----:B------:R-:W-:Y:S02]  /*5ec0*/  IMAD.IADD R3, R5, 0x1, R3 ;  /* 0x0000000105037824 */ /* 0x000fe400078e0203 */
[----:B------:R-:W-:Y:S04]  /*5ed0*/  IMAD.WIDE.U32 R4, R4, 0x30, RZ ;  /* 0x0000003004047825 */ /* 0x000fe800078e00ff */
[----:B------:R-:W-:Y:S01]  /*5ee0*/  IMAD R3, R3, 0x30, RZ ;  /* 0x0000003003037824 */ /* 0x000fe200078e02ff */
[-C--:B------:R-:W-:Y:S02]  /*5ef0*/  IADD3 R9, P0, R220, R4.reuse, RZ ;  /* 0x00000004dc097210 */ /* 0x080fe40007f1e0ff */
[-C--:B------:R-:W-:Y:S01]  /*5f00*/  IADD3 R7, P1, R241, R4.reuse, RZ ;  /* 0x00000004f1077210 */ /* 0x080fe20007f3e0ff */
[----:B------:R-:W-:Y:S01]  /*5f10*/  IMAD.IADD R3, R5, 0x1, R3 ;  /* 0x0000000105037824 */ /* 0x000fe200078e0203 */
[----:B------:R-:W-:Y:S03]  /*5f20*/  LEA R12, P2, R9, c[0x0][0x1f8], 0x1 ;  /* 0x00007e00090c7a11 */ /* 0x000fe600078408ff */
[----:B------:R-:W-:Y:S01]  /*5f30*/  IMAD.X R0, R3, 0x1, R231, P0 ;  /* 0x0000000103007824 */ /* 0x000fe200000e06e7 */
[-C--:B------:R-:W-:Y:S01]  /*5f40*/  IADD3 R5, P0, R243, R4.reuse, RZ ;  /* 0x00000004f3057210 */ /* 0x080fe20007f1e0ff */
[----:B------:R-:W-:Y:S01]  /*5f50*/  IMAD.X R2, R3, 0x1, R240, P1 ;  /* 0x0000000103027824 */ /* 0x000fe200008e06f0 */
[----:B------:R-:W-:Y:S02]  /*5f60*/  LEA R6, P1, R7, c[0x0][0x1f8], 0x1 ;  /* 0x00007e0007067a11 */ /* 0x000fe400078208ff */
[----:B------:R-:W-:Y:S01]  /*5f70*/  LEA.HI.X R13, R9, c[0x0][0x1fc], R0, 0x1, P2 ;  /* 0x00007f00090d7a11 */ /* 0x000fe200010f0c00 */
[----:B------:R-:W-:Y:S01]  /*5f80*/  IMAD.X R0, R3, 0x1, R242, P0 ;  /* 0x0000000103007824 */ /* 0x000fe200000e06f2 */
[C---:B------:R-:W-:Y:S02]  /*5f90*/  LEA R10, P2, R5.reuse, c[0x0][0x1f8], 0x1 ;  /* 0x00007e00050a7a11 */ /* 0x040fe400078408ff */
[----:B------:R-:W-:Y:S01]  /*5fa0*/  @!P3 IADD3 R4, P0, R226, R4, RZ ;  /* 0x00000004e204b210 */ /* 0x000fe20007f1e0ff */
[----:B------:R-:W-:Y:S01]  /*5fb0*/  @!PT LDS RZ, [RZ] ;  /* 0x00000000fffff984 */ /* 0x000fe20000000800 */
[----:B------:R-:W-:Y:S01]  /*5fc0*/  @!PT LDS RZ, [RZ] ;  /* 0x00000000fffff984 */ /* 0x000fe20000000800 */
[----:B------:R-:W-:Y:S01]  /*5fd0*/  @!PT LDS RZ, [RZ] ;  /* 0x00000000fffff984 */ /* 0x000fe20000000800 */
[----:B------:R4:W-:Y:S01]  /*5fe0*/  LDGSTS.E.BYPASS.LTC128B.128 [R218+0x100], [R12.64], !P6 ;  /* 0x001000000cda7fae */ /* 0x0009e2000f101d4c */
[----:B------:R-:W-:Y:S02]  /*5ff0*/  LEA.HI.X R11, R5, c[0x0][0x1fc], R0, 0x1, P2 ;  /* 0x00007f00050b7a11 */ /* 0x000fe400010f0c00 */
[C---:B------:R-:W-:Y:S01]  /*6000*/  @!P3 IADD3 R0, P2, R4.reuse, R220, RZ ;  /* 0x000000dc0400b210 */ /* 0x040fe20007f5e0ff */
[----:B------:R-:W-:Y:S01]  /*6010*/  @!P3 IMAD.X R3, R3, 0x1, R223, P0 ;  /* 0x000000010303b824 */ /* 0x000fe200000e06df */
[----:B------:R-:W-:Y:S01]  /*6020*/  LEA.HI.X R7, R7, c[0x0][0x1fc], R2, 0x1, P1 ;  /* 0x00007f0007077a11 */ /* 0x000fe200008f0c02 */
[----:B------:R4:W-:Y:S01]  /*6030*/  LDGSTS.E.BYPASS.LTC128B.128 [R218+0xd00], [R10.64], !P5 ;  /* 0x00d000000ada7fae */ /* 0x0009e2000e901d4c */
[----:B------:R-:W-:Y:S01]  /*6040*/  @!P3 IADD3 R2, P1, R4, R243, RZ ;  /* 0x000000f30402b210 */ /* 0x000fe20007f3e0ff */
[C---:B------:R-:W-:Y:S01]  /*6050*/  @!P3 IMAD.X R5, R3.reuse, 0x1, R231, P2 ;  /* 0x000000010305b824 */ /* 0x040fe200010e06e7 */
[----:B------:R-:W-:Y:S02]  /*6060*/  @!P3 LEA R14, P2, R0, c[0x0][0x1f8], 0x1 ;  /* 0x00007e00000eba11 */ /* 0x000fe400078408ff */
[----:B------:R4:W-:Y:S01]  /*6070*/  LDGSTS.E.BYPASS.LTC128B.128 [R218+0x1900], [R6.64], !P4 ;  /* 0x0190000006da7fae */ /* 0x0009e2000e101d4c */
[----:B------:R-:W-:Y:S01]  /*6080*/  @!P3 IADD3 R4, P0, R4, R241, RZ ;  /* 0x000000f10404b210 */ /* 0x000fe20007f1e0ff */
[C---:B------:R-:W-:Y:S01]  /*6090*/  @!P3 IMAD.X R9, R3.reuse, 0x1, R242, P1 ;  /* 0x000000010309b824 */ /* 0x040fe200008e06f2 */
[----:B------:R-:W-:Y:S02]  /*60a0*/  @!P3 LEA.HI.X R15, R0, c[0x0][0x1fc], R5, 0x1, P2 ;  /* 0x00007f00000fba11 */ /* 0x000fe400010f0c05 */
[----:B------:R-:W-:Y:S01]  /*60b0*/  @!P3 LEA R8, P1, R2, c[0x0][0x1f8], 0x1 ;  /* 0x00007e000208ba11 */ /* 0x000fe200078208ff */
[----:B------:R-:W-:Y:S01]  /*60c0*/  @!P3 IMAD.X R3, R3, 0x1, R240, P0 ;  /* 0x000000010303b824 */ /* 0x000fe200000e06f0 */
[----:B------:R-:W-:Y:S01]  /*60d0*/  @!P3 LEA R16, P0, R4, c[0x0][0x1f8], 0x1 ;  /* 0x00007e000410ba11 */ /* 0x000fe200078008ff */
[----:B------:R4:W-:Y:S01]  /*60e0*/  @!P3 LDGSTS.E.BYPASS.LTC128B.128 [R218+0x900], [R14.64], !P6 ;  /* 0x009000000edabfae */ /* 0x0009e2000f101d4c */
[----:B------:R-:W-:Y:S02]  /*60f0*/  @!P3 LEA.HI.X R9, R2, c[0x0][0x1fc], R9, 0x1, P1 ;  /* 0x00007f000209ba11 */ /* 0x000fe400008f0c09 */
[----:B------:R-:W-:Y:S03]  /*6100*/  @!P3 LEA.HI.X R17, R4, c[0x0][0x1fc], R3, 0x1, P0 ;  /* 0x00007f000411ba11 */ /* 0x000fe600000f0c03 */
[----:B------:R4:W-:Y:S05]  /*6110*/  @!P3 LDGSTS.E.BYPASS.LTC128B.128 [R218+0x1500], [R8.64], !P5 ;  /* 0x0150000008dabfae */ /* 0x0009ea000e901d4c */
[----:B------:R4:W-:Y:S02]  /*6120*/  @!P3 LDGSTS.E.BYPASS.LTC128B.128 [R218+0x2100], [R16.64], !P4 ;  /* 0x0210000010dabfae */ /* 0x0009e4000e101d4c */
.L_x_407:
[-C--:B--2-4-:R-:W-:Y:S01]  /*6130*/  HMMA.16816.F32 R4, R152, R156.reuse, RZ ;  /* 0x0000009c9804723c */ /* 0x094fe200000018ff */
[----:B------:R-:W-:Y:S02]  /*6140*/  LDSM.16.M88.4 R192, [R216+0x3100] ;  /* 0x00310000d8c0783b */ /* 0x000fe40000000200 */
[----:B------:R-:W-:Y:S05]  /*6150*/  ISETP.GT.AND P0, PT, R238, R219, PT ;  /* 0x000000dbee00720c */ /* 0x000fea0003f04270 */
[C---:B---3--:R-:W-:Y:S01]  /*6160*/  HMMA.16816.F32 R8, R160.reuse, R156, RZ ;  /* 0x0000009ca008723c */ /* 0x048fe200000018ff */
[----:B------:R-:W0:Y:S07]  /*6170*/  LDGDEPBAR ;  /* 0x00000000000079af */ /* 0x000e2e0000000000 */
[-C--:B------:R-:W-:Y:S01]  /*6180*/  HMMA.16816.F32 R12, R160, R158.reuse, RZ ;  /* 0x0000009ea00c723c */ /* 0x080fe200000018ff */
[----:B------:R-:W-:Y:S07]  /*6190*/  LDSM.16.M88.4 R196, [R217+0x7900] ;  /* 0x00790000d9c4783b */ /* 0x000fee0000000200 */
[C---:B------:R-:W-:Y:S01]  /*61a0*/  HMMA.16816.F32 R16, R152.reuse, R158, RZ ;  /* 0x0000009e9810723c */ /* 0x040fe200000018ff */
[----:B------:R-:W2:Y:S07]  /*61b0*/  LDSM.16.M88.4 R156, [R217+0x6900] ;  /* 0x00690000d99c783b */ /* 0x000eae0000000200 */
[-C--:B-1----:R-:W-:Y:S08]  /*61c0*/  HMMA.16816.F32 R20, R152, R164.reuse, RZ ;  /* 0x000000a49814723c */ /* 0x082ff000000018ff */
[C---:B------:R-:W-:Y:S08]  /*61d0*/  HMMA.16816.F32 R24, R160.reuse, R164, RZ ;  /* 0x000000a4a018723c */ /* 0x040ff000000018ff */
[-C--:B------:R-:W-:Y:S08]  /*61e0*/  HMMA.16816.F32 R28, R160, R166.reuse, RZ ;  /* 0x000000a6a01c723c */ /* 0x080ff000000018ff */
[C---:B------:R-:W-:Y:S01]  /*61f0*/  HMMA.16816.F32 R32, R152.reuse, R166, RZ ;  /* 0x000000a69820723c */ /* 0x040fe200000018ff */
[----:B------:R-:W1:Y:S07]  /*6200*/  LDSM.16.M88.4 R164, [R216+0x3500] ;  /* 0x00350000d8a4783b */ /* 0x000e6e0000000200 */
[-C--:B------:R-:W-:Y:S08]  /*6210*/  HMMA.16816.F32 R36, R152, R168.reuse, RZ ;  /* 0x000000a89824723c */ /* 0x080ff000000018ff */
[C---:B------:R-:W-:Y:S08]  /*6220*/  HMMA.16816.F32 R40, R160.reuse, R168, RZ ;  /* 0x000000a8a028723c */ /* 0x040ff000000018ff */
[-C--:B------:R-:W-:Y:S01]  /*6230*/  HMMA.16816.F32 R44, R160, R170.reuse, RZ ;  /* 0x000000aaa02c723c */ /* 0x080fe200000018ff */
[----:B------:R-:W-:Y:S07]  /*6240*/  LDSM.16.M88.4 R160, [R213+0x6900] ;  /* 0x00690000d5a0783b */ /* 0x000fee0000000200 */
[----:B------:R-:W-:Y:S01]  /*6250*/  HMMA.16816.F32 R48, R152, R170, RZ ;  /* 0x000000aa9830723c */ /* 0x000fe200000018ff */
[----:B------:R-:W3:Y:S07]  /*6260*/  LDSM.16.M88.4 R152, [R216+0x3900] ;  /* 0x00390000d898783b */ /* 0x000eee0000000200 */
[-C--:B------:R-:W-:Y:S01]  /*6270*/  HMMA.16816.F32 R4, R172, R176.reuse, R4 ;  /* 0x000000b0ac04723c */ /* 0x080fe20000001804 */
[----:B------:R-:W4:Y:S07]  /*6280*/  LDSM.16.M88.4 R168, [R209] ;  /* 0x00000000d1a8783b */ /* 0x000f2e0000000200 */
[C---:B------:R-:W-:Y:S08]  /*6290*/  HMMA.16816.F32 R8, R180.reuse, R176, R8 ;  /* 0x000000b0b408723c */ /* 0x040ff00000001808 */
[-C--:B------:R-:W-:Y:S08]  /*62a0*/  HMMA.16816.F32 R12, R180, R178.reuse, R12 ;  /* 0x000000b2b40c723c */ /* 0x080ff0000000180c */
[C---:B------:R-:W-:Y:S01]  /*62b0*/  HMMA.16816.F32 R16, R172.reuse, R178, R16 ;  /* 0x000000b2ac10723c */ /* 0x040fe20000001810 */
[----:B------:R-:W5:Y:S07]  /*62c0*/  LDSM.16.M88.4 R176, [R213+0x7900] ;  /* 0x00790000d5b0783b */ /* 0x000f6e0000000200 */
[-C--:B------:R-:W-:Y:S08]  /*62d0*/  HMMA.16816.F32 R20, R172, R184.reuse, R20 ;  /* 0x000000b8ac14723c */ /* 0x080ff00000001814 */
[C---:B------:R-:W-:Y:S08]  /*62e0*/  HMMA.16816.F32 R24, R180.reuse, R184, R24 ;  /* 0x000000b8b418723c */ /* 0x040ff00000001818 */
[-C--:B------:R-:W-:Y:S08]  /*62f0*/  HMMA.16816.F32 R28, R180, R186.reuse, R28 ;  /* 0x000000bab41c723c */ /* 0x080ff0000000181c */
[C---:B------:R-:W-:Y:S01]  /*6300*/  HMMA.16816.F32 R32, R172.reuse, R186, R32 ;  /* 0x000000baac20723c */ /* 0x040fe20000001820 */
[----:B------:R-:W-:Y:S07]  /*6310*/  LDSM.16.M88.4 R184, [R216+0x3d00] ;  /* 0x003d0000d8b8783b */ /* 0x000fee0000000200 */
[-C--:B------:R-:W-:Y:S08]  /*6320*/  HMMA.16816.F32 R36, R172, R188.reuse, R36 ;  /* 0x000000bcac24723c */ /* 0x080ff00000001824 */
[C---:B------:R-:W-:Y:S08]  /*6330*/  HMMA.16816.F32 R40, R180.reuse, R188, R40 ;  /* 0x000000bcb428723c */ /* 0x040ff00000001828 */
[-C--:B------:R-:W-:Y:S01]  /*6340*/  HMMA.16816.F32 R44, R180, R190.reuse, R44 ;  /* 0x000000beb42c723c */ /* 0x080fe2000000182c */
[----:B------:R-:W-:Y:S07]  /*6350*/  LDSM.16.M88.4 R180, [R207] ;  /* 0x00000000cfb4783b */ /* 0x000fee0000000200 */
[----:B------:R-:W-:Y:S01]  /*6360*/  HMMA.16816.F32 R48, R172, R190, R48 ;  /* 0x000000beac30723c */ /* 0x000fe20000001830 */
[----:B------:R-:W1:Y:S08]  /*6370*/  LDSM.16.M88.4 R172, [R208] ;  /* 0x00000000d0ac783b */ /* 0x000e700000000200 */
[----:B------:R-:W-:Y:S01]  /*6380*/  LDSM.16.M88.4 R188, [R216+0x4500] ;  /* 0x00450000d8bc783b */ /* 0x000fe20000000200 */
[-C--:B--2---:R-:W-:Y:S08]  /*6390*/  HMMA.16816.F32 R4, R156, R192.reuse, R4 ;  /* 0x000000c09c04723c */ /* 0x084ff00000001804 */
[C---:B------:R-:W-:Y:S08]  /*63a0*/  HMMA.16816.F32 R8, R196.reuse, R192, R8 ;  /* 0x000000c0c408723c */ /* 0x040ff00000001808 */
[-C--:B------:R-:W-:Y:S08]  /*63b0*/  HMMA.16816.F32 R12, R196, R194.reuse, R12 ;  /* 0x000000c2c40c723c */ /* 0x080ff0000000180c */
[C---:B------:R-:W-:Y:S01]  /*63c0*/  HMMA.16816.F32 R16, R156.reuse, R194, R16 ;  /* 0x000000c29c10723c */ /* 0x040fe20000001810 */
[----:B------:R-:W-:Y:S07]  /*63d0*/  LDSM.16.M88.4 R192, [R206] ;  /* 0x00000000cec0783b */ /* 0x000fee0000000200 */
[-C--:B-1----:R-:W-:Y:S08]  /*63e0*/  HMMA.16816.F32 R20, R156, R164.reuse, R20 ;  /* 0x000000a49c14723c */ /* 0x082ff00000001814 */
[C---:B------:R-:W-:Y:S08]  /*63f0*/  HMMA.16816.F32 R24, R196.reuse, R164, R24 ;  /* 0x000000a4c418723c */ /* 0x040ff00000001818 */
[-C--:B------:R-:W-:Y:S08]  /*6400*/  HMMA.16816.F32 R28, R196, R166.reuse, R28 ;  /* 0x000000a6c41c723c */ /* 0x080ff0000000181c */
[C---:B------:R-:W-:Y:S01]  /*6410*/  HMMA.16816.F32 R32, R156.reuse, R166, R32 ;  /* 0x000000a69c20723c */ /* 0x040fe20000001820 */
[----:B------:R-:W1:Y:S07]  /*6420*/  LDSM.16.M88.4 R164, [R217+0x8900] ;  /* 0x00890000d9a4783b */ /* 0x000e6e0000000200 */
[-C--:B---3--:R-:W-:Y:S08]  /*6430*/  HMMA.16816.F32 R36, R156, R152.reuse, R36 ;  /* 0x000000989c24723c */ /* 0x088ff00000001824 */
[C---:B------:R-:W-:Y:S08]  /*6440*/  HMMA.16816.F32 R40, R196.reuse, R152, R40 ;  /* 0x00000098c428723c */ /* 0x040ff00000001828 */
[-C--:B------:R-:W-:Y:S08]  /*6450*/  HMMA.16816.F32 R44, R196, R154.reuse, R44 ;  /* 0x0000009ac42c723c */ /* 0x080ff0000000182c */
[----:B------:R-:W-:Y:S01]  /*6460*/  HMMA.16816.F32 R48, R156, R154, R48 ;  /* 0x0000009a9c30723c */ /* 0x000fe20000001830 */
[----:B------:R-:W2:Y:S07]  /*6470*/  LDSM.16.M88.4 R152, [R217+0x9900] ;  /* 0x00990000d998783b */ /* 0x000eae0000000200 */
[-C--:B----4-:R-:W-:Y:S01]  /*6480*/  HMMA.16816.F32 R4, R160, R168.reuse, R4 ;  /* 0x000000a8a004723c */ /* 0x090fe20000001804 */
[----:B------:R-:W3:Y:S07]  /*6490*/  LDSM.16.M88.4 R156, [R216+0x4100] ;  /* 0x00410000d89c783b */ /* 0x000eee0000000200 */
[C---:B-----5:R-:W-:Y:S08]  /*64a0*/  HMMA.16816.F32 R8, R176.reuse, R168, R8 ;  /* 0x000000a8b008723c */ /* 0x060ff00000001808 */
[-C--:B------:R-:W-:Y:S08]  /*64b0*/  HMMA.16816.F32 R12, R176, R170.reuse, R12 ;  /* 0x000000aab00c723c */ /* 0x080ff0000000180c */
[C---:B------:R-:W-:Y:S01]  /*64c0*/  HMMA.16816.F32 R16, R160.reuse, R170, R16 ;  /* 0x000000aaa010723c */ /* 0x040fe20000001810 */
[----:B------:R-:W4:Y:S07]  /*64d0*/  LDSM.16.M88.4 R168, [R213+0x8900] ;  /* 0x00890000d5a8783b */ /* 0x000f2e0000000200 */
[-C--:B------:R-:W-:Y:S08]  /*64e0*/  HMMA.16816.F32 R20, R160, R172.reuse, R20 ;  /* 0x000000aca014723c */ /* 0x080ff00000001814 */
[C---:B------:R-:W-:Y:S08]  /*64f0*/  HMMA.16816.F32 R24, R176.reuse, R172, R24 ;  /* 0x000000acb018723c */ /* 0x040ff00000001818 */
[-C--:B------:R-:W-:Y:S08]  /*6500*/  HMMA.16816.F32 R28, R176, R174.reuse, R28 ;  /* 0x000000aeb01c723c */ /* 0x080ff0000000181c */
[C---:B------:R-:W-:Y:S08]  /*6510*/  HMMA.16816.F32 R32, R160.reuse, R174, R32 ;  /* 0x000000aea020723c */ /* 0x040ff00000001820 */
[-C--:B------:R-:W-:Y:S08]  /*6520*/  HMMA.16816.F32 R36, R160, R180.reuse, R36 ;  /* 0x000000b4a024723c */ /* 0x080ff00000001824 */
[C---:B------:R-:W-:Y:S08]  /*6530*/  HMMA.16816.F32 R40, R176.reuse, R180, R40 ;  /* 0x000000b4b028723c */ /* 0x040ff00000001828 */
[-C--:B------:R-:W-:Y:S08]  /*6540*/  HMMA.16816.F32 R44, R176, R182.reuse, R44 ;  /* 0x000000b6b02c723c */ /* 0x080ff0000000182c */
[----:B------:R-:W-:Y:S01]  /*6550*/  HMMA.16816.F32 R48, R160, R182, R48 ;  /* 0x000000b6a030723c */ /* 0x000fe20000001830 */
[----:B------:R-:W5:Y:S07]  /*6560*/  LDSM.16.M88.4 R160, [R213+0x9900] ;  /* 0x00990000d5a0783b */ /* 0x000f6e0000000200 */
[-C--:B-1----:R-:W-:Y:S08]  /*6570*/  HMMA.16816.F32 R4, R164, R184.reuse, R4 ;  /* 0x000000b8a404723c */ /* 0x082ff00000001804 */
[C---:B--2---:R-:W-:Y:S08]  /*6580*/  HMMA.16816.F32 R8, R152.reuse, R184, R8 ;  /* 0x000000b89808723c */ /* 0x044ff00000001808 */
[-C--:B------:R-:W-:Y:S08]  /*6590*/  HMMA.16816.F32 R12, R152, R186.reuse, R12 ;  /* 0x000000ba980c723c */ /* 0x080ff0000000180c */
[C---:B------:R-:W-:Y:S08]  /*65a0*/  HMMA.16816.F32 R16, R164.reuse, R186, R16 ;  /* 0x000000baa410723c */ /* 0x040ff00000001810 */
[-C--:B---3--:R-:W-:Y:S08]  /*65b0*/  HMMA.16816.F32 R20, R164, R156.reuse, R20 ;  /* 0x0000009ca414723c */ /* 0x088ff00000001814 */
[C---:B------:R-:W-:Y:S08]  /*65c0*/  HMMA.16816.F32 R24, R152.reuse, R156, R24 ;  /* 0x0000009c9818723c */ /* 0x040ff00000001818 */
[-C--:B------:R-:W-:Y:S08]  /*65d0*/  HMMA.16816.F32 R28, R152, R158.reuse, R28 ;  /* 0x0000009e981c723c */ /* 0x080ff0000000181c */
[C---:B------:R-:W-:Y:S01]  /*65e0*/  HMMA.16816.F32 R32, R164.reuse, R158, R32 ;  /* 0x0000009ea420723c */ /* 0x040fe20000001820 */
[----:B------:R-:W-:Y:S07]  /*65f0*/  LDSM.16.M88.4 R156, [R204] ;  /* 0x00000000cc9c783b */ /* 0x000fee0000000200 */
[-C--:B------:R-:W-:Y:S08]  /*6600*/  HMMA.16816.F32 R36, R164, R188.reuse, R36 ;  /* 0x000000bca424723c */ /* 0x080ff00000001824 */
[C---:B------:R-:W-:Y:S08]  /*6610*/  HMMA.16816.F32 R40, R152.reuse, R188, R40 ;  /* 0x000000bc9828723c */ /* 0x040ff00000001828 */
[-C--:B------:R-:W-:Y:S01]  /*6620*/  HMMA.16816.F32 R44, R152, R190.reuse, R44 ;  /* 0x000000be982c723c */ /* 0x080fe2000000182c */
[----:B------:R-:W1:Y:S01]  /*6630*/  LDSM.16.M88.4 R152, [R205] ;  /* 0x00000000cd98783b */ /* 0x000e620000000200 */
[----:B------:R-:W-:Y:S06]  /*6640*/  DEPBAR.LE SB0, 0x0 ;  /* 0x000080000000791a */ /* 0x000fec0000000000 */
[----:B------:R-:W-:Y:S01]  /*6650*/  HMMA.16816.F32 R48, R164, R190, R48 ;  /* 0x000000bea430723c */ /* 0x000fe20000001830 */
[----:B------:R-:W-:Y:S07]  /*6660*/  BAR.SYNC.DEFER_BLOCKING 0x0 ;  /* 0x0000000000007b1d */ /* 0x000fee0000010000 */
[-C--:B----4-:R-:W-:Y:S08]  /*6670*/  HMMA.16816.F32 R4, R168, R192.reuse, R4 ;  /* 0x000000c0a804723c */ /* 0x090ff00000001804 */
[C---:B-----5:R-:W-:Y:S08]  /*6680*/  HMMA.16816.F32 R8, R160.reuse, R192, R8 ;  /* 0x000000c0a008723c */ /* 0x060ff00000001808 */
[-C--:B------:R-:W-:Y:S08]  /*6690*/  HMMA.16816.F32 R12, R160, R194.reuse, R12 ;  /* 0x000000c2a00c723c */ /* 0x080ff0000000180c */
[C---:B------:R-:W-:Y:S04]  /*66a0*/  HMMA.16816.F32 R16, R168.reuse, R194, R16 ;  /* 0x000000c2a810723c */ /* 0x040fe80000001810 */
[----:B------:R-:W-:Y:S02]  /*66b0*/  FMUL.FTZ R248, R4, c[0x0][0x320] ;  /* 0x0000c80004f87a20 */ /* 0x000fe40000410000 */
[----:B------:R-:W-:Y:S02]  /*66c0*/  FMUL.FTZ R250, R5, c[0x0][0x320] ;  /* 0x0000c80005fa7a20 */ /* 0x000fe40000410000 */
[-C--:B-1----:R-:W-:Y:S02]  /*66d0*/  HMMA.16816.F32 R20, R168, R152.reuse, R20 ;  /* 0x00000098a814723c */ /* 0x082fe40000001814 */
[----:B------:R-:W1:Y:S02]  /*66e0*/  MUFU.TANH R248, R248 ;  /* 0x000000f800f87308 */ /* 0x000e640000002400 */
[----:B------:R-:W-:Y:S02]  /*66f0*/  FMUL.FTZ R244, R6, c[0x0][0x320] ;  /* 0x0000c80006f47a20 */ /* 0x000fe40000410000 */
[----:B------:R-:W-:Y:S02]  /*6700*/  FMUL.FTZ R246, R7, c[0x0][0x320] ;  /* 0x0000c80007f67a20 */ /* 0x000fe40000410000 */
[C---:B------:R-:W-:Y:S04]  /*6710*/  HMMA.16816.F32 R24, R160.reuse, R152, R24 ;  /* 0x00000098a018723c */ /* 0x040fe80000001818 */
[----:B------:R-:W2:Y:S01]  /*6720*/  MUFU.TANH R250, R250 ;  /* 0x000000fa00fa7308 */ /* 0x000ea20000002400 */
[----:B------:R-:W-:Y:S02]  /*6730*/  FMUL.FTZ R247, R14, c[0x0][0x320] ;  /* 0x0000c8000ef77a20 */ /* 0x000fe40000410000 */
[----:B------:R-:W-:Y:S01]  /*6740*/  FMUL.FTZ R0, R8, c[0x0][0x320] ;  /* 0x0000c80008007a20 */ /* 0x000fe20000410000 */
[-C--:B------:R-:W-:Y:S04]  /*6750*/  HMMA.16816.F32 R28, R160, R154.reuse, R28 ;  /* 0x0000009aa01c723c */ /* 0x080fe8000000181c */
[----:B------:R-:W-:Y:S02]  /*6760*/  FMUL.FTZ R195, R17, c[0x0][0x320] ;  /* 0x0000c80011c37a20 */ /* 0x000fe40000410000 */
[----:B------:R-:W3:Y:S01]  /*6770*/  MUFU.TANH R244, R244 ;  /* 0x000000f400f47308 */ /* 0x000ee20000002400 */
[----:B------:R-:W-:Y:S01]  /*6780*/  FMUL.FTZ R185, R18, c[0x0][0x320] ;  /* 0x0000c80012b97a20 */ /* 0x000fe20000410000 */
[C---:B------:R-:W-:Y:S04]  /*6790*/  HMMA.16816.F32 R32, R168.reuse, R154, R32 ;  /* 0x0000009aa820723c */ /* 0x040fe80000001820 */
[----:B------:R-:W-:Y:S02]  /*67a0*/  FMUL.FTZ R190, R20, c[0x0][0x320] ;  /* 0x0000c80014be7a20 */ /* 0x000fe40000410000 */
[----:B------:R-:W-:Y:S02]  /*67b0*/  FMUL.FTZ R189, R21, c[0x0][0x320] ;  /* 0x0000c80015bd7a20 */ /* 0x000fe40000410000 */
[----:B------:R-:W4:Y:S01]  /*67c0*/  MUFU.TANH R18, R190 ;  /* 0x000000be00127308 */ /* 0x000f220000002400 */
[-C--:B------:R-:W-:Y:S03]  /*67d0*/  HMMA.16816.F32 R36, R168, R156.reuse, R36 ;  /* 0x0000009ca824723c */ /* 0x080fe60000001824 */
[----:B------:R-:W-:Y:S02]  /*67e0*/  FMUL.FTZ R187, R22, c[0x0][0x320] ;  /* 0x0000c80016bb7a20 */ /* 0x000fe40000410000 */
[----:B------:R-:W-:Y:S02]  /*67f0*/  FMUL.FTZ R245, R9, c[0x0][0x320] ;  /* 0x0000c80009f57a20 */ /* 0x000fe40000410000 */
[----:B------:R-:W-:Y:S01]  /*6800*/  FMUL.FTZ R2, R10, c[0x0][0x320] ;  /* 0x0000c8000a027a20 */ /* 0x000fe20000410000 */
[C---:B------:R-:W-:Y:S01]  /*6810*/  HMMA.16816.F32 R40, R160.reuse, R156, R40 ;  /* 0x0000009ca028723c */ /* 0x040fe20000001828 */
[----:B------:R5:W1:Y:S03]  /*6820*/  MUFU.TANH R17, R189 ;  /* 0x000000bd00117308 */ /* 0x000a660000002400 */
[----:B------:R-:W-:Y:S02]  /*6830*/  FMUL.FTZ R3, R11, c[0x0][0x320] ;  /* 0x0000c8000b037a20 */ /* 0x000fe40000410000 */
[----:B------:R-:W-:Y:S02]  /*6840*/  FMUL.FTZ R251, R12, c[0x0][0x320] ;  /* 0x0000c8000cfb7a20 */ /* 0x000fe40000410000 */
[-C--:B------:R-:W-:Y:S03]  /*6850*/  HMMA.16816.F32 R44, R160, R158.reuse, R44 ;  /* 0x0000009ea02c723c */ /* 0x080fe6000000182c */
[----:B------:R1:W1:Y:S01]  /*6860*/  MUFU.TANH R14, R187 ;  /* 0x000000bb000e7308 */ /* 0x0002620000002400 */
[----:B------:R-:W-:Y:S02]  /*6870*/  FMUL.FTZ R252, R13, c[0x0][0x320] ;  /* 0x0000c8000dfc7a20 */ /* 0x000fe40000410000 */
[----:B------:R-:W-:Y:S02]  /*6880*/  FMUL.FTZ R249, R15, c[0x0][0x320] ;  /* 0x0000c8000ff97a20 */ /* 0x000fe40000410000 */
[----:B------:R-:W-:Y:S04]  /*6890*/  HMMA.16816.F32 R48, R168, R158, R48 ;  /* 0x0000009ea830723c */ /* 0x000fe80000001830 */
[----:B------:R-:W-:Y:S01]  /*68a0*/  FMUL.FTZ R194, R16, c[0x0][0x320] ;  /* 0x0000c80010c27a20 */ /* 0x000fe20000410000 */
[----:B------:R-:W2:Y:S01]  /*68b0*/  MUFU.TANH R246, R246 ;  /* 0x000000f600f67308 */ /* 0x000ea20000002400 */
[----:B------:R-:W-:Y:S02]  /*68c0*/  FMUL.FTZ R186, R19, c[0x0][0x320] ;  /* 0x0000c80013ba7a20 */ /* 0x000fe40000410000 */
[----:B------:R-:W-:Y:S04]  /*68d0*/  FMUL.FTZ R197, R23, c[0x0][0x320] ;  /* 0x0000c80017c57a20 */ /* 0x000fe80000410000 */
[----:B------:R-:W-:Y:S02]  /*68e0*/  FMUL.FTZ R198, R24, c[0x0][0x320] ;  /* 0x0000c80018c67a20 */ /* 0x000fe40000410000 */
[----:B------:R-:W-:Y:S01]  /*68f0*/  FMUL.FTZ R199, R25, c[0x0][0x320] ;  /* 0x0000c80019c77a20 */ /* 0x000fe20000410000 */
[----:B------:R-:W2:Y:S01]  /*6900*/  MUFU.TANH R0, R0 ;  /* 0x0000000000007308 */ /* 0x000ea20000002400 */
[----:B-----5:R-:W-:Y:S02]  /*6910*/  FMUL.FTZ R189, R26, c[0x0][0x320] ;  /* 0x0000c8001abd7a20 */ /* 0x020fe40000410000 */
[----:B------:R-:W-:Y:S02]  /*6920*/  FMUL.FTZ R13, R28, c[0x0][0x320] ;  /* 0x0000c8001c0d7a20 */ /* 0x000fe40000410000 */
[----:B-1----:R-:W-:Y:S02]  /*6930*/  FMUL.FTZ R187, R27, c[0x0][0x320] ;  /* 0x0000c8001bbb7a20 */ /* 0x002fe40000410000 */
        /* <DEDUP_REMOVED lines=27> */
[----:B------:R-:W-:Y:S09]  /*6af0*/  FMUL.FTZ R50, R50, c[0x0][0x320] ;  /* 0x0000c80032327a20 */ /* 0x000ff20000410000 */
[----:B------:R-:W1:Y:S10]  /*6b00*/  MUFU.TANH R247, R247 ;  /* 0x000000f700f77308 */ /* 0x000e740000002400 */
        /* <DEDUP_REMOVED lines=23> */
[----:B------:R1:W1:Y:S10]  /*6c80*/  MUFU.TANH R167, R41 ;  /* 0x0000002900a77308 */ /* 0x0002740000002400 */
        /* <DEDUP_REMOVED lines=9> */
[----:B------:R-:W1:Y:S01]  /*6d20*/  MUFU.TANH R45, R45 ;  /* 0x0000002d002d7308 */ /* 0x000e620000002400 */
[----:B------:R-:W-:-:S05]  /*6d30*/  @!P0 BRA `(.L_x_408) ;  /* 0x000002f000008947 */ /* 0x000fca0003800000 */
[----:B--234-:R-:W-:Y:S02]  /*6d40*/  IADD3 R6, R238, -0x1, RZ ;  /* 0xffffffffee067810 */ /* 0x01cfe40007ffe0ff */
[----:B------:R-:W-:Y:S02]  /*6d50*/  IADD3 R4, -R239, 0x30, RZ ;  /* 0x00000030ef047810 */ /* 0x000fe40007ffe1ff */
[----:B------:R-:W-:Y:S01]  /*6d60*/  SHF.R.S32.HI R5, RZ, 0x1f, R6 ;  /* 0x0000001fff057819 */ /* 0x000fe20000011406 */
[----:B-1----:R-:W-:Y:S01]  /*6d70*/  IMAD.WIDE.U32 R40, R6, c[0x0][0x1e0], RZ ;  /* 0x0000780006287a25 */ /* 0x002fe200078e00ff */
[----:B------:R-:W-:Y:S03]  /*6d80*/  ISETP.GE.AND P1, PT, R4, 0x1, PT ;  /* 0x000000010400780c */ /* 0x000fe60003f26270 */
[----:B------:R-:W-:Y:S04]  /*6d90*/  IMAD R5, R5, c[0x0][0x1e0], RZ ;  /* 0x0000780005057a24 */ /* 0x000fe800078e02ff */
[----:B------:R-:W-:Y:S04]  /*6da0*/  IMAD R5, R6, c[0x0][0x1e4], R5 ;  /* 0x0000790006057a24 */ /* 0x000fe800078e0205 */
[----:B------:R-:W-:Y:S02]  /*6db0*/  IMAD.IADD R5, R41, 0x1, R5 ;  /* 0x0000000129057824 */ /* 0x000fe400078e0205 */
[----:B------:R-:W-:Y:S04]  /*6dc0*/  IMAD.WIDE.U32 R40, R40, 0x30, RZ ;  /* 0x0000003028287825 */ /* 0x000fe800078e00ff */
[----:B------:R-:W-:Y:S01]  /*6dd0*/  IMAD R5, R5, 0x30, RZ ;  /* 0x0000003005057824 */ /* 0x000fe200078e02ff */
[-C--:B------:R-:W-:Y:S02]  /*6de0*/  @P1 IADD3 R7, P0, R224, R40.reuse, RZ ;  /* 0x00000028e0071210 */ /* 0x080fe40007f1e0ff */
[-C--:B------:R-:W-:Y:S01]  /*6df0*/  @P1 IADD3 R9, P2, R203, R40.reuse, RZ ;  /* 0x00000028cb091210 */ /* 0x080fe20007f5e0ff */
[----:B------:R-:W-:Y:S04]  /*6e00*/  IMAD.IADD R5, R41, 0x1, R5 ;  /* 0x0000000129057824 */ /* 0x000fe800078e0205 */
[----:B------:R-:W-:Y:S01]  /*6e10*/  @P1 IMAD.X R6, R5, 0x1, R237, P0 ;  /* 0x0000000105061824 */ /* 0x000fe200000e06ed */
[----:B------:R-:W-:Y:S01]  /*6e20*/  @P1 LEA R38, P0, R7, c[0x0][0x1c8], 0x1 ;  /* 0x0000720007261a11 */ /* 0x000fe200078008ff */
[----:B------:R-:W-:Y:S01]  /*6e30*/  @P1 IMAD.X R8, R5, 0x1, R202, P2 ;  /* 0x0000000105081824 */ /* 0x000fe200010e06ca */
[----:B------:R-:W-:Y:S02]  /*6e40*/  @P1 LEA R10, P2, R9, c[0x0][0x1c8], 0x1 ;  /* 0x00007200090a1a11 */ /* 0x000fe400078408ff */
[----:B------:R-:W-:Y:S02]  /*6e50*/  @P1 LEA.HI.X R39, R7, c[0x0][0x1cc], R6, 0x1, P0 ;  /* 0x0000730007271a11 */ /* 0x000fe400000f0c06 */
[----:B------:R-:W-:Y:S02]  /*6e60*/  ISETP.GE.AND P0, PT, R4, 0x21, PT ;  /* 0x000000210400780c */ /* 0x000fe40003f06270 */
[----:B------:R-:W-:Y:S01]  /*6e70*/  @P1 LEA.HI.X R11, R9, c[0x0][0x1cc], R8, 0x1, P2 ;  /* 0x00007300090b1a11 */ /* 0x000fe200010f0c08 */
[----:B------:R-:W-:Y:S01]  /*6e80*/  @!PT LDS RZ, [RZ] ;  /* 0x00000000fffff984 */ /* 0x000fe20000000800 */
[----:B------:R-:W-:Y:S01]  /*6e90*/  @!PT LDS RZ, [RZ] ;  /* 0x00000000fffff984 */ /* 0x000fe20000000800 */
[----:B------:R-:W-:Y:S01]  /*6ea0*/  @!PT LDS RZ, [RZ] ;  /* 0x00000000fffff984 */ /* 0x000fe20000000800 */
[----:B------:R1:W-:Y:S01]  /*6eb0*/  @P1 LDGSTS.E.BYPASS.LTC128B.128 [R218+0x2500], [R38.64], !P6 ;  /* 0x0250000026da1fae */ /* 0x0003e2000f101d4c */
[-C--:B------:R-:W-:Y:S04]  /*6ec0*/  @P1 IADD3 R7, P2, R201, R40.reuse, RZ ;  /* 0x00000028c9071210 */ /* 0x080fe80007f5e0ff */
[----:B------:R1:W-:Y:S01]  /*6ed0*/  @P1 LDGSTS.E.BYPASS.LTC128B.128 [R218+0x3100], [R10.64], !P5 ;  /* 0x031000000ada1fae */ /* 0x0003e2000e901d4c */
[----:B------:R-:W-:Y:S01]  /*6ee0*/  @P1 IMAD.X R4, R5, 0x1, R200, P2 ;  /* 0x0000000105041824 */ /* 0x000fe200010e06c8 */
[C---:B------:R-:W-:Y:S04]  /*6ef0*/  @P1 LEA R8, P2, R7.reuse, c[0x0][0x1c8], 0x1 ;  /* 0x0000720007081a11 */ /* 0x040fe800078408ff */
[----:B------:R-:W-:Y:S02]  /*6f00*/  @P1 LEA.HI.X R9, R7, c[0x0][0x1cc], R4, 0x1, P2 ;  /* 0x0000730007091a11 */ /* 0x000fe400010f0c04 */
[----:B------:R-:W-:Y:S03]  /*6f10*/  @P0 IADD3 R4, P2, R228, R40, RZ ;  /* 0x00000028e4040210 */ /* 0x000fe60007f5e0ff */
[----:B------:R1:W-:Y:S02]  /*6f20*/  @P1 LDGSTS.E.BYPASS.LTC128B.128 [R218+0x3d00], [R8.64], !P4 ;  /* 0x03d0000008da1fae */ /* 0x0003e4000e101d4c */
[----:B------:R-:W-:Y:S01]  /*6f30*/  @P0 IMAD.X R5, R229, 0x1, R5, P2 ;  /* 0x00000001e5050824 */ /* 0x000fe200010e0605 */
[C---:B------:R-:W-:Y:S05]  /*6f40*/  @P0 IADD3 R7, P2, R4.reuse, R224, RZ ;  /* 0x000000e004070210 */ /* 0x040fea0007f5e0ff */
[----:B------:R-:W-:Y:S01]  /*6f50*/  @P0 IMAD.X R6, R5, 0x1, R237, P2 ;  /* 0x0000000105060824 */ /* 0x000fe200010e06ed */
[C---:B------:R-:W-:Y:S04]  /*6f60*/  @P0 LEA R40, P2, R7.reuse, c[0x0][0x1c8], 0x1 ;  /* 0x0000720007280a11 */ /* 0x040fe800078408ff */
[----:B------:R-:W-:Y:S02]  /*6f70*/  @P0 LEA.HI.X R41, R7, c[0x0][0x1cc], R6, 0x1, P2 ;  /* 0x0000730007290a11 */ /* 0x000fe400010f0c06 */
[C---:B------:R-:W-:Y:S03]  /*6f80*/  @P0 IADD3 R7, P2, R4.reuse, R203, RZ ;  /* 0x000000cb04070210 */ /* 0x040fe60007f5e0ff */
[----:B------:R1:W-:Y:S02]  /*6f90*/  @P0 LDGSTS.E.BYPASS.LTC128B.128 [R218+0x2d00], [R40.64], !P6 ;  /* 0x02d0000028da0fae */ /* 0x0003e4000f101d4c */
[----:B------:R-:W-:Y:S01]  /*6fa0*/  @P0 IMAD.X R6, R5, 0x1, R202, P2 ;  /* 0x0000000105060824 */ /* 0x000fe200010e06ca */
[C---:B------:R-:W-:Y:S04]  /*6fb0*/  @P0 LEA R42, P2, R7.reuse, c[0x0][0x1c8], 0x1 ;  /* 0x00007200072a0a11 */ /* 0x040fe800078408ff */
[----:B------:R-:W-:Y:S02]  /*6fc0*/  @P0 LEA.HI.X R43, R7, c[0x0][0x1cc], R6, 0x1, P2 ;  /* 0x00007300072b0a11 */ /* 0x000fe400010f0c06 */
[----:B------:R-:W-:Y:S03]  /*6fd0*/  @P0 IADD3 R4, P2, R4, R201, RZ ;  /* 0x000000c904040210 */ /* 0x000fe60007f5e0ff */
[----:B------:R1:W-:Y:S02]  /*6fe0*/  @P0 LDGSTS.E.BYPASS.LTC128B.128 [R218+0x3900], [R42.64], !P5 ;  /* 0x039000002ada0fae */ /* 0x0003e4000e901d4c */
[----:B------:R-:W-:Y:S01]  /*6ff0*/  @P0 IMAD.X R5, R5, 0x1, R200, P2 ;  /* 0x0000000105050824 */ /* 0x000fe200010e06c8 */
[C---:B------:R-:W-:Y:S04]  /*7000*/  @P0 LEA R6, P2, R4.reuse, c[0x0][0x1c8], 0x1 ;  /* 0x0000720004060a11 */ /* 0x040fe800078408ff */
[----:B------:R-:W-:Y:S05]  /*7010*/  @P0 LEA.HI.X R7, R4, c[0x0][0x1cc], R5, 0x1, P2 ;  /* 0x0000730004070a11 */ /* 0x000fea00010f0c05 */
[----:B------:R1:W-:Y:S04]  /*7020*/  @P0 LDGSTS.E.BYPASS.LTC128B.128 [R218+0x4500], [R6.64], !P4 ;  /* 0x0450000006da0fae */ /* 0x0003e8000e101d4c */
.L_x_408:
[----:B--234-:R-:W-:Y:S01]  /*7030*/  PLOP3.LUT P1, PT, PT, PT, UP2, 0x80, 0x0 ;  /* 0x000000000000781c */ /* 0x01cfe20003f2f028 */
[----:B------:R-:W0:Y:S01]  /*7040*/  LDGDEPBAR ;  /* 0x00000000000079af */ /* 0x000e220000000000 */
[----:B------:R-:W-:Y:S01]  /*7050*/  PLOP3.LUT P0, PT, PT, PT, UP2, 0x80, 0x0 ;  /* 0x000000000000781c */ /* 0x000fe20003f0f028 */
[----:B-1----:R-:W-:Y:S02]  /*7060*/  IMAD.MOV.U32 R9, RZ, RZ, R222 ;  /* 0x000000ffff097224 */ /* 0x002fe400078e00de */
[----:B------:R-:W-:Y:S05]  /*7070*/  IMAD R10, R238, -0x30, RZ ;  /* 0xffffffd0ee0a7824 */ /* 0x000fea00078e02ff */
[----:B------:R-:W-:Y:S03]  /*7080*/  IADD3 R5, -R227, 0x1, R10 ;  /* 0x00000001e3057810 */ /* 0x000fe60007ffe10a */
[----:B------:R-:W-:Y:S01]  /*7090*/  @P1 IMAD.HI.U32 R4, R222, c[0x0][0x2c8], RZ ;  /* 0x0000b200de041a27 */ /* 0x000fe200078e00ff */
[----:B------:R-:W-:Y:S04]  /*70a0*/  IADD3 R5, R5, c[0x0][0x1d0], RZ ;  /* 0x0000740005057a10 */ /* 0x000fe80007ffe0ff */
[----:B------:R-:W-:Y:S02]  /*70b0*/  @P0 SHF.R.U32.HI R9, RZ, c[0x0][0x2cc], R4 ;  /* 0x0000b300ff090a19 */ /* 0x000fe40000011604 */
[----:B------:R-:W-:Y:S02]  /*70c0*/  PLOP3.LUT P0, PT, PT, PT, UP1, 0x40, 0x0 ;  /* 0x000000000000781c */ /* 0x000fe40003f0e818 */
[----:B------:R-:W-:Y:S01]  /*70d0*/  IADD3 R5, R5, -c[0x0][0x168], RZ ;  /* 0x80005a0005057a10 */ /* 0x000fe20007ffe0ff */
[----:B------:R-:W1:Y:S03]  /*70e0*/  SHFL.IDX PT, R4, R9, RZ, 0x1c1f ;  /* 0x001c1fff09047589 */ /* 0x000e6600000e0000 */
[C---:B------:R-:W-:Y:S02]  /*70f0*/  IADD3 R8, R5.reuse, c[0x0][0x328], RZ ;  /* 0x0000ca0005087a10 */ /* 0x040fe40007ffe0ff */
[----:B------:R-:W-:Y:S03]  /*7100*/  IADD3 R5, R5, UR6, RZ ;  /* 0x0000000605057c10 */ /* 0x000fe6000fffe0ff */
[----:B-1----:R-:W-:Y:S02]  /*7110*/  IMAD.IADD R7, R8, 0x1, R4 ;  /* 0x0000000108077824 */ /* 0x002fe400078e0204 */
[----:B------:R-:W-:Y:S01]  /*7120*/  IMAD.IADD R6, R4, 0x1, R5 ;  /* 0x0000000104067824 */ /* 0x000fe200078e0205 */
[----:B------:R-:W-:-:S05]  /*7130*/  @P0 BRA `(.L_x_409) ;  /* 0x0000019000000947 */ /* 0x000fca0003800000 */
[----:B------:R-:W-:Y:S01]  /*7140*/  IADD3 R4, R4, c[0x0][0x1d0], RZ ;  /* 0x0000740004047a10 */ /* 0x000fe20007ffe0ff */
[----:B------:R-:W-:Y:S03]  /*7150*/  BSSY B0, `(.L_x_410) ;  /* 0x0000012000007945 */ /* 0x000fe60003800000 */
[----:B------:R-:W-:Y:S04]  /*7160*/  IADD3 R11, R4, -c[0x0][0x168], RZ ;  /* 0x80005a00040b7a10 */ /* 0x000fe80007ffe0ff */
[----:B------:R-:W-:Y:S11]  /*7170*/  ISETP.GT.AND P0, PT, R11, -0x1, PT ;  /* 0xffffffff0b00780c */ /* 0x000ff60003f04270 */
[----:B------:R-:W-:Y:S02]  /*7180*/  @!UPT UIADD3 URZ, URZ, URZ, URZ ;  /* 0x0000003f3f3ff290 */ /* 0x000fe4000fffe03f */
[----:B------:R-:W-:-:S05]  /*7190*/  @P0 BRA `(.L_x_411) ;  /* 0x0000008000000947 */ /* 0x000fca0003800000 */
[----:B------:R-:W-:Y:S01]  /*71a0*/  LOP3.LUT R11, RZ, R11, RZ, 0x33, !PT ;  /* 0x0000000bff0b7212 */ /* 0x000fe200078e33ff */
[----:B------:R-:W-:Y:S05]  /*71b0*/  IMAD.MOV.U32 R4, RZ, RZ, c[0x0][0x32c] ;  /* 0x0000cb00ff047624 */ /* 0x000fea00078e00ff */
[----:B------:R-:W-:Y:S11]  /*71c0*/  ISETP.NE.AND P0, PT, R4, 0x1, PT ;  /* 0x000000010400780c */ /* 0x000ff60003f05270 */
[----:B------:R-:W-:Y:S02]  /*71d0*/  @!UPT UIADD3 URZ, URZ, URZ, URZ ;  /* 0x0000003f3f3ff290 */ /* 0x000fe4000fffe03f */
[----:B------:R-:W-:Y:S05]  /*71e0*/  @P0 IMAD.HI.U32 R4, R11, c[0x0][0x330], RZ ;  /* 0x0000cc000b040a27 */ /* 0x000fea00078e00ff */
[----:B------:R-:W-:Y:S04]  /*71f0*/  @P0 SHF.R.U32.HI R11, RZ, c[0x0][0x334], R4 ;  /* 0x0000cd00ff0b0a19 */ /* 0x000fe80000011604 */
[----:B------:R-:W-:Y:S01]  /*7200*/  LOP3.LUT R11, RZ, R11, RZ, 0x33, !PT ;  /* 0x0000000bff0b7212 */ /* 0x000fe200078e33ff */
[----:B------:R-:W-:-:S05]  /*7210*/  BRA `(.L_x_412) ;  /* 0x0000005000007947 */ /* 0x000fca0003800000 */
.L_x_411:
[----:B------:R-:W-:Y:S04]  /*7220*/  MOV R4, c[0x0][0x32c] ;  /* 0x0000cb0000047a02 */ /* 0x000fe80000000f00 */
[----:B------:R-:W-:Y:S11]  /*7230*/  ISETP.NE.AND P0, PT, R4, 0x1, PT ;  /* 0x000000010400780c */ /* 0x000ff60003f05270 */
[----:B------:R-:W-:Y:S02]  /*7240*/  @!UPT UIADD3 URZ, URZ, URZ, URZ ;  /* 0x0000003f3f3ff290 */ /* 0x000fe4000fffe03f */
[----:B------:R-:W-:Y:S05]  /*7250*/  @P0 IMAD.HI.U32 R4, R11, c[0x0][0x330], RZ ;  /* 0x0000cc000b040a27 */ /* 0x000fea00078e00ff */
[----:B------:R-:W-:Y:S02]  /*7260*/  @P0 SHF.R.U32.HI R11, RZ, c[0x0][0x334], R4 ;  /* 0x0000cd00ff0b0a19 */ /* 0x000fe40000011604 */
.L_x_412:
[----:B------:R-:W-:Y:S05]  /*7270*/  BSYNC B0 ;  /* 0x0000000000007941 */ /* 0x000fea0003800000 */
.L_x_410:
[----:B------:R-:W-:Y:S04]  /*7280*/  IMAD.IADD R4, R10, 0x1, -R227 ;  /* 0x000000010a047824 */ /* 0x000fe800078e0ae3 */
[----:B------:R-:W-:Y:S05]  /*7290*/  IMAD R11, R11, c[0x0][0x32c], R4 ;  /* 0x0000cb000b0b7a24 */ /* 0x000fea00078e0204 */
[----:B------:R-:W-:Y:S02]  /*72a0*/  IADD3 R4, R11, c[0x0][0x32c], RZ ;  /* 0x0000cb000b047a10 */ /* 0x000fe40007ffe0ff */
[----:B------:R-:W-:Y:S02]  /*72b0*/  IMNMX R6, R6, R11, !PT ;  /* 0x0000000b06067217 */ /* 0x000fe40007800200 */
[----:B------:R-:W-:Y:S02]  /*72c0*/  IMNMX R7, R7, R4, PT ;  /* 0x0000000407077217 */ /* 0x000fe40003800200 */
.L_x_409:
[C---:B------:R-:W-:Y:S02]  /*72d0*/  ISETP.GE.AND P0, PT, R10.reuse, 0x1, PT ;  /* 0x000000010a00780c */ /* 0x040fe40003f06270 */
[----:B------:R-:W-:Y:S02]  /*72e0*/  ISETP.GE.AND P1, PT, R10, 0x2, PT ;  /* 0x000000020a00780c */ /* 0x000fe40003f26270 */
[----:B------:R-:W-:Y:S02]  /*72f0*/  P2R R43, PR, RZ, 0x1 ;  /* 0x00000001ff2b7803 */ /* 0x000fe40000000000 */
[----:B------:R-:W-:Y:S02]  /*7300*/  ISETP.GT.AND P0, PT, R6, RZ, !P0 ;  /* 0x000000ff0600720c */ /* 0x000fe40004704270 */
[----:B------:R-:W-:Y:S02]  /*7310*/  P2R R12, PR, RZ, 0x2 ;  /* 0x00000002ff0c7803 */ /* 0x000fe40000000000 */
[C---:B------:R-:W-:Y:S04]  /*7320*/  ISETP.LT.OR P0, PT, R7.reuse, 0x1, P0 ;  /* 0x000000010700780c */ /* 0x040fe80000701670 */
[----:B------:R-:W-:Y:S02]  /*7330*/  FSEL R24, R248, -INF , !P0 ;  /* 0xff800000f8187808 */ /* 0x000fe40004000000 */
[----:B------:R-:W-:Y:S02]  /*7340*/  ISETP.GT.AND P0, PT, R6, 0x1, !P1 ;  /* 0x000000010600780c */ /* 0x000fe40004f04270 */
[----:B------:R-:W-:Y:S02]  /*7350*/  ISETP.GE.AND P1, PT, R10, 0x9, PT ;  /* 0x000000090a00780c */ /* 0x000fe40003f26270 */
[C---:B------:R-:W-:Y:S02]  /*7360*/  ISETP.LT.OR P0, PT, R7.reuse, 0x2, P0 ;  /* 0x000000020700780c */ /* 0x040fe40000701670 */
[----:B------:R-:W-:Y:S02]  /*7370*/  P2R R41, PR, RZ, 0x2 ;  /* 0x00000002ff297803 */ /* 0x000fe40000000000 */
        /* <DEDUP_REMOVED lines=8> */
[----:B------:R-:W-:Y:S02]  /*7400*/  ISETP.LT.OR P0, PT, R7, 0xa, P0 ;  /* 0x0000000a0700780c */ /* 0x000fe40000701670 */
        /* <DEDUP_REMOVED lines=14> */
[----:B------:R-:W-:Y:S04]  /*74f0*/  ISETP.LT.OR P0, PT, R7, 0x19, P0 ;  /* 0x000000190700780c */ /* 0x000fe80000701670 */
[----:B------:R-:W-:Y:S02]  /*7500*/  FSEL R194, R29, -INF , !P0 ;  /* 0xff8000001dc27808 */ /* 0x000fe40004000000 */
[----:B------:R-:W-:Y:S02]  /*7510*/  ISETP.GT.AND P0, PT, R6, 0x19, !P1 ;  /* 0x000000190600780c */ /* 0x000fe40004f04270 */
[----:B------:R-:W-:Y:S02]  /*7520*/  P2R R29, PR, RZ, 0x2 ;  /* 0x00000002ff1d7803 */ /* 0x000fe40000000000 */
[----:B------:R-:W-:Y:S02]  /*7530*/  ISETP.LT.OR P0, PT, R7, 0x1a, P0 ;  /* 0x0000001a0700780c */ /* 0x000fe40000701670 */
[----:B------:R-:W-:Y:S02]  /*7540*/  ISETP.GE.AND P1, PT, R10, 0x21, PT ;  /* 0x000000210a00780c */ /* 0x000fe40003f26270 */
        /* <DEDUP_REMOVED lines=11> */
[----:B------:R-:W-:Y:S04]  /*7600*/  ISETP.GT.AND P0, PT, R6, 0x28, !P1 ;  /* 0x000000280600780c */ /* 0x000fe80004f04270 */
[----:B------:R-:W-:Y:S04]  /*7610*/  ISETP.LT.OR P0, PT, R7, 0x29, P0 ;  /* 0x000000290700780c */ /* 0x000fe80000701670 */
[----:B------:R-:W-:Y:S02]  /*7620*/  FSEL R174, R47, -INF , !P0 ;  /* 0xff8000002fae7808 */ /* 0x000fe40004000000 */
[----:B------:R-:W-:Y:S04]  /*7630*/  ISETP.GE.AND P0, PT, R10, 0x2a, PT ;  /* 0x0000002a0a00780c */ /* 0x000fe80003f06270 */
[----:B------:R-:W-:Y:S02]  /*7640*/  ISETP.GT.AND P2, PT, R6, 0x29, !P0 ;  /* 0x000000290600780c */ /* 0x000fe40004744270 */
[----:B------:R-:W1:Y:S02]  /*7650*/  SHFL.IDX PT, R6, R9, 0x1, 0x1c1f ;  /* 0x003c1f0009067f89 */ /* 0x000e6400000e0000 */
[----:B------:R-:W-:Y:S04]  /*7660*/  ISETP.LT.OR P2, PT, R7, 0x2a, P2 ;  /* 0x0000002a0700780c */ /* 0x000fe80001741670 */
[----:B------:R-:W-:Y:S02]  /*7670*/  FSEL R172, R46, -INF , !P2 ;  /* 0xff8000002eac7808 */ /* 0x000fe40005000000 */
[----:B------:R-:W-:Y:S01]  /*7680*/  PLOP3.LUT P2, PT, PT, PT, UP1, 0x40, 0x0 ;  /* 0x000000000000781c */ /* 0x000fe20003f4e818 */
[--C-:B-1----:R-:W-:Y:S02]  /*7690*/  IMAD.IADD R11, R8, 0x1, R6.reuse ;  /* 0x00000001080b7824 */ /* 0x102fe400078e0206 */
[----:B------:R-:W-:Y:S10]  /*76a0*/  IMAD.IADD R7, R5, 0x1, R6 ;  /* 0x0000000105077824 */ /* 0x000ff400078e0206 */
        /* <DEDUP_REMOVED lines=15> */
.L_x_415:
[----:B------:R-:W-:Y:S04]  /*77a0*/  MOV R6, c[0x0][0x32c] ;  /* 0x0000cb0000067a02 */ /* 0x000fe80000000f00 */
[----:B------:R-:W-:Y:S11]  /*77b0*/  ISETP.NE.AND P2, PT, R6, 0x1, PT ;  /* 0x000000010600780c */ /* 0x000ff60003f45270 */
[----:B------:R-:W-:Y:S02]  /*77c0*/  @!UPT UIADD3 URZ, URZ, URZ, URZ ;  /* 0x0000003f3f3ff290 */ /* 0x000fe4000fffe03f */
[----:B------:R-:W-:Y:S05]  /*77d0*/  @P2 IMAD.HI.U32 R6, R17, c[0x0][0x330], RZ ;  /* 0x0000cc0011062a27 */ /* 0x000fea00078e00ff */
[----:B------:R-:W-:Y:S02]  /*77e0*/  @P2 SHF.R.U32.HI R17, RZ, c[0x0][0x334], R6 ;  /* 0x0000cd00ff112a19 */ /* 0x000fe40000011606 */
.L_x_416:
[----:B------:R-:W-:Y:S05]  /*77f0*/  BSYNC B0 ;  /* 0x0000000000007941 */ /* 0x000fea0003800000 */
.L_x_414:
[----:B------:R-:W-:Y:S04]  /*7800*/  IMAD.IADD R6, R10, 0x1, -R227 ;  /* 0x000000010a067824 */ /* 0x000fe800078e0ae3 */
[----:B------:R-:W-:Y:S05]  /*7810*/  IMAD R6, R17, c[0x0][0x32c], R6 ;  /* 0x0000cb0011067a24 */ /* 0x000fea00078e0206 */
[----:B------:R-:W-:Y:S02]  /*7820*/  IADD3 R18, R6, c[0x0][0x32c], RZ ;  /* 0x0000cb0006127a10 */ /* 0x000fe40007ffe0ff */
[----:B------:R-:W-:Y:S02]  /*7830*/  IMNMX R7, R7, R6, !PT ;  /* 0x0000000607077217 */ /* 0x000fe40007800200 */
[----:B------:R-:W-:Y:S02]  /*7840*/  IMNMX R11, R11, R18, PT ;  /* 0x000000120b0b7217 */ /* 0x000fe40003800200 */
.L_x_413:
[----:B------:R-:W-:Y:S04]  /*7850*/  ISETP.NE.AND P2, PT, R12, RZ, PT ;  /* 0x000000ff0c00720c */ /* 0x000fe80003f45270 */
[----:B------:R-:W-:Y:S04]  /*7860*/  ISETP.GT.AND P2, PT, R7, 0x1, !P2 ;  /* 0x000000010700780c */ /* 0x000fe80005744270 */
[----:B------:R-:W-:Y:S04]  /*7870*/  ISETP.LT.OR P2, PT, R11, 0x2, P2 ;  /* 0x000000020b00780c */ /* 0x000fe80001741670 */
[----:B------:R-:W-:Y:S02]  /*7880*/  FSEL R18, R246, -INF , !P2 ;  /* 0xff800000f6127808 */ /* 0x000fe40005000000 */
        /* <DEDUP_REMOVED lines=32> */
[----:B------:R-:W-:Y:S04]  /*7a90*/  ISETP.GT.AND P2, PT, R7, 0x28, !P1 ;  /* 0x000000280700780c */ /* 0x000fe80004f44270 */
[----:B------:R-:W-:Y:S04]  /*7aa0*/  ISETP.LT.OR P2, PT, R11, 0x29, P2 ;  /* 0x000000290b00780c */ /* 0x000fe80001741670 */
[----:B------:R-:W-:Y:S02]  /*7ab0*/  FSEL R170, R170, -INF , !P2 ;  /* 0xff800000aaaa7808 */ /* 0x000fe40005000000 */
[----:B------:R-:W-:Y:S04]  /*7ac0*/  ISETP.NE.AND P2, PT, R43, RZ, PT ;  /* 0x000000ff2b00720c */ /* 0x000fe80003f45270 */
[----:B------:R-:W-:Y:S04]  /*7ad0*/  ISETP.GT.AND P2, PT, R7, RZ, !P2 ;  /* 0x000000ff0700720c */ /* 0x000fe80005744270 */
[----:B------:R-:W-:Y:S04]  /*7ae0*/  ISETP.LT.OR P2, PT, R11, 0x1, P2 ;  /* 0x000000010b00780c */ /* 0x000fe80001741670 */
[----:B------:R-:W-:Y:S02]  /*7af0*/  FSEL R14, R244, -INF , !P2 ;  /* 0xff800000f40e7808 */ /* 0x000fe40005000000 */
        /* <DEDUP_REMOVED lines=22> */
.L_x_419:
[----:B------:R-:W-:Y:S04]  /*7c60*/  MOV R7, c[0x0][0x32c] ;  /* 0x0000cb0000077a02 */ /* 0x000fe80000000f00 */
[----:B------:R-:W-:Y:S11]  /*7c70*/  ISETP.NE.AND P2, PT, R7, 0x1, PT ;  /* 0x000000010700780c */ /* 0x000ff60003f45270 */
[----:B------:R-:W-:Y:S02]  /*7c80*/  @!UPT UIADD3 URZ, URZ, URZ, URZ ;  /* 0x0000003f3f3ff290 */ /* 0x000fe4000fffe03f */
[----:B------:R-:W-:Y:S05]  /*7c90*/  @P2 IMAD.HI.U32 R7, R30, c[0x0][0x330], RZ ;  /* 0x0000cc001e072a27 */ /* 0x000fea00078e00ff */
[----:B------:R-:W-:Y:S02]  /*7ca0*/  @P2 SHF.R.U32.HI R30, RZ, c[0x0][0x334], R7 ;  /* 0x0000cd00ff1e2a19 */ /* 0x000fe40000011607 */
.L_x_420:
[----:B------:R-:W-:Y:S05]  /*7cb0*/  BSYNC B0 ;  /* 0x0000000000007941 */ /* 0x000fea0003800000 */
.L_x_418:
[----:B------:R-:W-:Y:S04]  /*7cc0*/  IMAD.IADD R7, R10, 0x1, -R227 ;  /* 0x000000010a077824 */ /* 0x000fe800078e0ae3 */
[----:B------:R-:W-:Y:S05]  /*7cd0*/  IMAD R7, R30, c[0x0][0x32c], R7 ;  /* 0x0000cb001e077a24 */ /* 0x000fea00078e0207 */
[----:B------:R-:W-:Y:S02]  /*7ce0*/  IADD3 R30, R7, c[0x0][0x32c], RZ ;  /* 0x0000cb00071e7a10 */ /* 0x000fe40007ffe0ff */
[----:B------:R-:W-:Y:S02]  /*7cf0*/  IMNMX R19, R19, R7, !PT ;  /* 0x0000000713137217 */ /* 0x000fe40007800200 */
[----:B------:R-:W-:Y:S02]  /*7d00*/  IMNMX R21, R21, R30, PT ;  /* 0x0000001e15157217 */ /* 0x000fe40003800200 */
.L_x_417:
[----:B------:R-:W-:Y:S01]  /*7d10*/  ISETP.NE.AND P2, PT, R12, RZ, PT ;  /* 0x000000ff0c00720c */ /* 0x000fe20003f45270 */
[----:B------:R-:W1:Y:S03]  /*7d20*/  SHFL.IDX PT, R9, R9, 0x3, 0x1c1f ;  /* 0x007c1f0009097f89 */ /* 0x000e6600000e0000 */
[----:B------:R-:W-:Y:S04]  /*7d30*/  ISETP.GT.AND P2, PT, R19, 0x1, !P2 ;  /* 0x000000011300780c */ /* 0x000fe80005744270 */
[----:B------:R-:W-:Y:S04]  /*7d40*/  ISETP.LT.OR P2, PT, R21, 0x2, P2 ;  /* 0x000000021500780c */ /* 0x000fe80001741670 */
[----:B------:R-:W-:Y:S02]  /*7d50*/  FSEL R17, R245, -INF , !P2 ;  /* 0xff800000f5117808 */ /* 0x000fe40005000000 */
[----:B------:R-:W-:Y:S04]  /*7d60*/  ISETP.NE.AND P2, PT, R41, RZ, PT ;  /* 0x000000ff2900720c */ /* 0x000fe80003f45270 */
[----:B------:R-:W-:Y:S04]  /*7d70*/  ISETP.GT.AND P2, PT, R19, 0x8, !P2 ;  /* 0x000000081300780c */ /* 0x000fe80005744270 */
[----:B------:R-:W-:Y:S01]  /*7d80*/  ISETP.LT.OR P2, PT, R21, 0x9, P2 ;  /* 0x000000091500780c */ /* 0x000fe20001741670 */
[--C-:B-1----:R-:W-:Y:S03]  /*7d90*/  IMAD.IADD R5, R5, 0x1, R9.reuse ;  /* 0x0000000105057824 */ /* 0x102fe600078e0209 */
        /* <DEDUP_REMOVED lines=35> */
[----:B------:R-:W-:Y:S01]  /*7fd0*/  FSEL R13, R0, -INF , !P2 ;  /* 0xff800000000d7808 */ /* 0x000fe20005000000 */
[----:B------:R-:W-:Y:S01]  /*7fe0*/  IMAD.IADD R0, R8, 0x1, R9 ;  /* 0x0000000108007824 */ /* 0x000fe200078e0209 */
[----:B------:R-:W-:Y:S04]  /*7ff0*/  ISETP.GT.AND P2, PT, R19, 0x29, !P0 ;  /* 0x000000291300780c */ /* 0x000fe80004744270 */
[----:B------:R-:W-:Y:S04]  /*8000*/  ISETP.LT.OR P2, PT, R21, 0x2a, P2 ;  /* 0x0000002a1500780c */ /* 0x000fe80001741670 */
[----:B------:R-:W-:Y:S02]  /*8010*/  FSEL R163, R37, -INF , !P2 ;  /* 0xff80000025a37808 */ /* 0x000fe40005000000 */
[----:B------:R-:W-:Y:S11]  /*8020*/  PLOP3.LUT P2, PT, PT, PT, UP1, 0x40, 0x0 ;  /* 0x000000000000781c */ /* 0x000ff60003f4e818 */
[----:B------:R-:W-:Y:S02]  /*8030*/  @!UPT UIADD3 URZ, URZ, URZ, URZ ;  /* 0x0000003f3f3ff290 */ /* 0x000fe4000fffe03f */
        /* <DEDUP_REMOVED lines=15> */
.L_x_423:
[----:B------:R-:W-:Y:S04]  /*8130*/  MOV R8, c[0x0][0x32c] ;  /* 0x0000cb0000087a02 */ /* 0x000fe80000000f00 */
[----:B------:R-:W-:Y:S11]  /*8140*/  ISETP.NE.AND P2, PT, R8, 0x1, PT ;  /* 0x000000010800780c */ /* 0x000ff60003f45270 */
[----:B------:R-:W-:Y:S02]  /*8150*/  @!UPT UIADD3 URZ, URZ, URZ, URZ ;  /* 0x0000003f3f3ff290 */ /* 0x000fe4000fffe03f */
[----:B------:R-:W-:Y:S05]  /*8160*/  @P2 IMAD.HI.U32 R8, R9, c[0x0][0x330], RZ ;  /* 0x0000cc0009082a27 */ /* 0x000fea00078e00ff */
[----:B------:R-:W-:Y:S02]  /*8170*/  @P2 SHF.R.U32.HI R9, RZ, c[0x0][0x334], R8 ;  /* 0x0000cd00ff092a19 */ /* 0x000fe40000011608 */
.L_x_424:
[----:B------:R-:W-:Y:S05]  /*8180*/  BSYNC B0 ;  /* 0x0000000000007941 */ /* 0x000fea0003800000 */
.L_x_422:
[----:B------:R-:W-:Y:S04]  /*8190*/  IMAD.IADD R10, R10, 0x1, -R227 ;  /* 0x000000010a0a7824 */ /* 0x000fe800078e0ae3 */
[----:B------:R-:W-:Y:S05]  /*81a0*/  IMAD R10, R9, c[0x0][0x32c], R10 ;  /* 0x0000cb00090a7a24 */ /* 0x000fea00078e020a */
[----:B------:R-:W-:Y:S02]  /*81b0*/  IADD3 R9, R10, c[0x0][0x32c], RZ ;  /* 0x0000cb000a097a10 */ /* 0x000fe40007ffe0ff */
[----:B------:R-:W-:Y:S02]  /*81c0*/  IMNMX R5, R5, R10, !PT ;  /* 0x0000000a05057217 */ /* 0x000fe40007800200 */
[----:B------:R-:W-:Y:S02]  /*81d0*/  IMNMX R0, R0, R9, PT ;  /* 0x0000000900007217 */ /* 0x000fe40003800200 */
.L_x_421:
[----:B------:R-:W-:Y:S02]  /*81e0*/  ISETP.NE.AND P2, PT, R43, RZ, PT ;  /* 0x000000ff2b00720c */ /* 0x000fe40003f45270 */
[----:B------:R-:W-:Y:S02]  /*81f0*/  FMNMX.FTZ R15, R14, R150, !PT ;  /* 0x000000960e0f7209 */ /* 0x000fe40007810000 */
[C---:B------:R-:W-:Y:S02]  /*8200*/  ISETP.GT.AND P2, PT, R5.reuse, RZ, !P2 ;  /* 0x000000ff0500720c */ /* 0x040fe40005744270 */
[----:B------:R-:W-:Y:S02]  /*8210*/  FMNMX.FTZ R15, R18, R15, !PT ;  /* 0x0000000f120f7209 */ /* 0x000fe40007810000 */
[----:B------:R-:W-:Y:S02]  /*8220*/  ISETP.LT.OR P2, PT, R0, 0x1, P2 ;  /* 0x000000010000780c */ /* 0x000fe40001741670 */
[----:B------:R-:W-:Y:S02]  /*8230*/  FMNMX.FTZ R15, R6, R15, !PT ;  /* 0x0000000f060f7209 */ /* 0x000fe40007810000 */
[----:B------:R-:W-:Y:S02]  /*8240*/  FSEL R9, R2, -INF , !P2 ;  /* 0xff80000002097808 */ /* 0x000fe40005000000 */
[----:B------:R-:W-:Y:S02]  /*8250*/  ISETP.NE.AND P2, PT, R12, RZ, PT ;  /* 0x000000ff0c00720c */ /* 0x000fe40003f45270 */
[----:B------:R-:W-:Y:S02]  /*8260*/  FMNMX.FTZ R15, R186, R15, !PT ;  /* 0x0000000fba0f7209 */ /* 0x000fe40007810000 */
[----:B------:R-:W-:Y:S02]  /*8270*/  ISETP.GT.AND P2, PT, R5, 0x1, !P2 ;  /* 0x000000010500780c */ /* 0x000fe40005744270 */
        /* <DEDUP_REMOVED lines=26> */
[----:B------:R-:W-:Y:S01]  /*8420*/  FMNMX.FTZ R19, R250, R19, !PT ;  /* 0x00000013fa137209 */ /* 0x000fe20007810000 */
[----:B------:R-:W-:Y:S01]  /*8430*/  LDSM.16.MT88.4 R36, [R212+0x100] ;  /* 0x00010000d424783b */ /* 0x000fe20000004200 */
        /* <DEDUP_REMOVED lines=8> */
[----:B------:R-:W-:Y:S01]  /*84c0*/  FMNMX.FTZ R19, R197, R2, !PT ;  /* 0x00000002c5137209 */ /* 0x000fe20007810000 */
[----:B------:R-:W1:Y:S01]  /*84d0*/  SHFL.BFLY PT, R30, R3, 0x2, 0x1f ;  /* 0x0c401f00031e7f89 */ /* 0x000e6200000e0000 */
[----:B------:R-:W-:Y:S02]  /*84e0*/  ISETP.LT.OR P2, PT, R0, 0x19, P2 ;  /* 0x000000190000780c */ /* 0x000fe40001741670 */
[----:B------:R-:W-:Y:S02]  /*84f0*/  FMNMX.FTZ R19, R248, R19, !PT ;  /* 0x00000013f8137209 */ /* 0x000fe40007810000 */
[----:B------:R-:W-:Y:S02]  /*8500*/  FSEL R251, R191, -INF , !P2 ;  /* 0xff800000bffb7808 */ /* 0x000fe40005000000 */
[----:B------:R-:W-:Y:S02]  /*8510*/  ISETP.NE.AND P2, PT, R29, RZ, PT ;  /* 0x000000ff1d00720c */ /* 0x000fe40003f45270 */
[----:B------:R-:W-:Y:S02]  /*8520*/  FMNMX.FTZ R19, R246, R19, !PT ;  /* 0x00000013f6137209 */ /* 0x000fe40007810000 */
[----:B------:R-:W-:Y:S02]  /*8530*/  ISETP.GT.AND P2, PT, R5, 0x19, !P2 ;  /* 0x000000190500780c */ /* 0x000fe40005744270 */
[----:B------:R-:W-:Y:S02]  /*8540*/  FMNMX.FTZ R19, R170, R19, !PT ;  /* 0x00000013aa137209 */ /* 0x000fe40007810000 */
[----:B------:R-:W-:Y:S02]  /*8550*/  FMNMX.FTZ R2, R13, R149, !PT ;  /* 0x000000950d027209 */ /* 0x000fe40007810000 */
[----:B------:R-:W-:Y:S02]  /*8560*/  ISETP.LT.OR P2, PT, R0, 0x1a, P2 ;  /* 0x0000001a0000780c */ /* 0x000fe40001741670 */
[----:B------:R-:W-:Y:S02]  /*8570*/  FMNMX.FTZ R15, R168, R19, !PT ;  /* 0x00000013a80f7209 */ /* 0x000fe40007810000 */
[----:B------:R-:W-:Y:S02]  /*8580*/  FSEL R249, R190, -INF , !P2 ;  /* 0xff800000bef97808 */ /* 0x000fe40005000000 */
[----:B------:R-:W-:Y:S02]  /*8590*/  ISETP.NE.AND P2, PT, R28, RZ, PT ;  /* 0x000000ff1c00720c */ /* 0x000fe40003f45270 */
[----:B------:R-:W-:Y:S02]  /*85a0*/  FMNMX.FTZ R28, R17, R2, !PT ;  /* 0x00000002111c7209 */ /* 0x000fe40007810000 */
[----:B------:R-:W2:Y:S01]  /*85b0*/  SHFL.BFLY PT, R2, R15, 0x2, 0x1f ;  /* 0x0c401f000f027f89 */ /* 0x000ea200000e0000 */
[----:B------:R-:W-:Y:S02]  /*85c0*/  ISETP.GT.AND P2, PT, R5, 0x20, !P2 ;  /* 0x000000200500780c */ /* 0x000fe40005744270 */
[----:B------:R-:W-:Y:S02]  /*85d0*/  FMNMX.FTZ R28, R11, R28, !PT ;  /* 0x0000001c0b1c7209 */ /* 0x000fe40007810000 */
[----:B------:R-:W-:Y:S02]  /*85e0*/  ISETP.LT.OR P2, PT, R0, 0x21, P2 ;  /* 0x000000210000780c */ /* 0x000fe40001741670 */
[----:B------:R-:W-:Y:S02]  /*85f0*/  FMNMX.FTZ R19, R7, R28, !PT ;  /* 0x0000001c07137209 */ /* 0x000fe40007810000 */
[----:B------:R-:W-:Y:S02]  /*8600*/  FSEL R164, R23, -INF , !P2 ;  /* 0xff80000017a47808 */ /* 0x000fe40005000000 */
[----:B------:R-:W-:Y:S02]  /*8610*/  FMNMX.FTZ R28, R198, R19, !PT ;  /* 0x00000013c61c7209 */ /* 0x000fe40007810000 */
[----:B------:R-:W-:Y:S02]  /*8620*/  ISETP.NE.AND P2, PT, R27, RZ, PT ;  /* 0x000000ff1b00720c */ /* 0x000fe40003f45270 */
[----:B------:R-:W-:Y:S02]  /*8630*/  FMNMX.FTZ R19, R199, R28, !PT ;  /* 0x0000001cc7137209 */ /* 0x000fe40007810000 */
[----:B------:R-:W-:Y:S02]  /*8640*/  ISETP.GT.AND P2, PT, R5, 0x21, !P2 ;  /* 0x000000210500780c */ /* 0x000fe40005744270 */
[----:B------:R-:W-:Y:S02]  /*8650*/  FMNMX.FTZ R28, R244, R19, !PT ;  /* 0x00000013f41c7209 */ /* 0x000fe40007810000 */
[----:B------:R-:W-:Y:S02]  /*8660*/  ISETP.LT.OR P2, PT, R0, 0x22, P2 ;  /* 0x000000220000780c */ /* 0x000fe40001741670 */
[----:B------:R-:W-:Y:S02]  /*8670*/  FMNMX.FTZ R21, R9, R148, !PT ;  /* 0x0000009409157209 */ /* 0x000fe40007810000 */
[----:B-1----:R-:W-:Y:S02]  /*8680*/  FMNMX.FTZ R30, R3, R30, !PT ;  /* 0x0000001e031e7209 */ /* 0x002fe40007810000 */
[----:B--2---:R-:W-:Y:S02]  /*8690*/  FMNMX.FTZ R2, R15, R2, !PT ;  /* 0x000000020f027209 */ /* 0x004fe40007810000 */
[----:B------:R-:W-:Y:S01]  /*86a0*/  FSEL R162, R22, -INF , !P2 ;  /* 0xff80000016a27808 */ /* 0x000fe20005000000 */
[----:B------:R-:W1:Y:S01]  /*86b0*/  SHFL.BFLY PT, R3, R30, 0x1, 0x1f ;  /* 0x0c201f001e037f89 */ /* 0x000e6200000e0000 */
[----:B------:R-:W-:Y:S02]  /*86c0*/  FMNMX.FTZ R21, R12, R21, !PT ;  /* 0x000000150c157209 */ /* 0x000fe40007810000 */
[----:B------:R-:W-:Y:S02]  /*86d0*/  FMNMX.FTZ R28, R245, R28, !PT ;  /* 0x0000001cf51c7209 */ /* 0x000fe40007810000 */
[----:B------:R-:W-:Y:S02]  /*86e0*/  FMNMX.FTZ R21, R10, R21, !PT ;  /* 0x000000150a157209 */ /* 0x000fe40007810000 */
[----:B------:R-:W-:Y:S01]  /*86f0*/  FMNMX.FTZ R28, R169, R28, !PT ;  /* 0x0000001ca91c7209 */ /* 0x000fe20007810000 */
[----:B------:R-:W2:Y:S01]  /*8700*/  SHFL.BFLY PT, R19, R2, 0x1, 0x1f ;  /* 0x0c201f0002137f89 */ /* 0x000ea200000e0000 */
[----:B------:R-:W-:Y:S02]  /*8710*/  ISETP.GT.AND P1, PT, R5, 0x28, !P1 ;  /* 0x000000280500780c */ /* 0x000fe40004f24270 */
[----:B------:R-:W-:Y:S02]  /*8720*/  FMNMX.FTZ R22, R167, R28, !PT ;  /* 0x0000001ca7167209 */ /* 0x000fe40007810000 */
[----:B------:R-:W-:Y:S02]  /*8730*/  ISETP.GT.AND P0, PT, R5, 0x29, !P0 ;  /* 0x000000290500780c */ /* 0x000fe40004704270 */
[----:B------:R-:W-:Y:S02]  /*8740*/  FMNMX.FTZ R22, R165, R22, !PT ;  /* 0x00000016a5167209 */ /* 0x000fe40007810000 */
[----:B------:R-:W-:Y:S02]  /*8750*/  ISETP.LT.OR P1, PT, R0, 0x29, P1 ;  /* 0x000000290000780c */ /* 0x000fe40000f21670 */
[----:B------:R-:W-:Y:S02]  /*8760*/  FMNMX.FTZ R15, R163, R22, !PT ;  /* 0x00000016a30f7209 */ /* 0x000fe40007810000 */
[----:B------:R-:W-:Y:S02]  /*8770*/  FSEL R160, R26, -INF , !P1 ;  /* 0xff8000001aa07808 */ /* 0x000fe40004800000 */
[----:B------:R-:W-:Y:S01]  /*8780*/  ISETP.LT.OR P0, PT, R0, 0x2a, P0 ;  /* 0x0000002a0000780c */ /* 0x000fe20000701670 */
[----:B------:R-:W3:Y:S01]  /*8790*/  SHFL.BFLY PT, R22, R15, 0x2, 0x1f ;  /* 0x0c401f000f167f89 */ /* 0x000ee200000e0000 */
[----:B-1----:R-:W-:Y:S02]  /*87a0*/  FMNMX.FTZ R3, R30, R3, !PT ;  /* 0x000000031e037209 */ /* 0x002fe40007810000 */
[----:B------:R-:W-:Y:S02]  /*87b0*/  FSEL R153, R25, -INF , !P0 ;  /* 0xff80000019997808 */ /* 0x000fe40004000000 */
[C---:B------:R-:W-:Y:S01]  /*87c0*/  FSETP.NEU.FTZ.AND P2, PT, R3.reuse, -INF , PT ;  /* 0xff8000000300780b */ /* 0x040fe20003f5d000 */
[----:B------:R-:W-:Y:S01]  /*87d0*/  FMUL.FTZ R173, R3, c[0x0][0x2d0] ;  /* 0x0000b40003ad7a20 */ /* 0x000fe20000410000 */
[----:B--2---:R-:W-:Y:S04]  /*87e0*/  FMNMX.FTZ R2, R2, R19, !PT ;  /* 0x0000001302027209 */ /* 0x004fe80007810000 */
[----:B------:R-:W-:Y:S01]  /*87f0*/  FSEL R173, R173, RZ, P2 ;  /* 0x000000ffadad7208 */ /* 0x000fe20001000000 */
[C---:B------:R-:W-:Y:S01]  /*8800*/  FMUL.FTZ R171, R2.reuse, c[0x0][0x2d0] ;  /* 0x0000b40002ab7a20 */ /* 0x040fe20000410000 */
[----:B------:R-:W-:Y:S03]  /*8810*/  FSETP.NEU.FTZ.AND P1, PT, R2, -INF , PT ;  /* 0xff8000000200780b */ /* 0x000fe60003f3d000 */
[--C-:B------:R-:W-:Y:S01]  /*8820*/  FFMA.FTZ R177, R16, c[0x0][0x2d0], -R173.reuse ;  /* 0x0000b40010b17a23 */ /* 0x100fe200000108ad */
[----:B------:R-:W-:Y:S01]  /*8830*/  FMNMX.FTZ R16, R8, R21, !PT ;  /* 0x0000001508107209 */ /* 0x000fe20007810000 */
[--C-:B------:R-:W-:Y:S01]  /*8840*/  FFMA.FTZ R176, R4, c[0x0][0x2d0], -R173.reuse ;  /* 0x0000b40004b07a23 */ /* 0x100fe200000108ad */
[----:B------:R-:W-:Y:S01]  /*8850*/  FSEL R171, R171, RZ, P1 ;  /* 0x000000ffabab7208 */ /* 0x000fe20000800000 */
[--C-:B------:R-:W-:Y:S01]  /*8860*/  FFMA.FTZ R178, R20, c[0x0][0x2d0], -R173.reuse ;  /* 0x0000b40014b27a23 */ /* 0x100fe200000108ad */
[----:B------:R-:W-:Y:S01]  /*8870*/  FMNMX.FTZ R19, R247, R16, !PT ;  /* 0x00000010f7137209 */ /* 0x000fe20007810000 */
[----:B------:R-:W-:Y:S01]  /*8880*/  FFMA.FTZ R179, R24, c[0x0][0x2d0], -R173 ;  /* 0x0000b40018b37a23 */ /* 0x000fe200000108ad */
[----:B------:R-:W-:Y:S01]  /*8890*/  MUFU.EX2 R177, R177 ;  /* 0x000000b100b17308 */ /* 0x000fe20000000800 */
[----:B---3--:R-:W-:Y:S01]  /*88a0*/  FMNMX.FTZ R16, R15, R22, !PT ;  /* 0x000000160f107209 */ /* 0x008fe20007810000 */
[--C-:B------:R-:W-:Y:S01]  /*88b0*/  FFMA.FTZ R183, R6, c[0x0][0x2d0], -R171.reuse ;  /* 0x0000b40006b77a23 */ /* 0x100fe200000108ab */
[----:B------:R-:W-:Y:S01]  /*88c0*/  FMNMX.FTZ R4, R252, R19, !PT ;  /* 0x00000013fc047209 */ /* 0x000fe20007810000 */
[----:B------:R-:W-:Y:S01]  /*88d0*/  LDSM.16.MT88.4 R20, [R214+0x100] ;  /* 0x00010000d614783b */ /* 0x000fe20000004200 */
[--C-:B------:R-:W-:Y:S02]  /*88e0*/  FFMA.FTZ R155, R14, c[0x0][0x2d0], -R171.reuse ;  /* 0x0000b4000e9b7a23 */ /* 0x100fe400000108ab */
[----:B------:R-:W-:Y:S01]  /*88f0*/  FMNMX.FTZ R4, R251, R4, !PT ;  /* 0x00000004fb047209 */ /* 0x000fe20007810000 */
[--C-:B------:R-:W-:Y:S02]  /*8900*/  FFMA.FTZ R154, R18, c[0x0][0x2d0], -R171.reuse ;  /* 0x0000b400129a7a23 */ /* 0x100fe400000108ab */
[----:B------:R-:W-:Y:S01]  /*8910*/  FFMA.FTZ R182, R186, c[0x0][0x2d0], -R171 ;  /* 0x0000b400bab67a23 */ /* 0x000fe200000108ab */
[----:B------:R-:W-:Y:S01]  /*8920*/  FMNMX.FTZ R19, R249, R4, !PT ;  /* 0x00000004f9137209 */ /* 0x000fe20007810000 */
[----:B------:R-:W1:Y:S01]  /*8930*/  SHFL.BFLY PT, R15, R16, 0x1, 0x1f ;  /* 0x0c201f00100f7f89 */ /* 0x000e6200000e0000 */
[----:B------:R-:W-:Y:S01]  /*8940*/  MUFU.EX2 R179, R179 ;  /* 0x000000b300b37308 */ /* 0x000fe20000000800 */
[--C-:B------:R-:W-:Y:S01]  /*8950*/  FFMA.FTZ R175, R175, c[0x0][0x2d0], -R173.reuse ;  /* 0x0000b400afaf7a23 */ /* 0x100fe200000108ad */
[----:B------:R-:W-:Y:S01]  /*8960*/  FMNMX.FTZ R5, R164, R19, !PT ;  /* 0x00000013a4057209 */ /* 0x000fe20007810000 */
[----:B------:R-:W-:Y:S02]  /*8970*/  FFMA.FTZ R174, R174, c[0x0][0x2d0], -R173 ;  /* 0x0000b400aeae7a23 */ /* 0x000fe400000108ad */
[----:B------:R-:W-:Y:S01]  /*8980*/  FFMA.FTZ R170, R170, c[0x0][0x2d0], -R171 ;  /* 0x0000b400aaaa7a23 */ /* 0x000fe200000108ab */
[----:B------:R-:W-:Y:S01]  /*8990*/  FMNMX.FTZ R5, R162, R5, !PT ;  /* 0x00000005a2057209 */ /* 0x000fe20007810000 */
[--C-:B------:R-:W-:Y:S02]  /*89a0*/  FFMA.FTZ R190, R42, c[0x0][0x2d0], -R173.reuse ;  /* 0x0000b4002abe7a23 */ /* 0x100fe400000108ad */
[----:B------:R-:W-:Y:S01]  /*89b0*/  FFMA.FTZ R191, R40, c[0x0][0x2d0], -R173 ;  /* 0x0000b40028bf7a23 */ /* 0x000fe200000108ad */
[----:B------:R-:W-:Y:S01]  /*89c0*/  FMNMX.FTZ R0, R160, R5, !PT ;  /* 0x00000005a0007209 */ /* 0x000fe20007810000 */
[----:B------:R-:W2:Y:S01]  /*89d0*/  MUFU.EX2 R178, R178 ;  /* 0x000000b200b27308 */ /* 0x000ea20000000800 */
[--C-:B------:R-:W-:Y:S02]  /*89e0*/  FFMA.FTZ R192, R46, c[0x0][0x2d0], -R171.reuse ;  /* 0x0000b4002ec07a23 */ /* 0x100fe400000108ab */
[----:B------:R-:W-:Y:S01]  /*89f0*/  FMNMX.FTZ R4, R153, R0, !PT ;  /* 0x0000000099047209 */ /* 0x000fe20007810000 */
[----:B------:R-:W-:Y:S02]  /*8a00*/  FFMA.FTZ R193, R44, c[0x0][0x2d0], -R171 ;  /* 0x0000b4002cc17a23 */ /* 0x000fe400000108ab */
[--C-:B------:R-:W-:Y:S02]  /*8a10*/  FFMA.FTZ R194, R194, c[0x0][0x2d0], -R173.reuse ;  /* 0x0000b400c2c27a23 */ /* 0x100fe400000108ad */
[----:B------:R-:W3:Y:S01]  /*8a20*/  SHFL.BFLY PT, R5, R4, 0x2, 0x1f ;  /* 0x0c401f0004057f89 */ /* 0x000ee200000e0000 */
[----:B------:R-:W-:Y:S01]  /*8a30*/  FFMA.FTZ R195, R195, c[0x0][0x2d0], -R173 ;  /* 0x0000b400c3c37a23 */ /* 0x000fe200000108ad */
[----:B------:R-:W4:Y:S01]  /*8a40*/  MUFU.EX2 R176, R176 ;  /* 0x000000b000b07308 */ /* 0x000f220000000800 */
[--C-:B------:R-:W-:Y:S01]  /*8a50*/  FFMA.FTZ R196, R196, c[0x0][0x2d0], -R171.reuse ;  /* 0x0000b400c4c47a23 */ /* 0x100fe200000108ab */
[----:B-1----:R-:W-:Y:S01]  /*8a60*/  FMNMX.FTZ R0, R16, R15, !PT ;  /* 0x0000000f10007209 */ /* 0x002fe20007810000 */
[----:B------:R-:W-:Y:S02]  /*8a70*/  FFMA.FTZ R197, R197, c[0x0][0x2d0], -R171 ;  /* 0x0000b400c5c57a23 */ /* 0x000fe400000108ab */
[--C-:B------:R-:W-:Y:S01]  /*8a80*/  FFMA.FTZ R250, R250, c[0x0][0x2d0], -R173.reuse ;  /* 0x0000b400fafa7a23 */ /* 0x100fe200000108ad */
[C---:B------:R-:W-:Y:S01]  /*8a90*/  FSETP.NEU.FTZ.AND P0, PT, R0.reuse, -INF , PT ;  /* 0xff8000000000780b */ /* 0x040fe20003f1d000 */
[----:B------:R-:W-:Y:S02]  /*8aa0*/  FMUL.FTZ R166, R0, c[0x0][0x2d0] ;  /* 0x0000b40000a67a20 */ /* 0x000fe40000410000 */
[----:B------:R-:W-:Y:S01]  /*8ab0*/  FFMA.FTZ R173, R172, c[0x0][0x2d0], -R173 ;  /* 0x0000b400acad7a23 */ /* 0x000fe200000108ad */
[----:B------:R-:W-:Y:S01]  /*8ac0*/  MUFU.EX2 R155, R155 ;  /* 0x0000009b009b7308 */ /* 0x000fe20000000800 */
[--C-:B------:R-:W-:Y:S01]  /*8ad0*/  FFMA.FTZ R248, R248, c[0x0][0x2d0], -R171.reuse ;  /* 0x0000b400f8f87a23 */ /* 0x100fe200000108ab */
[----:B------:R-:W-:Y:S01]  /*8ae0*/  FSEL R166, R166, RZ, P0 ;  /* 0x000000ffa6a67208 */ /* 0x000fe20000000000 */
[--C-:B------:R-:W-:Y:S01]  /*8af0*/  FFMA.FTZ R246, R246, c[0x0][0x2d0], -R171.reuse ;  /* 0x0000b400f6f67a23 */ /* 0x100fe200000108ab */
[----:B--2---:R-:W-:Y:S01]  /*8b00*/  F2FP.PACK_AB R156, R178, R179 ;  /* 0x000000b3b29c723e */ /* 0x004fe200000000ff */
[----:B------:R-:W-:Y:S02]  /*8b10*/  FFMA.FTZ R171, R168, c[0x0][0x2d0], -R171 ;  /* 0x0000b400a8ab7a23 */ /* 0x000fe400000108ab */
[--C-:B------:R-:W-:Y:S01]  /*8b20*/  FFMA.FTZ R184, R7, c[0x0][0x2d0], -R166.reuse ;  /* 0x0000b40007b87a23 */ /* 0x100fe200000108a6 */
[----:B------:R-:W-:Y:S01]  /*8b30*/  FSEL R7, R2, RZ, P1 ;  /* 0x000000ff02077208 */ /* 0x000fe20000800000 */
[--C-:B------:R-:W-:Y:S01]  /*8b40*/  FFMA.FTZ R181, R13, c[0x0][0x2d0], -R166.reuse ;  /* 0x0000b4000db57a23 */ /* 0x100fe200000108a6 */
[----:B------:R-:W1:Y:S01]  /*8b50*/  MUFU.EX2 R154, R154 ;  /* 0x0000009a009a7308 */ /* 0x000e620000000800 */
[----:B------:R-:W-:Y:S01]  /*8b60*/  FFMA.FTZ R180, R17, c[0x0][0x2d0], -R166 ;  /* 0x0000b40011b47a23 */ /* 0x000fe200000108a6 */
[----:B---3--:R-:W-:Y:S01]  /*8b70*/  FMNMX.FTZ R5, R4, R5, !PT ;  /* 0x0000000504057209 */ /* 0x008fe20007810000 */
[----:B------:R-:W-:Y:S01]  /*8b80*/  FADD.FTZ R6, -R7, R150 ;  /* 0x0000009607067221 */ /* 0x000fe20000010100 */
[----:B------:R-:W-:Y:S01]  /*8b90*/  FSEL R4, R3, RZ, P2 ;  /* 0x000000ff03047208 */ /* 0x000fe20001000000 */
[--C-:B------:R-:W-:Y:S01]  /*8ba0*/  FFMA.FTZ R185, R11, c[0x0][0x2d0], -R166.reuse ;  /* 0x0000b4000bb97a23 */ /* 0x100fe200000108a6 */
[----:B----4-:R-:W-:Y:S01]  /*8bb0*/  F2FP.PACK_AB R158, R176, R177 ;  /* 0x000000b1b09e723e */ /* 0x010fe200000000ff */
[----:B------:R-:W2:Y:S01]  /*8bc0*/  SHFL.BFLY PT, R152, R5, 0x1, 0x1f ;  /* 0x0c201f0005987f89 */ /* 0x000ea200000e0000 */
[----:B------:R-:W-:Y:S02]  /*8bd0*/  FMUL.FTZ R150, R6, c[0x0][0x2d0] ;  /* 0x0000b40006967a20 */ /* 0x000fe40000410000 */
[----:B------:R-:W-:Y:S01]  /*8be0*/  FADD.FTZ R4, -R4, R151 ;  /* 0x0000009704047221 */ /* 0x000fe20000010100 */
[----:B------:R-:W-:Y:S01]  /*8bf0*/  MUFU.EX2 R183, R183 ;  /* 0x000000b700b77308 */ /* 0x000fe20000000800 */
[--C-:B------:R-:W-:Y:S02]  /*8c00*/  FFMA.FTZ R169, R169, c[0x0][0x2d0], -R166.reuse ;  /* 0x0000b400a9a97a23 */ /* 0x100fe400000108a6 */
[----:B------:R-:W-:Y:S01]  /*8c10*/  FMUL.FTZ R151, R4, c[0x0][0x2d0] ;  /* 0x0000b40004977a20 */ /* 0x000fe20000410000 */
[----:B------:R-:W-:Y:S01]  /*8c20*/  FSEL R4, R0, RZ, P0 ;  /* 0x000000ff00047208 */ /* 0x000fe20000000000 */
[--C-:B------:R-:W-:Y:S02]  /*8c30*/  FFMA.FTZ R167, R167, c[0x0][0x2d0], -R166.reuse ;  /* 0x0000b400a7a77a23 */ /* 0x100fe400000108a6 */
[--C-:B------:R-:W-:Y:S02]  /*8c40*/  FFMA.FTZ R165, R165, c[0x0][0x2d0], -R166.reuse ;  /* 0x0000b400a5a57a23 */ /* 0x100fe400000108a6 */
[----:B------:R-:W-:Y:S01]  /*8c50*/  FADD.FTZ R4, -R4, R149 ;  /* 0x0000009504047221 */ /* 0x000fe20000010100 */
[----:B------:R-:W3:Y:S01]  /*8c60*/  MUFU.EX2 R151, R151 ;  /* 0x0000009700977308 */ /* 0x000ee20000000800 */
[--C-:B------:R-:W-:Y:S02]  /*8c70*/  FFMA.FTZ R198, R198, c[0x0][0x2d0], -R166.reuse ;  /* 0x0000b400c6c67a23 */ /* 0x100fe400000108a6 */
[----:B------:R-:W-:Y:S01]  /*8c80*/  FMUL.FTZ R149, R4, c[0x0][0x2d0] ;  /* 0x0000b40004957a20 */ /* 0x000fe20000410000 */
[----:B-1----:R-:W-:Y:S01]  /*8c90*/  F2FP.PACK_AB R157, R154, R155 ;  /* 0x0000009b9a9d723e */ /* 0x002fe200000000ff */
[--C-:B------:R-:W-:Y:S02]  /*8ca0*/  FFMA.FTZ R199, R199, c[0x0][0x2d0], -R166.reuse ;  /* 0x0000b400c7c77a23 */ /* 0x100fe400000108a6 */
[--C-:B------:R-:W-:Y:S02]  /*8cb0*/  FFMA.FTZ R244, R244, c[0x0][0x2d0], -R166.reuse ;  /* 0x0000b400f4f47a23 */ /* 0x100fe400000108a6 */
[--C-:B------:R-:W-:Y:S01]  /*8cc0*/  FFMA.FTZ R245, R245, c[0x0][0x2d0], -R166.reuse ;  /* 0x0000b400f5f57a23 */ /* 0x100fe200000108a6 */
[----:B--2---:R-:W-:Y:S01]  /*8cd0*/  FMNMX.FTZ R152, R5, R152, !PT ;  /* 0x0000009805987209 */ /* 0x004fe20007810000 */
[----:B------:R-:W1:Y:S01]  /*8ce0*/  MUFU.EX2 R150, R150 ;  /* 0x0000009600967308 */ /* 0x000e620000000800 */
[----:B------:R-:W-:Y:S02]  /*8cf0*/  FFMA.FTZ R166, R163, c[0x0][0x2d0], -R166 ;  /* 0x0000b400a3a67a23 */ /* 0x000fe400000108a6 */
[C---:B------:R-:W-:Y:S01]  /*8d00*/  FSETP.NEU.FTZ.AND P0, PT, R152.reuse, -INF , PT ;  /* 0xff8000009800780b */ /* 0x040fe20003f1d000 */
[C---:B------:R-:W-:Y:S03]  /*8d10*/  FMUL.FTZ R161, R152.reuse, c[0x0][0x2d0] ;  /* 0x0000b40098a17a20 */ /* 0x040fe60000410000 */
[----:B------:R-:W-:Y:S02]  /*8d20*/  FSEL R5, R152, RZ, P0 ;  /* 0x000000ff98057208 */ /* 0x000fe40000000000 */
[----:B------:R-:W-:Y:S01]  /*8d30*/  FSEL R161, R161, RZ, P0 ;  /* 0x000000ffa1a17208 */ /* 0x000fe20000000000 */
[----:B------:R-:W2:Y:S01]  /*8d40*/  MUFU.EX2 R182, R182 ;  /* 0x000000b600b67308 */ /* 0x000ea20000000800 */
[C---:B------:R-:W-:Y:S01]  /*8d50*/  ISETP.GT.AND P0, PT, R238.reuse, UR4, PT ;  /* 0x00000004ee007c0c */ /* 0x040fe2000bf04270 */
[----:B------:R-:W-:Y:S01]  /*8d60*/  FADD.FTZ R5, -R5, R148 ;  /* 0x0000009405057221 */ /* 0x000fe20000010100 */
[----:B------:R-:W-:Y:S01]  /*8d70*/  IADD3 R238, R238, -0x1, RZ ;  /* 0xffffffffeeee7810 */ /* 0x000fe20007ffe0ff */
[--C-:B------:R-:W-:Y:S02]  /*8d80*/  FFMA.FTZ R188, R12, c[0x0][0x2d0], -R161.reuse ;  /* 0x0000b4000cbc7a23 */ /* 0x100fe400000108a1 */
[--C-:B------:R-:W-:Y:S02]  /*8d90*/  FFMA.FTZ R189, R9, c[0x0][0x2d0], -R161.reuse ;  /* 0x0000b40009bd7a23 */ /* 0x100fe400000108a1 */
[--C-:B------:R-:W-:Y:S02]  /*8da0*/  FFMA.FTZ R187, R10, c[0x0][0x2d0], -R161.reuse ;  /* 0x0000b4000abb7a23 */ /* 0x100fe400000108a1 */
[--C-:B------:R-:W-:Y:S01]  /*8db0*/  FFMA.FTZ R186, R8, c[0x0][0x2d0], -R161.reuse ;  /* 0x0000b40008ba7a23 */ /* 0x100fe200000108a1 */
[----:B------:R-:W4:Y:S01]  /*8dc0*/  MUFU.EX2 R149, R149 ;  /* 0x0000009500957308 */ /* 0x000f220000000800 */
[----:B------:R-:W-:Y:S02]  /*8dd0*/  FMUL.FTZ R8, R5, c[0x0][0x2d0] ;  /* 0x0000b40005087a20 */ /* 0x000fe40000410000 */
[C---:B---3--:R-:W-:Y:S02]  /*8de0*/  FMUL.FTZ R4, R151.reuse, R144 ;  /* 0x0000009097047220 */ /* 0x048fe40000410000 */
[C---:B------:R-:W-:Y:S02]  /*8df0*/  FMUL.FTZ R5, R151.reuse, R145 ;  /* 0x0000009197057220 */ /* 0x040fe40000410000 */
[C---:B-1----:R-:W-:Y:S02]  /*8e00*/  FMUL.FTZ R6, R150.reuse, R146 ;  /* 0x0000009296067220 */ /* 0x042fe40000410000 */
[----:B------:R-:W-:Y:S01]  /*8e10*/  FMUL.FTZ R7, R150, R147 ;  /* 0x0000009396077220 */ /* 0x000fe20000410000 */
[----:B------:R1:W3:Y:S01]  /*8e20*/  MUFU.EX2 R148, R8 ;  /* 0x0000000800947308 */ /* 0x0002e20000000800 */
[C---:B------:R-:W-:Y:S01]  /*8e30*/  FMUL.FTZ R16, R151.reuse, R132 ;  /* 0x0000008497107220 */ /* 0x040fe20000410000 */
[----:B--2---:R-:W-:Y:S01]  /*8e40*/  F2FP.PACK_AB R159, R182, R183 ;  /* 0x000000b7b69f723e */ /* 0x004fe200000000ff */
[C---:B------:R-:W-:Y:S02]  /*8e50*/  FMUL.FTZ R17, R151.reuse, R133 ;  /* 0x0000008597117220 */ /* 0x040fe40000410000 */
[C---:B------:R-:W-:Y:S02]  /*8e60*/  FMUL.FTZ R18, R150.reuse, R134 ;  /* 0x0000008696127220 */ /* 0x040fe40000410000 */
[----:B------:R-:W-:Y:S02]  /*8e70*/  FMUL.FTZ R19, R150, R135 ;  /* 0x0000008796137220 */ /* 0x000fe40000410000 */
[-C--:B------:R-:W-:Y:S01]  /*8e80*/  HMMA.16816.F32 R4, R156, R20.reuse, R4 ;  /* 0x000000149c04723c */ /* 0x080fe20000001804 */
[----:B------:R-:W-:Y:S01]  /*8e90*/  MUFU.EX2 R181, R181 ;  /* 0x000000b500b57308 */ /* 0x000fe20000000800 */
[----:B------:R-:W-:Y:S01]  /*8ea0*/  LDSM.16.MT88.4 R132, [R214+0x900] ;  /* 0x00090000d684783b */ /* 0x000fe20000004200 */
[----:B------:R-:W-:Y:S02]  /*8eb0*/  FMUL.FTZ R32, R151, R116 ;  /* 0x0000007497207220 */ /* 0x000fe40000410000 */
[C---:B----4-:R-:W-:Y:S02]  /*8ec0*/  FMUL.FTZ R9, R149.reuse, R141 ;  /* 0x0000008d95097220 */ /* 0x050fe40000410000 */
[C---:B------:R-:W-:Y:S02]  /*8ed0*/  FMUL.FTZ R12, R149.reuse, R136 ;  /* 0x00000088950c7220 */ /* 0x040fe40000410000 */
[----:B------:R-:W-:Y:S02]  /*8ee0*/  FMUL.FTZ R13, R149, R137 ;  /* 0x00000089950d7220 */ /* 0x000fe40000410000 */
[----:B------:R-:W2:Y:S01]  /*8ef0*/  MUFU.EX2 R180, R180 ;  /* 0x000000b400b47308 */ /* 0x000ea20000000800 */
[----:B------:R-:W-:Y:S02]  /*8f00*/  FMUL.FTZ R33, R151, R117 ;  /* 0x0000007597217220 */ /* 0x000fe40000410000 */
[C---:B-1----:R-:W-:Y:S02]  /*8f10*/  FMUL.FTZ R8, R149.reuse, R140 ;  /* 0x0000008c95087220 */ /* 0x042fe40000410000 */
[C---:B---3--:R-:W-:Y:S02]  /*8f20*/  FMUL.FTZ R10, R148.reuse, R142 ;  /* 0x0000008e940a7220 */ /* 0x048fe40000410000 */
[C---:B------:R-:W-:Y:S02]  /*8f30*/  FMUL.FTZ R11, R148.reuse, R143 ;  /* 0x0000008f940b7220 */ /* 0x040fe40000410000 */
[C---:B------:R-:W-:Y:S01]  /*8f40*/  FMUL.FTZ R14, R148.reuse, R138 ;  /* 0x0000008a940e7220 */ /* 0x040fe20000410000 */
[----:B------:R-:W-:Y:S01]  /*8f50*/  MUFU.EX2 R185, R185 ;  /* 0x000000b900b97308 */ /* 0x000fe20000000800 */
[----:B------:R-:W-:Y:S02]  /*8f60*/  FMUL.FTZ R15, R148, R139 ;  /* 0x0000008b940f7220 */ /* 0x000fe40000410000 */
[C---:B------:R-:W-:Y:S02]  /*8f70*/  FMUL.FTZ R34, R150.reuse, R118 ;  /* 0x0000007696227220 */ /* 0x040fe40000410000 */
[----:B------:R-:W-:Y:S02]  /*8f80*/  FMUL.FTZ R35, R150, R119 ;  /* 0x0000007796237220 */ /* 0x000fe40000410000 */
[----:B------:R-:W-:Y:S01]  /*8f90*/  LDSM.16.MT88.4 R116, [R214+0x1100] ;  /* 0x00110000d674783b */ /* 0x000fe20000004200 */
[C---:B------:R-:W-:Y:S02]  /*8fa0*/  FMUL.FTZ R40, R149.reuse, R108 ;  /* 0x0000006c95287220 */ /* 0x040fe40000410000 */
[----:B------:R-:W1:Y:S01]  /*8fb0*/  MUFU.EX2 R184, R184 ;  /* 0x000000b800b87308 */ /* 0x000e620000000800 */
[C---:B------:R-:W-:Y:S02]  /*8fc0*/  FMUL.FTZ R41, R149.reuse, R109 ;  /* 0x0000006d95297220 */ /* 0x040fe40000410000 */
[----:B------:R-:W-:Y:S01]  /*8fd0*/  FMUL.FTZ R42, R148, R110 ;  /* 0x0000006e942a7220 */ /* 0x000fe20000410000 */
[----:B--2---:R-:W-:Y:S01]  /*8fe0*/  F2FP.PACK_AB R144, R180, R181 ;  /* 0x000000b5b490723e */ /* 0x004fe200000000ff */
[C---:B------:R-:W-:Y:S02]  /*8ff0*/  FMUL.FTZ R43, R148.reuse, R111 ;  /* 0x0000006f942b7220 */ /* 0x040fe40000410000 */
[----:B------:R-:W-:Y:S01]  /*9000*/  LDSM.16.MT88.4 R108, [R214+0x500] ;  /* 0x00050000d66c783b */ /* 0x000fe20000004200 */
[C---:B------:R-:W-:Y:S02]  /*9010*/  FMUL.FTZ R44, R149.reuse, R104 ;  /* 0x00000068952c7220 */ /* 0x040fe40000410000 */
[----:B------:R-:W-:Y:S01]  /*9020*/  MUFU.EX2 R189, R189 ;  /* 0x000000bd00bd7308 */ /* 0x000fe20000000800 */
[----:B------:R-:W-:Y:S02]  /*9030*/  FMUL.FTZ R45, R149, R105 ;  /* 0x00000069952d7220 */ /* 0x000fe40000410000 */
[C---:B------:R-:W-:Y:S02]  /*9040*/  FMUL.FTZ R46, R148.reuse, R106 ;  /* 0x0000006a942e7220 */ /* 0x040fe40000410000 */
[----:B------:R-:W-:Y:S02]  /*9050*/  FMUL.FTZ R47, R148, R107 ;  /* 0x0000006b942f7220 */ /* 0x000fe40000410000 */
[----:B------:R-:W-:Y:S01]  /*9060*/  LDSM.16.MT88.4 R104, [R212+0x1900] ;  /* 0x00190000d468783b */ /* 0x000fe20000004200 */
[C---:B------:R-:W-:Y:S02]  /*9070*/  FMUL.FTZ R48, R151.reuse, R100 ;  /* 0x0000006497307220 */ /* 0x040fe40000410000 */
[----:B------:R-:W2:Y:S01]  /*9080*/  MUFU.EX2 R188, R188 ;  /* 0x000000bc00bc7308 */ /* 0x000ea20000000800 */
[----:B------:R-:W-:Y:S02]  /*9090*/  FMUL.FTZ R49, R151, R101 ;  /* 0x0000006597317220 */ /* 0x000fe40000410000 */
[----:B------:R-:W-:Y:S01]  /*90a0*/  FMUL.FTZ R50, R150, R102 ;  /* 0x0000006696327220 */ /* 0x000fe20000410000 */
[----:B-1----:R-:W-:Y:S01]  /*90b0*/  F2FP.PACK_AB R146, R184, R185 ;  /* 0x000000b9b892723e */ /* 0x002fe200000000ff */
[----:B------:R-:W-:Y:S02]  /*90c0*/  FMUL.FTZ R51, R150, R103 ;  /* 0x0000006796337220 */ /* 0x000fe40000410000 */
[----:B------:R-:W-:Y:S01]  /*90d0*/  LDSM.16.MT88.4 R100, [R214+0x1900] ;  /* 0x00190000d664783b */ /* 0x000fe20000004200 */
[--C-:B------:R-:W-:Y:S02]  /*90e0*/  FFMA.FTZ R164, R164, c[0x0][0x2d0], -R161.reuse ;  /* 0x0000b400a4a47a23 */ /* 0x100fe400000108a1 */
[----:B------:R-:W-:Y:S01]  /*90f0*/  MUFU.EX2 R187, R187 ;  /* 0x000000bb00bb7308 */ /* 0x000fe20000000800 */
[C---:B------:R-:W-:Y:S02]  /*9100*/  FMUL.FTZ R24, R149.reuse, R124 ;  /* 0x0000007c95187220 */ /* 0x040fe40000410000 */
[C---:B------:R-:W-:Y:S02]  /*9110*/  FMUL.FTZ R25, R149.reuse, R125 ;  /* 0x0000007d95197220 */ /* 0x040fe40000410000 */
[C---:B------:R-:W-:Y:S02]  /*9120*/  FMUL.FTZ R26, R148.reuse, R126 ;  /* 0x0000007e941a7220 */ /* 0x040fe40000410000 */
[C---:B------:R-:W-:Y:S02]  /*9130*/  FMUL.FTZ R27, R148.reuse, R127 ;  /* 0x0000007f941b7220 */ /* 0x040fe40000410000 */
[----:B------:R-:W-:Y:S01]  /*9140*/  FMUL.FTZ R28, R149, R120 ;  /* 0x00000078951c7220 */ /* 0x000fe20000410000 */
[----:B------:R-:W1:Y:S01]  /*9150*/  MUFU.EX2 R186, R186 ;  /* 0x000000ba00ba7308 */ /* 0x000e620000000800 */
[C---:B------:R-:W-:Y:S02]  /*9160*/  FMUL.FTZ R30, R148.reuse, R122 ;  /* 0x0000007a941e7220 */ /* 0x040fe40000410000 */
[----:B------:R-:W-:Y:S01]  /*9170*/  FMUL.FTZ R31, R148, R123 ;  /* 0x0000007b941f7220 */ /* 0x000fe20000410000 */
[----:B--2---:R-:W-:Y:S01]  /*9180*/  F2FP.PACK_AB R145, R188, R189 ;  /* 0x000000bdbc91723e */ /* 0x004fe200000000ff */
[C---:B------:R-:W-:Y:S02]  /*9190*/  FMUL.FTZ R52, R151.reuse, R52 ;  /* 0x0000003497347220 */ /* 0x040fe40000410000 */
[----:B------:R-:W-:Y:S02]  /*91a0*/  FMUL.FTZ R53, R151, R53 ;  /* 0x0000003597357220 */ /* 0x000fe40000410000 */
[C---:B------:R-:W-:Y:S01]  /*91b0*/  FMUL.FTZ R54, R150.reuse, R54 ;  /* 0x0000003696367220 */ /* 0x040fe20000410000 */
[----:B------:R-:W-:Y:S01]  /*91c0*/  MUFU.EX2 R124, R175 ;  /* 0x000000af007c7308 */ /* 0x000fe20000000800 */
[----:B------:R-:W-:Y:S02]  /*91d0*/  FMUL.FTZ R55, R150, R55 ;  /* 0x0000003796377220 */ /* 0x000fe40000410000 */
[C---:B------:R-:W-:Y:S02]  /*91e0*/  FMUL.FTZ R56, R149.reuse, R56 ;  /* 0x0000003895387220 */ /* 0x040fe40000410000 */
[C---:B------:R-:W-:Y:S02]  /*91f0*/  FMUL.FTZ R57, R149.reuse, R57 ;  /* 0x0000003995397220 */ /* 0x040fe40000410000 */
[C---:B------:R-:W-:Y:S02]  /*9200*/  FMUL.FTZ R58, R148.reuse, R58 ;  /* 0x0000003a943a7220 */ /* 0x040fe40000410000 */
[----:B------:R-:W-:Y:S01]  /*9210*/  FMUL.FTZ R59, R148, R59 ;  /* 0x0000003b943b7220 */ /* 0x000fe20000410000 */
[----:B------:R-:W-:Y:S01]  /*9220*/  MUFU.EX2 R120, R174 ;  /* 0x000000ae00787308 */ /* 0x000fe20000000800 */
[C---:B------:R-:W-:Y:S02]  /*9230*/  FMUL.FTZ R60, R149.reuse, R60 ;  /* 0x0000003c953c7220 */ /* 0x040fe40000410000 */
[----:B------:R-:W-:Y:S01]  /*9240*/  FMUL.FTZ R61, R149, R61 ;  /* 0x0000003d953d7220 */ /* 0x000fe20000410000 */
[----:B-1----:R-:W-:Y:S01]  /*9250*/  F2FP.PACK_AB R147, R186, R187 ;  /* 0x000000bbba93723e */ /* 0x002fe200000000ff */
[C---:B------:R-:W-:Y:S02]  /*9260*/  FMUL.FTZ R62, R148.reuse, R62 ;  /* 0x0000003e943e7220 */ /* 0x040fe40000410000 */
[----:B------:R-:W-:Y:S02]  /*9270*/  FMUL.FTZ R63, R148, R63 ;  /* 0x0000003f943f7220 */ /* 0x000fe40000410000 */
[C---:B------:R-:W-:Y:S01]  /*9280*/  FMUL.FTZ R64, R151.reuse, R64 ;  /* 0x0000004097407220 */ /* 0x040fe20000410000 */
[----:B------:R1:W-:Y:S01]  /*9290*/  MUFU.EX2 R136, R173 ;  /* 0x000000ad00887308 */ /* 0x0003e20000000800 */
[C---:B------:R-:W-:Y:S01]  /*92a0*/  HMMA.16816.F32 R8, R144.reuse, R20, R8 ;  /* 0x000000149008723c */ /* 0x040fe20000001808 */
[C---:B------:R-:W-:Y:S02]  /*92b0*/  FMUL.FTZ R65, R151.reuse, R65 ;  /* 0x0000004197417220 */ /* 0x040fe40000410000 */
[C---:B------:R-:W-:Y:S02]  /*92c0*/  FMUL.FTZ R66, R150.reuse, R66 ;  /* 0x0000004296427220 */ /* 0x040fe40000410000 */
[----:B------:R-:W-:Y:S02]  /*92d0*/  FMUL.FTZ R67, R150, R67 ;  /* 0x0000004396437220 */ /* 0x000fe40000410000 */
[C---:B------:R-:W-:Y:S01]  /*92e0*/  FMUL.FTZ R20, R151.reuse, R128 ;  /* 0x0000008097147220 */ /* 0x040fe20000410000 */
[-C--:B------:R-:W-:Y:S01]  /*92f0*/  HMMA.16816.F32 R12, R144, R22.reuse, R12 ;  /* 0x00000016900c723c */ /* 0x080fe2000000180c */
[----:B------:R-:W-:Y:S01]  /*9300*/  FMUL.FTZ R21, R151, R129 ;  /* 0x0000008197157220 */ /* 0x000fe20000410000 */
[----:B------:R-:W-:Y:S02]  /*9310*/  MUFU.EX2 R122, R170 ;  /* 0x000000aa007a7308 */ /* 0x000fe40000000800 */
[C---:B------:R-:W-:Y:S02]  /*9320*/  FMUL.FTZ R29, R149.reuse, R121 ;  /* 0x00000079951d7220 */ /* 0x040fe40000410000 */
[C---:B------:R-:W-:Y:S02]  /*9330*/  FMUL.FTZ R72, R149.reuse, R72 ;  /* 0x0000004895487220 */ /* 0x040fe40000410000 */
[C---:B------:R-:W-:Y:S01]  /*9340*/  HMMA.16816.F32 R16, R156.reuse, R22, R16 ;  /* 0x000000169c10723c */ /* 0x040fe20000001810 */
[C---:B------:R-:W-:Y:S03]  /*9350*/  FMUL.FTZ R73, R149.reuse, R73 ;  /* 0x0000004995497220 */ /* 0x040fe60000410000 */
[----:B------:R-:W-:Y:S01]  /*9360*/  MUFU.EX2 R138, R171 ;  /* 0x000000ab008a7308 */ /* 0x000fe20000000800 */
[----:B------:R-:W-:Y:S02]  /*9370*/  FMUL.FTZ R74, R148, R74 ;  /* 0x0000004a944a7220 */ /* 0x000fe40000410000 */
[C---:B------:R-:W-:Y:S01]  /*9380*/  FMUL.FTZ R22, R150.reuse, R130 ;  /* 0x0000008296167220 */ /* 0x040fe20000410000 */
[----:B-1----:R-:W-:Y:S01]  /*9390*/  LDSM.16.MT88.4 R172, [R214+0x2100] ;  /* 0x00210000d6ac783b */ /* 0x002fe20000004200 */
[----:B------:R-:W-:Y:S03]  /*93a0*/  FMUL.FTZ R23, R150, R131 ;  /* 0x0000008396177220 */ /* 0x000fe60000410000 */
[C---:B------:R-:W-:Y:S02]  /*93b0*/  FMUL.FTZ R75, R148.reuse, R75 ;  /* 0x0000004b944b7220 */ /* 0x040fe40000410000 */
[----:B------:R1:W-:Y:S01]  /*93c0*/  MUFU.EX2 R125, R169 ;  /* 0x000000a9007d7308 */ /* 0x0003e20000000800 */
[C---:B------:R-:W-:Y:S01]  /*93d0*/  FMUL.FTZ R76, R149.reuse, R76 ;  /* 0x0000004c954c7220 */ /* 0x040fe20000410000 */
[-C--:B------:R-:W-:Y:S01]  /*93e0*/  HMMA.16816.F32 R20, R156, R36.reuse, R20 ;  /* 0x000000249c14723c */ /* 0x080fe20000001814 */
[----:B------:R-:W2:Y:S01]  /*93f0*/  LDSM.16.MT88.4 R128, [R214+0xd00] ;  /* 0x000d0000d680783b */ /* 0x000ea20000004200 */
[C---:B------:R-:W-:Y:S02]  /*9400*/  FMUL.FTZ R77, R149.reuse, R77 ;  /* 0x0000004d954d7220 */ /* 0x040fe40000410000 */
[C---:B------:R-:W-:Y:S02]  /*9410*/  FMUL.FTZ R78, R148.reuse, R78 ;  /* 0x0000004e944e7220 */ /* 0x040fe40000410000 */
[C---:B------:R-:W-:Y:S02]  /*9420*/  FMUL.FTZ R79, R148.reuse, R79 ;  /* 0x0000004f944f7220 */ /* 0x040fe40000410000 */
[C---:B------:R-:W-:Y:S01]  /*9430*/  HMMA.16816.F32 R24, R144.reuse, R36, R24 ;  /* 0x000000249018723c */ /* 0x040fe20000001818 */
[----:B------:R-:W-:Y:S03]  /*9440*/  MUFU.EX2 R127, R167 ;  /* 0x000000a7007f7308 */ /* 0x000fe60000000800 */
[C---:B------:R-:W-:Y:S02]  /*9450*/  FMUL.FTZ R88, R149.reuse, R88 ;  /* 0x0000005895587220 */ /* 0x040fe40000410000 */
[----:B------:R-:W-:Y:S02]  /*9460*/  FMUL.FTZ R89, R149, R89 ;  /* 0x0000005995597220 */ /* 0x000fe40000410000 */
[-C--:B------:R-:W-:Y:S01]  /*9470*/  HMMA.16816.F32 R28, R144, R38.reuse, R28 ;  /* 0x00000026901c723c */ /* 0x080fe2000000181c */
[C---:B------:R-:W-:Y:S02]  /*9480*/  FMUL.FTZ R36, R151.reuse, R112 ;  /* 0x0000007097247220 */ /* 0x040fe40000410000 */
[----:B------:R-:W-:Y:S01]  /*9490*/  MUFU.EX2 R123, R165 ;  /* 0x000000a5007b7308 */ /* 0x000fe20000000800 */
[----:B------:R-:W-:Y:S01]  /*94a0*/  FMUL.FTZ R37, R151, R113 ;  /* 0x0000007197257220 */ /* 0x000fe20000410000 */
[----:B-1----:R-:W-:Y:S01]  /*94b0*/  LDSM.16.MT88.4 R168, [R212+0x1500] ;  /* 0x00150000d4a8783b */ /* 0x002fe20000004200 */
[C---:B------:R-:W-:Y:S02]  /*94c0*/  FMUL.FTZ R90, R148.reuse, R90 ;  /* 0x0000005a945a7220 */ /* 0x040fe40000410000 */
[C---:B------:R-:W-:Y:S01]  /*94d0*/  HMMA.16816.F32 R32, R156.reuse, R38, R32 ;  /* 0x000000269c20723c */ /* 0x040fe20000001820 */
[----:B------:R-:W-:Y:S03]  /*94e0*/  FMUL.FTZ R91, R148, R91 ;  /* 0x0000005b945b7220 */ /* 0x000fe60000410000 */
[C---:B------:R-:W-:Y:S01]  /*94f0*/  FMUL.FTZ R92, R149.reuse, R92 ;  /* 0x0000005c955c7220 */ /* 0x040fe20000410000 */
[----:B------:R-:W-:Y:S01]  /*9500*/  MUFU.EX2 R139, R166 ;  /* 0x000000a6008b7308 */ /* 0x000fe20000000800 */
[----:B------:R-:W-:Y:S02]  /*9510*/  FMUL.FTZ R93, R149, R93 ;  /* 0x0000005d955d7220 */ /* 0x000fe40000410000 */
[C---:B------:R-:W-:Y:S04]  /*9520*/  FMUL.FTZ R38, R150.reuse, R114 ;  /* 0x0000007296267220 */ /* 0x040fe80000410000 */
[----:B------:R-:W-:Y:S02]  /*9530*/  FMUL.FTZ R39, R150, R115 ;  /* 0x0000007396277220 */ /* 0x000fe40000410000 */
[----:B------:R-:W1:Y:S01]  /*9540*/  LDSM.16.MT88.4 R112, [R212+0xd00] ;  /* 0x000d0000d470783b */ /* 0x000e620000004200 */
[----:B------:R3:W-:Y:S01]  /*9550*/  MUFU.EX2 R126, R164 ;  /* 0x000000a4007e7308 */ /* 0x0007e20000000800 */
[C---:B------:R-:W-:Y:S02]  /*9560*/  FMUL.FTZ R94, R148.reuse, R94 ;  /* 0x0000005e945e7220 */ /* 0x040fe40000410000 */
[----:B------:R-:W-:Y:S01]  /*9570*/  FMUL.FTZ R95, R148, R95 ;  /* 0x0000005f945f7220 */ /* 0x000fe20000410000 */
[-C--:B--2---:R-:W-:Y:S01]  /*9580*/  HMMA.16816.F32 R36, R156, R128.reuse, R36 ;  /* 0x000000809c24723c */ /* 0x084fe20000001824 */
[C---:B------:R-:W-:Y:S02]  /*9590*/  FMUL.FTZ R96, R151.reuse, R96 ;  /* 0x0000006097607220 */ /* 0x040fe40000410000 */
[C---:B------:R-:W-:Y:S02]  /*95a0*/  FMUL.FTZ R97, R151.reuse, R97 ;  /* 0x0000006197617220 */ /* 0x040fe40000410000 */
[C---:B------:R-:W-:Y:S01]  /*95b0*/  FMUL.FTZ R98, R150.reuse, R98 ;  /* 0x0000006296627220 */ /* 0x040fe20000410000 */
[----:B------:R-:W-:Y:S01]  /*95c0*/  MUFU.EX2 R190, R190 ;  /* 0x000000be00be7308 */ /* 0x000fe20000000800 */
[C---:B------:R-:W-:Y:S01]  /*95d0*/  FMUL.FTZ R99, R150.reuse, R99 ;  /* 0x0000006396637220 */ /* 0x040fe20000410000 */
[C---:B------:R-:W-:Y:S01]  /*95e0*/  HMMA.16816.F32 R40, R144.reuse, R128, R40 ;  /* 0x000000809028723c */ /* 0x040fe20000001828 */
[C---:B------:R-:W-:Y:S03]  /*95f0*/  FMUL.FTZ R68, R151.reuse, R68 ;  /* 0x0000004497447220 */ /* 0x040fe60000410000 */
[C---:B------:R-:W-:Y:S02]  /*9600*/  FMUL.FTZ R69, R151.reuse, R69 ;  /* 0x0000004597457220 */ /* 0x040fe40000410000 */
[C---:B------:R-:W-:Y:S02]  /*9610*/  FMUL.FTZ R70, R150.reuse, R70 ;  /* 0x0000004696467220 */ /* 0x040fe40000410000 */
[-C--:B------:R-:W-:Y:S01]  /*9620*/  HMMA.16816.F32 R44, R144, R130.reuse, R44 ;  /* 0x00000082902c723c */ /* 0x080fe2000000182c */
[----:B------:R-:W2:Y:S01]  /*9630*/  MUFU.EX2 R191, R191 ;  /* 0x000000bf00bf7308 */ /* 0x000ea20000000800 */
[----:B---3--:R-:W-:Y:S02]  /*9640*/  LDSM.16.MT88.4 R164, [R214+0x1500] ;  /* 0x00150000d6a4783b */ /* 0x008fe40000004200 */
[C---:B------:R-:W-:Y:S02]  /*9650*/  FMUL.FTZ R71, R150.reuse, R71 ;  /* 0x0000004796477220 */ /* 0x040fe40000410000 */
[C---:B------:R-:W-:Y:S02]  /*9660*/  FMUL.FTZ R80, R151.reuse, R80 ;  /* 0x0000005097507220 */ /* 0x040fe40000410000 */
[C---:B------:R-:W-:Y:S01]  /*9670*/  HMMA.16816.F32 R48, R156.reuse, R130, R48 ;  /* 0x000000829c30723c */ /* 0x040fe20000001830 */
[C---:B------:R-:W-:Y:S02]  /*9680*/  FMUL.FTZ R81, R151.reuse, R81 ;  /* 0x0000005197517220 */ /* 0x040fe40000410000 */
[----:B------:R-:W-:Y:S01]  /*9690*/  MUFU.EX2 R192, R192 ;  /* 0x000000c000c07308 */ /* 0x000fe20000000800 */
[C---:B------:R-:W-:Y:S02]  /*96a0*/  FMUL.FTZ R82, R150.reuse, R82 ;  /* 0x0000005296527220 */ /* 0x040fe40000410000 */
[C---:B------:R-:W-:Y:S02]  /*96b0*/  FMUL.FTZ R83, R150.reuse, R83 ;  /* 0x0000005396537220 */ /* 0x040fe40000410000 */
[C---:B------:R-:W-:Y:S01]  /*96c0*/  FMUL.FTZ R84, R151.reuse, R84 ;  /* 0x0000005497547220 */ /* 0x040fe20000410000 */
[-C--:B-1----:R-:W-:Y:S03]  /*96d0*/  HMMA.16816.F32 R52, R156, R112.reuse, R52 ;  /* 0x000000709c34723c */ /* 0x082fe60000001834 */
[----:B------:R-:W-:Y:S01]  /*96e0*/  FMUL.FTZ R85, R151, R85 ;  /* 0x0000005597557220 */ /* 0x000fe20000410000 */
[----:B------:R-:W1:Y:S01]  /*96f0*/  MUFU.EX2 R193, R193 ;  /* 0x000000c100c17308 */ /* 0x000e620000000800 */
[C---:B------:R-:W-:Y:S02]  /*9700*/  FMUL.FTZ R86, R150.reuse, R86 ;  /* 0x0000005696567220 */ /* 0x040fe40000410000 */
[----:B------:R-:W-:Y:S02]  /*9710*/  FMUL.FTZ R87, R150, R87 ;  /* 0x0000005796577220 */ /* 0x000fe40000410000 */
[--C-:B------:R-:W-:Y:S01]  /*9720*/  FFMA.FTZ R247, R247, c[0x0][0x2d0], -R161.reuse ;  /* 0x0000b400f7f77a23 */ /* 0x100fe200000108a1 */
[C---:B------:R-:W-:Y:S02]  /*9730*/  HMMA.16816.F32 R56, R144.reuse, R112, R56 ;  /* 0x000000709038723c */ /* 0x040fe40000001838 */
[--C-:B------:R-:W-:Y:S02]  /*9740*/  FFMA.FTZ R252, R252, c[0x0][0x2d0], -R161.reuse ;  /* 0x0000b400fcfc7a23 */ /* 0x100fe400000108a1 */
[----:B------:R-:W-:Y:S01]  /*9750*/  MUFU.EX2 R194, R194 ;  /* 0x000000c200c27308 */ /* 0x000fe20000000800 */
[--C-:B------:R-:W-:Y:S02]  /*9760*/  FFMA.FTZ R251, R251, c[0x0][0x2d0], -R161.reuse ;  /* 0x0000b400fbfb7a23 */ /* 0x100fe400000108a1 */
[--C-:B------:R-:W-:Y:S01]  /*9770*/  FFMA.FTZ R249, R249, c[0x0][0x2d0], -R161.reuse ;  /* 0x0000b400f9f97a23 */ /* 0x100fe200000108a1 */
[-C--:B------:R-:W-:Y:S01]  /*9780*/  HMMA.16816.F32 R60, R144, R114.reuse, R60 ;  /* 0x00000072903c723c */ /* 0x080fe2000000183c */
[--C-:B------:R-:W-:Y:S03]  /*9790*/  FFMA.FTZ R162, R162, c[0x0][0x2d0], -R161.reuse ;  /* 0x0000b400a2a27a23 */ /* 0x100fe600000108a1 */
[--C-:B------:R-:W-:Y:S02]  /*97a0*/  FFMA.FTZ R160, R160, c[0x0][0x2d0], -R161.reuse ;  /* 0x0000b400a0a07a23 */ /* 0x100fe400000108a1 */
[----:B------:R-:W3:Y:S01]  /*97b0*/  MUFU.EX2 R195, R195 ;  /* 0x000000c300c37308 */ /* 0x000ee20000000800 */
[----:B------:R-:W-:Y:S01]  /*97c0*/  FFMA.FTZ R161, R153, c[0x0][0x2d0], -R161 ;  /* 0x0000b40099a17a23 */ /* 0x000fe200000108a1 */
[C---:B------:R-:W-:Y:S01]  /*97d0*/  HMMA.16816.F32 R64, R156.reuse, R114, R64 ;  /* 0x000000729c40723c */ /* 0x040fe20000001840 */
[----:B------:R-:W4:Y:S03]  /*97e0*/  LDSM.16.MT88.4 R112, [R212+0x500] ;  /* 0x00050000d470783b */ /* 0x000f260000004200 */
[----:B------:R-:W-:Y:S01]  /*97f0*/  FFMA.FTZ R179, R151, R234, R179 ;  /* 0x000000ea97b37223 */ /* 0x000fe200000100b3 */
[----:B------:R-:W-:Y:S01]  /*9800*/  MOV R151, R3 ;  /* 0x0000000300977202 */ /* 0x000fe20000000f00 */
[----:B------:R-:W-:Y:S01]  /*9810*/  FFMA.FTZ R155, R150, R235, R155 ;  /* 0x000000eb969b7223 */ /* 0x000fe2000001009b */
[----:B------:R-:W-:Y:S01]  /*9820*/  MOV R150, R2 ;  /* 0x0000000200967202 */ /* 0x000fe20000000f00 */
[-C--:B------:R-:W-:Y:S01]  /*9830*/  HMMA.16816.F32 R68, R156, R100.reuse, R68 ;  /* 0x000000649c44723c */ /* 0x080fe20000001844 */
[----:B------:R-:W-:Y:S03]  /*9840*/  MUFU.EX2 R196, R196 ;  /* 0x000000c400c47308 */ /* 0x000fe60000000800 */
[----:B------:R-:W-:Y:S01]  /*9850*/  FFMA.FTZ R181, R149, R232, R181 ;  /* 0x000000e895b57223 */ /* 0x000fe200000100b5 */
[----:B------:R-:W-:Y:S01]  /*9860*/  MOV R149, R0 ;  /* 0x0000000000957202 */ /* 0x000fe20000000f00 */
[----:B------:R-:W-:Y:S01]  /*9870*/  FFMA.FTZ R189, R148, R233, R189 ;  /* 0x000000e994bd7223 */ /* 0x000fe200000100bd */
[----:B------:R-:W-:Y:S01]  /*9880*/  MOV R148, R152 ;  /* 0x0000009800947202 */ /* 0x000fe20000000f00 */
[C---:B------:R-:W-:Y:S01]  /*9890*/  HMMA.16816.F32 R72, R144.reuse, R100, R72 ;  /* 0x000000649048723c */ /* 0x040fe20000001848 */
[----:B------:R-:W-:Y:S02]  /*98a0*/  FADD.FTZ R178, R178, R179 ;  /* 0x000000b3b2b27221 */ /* 0x000fe40000010000 */
[----:B------:R-:W5:Y:S01]  /*98b0*/  MUFU.EX2 R197, R197 ;  /* 0x000000c500c57308 */ /* 0x000f620000000800 */
[----:B------:R-:W-:Y:S02]  /*98c0*/  FADD.FTZ R154, R154, R155 ;  /* 0x0000009b9a9a7221 */ /* 0x000fe40000010000 */
[----:B------:R-:W-:Y:S01]  /*98d0*/  FADD.FTZ R180, R180, R181 ;  /* 0x000000b5b4b47221 */ /* 0x000fe20000010000 */
[----:B--2---:R-:W-:Y:S01]  /*98e0*/  F2FP.PACK_AB R100, R191, R190 ;  /* 0x000000bebf64723e */ /* 0x004fe200000000ff */
[-C--:B------:R-:W-:Y:S01]  /*98f0*/  HMMA.16816.F32 R76, R144, R102.reuse, R76 ;  /* 0x00000066904c723c */ /* 0x080fe2000000184c */
[----:B-1----:R-:W-:Y:S03]  /*9900*/  F2FP.PACK_AB R101, R193, R192 ;  /* 0x000000c0c165723e */ /* 0x002fe600000000ff */
[----:B------:R-:W-:Y:S01]  /*9910*/  FADD.FTZ R188, R188, R189 ;  /* 0x000000bdbcbc7221 */ /* 0x000fe20000010000 */
[----:B------:R-:W-:Y:S01]  /*9920*/  MUFU.EX2 R198, R198 ;  /* 0x000000c600c67308 */ /* 0x000fe20000000800 */
[----:B------:R-:W-:Y:S02]  /*9930*/  FADD.FTZ R177, R177, R178 ;  /* 0x000000b2b1b17221 */ /* 0x000fe40000010000 */
[C---:B------:R-:W-:Y:S01]  /*9940*/  HMMA.16816.F32 R80, R156.reuse, R102, R80 ;  /* 0x000000669c50723c */ /* 0x040fe20000001850 */
[----:B------:R-:W-:Y:S03]  /*9950*/  FADD.FTZ R183, R183, R154 ;  /* 0x0000009ab7b77221 */ /* 0x000fe60000010000 */
[----:B------:R-:W-:Y:S02]  /*9960*/  FADD.FTZ R185, R185, R180 ;  /* 0x000000b4b9b97221 */ /* 0x000fe40000010000 */
[----:B------:R-:W-:Y:S01]  /*9970*/  FADD.FTZ R187, R187, R188 ;  /* 0x000000bcbbbb7221 */ /* 0x000fe20000010000 */
[----:B---3--:R-:W-:Y:S01]  /*9980*/  F2FP.PACK_AB R102, R195, R194 ;  /* 0x000000c2c366723e */ /* 0x008fe200000000ff */
[-C--:B------:R-:W-:Y:S01]  /*9990*/  HMMA.16816.F32 R84, R156, R104.reuse, R84 ;  /* 0x000000689c54723c */ /* 0x080fe20000001854 */
[----:B------:R-:W1:Y:S03]  /*99a0*/  MUFU.EX2 R199, R199 ;  /* 0x000000c700c77308 */ /* 0x000e660000000800 */
[----:B-----5:R-:W-:Y:S01]  /*99b0*/  F2FP.PACK_AB R103, R197, R196 ;  /* 0x000000c4c567723e */ /* 0x020fe200000000ff */
[----:B------:R-:W-:Y:S02]  /*99c0*/  FADD.FTZ R177, R176, R177 ;  /* 0x000000b1b0b17221 */ /* 0x000fe40000010000 */
[----:B------:R-:W-:Y:S01]  /*99d0*/  FADD.FTZ R183, R182, R183 ;  /* 0x000000b7b6b77221 */ /* 0x000fe20000010000 */
[C---:B------:R-:W-:Y:S01]  /*99e0*/  HMMA.16816.F32 R88, R144.reuse, R104, R88 ;  /* 0x000000689058723c */ /* 0x040fe20000001858 */
[----:B------:R-:W-:Y:S02]  /*99f0*/  FADD.FTZ R185, R184, R185 ;  /* 0x000000b9b8b97221 */ /* 0x000fe40000010000 */
[----:B------:R-:W-:Y:S01]  /*9a00*/  MUFU.EX2 R244, R244 ;  /* 0x000000f400f47308 */ /* 0x000fe20000000800 */
[----:B------:R-:W-:Y:S02]  /*9a10*/  FADD.FTZ R186, R186, R187 ;  /* 0x000000bbbaba7221 */ /* 0x000fe40000010000 */
[----:B------:R-:W-:Y:S02]  /*9a20*/  FADD.FTZ R190, R190, R177 ;  /* 0x000000b1bebe7221 */ /* 0x000fe40000010000 */
[-C--:B------:R-:W-:Y:S01]  /*9a30*/  HMMA.16816.F32 R92, R144, R106.reuse, R92 ;  /* 0x0000006a905c723c */ /* 0x080fe2000000185c */
[----:B------:R-:W-:Y:S03]  /*9a40*/  FADD.FTZ R192, R192, R183 ;  /* 0x000000b7c0c07221 */ /* 0x000fe60000010000 */
[----:B------:R-:W-:Y:S01]  /*9a50*/  FADD.FTZ R191, R191, R190 ;  /* 0x000000bebfbf7221 */ /* 0x000fe20000010000 */
[----:B------:R-:W2:Y:S01]  /*9a60*/  MUFU.EX2 R245, R245 ;  /* 0x000000f500f57308 */ /* 0x000ea20000000800 */
[----:B------:R-:W-:Y:S02]  /*9a70*/  FADD.FTZ R193, R193, R192 ;  /* 0x000000c0c1c17221 */ /* 0x000fe40000010000 */
[----:B------:R-:W-:Y:S01]  /*9a80*/  HMMA.16816.F32 R96, R156, R106, R96 ;  /* 0x0000006a9c60723c */ /* 0x000fe20000001860 */
[C---:B-1----:R-:W-:Y:S03]  /*9a90*/  F2FP.PACK_AB R104, R199.reuse, R198 ;  /* 0x000000c6c768723e */ /* 0x042fe600000000ff */
[----:B------:R-:W-:Y:S02]  /*9aa0*/  FADD.FTZ R198, R198, R185 ;  /* 0x000000b9c6c67221 */ /* 0x000fe40000010000 */
[----:B------:R-:W-:Y:S01]  /*9ab0*/  FADD.FTZ R194, R194, R191 ;  /* 0x000000bfc2c27221 */ /* 0x000fe20000010000 */
[----:B------:R-:W-:Y:S01]  /*9ac0*/  MUFU.EX2 R247, R247 ;  /* 0x000000f700f77308 */ /* 0x000fe20000000800 */
[-C--:B------:R-:W-:Y:S01]  /*9ad0*/  HMMA.16816.F32 R4, R100, R108.reuse, R4 ;  /* 0x0000006c6404723c */ /* 0x080fe20000001804 */
[----:B------:R-:W-:Y:S03]  /*9ae0*/  F2FP.PACK_AB R158, R136, R120 ;  /* 0x00000078889e723e */ /* 0x000fe600000000ff */
[----:B------:R-:W-:Y:S01]  /*9af0*/  F2FP.PACK_AB R159, R138, R122 ;  /* 0x0000007a8a9f723e */ /* 0x000fe200000000ff */
[----:B------:R-:W-:Y:S02]  /*9b00*/  FADD.FTZ R199, R199, R198 ;  /* 0x000000c6c7c77221 */ /* 0x000fe40000010000 */
[----:B------:R-:W-:Y:S02]  /*9b10*/  FADD.FTZ R196, R196, R193 ;  /* 0x000000c1c4c47221 */ /* 0x000fe40000010000 */
[----:B------:R-:W1:Y:S03]  /*9b20*/  MUFU.EX2 R252, R252 ;  /* 0x000000fc00fc7308 */ /* 0x000e660000000800 */
[----:B------:R-:W-:Y:S01]  /*9b30*/  FADD.FTZ R194, R195, R194 ;  /* 0x000000c2c3c27221 */ /* 0x000fe20000010000 */
[----:B--2---:R-:W-:Y:S01]  /*9b40*/  F2FP.PACK_AB R106, R245, R244 ;  /* 0x000000f4f56a723e */ /* 0x004fe200000000ff */
[----:B------:R-:W-:Y:S02]  /*9b50*/  FADD.FTZ R244, R244, R199 ;  /* 0x000000c7f4f47221 */ /* 0x000fe40000010000 */
[----:B------:R-:W-:Y:S02]  /*9b60*/  FADD.FTZ R197, R197, R196 ;  /* 0x000000c4c5c57221 */ /* 0x000fe40000010000 */
[----:B------:R-:W-:Y:S01]  /*9b70*/  FADD.FTZ R244, R245, R244 ;  /* 0x000000f4f5f47221 */ /* 0x000fe20000010000 */
[----:B------:R-:W2:Y:S10]  /*9b80*/  MUFU.EX2 R251, R251 ;  /* 0x000000fb00fb7308 */ /* 0x000eb40000000800 */
[----:B------:R-:W3:Y:S01]  /*9b90*/  MUFU.EX2 R249, R249 ;  /* 0x000000f900f97308 */ /* 0x000ee20000000800 */
[C---:B-1----:R-:W-:Y:S01]  /*9ba0*/  F2FP.PACK_AB R105, R252.reuse, R247 ;  /* 0x000000f7fc69723e */ /* 0x042fe200000000ff */
[----:B------:R-:W-:Y:S04]  /*9bb0*/  FADD.FTZ R247, R247, R186 ;  /* 0x000000baf7f77221 */ /* 0x000fe80000010000 */
[----:B------:R-:W-:Y:S04]  /*9bc0*/  FADD.FTZ R252, R252, R247 ;  /* 0x000000f7fcfc7221 */ /* 0x000fe80000010000 */
[----:B------:R-:W1:Y:S01]  /*9bd0*/  MUFU.EX2 R250, R250 ;  /* 0x000000fa00fa7308 */ /* 0x000e620000000800 */
[----:B--2---:R-:W-:Y:S09]  /*9be0*/  FADD.FTZ R252, R251, R252 ;  /* 0x000000fcfbfc7221 */ /* 0x004ff20000010000 */
[----:B------:R-:W2:Y:S01]  /*9bf0*/  MUFU.EX2 R248, R248 ;  /* 0x000000f800f87308 */ /* 0x000ea20000000800 */
[C---:B---3--:R-:W-:Y:S01]  /*9c00*/  F2FP.PACK_AB R107, R249.reuse, R251 ;  /* 0x000000fbf96b723e */ /* 0x048fe200000000ff */
[----:B------:R-:W-:Y:S08]  /*9c10*/  FADD.FTZ R252, R249, R252 ;  /* 0x000000fcf9fc7221 */ /* 0x000ff00000010000 */
[----:B------:R-:W3:Y:S01]  /*9c20*/  MUFU.EX2 R246, R246 ;  /* 0x000000f600f67308 */ /* 0x000ee20000000800 */
[C---:B------:R-:W-:Y:S01]  /*9c30*/  HMMA.16816.F32 R8, R104.reuse, R108, R8 ;  /* 0x0000006c6808723c */ /* 0x040fe20000001808 */
[----:B-1----:R-:W-:Y:S07]  /*9c40*/  F2FP.PACK_AB R156, R250, R124 ;  /* 0x0000007cfa9c723e */ /* 0x002fee00000000ff */
[-C--:B------:R-:W-:Y:S01]  /*9c50*/  HMMA.16816.F32 R12, R104, R110.reuse, R12 ;  /* 0x0000006e680c723c */ /* 0x080fe2000000180c */
[----:B------:R1:W5:Y:S03]  /*9c60*/  MUFU.EX2 R121, R162 ;  /* 0x000000a200797308 */ /* 0x0003660000000800 */
[----:B--2---:R-:W-:Y:S04]  /*9c70*/  FADD.FTZ R197, R248, R197 ;  /* 0x000000c5f8c57221 */ /* 0x004fe80000010000 */
[C---:B------:R-:W-:Y:S01]  /*9c80*/  HMMA.16816.F32 R16, R100.reuse, R110, R16 ;  /* 0x0000006e6410723c */ /* 0x040fe20000001810 */
[----:B------:R-:W2:Y:S02]  /*9c90*/  LDSM.16.MT88.4 R108, [R212+0x1100] ;  /* 0x00110000d46c783b */ /* 0x000ea40000004200 */
[----:B------:R5:W-:Y:S01]  /*9ca0*/  MUFU.EX2 R137, R160 ;  /* 0x000000a000897308 */ /* 0x000be20000000800 */
[C---:B---3--:R-:W-:Y:S04]  /*9cb0*/  F2FP.PACK_AB R157, R246.reuse, R248 ;  /* 0x000000f8f69d723e */ /* 0x048fe800000000ff */
[-C--:B----4-:R-:W-:Y:S01]  /*9cc0*/  HMMA.16816.F32 R20, R100, R112.reuse, R20 ;  /* 0x000000706414723c */ /* 0x090fe20000001814 */
[----:B------:R-:W-:Y:S04]  /*9cd0*/  FADD.FTZ R197, R246, R197 ;  /* 0x000000c5f6c57221 */ /* 0x000fe80000010000 */
[----:B------:R3:W4:Y:S03]  /*9ce0*/  MUFU.EX2 R153, R161 ;  /* 0x000000a100997308 */ /* 0x0007260000000800 */
[C---:B------:R-:W-:Y:S01]  /*9cf0*/  HMMA.16816.F32 R24, R104.reuse, R112, R24 ;  /* 0x000000706818723c */ /* 0x040fe20000001818 */
[----:B-1----:R-:W-:Y:S07]  /*9d00*/  F2FP.PACK_AB R162, R139, R123 ;  /* 0x0000007b8ba2723e */ /* 0x002fee00000000ff */
[-C--:B------:R-:W-:Y:S01]  /*9d10*/  HMMA.16816.F32 R28, R104, R114.reuse, R28 ;  /* 0x00000072681c723c */ /* 0x080fe2000000181c */
[----:B-----5:R-:W-:Y:S07]  /*9d20*/  F2FP.PACK_AB R160, R127, R125 ;  /* 0x0000007d7fa0723e */ /* 0x020fee00000000ff */
[C---:B------:R-:W-:Y:S01]  /*9d30*/  HMMA.16816.F32 R32, R100.reuse, R114, R32 ;  /* 0x000000726420723c */ /* 0x040fe20000001820 */
[----:B------:R-:W1:Y:S03]  /*9d40*/  LDSM.16.MT88.4 R112, [R214+0x1d00] ;  /* 0x001d0000d670783b */ /* 0x000e660000004200 */
[----:B---3--:R-:W-:Y:S02]  /*9d50*/  F2FP.PACK_AB R161, R121, R126 ;  /* 0x0000007e79a1723e */ /* 0x008fe400000000ff */
[----:B----4-:R-:W-:Y:S02]  /*9d60*/  F2FP.PACK_AB R163, R153, R137 ;  /* 0x0000008999a3723e */ /* 0x010fe400000000ff */
[-C--:B------:R-:W-:Y:S08]  /*9d70*/  HMMA.16816.F32 R36, R100, R116.reuse, R36 ;  /* 0x000000746424723c */ /* 0x080ff00000001824 */
[C---:B------:R-:W-:Y:S08]  /*9d80*/  HMMA.16816.F32 R40, R104.reuse, R116, R40 ;  /* 0x000000746828723c */ /* 0x040ff00000001828 */
[-C--:B------:R-:W-:Y:S08]  /*9d90*/  HMMA.16816.F32 R44, R104, R118.reuse, R44 ;  /* 0x00000076682c723c */ /* 0x080ff0000000182c */
[C---:B------:R-:W-:Y:S01]  /*9da0*/  HMMA.16816.F32 R48, R100.reuse, R118, R48 ;  /* 0x000000766430723c */ /* 0x040fe20000001830 */
[----:B------:R-:W3:Y:S07]  /*9db0*/  LDSM.16.MT88.4 R116, [R212+0x1d00] ;  /* 0x001d0000d474783b */ /* 0x000eee0000004200 */
        /* <DEDUP_REMOVED lines=8> */
[C---:B------:R-:W-:Y:S08]  /*9e40*/  HMMA.16816.F32 R80, R100.reuse, R114, R80 ;  /* 0x000000726450723c */ /* 0x040ff00000001850 */
[-C--:B---3--:R-:W-:Y:S08]  /*9e50*/  HMMA.16816.F32 R84, R100, R116.reuse, R84 ;  /* 0x000000746454723c */ /* 0x088ff00000001854 */
[C---:B------:R-:W-:Y:S08]  /*9e60*/  HMMA.16816.F32 R88, R104.reuse, R116, R88 ;  /* 0x000000746858723c */ /* 0x040ff00000001858 */
[-C--:B------:R-:W-:Y:S08]  /*9e70*/  HMMA.16816.F32 R92, R104, R118.reuse, R92 ;  /* 0x00000076685c723c */ /* 0x080ff0000000185c */
[----:B------:R-:W-:Y:S08]  /*9e80*/  HMMA.16816.F32 R96, R100, R118, R96 ;  /* 0x000000766460723c */ /* 0x000ff00000001860 */
[-C--:B------:R-:W-:Y:S01]  /*9e90*/  HMMA.16816.F32 R144, R156, R132.reuse, R4 ;  /* 0x000000849c90723c */ /* 0x080fe20000001804 */
[----:B------:R-:W1:Y:S07]  /*9ea0*/  LDSM.16.MT88.4 R4, [R212+0x2100] ;  /* 0x00210000d404783b */ /* 0x000e6e0000004200 */
[C---:B------:R-:W-:Y:S07]  /*9eb0*/  HMMA.16816.F32 R140, R160.reuse, R132, R8 ;  /* 0x00000084a08c723c */ /* 0x040fee0000001808 */
[----:B------:R-:W-:Y:S02]  /*9ec0*/  MOV R11, R139 ;  /* 0x0000008b000b7202 */ /* 0x000fe40000000f00 */
[----:B------:R-:W-:Y:S03]  /*9ed0*/  MOV R10, R138 ;  /* 0x0000008a000a7202 */ /* 0x000fe60000000f00 */
[----:B------:R-:W-:Y:S02]  /*9ee0*/  MOV R9, R137 ;  /* 0x0000008900097202 */ /* 0x000fe40000000f00 */
[----:B------:R-:W-:Y:S02]  /*9ef0*/  MOV R8, R136 ;  /* 0x0000008800087202 */ /* 0x000fe40000000f00 */
[-C--:B------:R-:W-:Y:S07]  /*9f00*/  HMMA.16816.F32 R136, R160, R134.reuse, R12 ;  /* 0x00000086a088723c */ /* 0x080fee000000180c */
[----:B------:R-:W-:Y:S01]  /*9f10*/  MOV R15, R123 ;  /* 0x0000007b000f7202 */ /* 0x000fe20000000f00 */
[C---:B------:R-:W-:Y:S01]  /*9f20*/  HMMA.16816.F32 R132, R156.reuse, R134, R16 ;  /* 0x000000869c84723c */ /* 0x040fe20000001810 */
[----:B------:R-:W-:Y:S03]  /*9f30*/  MOV R14, R122 ;  /* 0x0000007a000e7202 */ /* 0x000fe60000000f00 */
[----:B------:R-:W-:Y:S02]  /*9f40*/  MOV R13, R121 ;  /* 0x00000079000d7202 */ /* 0x000fe40000000f00 */
[----:B------:R-:W-:Y:S01]  /*9f50*/  MOV R12, R120 ;  /* 0x00000078000c7202 */ /* 0x000fe20000000f00 */
[----:B------:R-:W-:Y:S01]  /*9f60*/  FADD.FTZ R197, R14, R197 ;  /* 0x000000c50ec57221 */ /* 0x000fe20000010000 */
[-C--:B--2---:R-:W-:Y:S01]  /*9f70*/  HMMA.16816.F32 R128, R156, R108.reuse, R20 ;  /* 0x0000006c9c80723c */ /* 0x084fe20000001814 */
[----:B------:R-:W-:Y:S03]  /*9f80*/  MOV R19, R127 ;  /* 0x0000007f00137202 */ /* 0x000fe60000000f00 */
[----:B------:R-:W-:Y:S01]  /*9f90*/  MOV R18, R126 ;  /* 0x0000007e00127202 */ /* 0x000fe20000000f00 */
[----:B------:R-:W-:Y:S01]  /*9fa0*/  FADD.FTZ R235, R10, R197 ;  /* 0x000000c50aeb7221 */ /* 0x000fe20000010000 */
[----:B------:R-:W-:Y:S02]  /*9fb0*/  MOV R17, R125 ;  /* 0x0000007d00117202 */ /* 0x000fe40000000f00 */
[----:B------:R-:W-:Y:S01]  /*9fc0*/  MOV R16, R124 ;  /* 0x0000007c00107202 */ /* 0x000fe20000000f00 */
[----:B------:R-:W-:Y:S01]  /*9fd0*/  FADD.FTZ R252, R18, R252 ;  /* 0x000000fc12fc7221 */ /* 0x000fe20000010000 */
[C---:B------:R-:W-:Y:S02]  /*9fe0*/  HMMA.16816.F32 R124, R160.reuse, R108, R24 ;  /* 0x0000006ca07c723c */ /* 0x040fe40000001818 */
[----:B------:R-:W-:Y:S02]  /*9ff0*/  FADD.FTZ R244, R17, R244 ;  /* 0x000000f411f47221 */ /* 0x000fe40000010000 */
[----:B------:R-:W-:Y:S02]  /*a000*/  FADD.FTZ R252, R13, R252 ;  /* 0x000000fc0dfc7221 */ /* 0x000fe40000010000 */
[----:B------:R-:W-:Y:S02]  /*a010*/  FADD.FTZ R244, R19, R244 ;  /* 0x000000f413f47221 */ /* 0x000fe40000010000 */
[-C--:B------:R-:W-:Y:S01]  /*a020*/  HMMA.16816.F32 R120, R160, R110.reuse, R28 ;  /* 0x0000006ea078723c */ /* 0x080fe2000000181c */
[----:B------:R-:W-:Y:S03]  /*a030*/  FADD.FTZ R252, R9, R252 ;  /* 0x000000fc09fc7221 */ /* 0x000fe60000010000 */
[----:B------:R-:W-:Y:S02]  /*a040*/  FADD.FTZ R244, R15, R244 ;  /* 0x000000f40ff47221 */ /* 0x000fe40000010000 */
[----:B------:R-:W-:Y:S02]  /*a050*/  FADD.FTZ R233, R153, R252 ;  /* 0x000000fc99e97221 */ /* 0x000fe40000010000 */
[C---:B------:R-:W-:Y:S01]  /*a060*/  HMMA.16816.F32 R116, R156.reuse, R110, R32 ;  /* 0x0000006e9c74723c */ /* 0x040fe20000001820 */
[----:B------:R-:W-:Y:S07]  /*a070*/  FADD.FTZ R232, R11, R244 ;  /* 0x000000f40be87221 */ /* 0x000fee0000010000 */
        /* <DEDUP_REMOVED lines=16> */
[----:B------:R-:W-:Y:S04]  /*a180*/  FADD.FTZ R5, R250, R5 ;  /* 0x00000005fa057221 */ /* 0x000fe80000010000 */
[----:B------:R-:W-:Y:S01]  /*a190*/  HMMA.16816.F32 R96, R156, R6, R96 ;  /* 0x000000069c60723c */ /* 0x000fe20000001860 */
[----:B------:R-:W-:Y:S04]  /*a1a0*/  FADD.FTZ R5, R12, R5 ;  /* 0x000000050c057221 */ /* 0x000fe80000010000 */
[----:B------:R-:W-:Y:S01]  /*a1b0*/  FADD.FTZ R234, R8, R5 ;  /* 0x0000000508ea7221 */ /* 0x000fe20000010000 */
[----:B------:R-:W-:-:S05]  /*a1c0*/  @P0 BRA `(.L_x_425) ;  /* 0xffffbbd000000947 */ /* 0x000fca000383ffff */
.L_x_406:
[----:B------:R-:W1:Y:S01]  /*a1d0*/  S2UR UR8, SR_CTAID.X ;  /* 0x00000000000879c3 */ /* 0x000e620000002500 */
[----:B------:R-:W-:Y:S01]  /*a1e0*/  ULDC.64 UR4, c[0x0][0x2c8] ;  /* 0x0000b20000047ab9 */ /* 0x000fe20000000a00 */
[----:B------:R-:W-:Y:S01]  /*a1f0*/  PLOP3.LUT P0, PT, PT, PT, UP1, 0x40, 0x0 ;  /* 0x000000000000781c */ /* 0x000fe20003f0e818 */
[----:B-1----:R-:W-:-:S04]  /*a200*/  ULEA UR8, UR8, 0x7f, 0x7 ;  /* 0x0000007f08087891 */ /* 0x002fc8000f8e383f */
[----:B------:R-:W-:-:S03]  /*a210*/  UIMAD.WIDE.U32 UR14, UR8, UR4, URZ ;  /* 0x00000004080e72a5 */ /* 0x000fc6000f8e003f */
[----:B------:R-:W-:Y:S02]  /*a220*/  ULDC UR4, c[0x0][0x168] ;  /* 0x00005a0000047ab9 */ /* 0x000fe40000000800 */
[----:B------:R-:W-:Y:S02]  /*a230*/  @UP2 USHF.R.U32.HI UR8, URZ, UR5, UR15 ;  /* 0x000000053f082299 */ /* 0x000fe4000801160f */
[----:B------:R-:W-:Y:S02]  /*a240*/  UIADD3 UR4, -UR4, 0x1, URZ ;  /* 0x0000000104047890 */ /* 0x000fe4000fffe13f */
[----:B------:R-:W-:Y:S02]  /*a250*/  ULDC UR5, c[0x0][0x1d0] ;  /* 0x0000740000057ab9 */ /* 0x000fe40000000800 */
[----:B------:R-:W-:-:S03]  /*a260*/  UIADD3 UR9, UR8, UR5, UR4 ;  /* 0x0000000508097290 */ /* 0x000fc6000fffe004 */
[----:B------:R-:W-:Y:S02]  /*a270*/  ULDC UR8, c[0x0][0x324] ;  /* 0x0000c90000087ab9 */ /* 0x000fe40000000800 */
[----:B------:R-:W-:Y:S01]  /*a280*/  UIADD3 UR8, UR9, -UR8, URZ ;  /* 0x8000000809087290 */ /* 0x000fe2000fffe03f */
[----:B------:R-:W-:Y:S05]  /*a290*/  @P0 BRA `(.L_x_426) ;  /* 0x0000016000000947 */ /* 0x000fea0003800000 */
[----:B------:R-:W-:-:S06]  /*a2a0*/  UISETP.GT.AND UP0, UPT, UR9, -0x1, UPT ;  /* 0xffffffff0900788c */ /* 0x000fcc000bf04270 */
[----:B------:R-:W-:-:S13]  /*a2b0*/  PLOP3.LUT P0, PT, PT, PT, UP0, 0x80, 0x0 ;  /* 0x000000000000781c */ /* 0x000fda0003f0f008 */
[----:B------:R-:W-:Y:S05]  /*a2c0*/  @P0 BRA `(.L_x_427) ;  /* 0x0000009000000947 */ /* 0x000fea0003800000 */
[----:B------:R-:W-:Y:S02]  /*a2d0*/  ULDC UR4, c[0x0][0x32c] ;  /* 0x0000cb0000047ab9 */ /* 0x000fe40000000800 */
[----:B------:R-:W-:Y:S02]  /*a2e0*/  UISETP.NE.AND UP0, UPT, UR4, 0x1, UPT ;  /* 0x000000010400788c */ /* 0x000fe4000bf05270 */
[----:B------:R-:W-:Y:S02]  /*a2f0*/  ULOP3.LUT UR9, URZ, UR9, URZ, 0x33, !UPT ;  /* 0x000000093f097292 */ /* 0x000fe4000f8e333f */
[----:B------:R-:W-:Y:S02]  /*a300*/  ULDC.64 UR4, c[0x0][0x330] ;  /* 0x0000cc0000047ab9 */ /* 0x000fe40000000a00 */
[----:B------:R-:W-:-:S07]  /*a310*/  UIMAD.WIDE.U32 UR14, UR9, UR4, URZ ;  /* 0x00000004090e72a5 */ /* 0x000fce000f8e003f */
[----:B------:R-:W-:Y:S02]  /*a320*/  @UP0 UMOV UR11, UR15 ;  /* 0x0000000f000b0c82 */ /* 0x000fe40008000000 */
[----:B------:R-:W-:-:S04]  /*a330*/  @UP0 USHF.R.U32.HI UR9, URZ, UR5, UR11 ;  /* 0x000000053f090299 */ /* 0x000fc8000801160b */
[----:B------:R-:W-:Y:S01]  /*a340*/  ULOP3.LUT UR9, URZ, UR9, URZ, 0x33, !UPT ;  /* 0x000000093f097292 */ /* 0x000fe2000f8e333f */
[----:B------:R-:W-:Y:S05]  /*a350*/  BRA `(.L_x_428) ;  /* 0x0000006000007947 */ /* 0x000fea0003800000 */
.L_x_427:
[----:B------:R-:W-:Y:S02]  /*a360*/  ULDC UR4, c[0x0][0x32c] ;  /* 0x0000cb0000047ab9 */ /* 0x000fe40000000800 */
[----:B------:R-:W-:-:S03]  /*a370*/  UISETP.NE.AND UP0, UPT, UR4, 0x1, UPT ;  /* 0x000000010400788c */ /* 0x000fc6000bf05270 */
[----:B------:R-:W-:Y:S02]  /*a380*/  ULDC.64 UR4, c[0x0][0x330] ;  /* 0x0000cc0000047ab9 */ /* 0x000fe40000000a00 */
[----:B------:R-:W-:-:S07]  /*a390*/  UIMAD.WIDE.U32 UR14, UR9, UR4, URZ ;  /* 0x00000004090e72a5 */ /* 0x000fce000f8e003f */
[----:B------:R-:W-:Y:S02]  /*a3a0*/  @UP0 UMOV UR11, UR15 ;  /* 0x0000000f000b0c82 */ /* 0x000fe40008000000 */
[----:B------:R-:W-:Y:S02]  /*a3b0*/  @UP0 USHF.R.U32.HI UR9, URZ, UR5, UR11 ;  /* 0x000000053f090299 */ /* 0x000fe4000801160b */
.L_x_428:
[----:B------:R-:W-:Y:S02]  /*a3c0*/  ULDC UR4, c[0x0][0x32c] ;  /* 0x0000cb0000047ab9 */ /* 0x000fe40000000800 */
[----:B------:R-:W-:-:S04]  /*a3d0*/  UIMAD UR4, UR9, UR4, URZ ;  /* 0x00000004090472a4 */ /* 0x000fc8000f8e023f */
[----:B------:R-:W-:-:S04]  /*a3e0*/  UISETP.LT.AND UP0, UPT, UR8, UR4, UPT ;  /* 0x000000040800728c */ /* 0x000fc8000bf01270 */
[----:B------:R-:W-:-:S04]  /*a3f0*/  USEL UR8, UR8, UR4, !UP0 ;  /* 0x0000000408087287 */ /* 0x000fc8000c000000 */
.L_x_426:
[----:B------:R-:W-:-:S04]  /*a400*/  UIADD3 UR8, UR8, 0x2f, URZ ;  /* 0x0000002f08087890 */ /* 0x000fc8000fffe03f */
[----:B------:R-:W-:-:S04]  /*a410*/  UIMAD.WIDE UR4, UR8, 0x2aaaaaab, URZ ;  /* 0x2aaaaaab080478a5 */ /* 0x000fc8000f8e023f */
[----:B------:R-:W-:-:S04]  /*a420*/  USHF.R.U32.HI UR4, URZ, 0x1f, UR5 ;  /* 0x0000001f3f047899 */ /* 0x000fc80008011605 */
[----:B------:R-:W-:-:S04]  /*a430*/  ULEA.HI.SX32 UR4, UR5, UR4, 0x1d ;  /* 0x0000000405047291 */ /* 0x000fc8000f8fea3f */
[----:B------:R-:W-:-:S04]  /*a440*/  UISETP.LT.AND UP0, UPT, UR7, UR4, UPT ;  /* 0x000000040700728c */ /* 0x000fc8000bf01270 */
[----:B------:R-:W-:-:S06]  /*a450*/  USEL UR4, UR7, UR4, !UP0 ;  /* 0x0000000407047287 */ /* 0x000fcc000c000000 */
[----:B------:R-:W-:-:S13]  /*a460*/  ISETP.GE.AND P0, PT, R238, UR4, PT ;  /* 0x00000004ee007c0c */ /* 0x000fda000bf06270 */
[----:B------:R-:W-:Y:S05]  /*a470*/  @!P0 BRA `(.L_x_429) ;  /* 0x0000304000008947 */ /* 0x000fea0003800000 */
[C---:B------:R-:W-:Y:S02]  /*a480*/  IADD3 R247, P0, R220.reuse, 0x20, RZ ;  /* 0x00000020dcf77810 */ /* 0x040fe40007f1e0ff */
[----:B------:R-:W-:Y:S02]  /*a490*/  IADD3 R245, P2, R220, 0x40, RZ ;  /* 0x00000040dcf57810 */ /* 0x000fe40007f5e0ff */
[C---:B------:R-:W-:Y:S01]  /*a4a0*/  IADD3 R243, P1, R224.reuse, 0x20, RZ ;  /* 0x00000020e0f37810 */ /* 0x040fe20007f3e0ff */
[--C-:B------:R-:W-:Y:S01]  /*a4b0*/  IMAD.X R246, RZ, RZ, R231.reuse, P0 ;  /* 0x000000fffff67224 */ /* 0x100fe200000e06e7 */
[----:B------:R-:W-:Y:S01]  /*a4c0*/  IADD3 R241, P0, R224, 0x40, RZ ;  /* 0x00000040e0f17810 */ /* 0x000fe20007f1e0ff */
[----:B------:R-:W-:Y:S02]  /*a4d0*/  IMAD.X R244, RZ, RZ, R231, P2 ;  /* 0x000000fffff47224 */ /* 0x000fe400010e06e7 */
[--C-:B------:R-:W-:Y:S02]  /*a4e0*/  IMAD.X R242, RZ, RZ, R237.reuse, P1 ;  /* 0x000000fffff27224 */ /* 0x100fe400008e06ed */
[----:B------:R-:W-:-:S02]  /*a4f0*/  IMAD.X R240, RZ, RZ, R237, P0 ;  /* 0x000000fffff07224 */ /* 0x000fc400000e06ed */
.L_x_432:
[----:B------:R-:W-:Y:S04]  /*a500*/  DEPBAR.LE SB0, 0x0 ;  /* 0x000080000000791a */ /* 0x000fe80000000000 */
[----:B------:R-:W-:Y:S01]  /*a510*/  BAR.SYNC.DEFER_BLOCKING 0x0 ;  /* 0x0000000000007b1d */ /* 0x000fe20000010000 */
[----:B------:R-:W-:Y:S01]  /*a520*/  ISETP.GT.AND P0, PT, R219, R238, PT ;  /* 0x000000eedb00720c */ /* 0x000fe20003f04270 */
[----:B------:R-:W-:Y:S01]  /*a530*/  IMAD.MOV.U32 R148, RZ, RZ, R3 ;  /* 0x000000ffff947224 */ /* 0x000fe200078e0003 */
[----:B------:R-:W-:Y:S01]  /*a540*/  MOV R153, R2 ;  /* 0x0000000200997202 */ /* 0x000fe20000000f00 */
[----:B------:R-:W-:Y:S02]  /*a550*/  IMAD.MOV.U32 R149, RZ, RZ, R0 ;  /* 0x000000ffff957224 */ /* 0x000fe400078e0000 */
        /* <DEDUP_REMOVED lines=18> */
[-C--:B------:R-:W-:Y:S03]  /*a680*/  IADD3 R11, P0, R220, R8.reuse, RZ ;  /* 0x00000008dc0b7210 */ /* 0x080fe60007f1e0ff */
[----:B------:R-:W-:Y:S01]  /*a690*/  IMAD.IADD R5, R9, 0x1, R5 ;  /* 0x0000000109057824 */ /* 0x000fe200078e0205 */
[----:B------:R-:W-:Y:S02]  /*a6a0*/  LEA R14, P2, R11, c[0x0][0x1f8], 0x1 ;  /* 0x00007e000b0e7a11 */ /* 0x000fe400078408ff */
[-C--:B------:R-:W-:Y:S01]  /*a6b0*/  IADD3 R9, P1, R245, R8.reuse, RZ ;  /* 0x00000008f5097210 */ /* 0x080fe20007f3e0ff */
[----:B------:R-:W-:Y:S01]  /*a6c0*/  IMAD.X R4, R5, 0x1, R231, P0 ;  /* 0x0000000105047824 */ /* 0x000fe200000e06e7 */
[-C--:B------:R-:W-:Y:S03]  /*a6d0*/  IADD3 R7, P0, R247, R8.reuse, RZ ;  /* 0x00000008f7077210 */ /* 0x080fe60007f1e0ff */
[----:B------:R-:W-:Y:S01]  /*a6e0*/  IMAD.X R6, R5, 0x1, R244, P1 ;  /* 0x0000000105067824 */ /* 0x000fe200008e06f4 */
        /* <DEDUP_REMOVED lines=11> */
[----:B------:R-:W-:Y:S01]  /*a7a0*/  LEA R10, P1, R9, c[0x0][0x1f8], 0x1 ;  /* 0x00007e00090a7a11 */ /* 0x000fe200078208ff */
[----:B------:R4:W-:Y:S02]  /*a7b0*/  LDGSTS.E.BYPASS.LTC128B.128 [R218+0xd00], [R12.64], !P5 ;  /* 0x00d000000cda7fae */ /* 0x0009e4000e901d4c */
[----:B------:R-:W-:Y:S01]  /*a7c0*/  @!P3 IMAD.X R7, R5, 0x1, R231, P2 ;  /* 0x000000010507b824 */ /* 0x000fe200010e06e7 */
[----:B------:R-:W-:Y:S02]  /*a7d0*/  LEA.HI.X R11, R9, c[0x0][0x1fc], R6, 0x1, P1 ;  /* 0x00007f00090b7a11 */ /* 0x000fe400008f0c06 */
[----:B------:R-:W-:Y:S02]  /*a7e0*/  @!P3 IADD3 R6, P1, R8, R247, RZ ;  /* 0x000000f70806b210 */ /* 0x000fe40007f3e0ff */
[----:B------:R-:W-:Y:S01]  /*a7f0*/  @!P3 LEA R18, P2, R4, c[0x0][0x1f8], 0x1 ;  /* 0x00007e000412ba11 */ /* 0x000fe200078408ff */
        /* <DEDUP_REMOVED lines=12> */
.L_x_430:
        /* <DEDUP_REMOVED lines=9> */
[-C--:B-1----:R-:W-:Y:S01]  /*a950*/  HMMA.16816.F32 R20, R156, R32.reuse, RZ ;  /* 0x000000209c14723c */ /* 0x082fe200000018ff */
[----:B------:R-:W1:Y:S07]  /*a960*/  LDSM.16.M88.4 R192, [R216+0x3500] ;  /* 0x00350000d8c0783b */ /* 0x000e6e0000000200 */
[C---:B------:R-:W-:Y:S01]  /*a970*/  HMMA.16816.F32 R24, R44.reuse, R32, RZ ;  /* 0x000000202c18723c */ /* 0x040fe200000018ff */
[----:B------:R-:W-:Y:S07]  /*a980*/  LDSM.16.M88.4 R196, [R209] ;  /* 0x00000000d1c4783b */ /* 0x000fee0000000200 */
[-C--:B------:R-:W-:Y:S01]  /*a990*/  HMMA.16816.F32 R28, R44, R34.reuse, RZ ;  /* 0x000000222c1c723c */ /* 0x080fe200000018ff */
[----:B------:R-:W-:Y:S07]  /*a9a0*/  LDSM.16.M88.4 R200, [R213+0x7900] ;  /* 0x00790000d5c8783b */ /* 0x000fee0000000200 */
[C---:B------:R-:W-:Y:S08]  /*a9b0*/  HMMA.16816.F32 R32, R156.reuse, R34, RZ ;  /* 0x000000229c20723c */ /* 0x040ff000000018ff */
[-C--:B------:R-:W-:Y:S08]  /*a9c0*/  HMMA.16816.F32 R36, R156, R48.reuse, RZ ;  /* 0x000000309c24723c */ /* 0x080ff000000018ff */
[C---:B------:R-:W-:Y:S08]  /*a9d0*/  HMMA.16816.F32 R40, R44.reuse, R48, RZ ;  /* 0x000000302c28723c */ /* 0x040ff000000018ff */
[-C--:B------:R-:W-:Y:S08]  /*a9e0*/  HMMA.16816.F32 R44, R44, R50.reuse, RZ ;  /* 0x000000322c2c723c */ /* 0x080ff000000018ff */
[----:B------:R-:W-:Y:S01]  /*a9f0*/  HMMA.16816.F32 R48, R156, R50, RZ ;  /* 0x000000329c30723c */ /* 0x000fe200000018ff */
[----:B------:R-:W3:Y:S07]  /*aa00*/  LDSM.16.M88.4 R156, [R216+0x3900] ;  /* 0x00390000d89c783b */ /* 0x000eee0000000200 */
[-C--:B------:R-:W-:Y:S08]  /*aa10*/  HMMA.16816.F32 R4, R164, R168.reuse, R4 ;  /* 0x000000a8a404723c */ /* 0x080ff00000001804 */
[C---:B------:R-:W-:Y:S08]  /*aa20*/  HMMA.16816.F32 R8, R172.reuse, R168, R8 ;  /* 0x000000a8ac08723c */ /* 0x040ff00000001808 */
[-C--:B------:R-:W-:Y:S08]  /*aa30*/  HMMA.16816.F32 R12, R172, R170.reuse, R12 ;  /* 0x000000aaac0c723c */ /* 0x080ff0000000180c */
[C---:B------:R-:W-:Y:S01]  /*aa40*/  HMMA.16816.F32 R16, R164.reuse, R170, R16 ;  /* 0x000000aaa410723c */ /* 0x040fe20000001810 */
[----:B------:R-:W4:Y:S07]  /*aa50*/  LDSM.16.M88.4 R168, [R213+0x6900] ;  /* 0x00690000d5a8783b */ /* 0x000f2e0000000200 */
        /* <DEDUP_REMOVED lines=10> */
[----:B------:R-:W5:Y:S08]  /*ab00*/  LDSM.16.M88.4 R164, [R208] ;  /* 0x00000000d0a4783b */ /* 0x000f700000000200 */
[----:B------:R-:W3:Y:S01]  /*ab10*/  LDSM.16.M88.4 R180, [R216+0x3d00] ;  /* 0x003d0000d8b4783b */ /* 0x000ee20000000200 */
[-C--:B--2---:R-:W-:Y:S08]  /*ab20*/  HMMA.16816.F32 R4, R160, R184.reuse, R4 ;  /* 0x000000b8a004723c */ /* 0x084ff00000001804 */
        /* <DEDUP_REMOVED lines=8> */
[----:B------:R-:W-:Y:S07]  /*abb0*/  LDSM.16.M88.4 R192, [R206] ;  /* 0x00000000cec0783b */ /* 0x000fee0000000200 */
[-C--:B---3--:R-:W-:Y:S08]  /*abc0*/  HMMA.16816.F32 R36, R160, R156.reuse, R36 ;  /* 0x0000009ca024723c */ /* 0x088ff00000001824 */
[C---:B------:R-:W-:Y:S08]  /*abd0*/  HMMA.16816.F32 R40, R188.reuse, R156, R40 ;  /* 0x0000009cbc28723c */ /* 0x040ff00000001828 */
[-C--:B------:R-:W-:Y:S01]  /*abe0*/  HMMA.16816.F32 R44, R188, R158.reuse, R44 ;  /* 0x0000009ebc2c723c */ /* 0x080fe2000000182c */
[----:B------:R-:W-:Y:S07]  /*abf0*/  LDSM.16.M88.4 R188, [R213+0x8900] ;  /* 0x00890000d5bc783b */ /* 0x000fee0000000200 */
[----:B------:R-:W-:Y:S01]  /*ac00*/  HMMA.16816.F32 R48, R160, R158, R48 ;  /* 0x0000009ea030723c */ /* 0x000fe20000001830 */
[----:B------:R-:W1:Y:S07]  /*ac10*/  LDSM.16.M88.4 R156, [R217+0x9900] ;  /* 0x00990000d99c783b */ /* 0x000e6e0000000200 */
[-C--:B----4-:R-:W-:Y:S01]  /*ac20*/  HMMA.16816.F32 R4, R168, R196.reuse, R4 ;  /* 0x000000c4a804723c */ /* 0x090fe20000001804 */
[----:B------:R-:W2:Y:S07]  /*ac30*/  LDSM.16.M88.4 R160, [R216+0x4100] ;  /* 0x00410000d8a0783b */ /* 0x000eae0000000200 */
[C---:B------:R-:W-:Y:S08]  /*ac40*/  HMMA.16816.F32 R8, R200.reuse, R196, R8 ;  /* 0x000000c4c808723c */ /* 0x040ff00000001808 */
[-C--:B------:R-:W-:Y:S08]  /*ac50*/  HMMA.16816.F32 R12, R200, R198.reuse, R12 ;  /* 0x000000c6c80c723c */ /* 0x080ff0000000180c */
[C---:B------:R-:W-:Y:S08]  /*ac60*/  HMMA.16816.F32 R16, R168.reuse, R198, R16 ;  /* 0x000000c6a810723c */ /* 0x040ff00000001810 */
[-C--:B-----5:R-:W-:Y:S08]  /*ac70*/  HMMA.16816.F32 R20, R168, R164.reuse, R20 ;  /* 0x000000a4a814723c */ /* 0x0a0ff00000001814 */
[C---:B------:R-:W-:Y:S08]  /*ac80*/  HMMA.16816.F32 R24, R200.reuse, R164, R24 ;  /* 0x000000a4c818723c */ /* 0x040ff00000001818 */
[-C--:B------:R-:W-:Y:S08]  /*ac90*/  HMMA.16816.F32 R28, R200, R166.reuse, R28 ;  /* 0x000000a6c81c723c */ /* 0x080ff0000000181c */
[C---:B------:R-:W-:Y:S01]  /*aca0*/  HMMA.16816.F32 R32, R168.reuse, R166, R32 ;  /* 0x000000a6a820723c */ /* 0x040fe20000001820 */
[----:B------:R-:W3:Y:S07]  /*acb0*/  LDSM.16.M88.4 R164, [R213+0x9900] ;  /* 0x00990000d5a4783b */ /* 0x000eee0000000200 */
[-C--:B------:R-:W-:Y:S08]  /*acc0*/  HMMA.16816.F32 R36, R168, R172.reuse, R36 ;  /* 0x000000aca824723c */ /* 0x080ff00000001824 */
[C---:B------:R-:W-:Y:S08]  /*acd0*/  HMMA.16816.F32 R40, R200.reuse, R172, R40 ;  /* 0x000000acc828723c */ /* 0x040ff00000001828 */
[-C--:B------:R-:W-:Y:S08]  /*ace0*/  HMMA.16816.F32 R44, R200, R174.reuse, R44 ;  /* 0x000000aec82c723c */ /* 0x080ff0000000182c */
[----:B------:R-:W-:Y:S08]  /*acf0*/  HMMA.16816.F32 R48, R168, R174, R48 ;  /* 0x000000aea830723c */ /* 0x000ff00000001830 */
[-C--:B------:R-:W-:Y:S08]  /*ad00*/  HMMA.16816.F32 R4, R176, R180.reuse, R4 ;  /* 0x000000b4b004723c */ /* 0x080ff00000001804 */
[C---:B-1----:R-:W-:Y:S08]  /*ad10*/  HMMA.16816.F32 R8, R156.reuse, R180, R8 ;  /* 0x000000b49c08723c */ /* 0x042ff00000001808 */
[-C--:B------:R-:W-:Y:S08]  /*ad20*/  HMMA.16816.F32 R12, R156, R182.reuse, R12 ;  /* 0x000000b69c0c723c */ /* 0x080ff0000000180c */
[C---:B------:R-:W-:Y:S08]  /*ad30*/  HMMA.16816.F32 R16, R176.reuse, R182, R16 ;  /* 0x000000b6b010723c */ /* 0x040ff00000001810 */
[-C--:B--2---:R-:W-:Y:S08]  /*ad40*/  HMMA.16816.F32 R20, R176, R160.reuse, R20 ;  /* 0x000000a0b014723c */ /* 0x084ff00000001814 */
[C---:B------:R-:W-:Y:S08]  /*ad50*/  HMMA.16816.F32 R24, R156.reuse, R160, R24 ;  /* 0x000000a09c18723c */ /* 0x040ff00000001818 */
[-C--:B------:R-:W-:Y:S08]  /*ad60*/  HMMA.16816.F32 R28, R156, R162.reuse, R28 ;  /* 0x000000a29c1c723c */ /* 0x080ff0000000181c */
[C---:B------:R-:W-:Y:S08]  /*ad70*/  HMMA.16816.F32 R32, R176.reuse, R162, R32 ;  /* 0x000000a2b020723c */ /* 0x040ff00000001820 */
[-C--:B------:R-:W-:Y:S08]  /*ad80*/  HMMA.16816.F32 R36, R176, R184.reuse, R36 ;  /* 0x000000b8b024723c */ /* 0x080ff00000001824 */
[C---:B------:R-:W-:Y:S08]  /*ad90*/  HMMA.16816.F32 R40, R156.reuse, R184, R40 ;  /* 0x000000b89c28723c */ /* 0x040ff00000001828 */
[-C--:B------:R-:W-:Y:S01]  /*ada0*/  HMMA.16816.F32 R44, R156, R186.reuse, R44 ;  /* 0x000000ba9c2c723c */ /* 0x080fe2000000182c */
[----:B------:R-:W1:Y:S07]  /*adb0*/  LDSM.16.M88.4 R156, [R205] ;  /* 0x00000000cd9c783b */ /* 0x000e6e0000000200 */
[----:B------:R-:W-:Y:S08]  /*adc0*/  HMMA.16816.F32 R48, R176, R186, R48 ;  /* 0x000000bab030723c */ /* 0x000ff00000001830 */
[-C--:B------:R-:W-:Y:S08]  /*add0*/  HMMA.16816.F32 R4, R188, R192.reuse, R4 ;  /* 0x000000c0bc04723c */ /* 0x080ff00000001804 */
[C---:B---3--:R-:W-:Y:S08]  /*ade0*/  HMMA.16816.F32 R8, R164.reuse, R192, R8 ;  /* 0x000000c0a408723c */ /* 0x048ff00000001808 */
[-C--:B------:R-:W-:Y:S08]  /*adf0*/  HMMA.16816.F32 R12, R164, R194.reuse, R12 ;  /* 0x000000c2a40c723c */ /* 0x080ff0000000180c */
[----:B------:R-:W-:Y:S01]  /*ae00*/  FMUL.FTZ R183, R7, c[0x0][0x320] ;  /* 0x0000c80007b77a20 */ /* 0x000fe20000410000 */
[C---:B------:R-:W-:Y:S04]  /*ae10*/  HMMA.16816.F32 R16, R188.reuse, R194, R16 ;  /* 0x000000c2bc10723c */ /* 0x040fe80000001810 */
[----:B------:R-:W-:Y:S01]  /*ae20*/  FMUL.FTZ R182, R4, c[0x0][0x320] ;  /* 0x0000c80004b67a20 */ /* 0x000fe20000410000 */
[----:B------:R-:W2:Y:S01]  /*ae30*/  MUFU.TANH R183, R183 ;  /* 0x000000b700b77308 */ /* 0x000ea20000002400 */
[----:B------:R-:W-:Y:S02]  /*ae40*/  FMUL.FTZ R180, R5, c[0x0][0x320] ;  /* 0x0000c80005b47a20 */ /* 0x000fe40000410000 */
[----:B------:R-:W-:Y:S01]  /*ae50*/  FMUL.FTZ R9, R9, c[0x0][0x320] ;  /* 0x0000c80009097a20 */ /* 0x000fe20000410000 */
[-C--:B-1----:R-:W-:Y:S03]  /*ae60*/  HMMA.16816.F32 R20, R188, R156.reuse, R20 ;  /* 0x0000009cbc14723c */ /* 0x082fe60000001814 */
[----:B------:R-:W-:Y:S02]  /*ae70*/  FMUL.FTZ R10, R10, c[0x0][0x320] ;  /* 0x0000c8000a0a7a20 */ /* 0x000fe40000410000 */
[----:B------:R-:W-:Y:S01]  /*ae80*/  FMUL.FTZ R11, R11, c[0x0][0x320] ;  /* 0x0000c8000b0b7a20 */ /* 0x000fe20000410000 */
[----:B------:R-:W1:Y:S01]  /*ae90*/  MUFU.TANH R252, R9 ;  /* 0x0000000900fc7308 */ /* 0x000e620000002400 */
[----:B------:R-:W-:Y:S01]  /*aea0*/  FMUL.FTZ R192, R8, c[0x0][0x320] ;  /* 0x0000c80008c07a20 */ /* 0x000fe20000410000 */
[C---:B------:R-:W-:Y:S04]  /*aeb0*/  HMMA.16816.F32 R24, R164.reuse, R156, R24 ;  /* 0x0000009ca418723c */ /* 0x040fe80000001818 */
[----:B------:R-:W-:Y:S02]  /*aec0*/  FMUL.FTZ R8, R13, c[0x0][0x320] ;  /* 0x0000c8000d087a20 */ /* 0x000fe40000410000 */
[----:B------:R-:W-:Y:S02]  /*aed0*/  FMUL.FTZ R185, R6, c[0x0][0x320] ;  /* 0x0000c80006b97a20 */ /* 0x000fe40000410000 */
[----:B------:R-:W3:Y:S01]  /*aee0*/  MUFU.TANH R7, R10 ;  /* 0x0000000a00077308 */ /* 0x000ee20000002400 */
[-C--:B------:R-:W-:Y:S03]  /*aef0*/  HMMA.16816.F32 R28, R164, R158.reuse, R28 ;  /* 0x0000009ea41c723c */ /* 0x080fe6000000181c */
[----:B------:R-:W-:Y:S02]  /*af00*/  FMUL.FTZ R193, R12, c[0x0][0x320] ;  /* 0x0000c8000cc17a20 */ /* 0x000fe40000410000 */
[----:B------:R-:W-:Y:S02]  /*af10*/  FMUL.FTZ R12, R14, c[0x0][0x320] ;  /* 0x0000c8000e0c7a20 */ /* 0x000fe40000410000 */
[----:B------:R-:W-:Y:S01]  /*af20*/  FMUL.FTZ R13, R15, c[0x0][0x320] ;  /* 0x0000c8000f0d7a20 */ /* 0x000fe20000410000 */
[C---:B------:R-:W-:Y:S01]  /*af30*/  HMMA.16816.F32 R32, R188.reuse, R158, R32 ;  /* 0x0000009ebc20723c */ /* 0x040fe20000001820 */
[----:B------:R-:W4:Y:S03]  /*af40*/  MUFU.TANH R197, R11 ;  /* 0x0000000b00c57308 */ /* 0x000f260000002400 */
[----:B------:R-:W-:Y:S02]  /*af50*/  FMUL.FTZ R14, R16, c[0x0][0x320] ;  /* 0x0000c800100e7a20 */ /* 0x000fe40000410000 */
[----:B------:R-:W-:Y:S02]  /*af60*/  FMUL.FTZ R16, R17, c[0x0][0x320] ;  /* 0x0000c80011107a20 */ /* 0x000fe40000410000 */
[----:B------:R-:W-:Y:S03]  /*af70*/  FMUL.FTZ R17, R18, c[0x0][0x320] ;  /* 0x0000c80012117a20 */ /* 0x000fe60000410000 */
[----:B------:R5:W1:Y:S01]  /*af80*/  MUFU.TANH R161, R8 ;  /* 0x0000000800a17308 */ /* 0x000a620000002400 */
        /* <DEDUP_REMOVED lines=13> */
[----:B------:R-:W-:Y:S01]  /*b060*/  FMUL.FTZ R29, R29, c[0x0][0x320] ;  /* 0x0000c8001d1d7a20 */ /* 0x000fe20000410000 */
[----:B-----5:R-:W5:Y:S01]  /*b070*/  LDSM.16.M88.4 R8, [R204] ;  /* 0x00000000cc08783b */ /* 0x020f620000000200 */
[----:B------:R-:W-:Y:S04]  /*b080*/  DEPBAR.LE SB0, 0x0 ;  /* 0x000080000000791a */ /* 0x000fe80000000000 */
[----:B------:R-:W-:Y:S01]  /*b090*/  FMUL.FTZ R30, R30, c[0x0][0x320] ;  /* 0x0000c8001e1e7a20 */ /* 0x000fe20000410000 */
[----:B------:R-:W1:Y:S01]  /*b0a0*/  MUFU.TANH R185, R185 ;  /* 0x000000b900b97308 */ /* 0x000e620000002400 */
[----:B------:R-:W-:Y:S01]  /*b0b0*/  FMUL.FTZ R31, R31, c[0x0][0x320] ;  /* 0x0000c8001f1f7a20 */ /* 0x000fe20000410000 */
[----:B------:R-:W-:Y:S01]  /*b0c0*/  BAR.SYNC.DEFER_BLOCKING 0x0 ;  /* 0x0000000000007b1d */ /* 0x000fe20000010000 */
[----:B------:R-:W-:Y:S02]  /*b0d0*/  FMUL.FTZ R33, R33, c[0x0][0x320] ;  /* 0x0000c80021217a20 */ /* 0x000fe40000410000 */
[----:B------:R-:W-:Y:S02]  /*b0e0*/  FMUL.FTZ R34, R34, c[0x0][0x320] ;  /* 0x0000c80022227a20 */ /* 0x000fe40000410000 */
[----:B------:R-:W-:Y:S03]  /*b0f0*/  FMUL.FTZ R35, R35, c[0x0][0x320] ;  /* 0x0000c80023237a20 */ /* 0x000fe60000410000 */
[----:B------:R-:W1:Y:S10]  /*b100*/  MUFU.TANH R192, R192 ;  /* 0x000000c000c07308 */ /* 0x000e740000002400 */
[----:B------:R-:W1:Y:S10]  /*b110*/  MUFU.TANH R193, R193 ;  /* 0x000000c100c17308 */ /* 0x000e740000002400 */
[----:B------:R-:W1:Y:S01]  /*b120*/  MUFU.TANH R12, R12 ;  /* 0x0000000c000c7308 */ /* 0x000e620000002400 */
[-C--:B-----5:R-:W-:Y:S09]  /*b130*/  HMMA.16816.F32 R36, R188, R8.reuse, R36 ;  /* 0x00000008bc24723c */ /* 0x0a0ff20000001824 */
[----:B------:R-:W1:Y:S01]  /*b140*/  MUFU.TANH R13, R13 ;  /* 0x0000000d000d7308 */ /* 0x000e620000002400 */
[C---:B------:R-:W-:Y:S09]  /*b150*/  HMMA.16816.F32 R40, R164.reuse, R8, R40 ;  /* 0x00000008a428723c */ /* 0x040ff20000001828 */
[----:B------:R-:W1:Y:S01]  /*b160*/  MUFU.TANH R14, R14 ;  /* 0x0000000e000e7308 */ /* 0x000e620000002400 */
[-C--:B------:R-:W-:Y:S04]  /*b170*/  HMMA.16816.F32 R44, R164, R10.reuse, R44 ;  /* 0x0000000aa42c723c */ /* 0x080fe8000000182c */
[----:B------:R-:W-:Y:S04]  /*b180*/  FMUL.FTZ R171, R36, c[0x0][0x320] ;  /* 0x0000c80024ab7a20 */ /* 0x000fe80000410000 */
[----:B------:R-:W-:Y:S01]  /*b190*/  HMMA.16816.F32 R48, R188, R10, R48 ;  /* 0x0000000abc30723c */ /* 0x000fe20000001830 */
[----:B------:R-:W1:Y:S03]  /*b1a0*/  MUFU.TANH R16, R16 ;  /* 0x0000001000107308 */ /* 0x000e660000002400 */
[----:B------:R-:W-:Y:S02]  /*b1b0*/  FMUL.FTZ R37, R37, c[0x0][0x320] ;  /* 0x0000c80025257a20 */ /* 0x000fe40000410000 */
[----:B------:R-:W-:Y:S02]  /*b1c0*/  FMUL.FTZ R38, R38, c[0x0][0x320] ;  /* 0x0000c80026267a20 */ /* 0x000fe40000410000 */
[----:B------:R-:W-:Y:S03]  /*b1d0*/  FMUL.FTZ R167, R40, c[0x0][0x320] ;  /* 0x0000c80028a77a20 */ /* 0x000fe60000410000 */
        /* <DEDUP_REMOVED lines=14> */
[----:B------:R-:W-:Y:S07]  /*b2c0*/  FMUL.FTZ R51, R51, c[0x0][0x320] ;  /* 0x0000c80033337a20 */ /* 0x000fee0000410000 */
[----:B------:R1:W1:Y:S10]  /*b2d0*/  MUFU.TANH R196, R21 ;  /* 0x0000001500c47308 */ /* 0x0002740000002400 */
[----:B------:R1:W1:Y:S10]  /*b2e0*/  MUFU.TANH R201, R22 ;  /* 0x0000001600c97308 */ /* 0x0002740000002400 */
[----:B------:R1:W1:Y:S10]  /*b2f0*/  MUFU.TANH R199, R23 ;  /* 0x0000001700c77308 */ /* 0x0002740000002400 */
[----:B------:R-:W1:Y:S10]  /*b300*/  MUFU.TANH R202, R202 ;  /* 0x000000ca00ca7308 */ /* 0x000e740000002400 */
        /* <DEDUP_REMOVED lines=26> */
[----:B------:R1:W1:Y:S01]  /*b4b0*/  MUFU.TANH R172, R51 ;  /* 0x0000003300ac7308 */ /* 0x0002620000002400 */
[----:B------:R-:W-:-:S05]  /*b4c0*/  @!P0 BRA `(.L_x_431) ;  /* 0x0000038000008947 */ /* 0x000fca0003800000 */
[----:B--234-:R-:W-:Y:S04]  /*b4d0*/  IADD3 R6, -R239, 0x30, RZ ;  /* 0x00000030ef067810 */ /* 0x01cfe80007ffe1ff */
[----:B------:R-:W-:Y:S11]  /*b4e0*/  ISETP.GE.AND P1, PT, R6, 0x1, PT ;  /* 0x000000010600780c */ /* 0x000ff60003f26270 */
[----:B------:R-:W-:Y:S02]  /*b4f0*/  @!UPT UIADD3 URZ, URZ, URZ, URZ ;  /* 0x0000003f3f3ff290 */ /* 0x000fe4000fffe03f */
[----:B------:R-:W-:Y:S01]  /*b500*/  @P1 IMAD.MOV.U32 R8, RZ, RZ, R224 ;  /* 0x000000ffff081224 */ /* 0x000fe200078e00e0 */
[----:B------:R-:W-:Y:S01]  /*b510*/  @P1 IADD3 R5, R238, -0x1, RZ ;  /* 0xffffffffee051810 */ /* 0x000fe20007ffe0ff */
[----:B------:R-:W-:Y:S03]  /*b520*/  @P1 IMAD.MOV.U32 R9, RZ, RZ, R237 ;  /* 0x000000ffff091224 */ /* 0x000fe600078e00ed */
[----:B------:R-:W-:Y:S01]  /*b530*/  @P1 SHF.R.S32.HI R4, RZ, 0x1f, R5 ;  /* 0x0000001fff041819 */ /* 0x000fe20000011405 */
[C---:B------:R-:W-:Y:S04]  /*b540*/  @P1 IMAD.WIDE.U32 R10, R5.reuse, c[0x0][0x1e0], RZ ;  /* 0x00007800050a1a25 */ /* 0x040fe800078e00ff */
[----:B------:R-:W-:Y:S02]  /*b550*/  @P1 IMAD R4, R4, c[0x0][0x1e0], RZ ;  /* 0x0000780004041a24 */ /* 0x000fe400078e02ff */
[----:B------:R-:W-:Y:S04]  /*b560*/  @P1 IMAD.WIDE.U32 R8, R10, 0x30, R8 ;  /* 0x000000300a081825 */ /* 0x000fe800078e0008 */
[----:B------:R-:W-:Y:S02]  /*b570*/  @P1 IMAD R4, R5, c[0x0][0x1e4], R4 ;  /* 0x0000790005041a24 */ /* 0x000fe400078e0204 */
[----:B------:R-:W-:Y:S02]  /*b580*/  @P1 IMAD.SHL.U32 R5, R8, 0x2, RZ ;  /* 0x0000000208051824 */ /* 0x000fe400078e00ff */
[----:B------:R-:W-:Y:S03]  /*b590*/  @P1 IMAD.IADD R4, R11, 0x1, R4 ;  /* 0x000000010b041824 */ /* 0x000fe600078e0204 */
[----:B------:R-:W-:Y:S01]  /*b5a0*/  @P1 IADD3 R20, P2, R5, 0x40, RZ ;  /* 0x0000004005141810 */ /* 0x000fe20007f5e0ff */
[----:B------:R-:W-:Y:S03]  /*b5b0*/  @P1 IMAD R4, R4, 0x30, RZ ;  /* 0x0000003004041824 */ /* 0x000fe600078e02ff */
[----:B------:R-:W-:Y:S01]  /*b5c0*/  @P1 IADD3 R20, P0, R20, c[0x0][0x1c8], RZ ;  /* 0x0000720014141a10 */ /* 0x000fe20007f1e0ff */
[----:B------:R-:W-:Y:S05]  /*b5d0*/  @P1 IMAD.IADD R4, R9, 0x1, R4 ;  /* 0x0000000109041824 */ /* 0x000fea00078e0204 */
[----:B------:R-:W-:Y:S04]  /*b5e0*/  @P1 SHF.L.U64.HI R4, R8, 0x1, R4 ;  /* 0x0000000108041819 */ /* 0x000fe80000010204 */
[--C-:B-1----:R-:W-:Y:S02]  /*b5f0*/  @P1 IADD3.X R21, RZ, c[0x0][0x1cc], R4.reuse, P0, P2 ;  /* 0x00007300ff151a10 */ /* 0x102fe400007e4404 */
[----:B------:R-:W-:Y:S04]  /*b600*/  @P1 IADD3 R18, P2, R5, 0x80, RZ ;  /* 0x0000008005121810 */ /* 0x000fe80007f5e0ff */
[----:B------:R-:W-:Y:S04]  /*b610*/  @P1 IADD3 R18, P0, R18, c[0x0][0x1c8], RZ ;  /* 0x0000720012121a10 */ /* 0x000fe80007f1e0ff */
[----:B------:R-:W-:Y:S02]  /*b620*/  @P1 IADD3.X R19, RZ, c[0x0][0x1cc], R4, P0, P2 ;  /* 0x00007300ff131a10 */ /* 0x000fe400007e4404 */
[----:B------:R-:W-:Y:S11]  /*b630*/  ISETP.GE.AND P0, PT, R6, 0x21, PT ;  /* 0x000000210600780c */ /* 0x000ff60003f06270 */
[----:B------:R-:W-:Y:S02]  /*b640*/  @!UPT UIADD3 URZ, URZ, URZ, URZ ;  /* 0x0000003f3f3ff290 */ /* 0x000fe4000fffe03f */
[----:B------:R-:W-:Y:S04]  /*b650*/  @P0 IADD3 R9, R238, -0x1, RZ ;  /* 0xffffffffee090810 */ /* 0x000fe80007ffe0ff */
[----:B------:R-:W-:Y:S01]  /*b660*/  @P0 SHF.R.S32.HI R6, RZ, 0x1f, R9 ;  /* 0x0000001fff060819 */ /* 0x000fe20000011409 */
[C---:B------:R-:W-:Y:S04]  /*b670*/  @P0 IMAD.WIDE.U32 R24, R9.reuse, c[0x0][0x1e0], RZ ;  /* 0x0000780009180a25 */ /* 0x040fe800078e00ff */
[----:B------:R-:W-:Y:S04]  /*b680*/  @P0 IMAD R6, R6, c[0x0][0x1e0], RZ ;  /* 0x0000780006060a24 */ /* 0x000fe800078e02ff */
[----:B------:R-:W-:Y:S04]  /*b690*/  @P0 IMAD R6, R9, c[0x0][0x1e4], R6 ;  /* 0x0000790009060a24 */ /* 0x000fe800078e0206 */
[----:B------:R-:W-:Y:S02]  /*b6a0*/  @P0 IMAD.IADD R6, R25, 0x1, R6 ;  /* 0x0000000119060824 */ /* 0x000fe400078e0206 */
[----:B------:R-:W-:Y:S04]  /*b6b0*/  @P0 IMAD.WIDE.U32 R24, R24, 0x30, R228 ;  /* 0x0000003018180825 */ /* 0x000fe800078e00e4 */
[----:B------:R-:W-:Y:S01]  /*b6c0*/  @P0 IMAD R9, R6, 0x30, RZ ;  /* 0x0000003006090824 */ /* 0x000fe200078e02ff */
[-C--:B------:R-:W-:Y:S03]  /*b6d0*/  @P0 IADD3 R11, P2, R224, R24.reuse, RZ ;  /* 0x00000018e00b0210 */ /* 0x080fe60007f5e0ff */
[----:B------:R-:W-:Y:S04]  /*b6e0*/  @P0 IMAD.IADD R9, R9, 0x1, R25 ;  /* 0x0000000109090824 */ /* 0x000fe800078e0219 */
[----:B------:R-:W-:Y:S01]  /*b6f0*/  @P0 IMAD.X R6, R9, 0x1, R237, P2 ;  /* 0x0000000109060824 */ /* 0x000fe200010e06ed */
[C---:B------:R-:W-:Y:S04]  /*b700*/  @P0 LEA R22, P2, R11.reuse, c[0x0][0x1c8], 0x1 ;  /* 0x000072000b160a11 */ /* 0x040fe800078408ff */
[----:B------:R-:W-:Y:S02]  /*b710*/  @P0 LEA.HI.X R23, R11, c[0x0][0x1cc], R6, 0x1, P2 ;  /* 0x000073000b170a11 */ /* 0x000fe400010f0c06 */
[-C--:B------:R-:W-:Y:S05]  /*b720*/  @P0 IADD3 R11, P2, R243, R24.reuse, RZ ;  /* 0x00000018f30b0210 */ /* 0x080fea0007f5e0ff */
[----:B------:R-:W-:Y:S01]  /*b730*/  @P0 IMAD.X R6, R9, 0x1, R242, P2 ;  /* 0x0000000109060824 */ /* 0x000fe200010e06f2 */
[C---:B------:R-:W-:Y:S04]  /*b740*/  @P0 LEA R10, P2, R11.reuse, c[0x0][0x1c8], 0x1 ;  /* 0x000072000b0a0a11 */ /* 0x040fe800078408ff */
[----:B------:R-:W-:Y:S02]  /*b750*/  @P0 LEA.HI.X R11, R11, c[0x0][0x1cc], R6, 0x1, P2 ;  /* 0x000073000b0b0a11 */ /* 0x000fe400010f0c06 */
[----:B------:R-:W-:Y:S05]  /*b760*/  @P0 IADD3 R6, P2, R241, R24, RZ ;  /* 0x00000018f1060210 */ /* 0x000fea0007f5e0ff */
[----:B------:R-:W-:Y:S01]  /*b770*/  @P0 IMAD.X R9, R9, 0x1, R240, P2 ;  /* 0x0000000109090824 */ /* 0x000fe200010e06f0 */
[----:B------:R-:W-:Y:S04]  /*b780*/  @P1 IADD3 R24, P2, R5, c[0x0][0x1c8], RZ ;  /* 0x0000720005181a10 */ /* 0x000fe80007f5e0ff */
[----:B------:R-:W-:Y:S02]  /*b790*/  @P1 IADD3.X R25, R4, c[0x0][0x1cc], RZ, P2, !PT ;  /* 0x0000730004191a10 */ /* 0x000fe400017fe4ff */
[C---:B------:R-:W-:Y:S03]  /*b7a0*/  @P0 LEA R4, P2, R6.reuse, c[0x0][0x1c8], 0x1 ;  /* 0x0000720006040a11 */ /* 0x040fe600078408ff */
[----:B------:R-:W-:Y:S01]  /*b7b0*/  @!PT LDS RZ, [RZ] ;  /* 0x00000000fffff984 */ /* 0x000fe20000000800 */
[----:B------:R-:W-:Y:S01]  /*b7c0*/  @!PT LDS RZ, [RZ] ;  /* 0x00000000fffff984 */ /* 0x000fe20000000800 */
[----:B------:R-:W-:Y:S01]  /*b7d0*/  @!PT LDS RZ, [RZ] ;  /* 0x00000000fffff984 */ /* 0x000fe20000000800 */
[----:B------:R1:W-:Y:S01]  /*b7e0*/  @P1 LDGSTS.E.BYPASS.LTC128B.128 [R218+0x2500], [R24.64], !P6 ;  /* 0x0250000018da1fae */ /* 0x0003e2000f101d4c */
[----:B------:R-:W-:Y:S06]  /*b7f0*/  @P0 LEA.HI.X R5, R6, c[0x0][0x1cc], R9, 0x1, P2 ;  /* 0x0000730006050a11 */ /* 0x000fec00010f0c09 */
[----:B------:R1:W-:Y:S07]  /*b800*/  @P1 LDGSTS.E.BYPASS.LTC128B.128 [R218+0x3100], [R20.64], !P5 ;  /* 0x0310000014da1fae */ /* 0x0003ee000e901d4c */
[----:B------:R1:W-:Y:S07]  /*b810*/  @P1 LDGSTS.E.BYPASS.LTC128B.128 [R218+0x3d00], [R18.64], !P4 ;  /* 0x03d0000012da1fae */ /* 0x0003ee000e101d4c */
[----:B------:R1:W-:Y:S07]  /*b820*/  @P0 LDGSTS.E.BYPASS.LTC128B.128 [R218+0x2d00], [R22.64], !P6 ;  /* 0x02d0000016da0fae */ /* 0x0003ee000f101d4c */
[----:B------:R1:W-:Y:S07]  /*b830*/  @P0 LDGSTS.E.BYPASS.LTC128B.128 [R218+0x3900], [R10.64], !P5 ;  /* 0x039000000ada0fae */ /* 0x0003ee000e901d4c */
[----:B------:R1:W-:Y:S02]  /*b840*/  @P0 LDGSTS.E.BYPASS.LTC128B.128 [R218+0x4500], [R4.64], !P4 ;  /* 0x0450000004da0fae */ /* 0x0003e4000e101d4c */
.L_x_431:
[----:B-1234-:R-:W-:Y:S01]  /*b850*/  FMNMX.FTZ R5, R182, R3, !PT ;  /* 0x00000003b6057209 */ /* 0x01efe20007810000 */
[----:B------:R-:W-:Y:S01]  /*b860*/  LDSM.16.MT88.4 R36, [R212+0x100] ;  /* 0x00010000d424783b */ /* 0x000fe20000004200 */
        /* <DEDUP_REMOVED lines=31> */
[----:B------:R-:W-:Y:S01]  /*ba60*/  SHFL.BFLY PT, R0, R21, 0x2, 0x1f ;  /* 0x0c401f0015007f89 */ /* 0x000fe200000e0000 */
[----:B------:R-:W-:Y:S02]  /*ba70*/  FMNMX.FTZ R5, R167, R2, !PT ;  /* 0x00000002a7057209 */ /* 0x000fe40007810000 */
[----:B------:R-:W-:Y:S02]  /*ba80*/  FMNMX.FTZ R19, R172, R9, !PT ;  /* 0x00000009ac137209 */ /* 0x000fe40007810000 */
[----:B------:R-:W-:Y:S02]  /*ba90*/  FMNMX.FTZ R5, R166, R5, !PT ;  /* 0x00000005a6057209 */ /* 0x000fe40007810000 */
[----:B------:R-:W-:Y:S01]  /*baa0*/  ISETP.GT.AND P0, PT, R238, UR4, PT ;  /* 0x00000004ee007c0c */ /* 0x000fe2000bf04270 */
[----:B------:R-:W-:Y:S01]  /*bab0*/  SHFL.BFLY PT, R2, R19, 0x2, 0x1f ;  /* 0x0c401f0013027f89 */ /* 0x000fe200000e0000 */
[----:B------:R-:W-:Y:S02]  /*bac0*/  FMNMX.FTZ R8, R162, R5, !PT ;  /* 0x00000005a2087209 */ /* 0x000fe40007810000 */
[----:B------:R-:W-:Y:S02]  /*bad0*/  IADD3 R238, R238, -0x1, RZ ;  /* 0xffffffffeeee7810 */ /* 0x000fe40007ffe0ff */
[----:B------:R-:W-:Y:S05]  /*bae0*/  FMNMX.FTZ R4, R165, R8, !PT ;  /* 0x00000008a5047209 */ /* 0x000fea0007810000 */
[----:B------:R-:W1:Y:S02]  /*baf0*/  SHFL.BFLY PT, R9, R4, 0x2, 0x1f ;  /* 0x0c401f0004097f89 */ /* 0x000e6400000e0000 */
[----:B-1----:R-:W-:Y:S02]  /*bb00*/  FMNMX.FTZ R9, R4, R9, !PT ;  /* 0x0000000904097209 */ /* 0x002fe40007810000 */
[----:B------:R-:W-:Y:S02]  /*bb10*/  FMNMX.FTZ R6, R21, R0, !PT ;  /* 0x0000000015067209 */ /* 0x000fe40007810000 */
[----:B------:R-:W-:Y:S02]  /*bb20*/  FMNMX.FTZ R0, R7, R152, !PT ;  /* 0x0000009807007209 */ /* 0x000fe40007810000 */
[----:B------:R-:W-:Y:S01]  /*bb30*/  SHFL.BFLY PT, R4, R9, 0x1, 0x1f ;  /* 0x0c201f0009047f89 */ /* 0x000fe200000e0000 */
[----:B------:R-:W-:Y:S02]  /*bb40*/  FMNMX.FTZ R11, R19, R2, !PT ;  /* 0x00000002130b7209 */ /* 0x000fe40007810000 */
[----:B------:R-:W-:Y:S04]  /*bb50*/  FMNMX.FTZ R21, R197, R0, !PT ;  /* 0x00000000c5157209 */ /* 0x000fe80007810000 */
[----:B------:R-:W-:Y:S01]  /*bb60*/  FMNMX.FTZ R0, R12, R21, !PT ;  /* 0x000000150c007209 */ /* 0x000fe20007810000 */
[----:B------:R-:W1:Y:S03]  /*bb70*/  SHFL.BFLY PT, R5, R6, 0x1, 0x1f ;  /* 0x0c201f0006057f89 */ /* 0x000e6600000e0000 */
[----:B------:R-:W-:Y:S04]  /*bb80*/  FMNMX.FTZ R19, R13, R0, !PT ;  /* 0x000000000d137209 */ /* 0x000fe80007810000 */
[----:B------:R-:W-:Y:S01]  /*bb90*/  FMNMX.FTZ R0, R248, R19, !PT ;  /* 0x00000013f8007209 */ /* 0x000fe20007810000 */
[----:B------:R-:W2:Y:S03]  /*bba0*/  SHFL.BFLY PT, R2, R11, 0x1, 0x1f ;  /* 0x0c201f000b027f89 */ /* 0x000ea600000e0000 */
[----:B------:R-:W-:Y:S04]  /*bbb0*/  FMNMX.FTZ R0, R251, R0, !PT ;  /* 0x00000000fb007209 */ /* 0x000fe80007810000 */
[----:B------:R-:W-:Y:S01]  /*bbc0*/  FMNMX.FTZ R0, R179, R0, !PT ;  /* 0x00000000b3007209 */ /* 0x000fe20007810000 */
[----:B------:R-:W-:Y:S01]  /*bbd0*/  LDSM.16.MT88.4 R20, [R214+0x100] ;  /* 0x00010000d614783b */ /* 0x000fe20000004200 */
        /* <DEDUP_REMOVED lines=8> */
[----:B------:R-:W-:Y:S02]  /*bc60*/  FFMA.FTZ R181, R182, c[0x0][0x2d0], -R159 ;  /* 0x0000b400b6b57a23 */ /* 0x000fe4000001089f */
[C---:B------:R-:W-:Y:S01]  /*bc70*/  FADD.FTZ R6, -R2.reuse, R153 ;  /* 0x0000009902067221 */ /* 0x040fe20000010100 */
[----:B------:R-:W-:Y:S01]  /*bc80*/  FMNMX.FTZ R5, R155, R0, !PT ;  /* 0x000000009b057209 */ /* 0x000fe20007810000 */
[----:B------:R-:W-:Y:S01]  /*bc90*/  FMUL.FTZ R158, R2, c[0x0][0x2d0] ;  /* 0x0000b400029e7a20 */ /* 0x000fe20000410000 */
[----:B------:R-:W-:Y:S01]  /*bca0*/  FMNMX.FTZ R0, R9, R4, !PT ;  /* 0x0000000409007209 */ /* 0x000fe20007810000 */
[----:B------:R-:W-:Y:S01]  /*bcb0*/  FMUL.FTZ R150, R6, c[0x0][0x2d0] ;  /* 0x0000b40006967a20 */ /* 0x000fe20000410000 */
[----:B------:R-:W-:Y:S01]  /*bcc0*/  FMNMX.FTZ R4, R154, R5, !PT ;  /* 0x000000059a047209 */ /* 0x000fe20007810000 */
[----:B------:R-:W-:Y:S01]  /*bcd0*/  FFMA.FTZ R180, R180, c[0x0][0x2d0], -R159 ;  /* 0x0000b400b4b47a23 */ /* 0x000fe2000001089f */
[----:B------:R-:W1:Y:S01]  /*bce0*/  MUFU.EX2 R151, R151 ;  /* 0x0000009700977308 */ /* 0x000e620000000800 */
[----:B------:R-:W-:Y:S02]  /*bcf0*/  FADD.FTZ R6, -R0, R149 ;  /* 0x0000009500067221 */ /* 0x000fe40000010100 */
[----:B------:R-:W2:Y:S01]  /*bd00*/  SHFL.BFLY PT, R5, R4, 0x2, 0x1f ;  /* 0x0c401f0004057f89 */ /* 0x000ea200000e0000 */
[--C-:B------:R-:W-:Y:S02]  /*bd10*/  FFMA.FTZ R184, R185, c[0x0][0x2d0], -R158.reuse ;  /* 0x0000b400b9b87a23 */ /* 0x100fe4000001089e */
[----:B------:R-:W-:Y:S02]  /*bd20*/  FMUL.FTZ R149, R6, c[0x0][0x2d0] ;  /* 0x0000b40006957a20 */ /* 0x000fe40000410000 */
[--C-:B------:R-:W-:Y:S02]  /*bd30*/  FFMA.FTZ R183, R183, c[0x0][0x2d0], -R158.reuse ;  /* 0x0000b400b7b77a23 */ /* 0x100fe4000001089e */
[--C-:B------:R-:W-:Y:S01]  /*bd40*/  FFMA.FTZ R186, R14, c[0x0][0x2d0], -R159.reuse ;  /* 0x0000b4000eba7a23 */ /* 0x100fe2000001089f */
[----:B------:R-:W3:Y:S01]  /*bd50*/  MUFU.EX2 R150, R150 ;  /* 0x0000009600967308 */ /* 0x000ee20000000800 */
[--C-:B------:R-:W-:Y:S02]  /*bd60*/  FFMA.FTZ R185, R16, c[0x0][0x2d0], -R159.reuse ;  /* 0x0000b40010b97a23 */ /* 0x100fe4000001089f */
[--C-:B------:R-:W-:Y:S02]  /*bd70*/  FFMA.FTZ R182, R17, c[0x0][0x2d0], -R158.reuse ;  /* 0x0000b40011b67a23 */ /* 0x100fe4000001089e */
[----:B------:R-:W-:Y:S02]  /*bd80*/  FFMA.FTZ R187, R15, c[0x0][0x2d0], -R158 ;  /* 0x0000b4000fbb7a23 */ /* 0x000fe4000001089e */
[----:B------:R-:W-:Y:S02]  /*bd90*/  FMUL.FTZ R157, R0, c[0x0][0x2d0] ;  /* 0x0000b400009d7a20 */ /* 0x000fe40000410000 */
[----:B------:R-:W-:Y:S01]  /*bda0*/  FFMA.FTZ R171, R171, c[0x0][0x2d0], -R159 ;  /* 0x0000b400abab7a23 */ /* 0x000fe2000001089f */
[----:B------:R-:W-:Y:S01]  /*bdb0*/  MUFU.EX2 R181, R181 ;  /* 0x000000b500b57308 */ /* 0x000fe20000000800 */
[--C-:B------:R-:W-:Y:S02]  /*bdc0*/  FFMA.FTZ R195, R192, c[0x0][0x2d0], -R157.reuse ;  /* 0x0000b400c0c37a23 */ /* 0x100fe4000001089d */
[--C-:B------:R-:W-:Y:S02]  /*bdd0*/  FFMA.FTZ R192, R252, c[0x0][0x2d0], -R157.reuse ;  /* 0x0000b400fcc07a23 */ /* 0x100fe4000001089d */
[--C-:B------:R-:W-:Y:S01]  /*bde0*/  FFMA.FTZ R193, R193, c[0x0][0x2d0], -R157.reuse ;  /* 0x0000b400c1c17a23 */ /* 0x100fe2000001089d */
[----:B--2---:R-:W-:Y:S01]  /*bdf0*/  FMNMX.FTZ R6, R4, R5, !PT ;  /* 0x0000000504067209 */ /* 0x004fe20007810000 */
[--C-:B------:R-:W-:Y:S02]  /*be00*/  FFMA.FTZ R190, R161, c[0x0][0x2d0], -R157.reuse ;  /* 0x0000b400a1be7a23 */ /* 0x100fe4000001089d */
[C---:B-1----:R-:W-:Y:S01]  /*be10*/  FMUL.FTZ R5, R151.reuse, R145 ;  /* 0x0000009197057220 */ /* 0x042fe20000410000 */
[----:B------:R-:W-:Y:S01]  /*be20*/  MUFU.EX2 R180, R180 ;  /* 0x000000b400b47308 */ /* 0x000fe20000000800 */
[----:B------:R-:W1:Y:S01]  /*be30*/  SHFL.BFLY PT, R153, R6, 0x1, 0x1f ;  /* 0x0c201f0006997f89 */ /* 0x000e6200000e0000 */
[C---:B------:R-:W-:Y:S02]  /*be40*/  FMUL.FTZ R16, R151.reuse, R132 ;  /* 0x0000008497107220 */ /* 0x040fe40000410000 */
[C---:B------:R-:W-:Y:S02]  /*be50*/  FMUL.FTZ R17, R151.reuse, R133 ;  /* 0x0000008597117220 */ /* 0x040fe40000410000 */
[C---:B---3--:R-:W-:Y:S02]  /*be60*/  FMUL.FTZ R18, R150.reuse, R134 ;  /* 0x0000008696127220 */ /* 0x048fe40000410000 */
[C---:B------:R-:W-:Y:S02]  /*be70*/  FMUL.FTZ R19, R150.reuse, R135 ;  /* 0x0000008796137220 */ /* 0x040fe40000410000 */
[----:B------:R-:W-:Y:S01]  /*be80*/  MUFU.EX2 R184, R184 ;  /* 0x000000b800b87308 */ /* 0x000fe20000000800 */
[----:B------:R-:W-:Y:S01]  /*be90*/  LDSM.16.MT88.4 R132, [R214+0x900] ;  /* 0x00090000d684783b */ /* 0x000fe20000004200 */
[C---:B------:R-:W-:Y:S02]  /*bea0*/  FMUL.FTZ R32, R151.reuse, R116 ;  /* 0x0000007497207220 */ /* 0x040fe40000410000 */
[C---:B------:R-:W-:Y:S02]  /*beb0*/  FMUL.FTZ R33, R151.reuse, R117 ;  /* 0x0000007597217220 */ /* 0x040fe40000410000 */
[C---:B------:R-:W-:Y:S02]  /*bec0*/  FMUL.FTZ R34, R150.reuse, R118 ;  /* 0x0000007696227220 */ /* 0x040fe40000410000 */
[----:B------:R-:W-:Y:S02]  /*bed0*/  FMUL.FTZ R35, R150, R119 ;  /* 0x0000007796237220 */ /* 0x000fe40000410000 */
[----:B------:R-:W2:Y:S01]  /*bee0*/  MUFU.EX2 R183, R183 ;  /* 0x000000b700b77308 */ /* 0x000ea20000000800 */
[----:B------:R-:W-:Y:S01]  /*bef0*/  LDSM.16.MT88.4 R116, [R214+0x1100] ;  /* 0x00110000d674783b */ /* 0x000fe20000004200 */
[C---:B------:R-:W-:Y:S02]  /*bf00*/  FMUL.FTZ R48, R151.reuse, R100 ;  /* 0x0000006497307220 */ /* 0x040fe40000410000 */
[----:B------:R-:W-:Y:S01]  /*bf10*/  FMUL.FTZ R49, R151, R101 ;  /* 0x0000006597317220 */ /* 0x000fe20000410000 */
[----:B-1----:R-:W-:Y:S01]  /*bf20*/  FMNMX.FTZ R153, R6, R153, !PT ;  /* 0x0000009906997209 */ /* 0x002fe20007810000 */
[C---:B------:R-:W-:Y:S02]  /*bf30*/  FMUL.FTZ R6, R150.reuse, R146 ;  /* 0x0000009296067220 */ /* 0x040fe40000410000 */
[----:B------:R-:W-:Y:S02]  /*bf40*/  FMUL.FTZ R50, R150, R102 ;  /* 0x0000006696327220 */ /* 0x000fe40000410000 */
[C---:B------:R-:W-:Y:S01]  /*bf50*/  FMUL.FTZ R156, R153.reuse, c[0x0][0x2d0] ;  /* 0x0000b400999c7a20 */ /* 0x040fe20000410000 */
[----:B------:R-:W-:Y:S01]  /*bf60*/  MUFU.EX2 R186, R186 ;  /* 0x000000ba00ba7308 */ /* 0x000fe20000000800 */
[----:B------:R-:W-:Y:S02]  /*bf70*/  FADD.FTZ R4, -R153, R152 ;  /* 0x0000009899047221 */ /* 0x000fe40000010100 */
[--C-:B------:R-:W-:Y:S02]  /*bf80*/  FFMA.FTZ R188, R197, c[0x0][0x2d0], -R156.reuse ;  /* 0x0000b400c5bc7a23 */ /* 0x100fe4000001089c */
[----:B------:R-:W-:Y:S02]  /*bf90*/  FMUL.FTZ R148, R4, c[0x0][0x2d0] ;  /* 0x0000b40004947a20 */ /* 0x000fe40000410000 */
[--C-:B------:R-:W-:Y:S02]  /*bfa0*/  FFMA.FTZ R189, R12, c[0x0][0x2d0], -R156.reuse ;  /* 0x0000b4000cbd7a23 */ /* 0x100fe4000001089c */
[--C-:B------:R-:W-:Y:S01]  /*bfb0*/  FFMA.FTZ R191, R7, c[0x0][0x2d0], -R156.reuse ;  /* 0x0000b40007bf7a23 */ /* 0x100fe2000001089c */
[----:B------:R-:W1:Y:S01]  /*bfc0*/  MUFU.EX2 R185, R185 ;  /* 0x000000b900b97308 */ /* 0x000e620000000800 */
[--C-:B------:R-:W-:Y:S01]  /*bfd0*/  FFMA.FTZ R152, R13, c[0x0][0x2d0], -R156.reuse ;  /* 0x0000b4000d987a23 */ /* 0x100fe2000001089c */
[----:B--2---:R-:W-:Y:S01]  /*bfe0*/  F2FP.PACK_AB R145, R183, R184 ;  /* 0x000000b8b791723e */ /* 0x004fe200000000ff */
[----:B------:R-:W-:Y:S01]  /*bff0*/  FMUL.FTZ R4, R151, R144 ;  /* 0x0000009097047220 */ /* 0x000fe20000410000 */
[----:B------:R-:W-:Y:S01]  /*c000*/  F2FP.PACK_AB R144, R180, R181 ;  /* 0x000000b5b490723e */ /* 0x000fe200000000ff */
[C---:B------:R-:W-:Y:S02]  /*c010*/  FMUL.FTZ R7, R150.reuse, R147 ;  /* 0x0000009396077220 */ /* 0x040fe40000410000 */
[----:B------:R-:W-:Y:S03]  /*c020*/  FMUL.FTZ R51, R150, R103 ;  /* 0x0000006796337220 */ /* 0x000fe60000410000 */
[----:B------:R-:W-:Y:S01]  /*c030*/  MUFU.EX2 R182, R182 ;  /* 0x000000b600b67308 */ /* 0x000fe20000000800 */
[----:B------:R-:W-:Y:S01]  /*c040*/  LDSM.16.MT88.4 R100, [R214+0x1900] ;  /* 0x00190000d664783b */ /* 0x000fe20000004200 */
[----:B------:R-:W-:Y:S02]  /*c050*/  FFMA.FTZ R252, R178, c[0x0][0x2d0], -R157 ;  /* 0x0000b400b2fc7a23 */ /* 0x000fe4000001089d */
[--C-:B------:R-:W-:Y:S02]  /*c060*/  FFMA.FTZ R179, R179, c[0x0][0x2d0], -R156.reuse ;  /* 0x0000b400b3b37a23 */ /* 0x100fe4000001089c */
[----:B------:R-:W-:Y:S02]  /*c070*/  FFMA.FTZ R177, R177, c[0x0][0x2d0], -R156 ;  /* 0x0000b400b1b17a23 */ /* 0x000fe4000001089c */
[--C-:B------:R-:W-:Y:S02]  /*c080*/  FFMA.FTZ R170, R170, c[0x0][0x2d0], -R159.reuse ;  /* 0x0000b400aaaa7a23 */ /* 0x100fe4000001089f */
[----:B------:R-:W2:Y:S01]  /*c090*/  MUFU.EX2 R187, R187 ;  /* 0x000000bb00bb7308 */ /* 0x000ea20000000800 */
[--C-:B------:R-:W-:Y:S02]  /*c0a0*/  FFMA.FTZ R169, R169, c[0x0][0x2d0], -R158.reuse ;  /* 0x0000b400a9a97a23 */ /* 0x100fe4000001089e */
[--C-:B------:R-:W-:Y:S01]  /*c0b0*/  FFMA.FTZ R168, R168, c[0x0][0x2d0], -R158.reuse ;  /* 0x0000b400a8a87a23 */ /* 0x100fe2000001089e */
[----:B-1----:R-:W-:Y:S01]  /*c0c0*/  F2FP.PACK_AB R146, R185, R186 ;  /* 0x000000bab992723e */ /* 0x002fe200000000ff */
[----:B------:R-:W-:Y:S02]  /*c0d0*/  FFMA.FTZ R175, R175, c[0x0][0x2d0], -R159 ;  /* 0x0000b400afaf7a23 */ /* 0x000fe4000001089f */
[----:B------:R-:W-:Y:S02]  /*c0e0*/  FFMA.FTZ R173, R173, c[0x0][0x2d0], -R158 ;  /* 0x0000b400adad7a23 */ /* 0x000fe4000001089e */
[--C-:B------:R-:W-:Y:S01]  /*c0f0*/  FFMA.FTZ R167, R167, c[0x0][0x2d0], -R157.reuse ;  /* 0x0000b400a7a77a23 */ /* 0x100fe2000001089d */
[----:B------:R-:W1:Y:S01]  /*c100*/  MUFU.EX2 R149, R149 ;  /* 0x0000009500957308 */ /* 0x000e620000000800 */
[----:B------:R-:W-:Y:S02]  /*c110*/  FFMA.FTZ R166, R166, c[0x0][0x2d0], -R157 ;  /* 0x0000b400a6a67a23 */ /* 0x000fe4000001089d */
[----:B------:R-:W-:Y:S02]  /*c120*/  FFMA.FTZ R164, R164, c[0x0][0x2d0], -R156 ;  /* 0x0000b400a4a47a23 */ /* 0x000fe4000001089c */
[C---:B------:R-:W-:Y:S02]  /*c130*/  FMUL.FTZ R52, R151.reuse, R52 ;  /* 0x0000003497347220 */ /* 0x040fe40000410000 */
[C---:B------:R-:W-:Y:S02]  /*c140*/  FMUL.FTZ R53, R151.reuse, R53 ;  /* 0x0000003597357220 */ /* 0x040fe40000410000 */
[C---:B------:R-:W-:Y:S01]  /*c150*/  FMUL.FTZ R54, R150.reuse, R54 ;  /* 0x0000003696367220 */ /* 0x040fe20000410000 */
[----:B------:R-:W3:Y:S01]  /*c160*/  MUFU.EX2 R148, R148 ;  /* 0x0000009400947308 */ /* 0x000ee20000000800 */
[C---:B------:R-:W-:Y:S02]  /*c170*/  FMUL.FTZ R55, R150.reuse, R55 ;  /* 0x0000003796377220 */ /* 0x040fe40000410000 */
[----:B------:R-:W-:Y:S01]  /*c180*/  FMUL.FTZ R64, R151, R64 ;  /* 0x0000004097407220 */ /* 0x000fe20000410000 */
[----:B--2---:R-:W-:Y:S01]  /*c190*/  F2FP.PACK_AB R147, R187, R182 ;  /* 0x000000b6bb93723e */ /* 0x004fe200000000ff */
[----:B------:R-:W-:Y:S02]  /*c1a0*/  FMUL.FTZ R65, R151, R65 ;  /* 0x0000004197417220 */ /* 0x000fe40000410000 */
[C---:B------:R-:W-:Y:S02]  /*c1b0*/  FMUL.FTZ R66, R150.reuse, R66 ;  /* 0x0000004296427220 */ /* 0x040fe40000410000 */
[----:B------:R-:W-:Y:S01]  /*c1c0*/  FMUL.FTZ R67, R150, R67 ;  /* 0x0000004396437220 */ /* 0x000fe20000410000 */
[----:B------:R-:W-:Y:S01]  /*c1d0*/  MUFU.EX2 R195, R195 ;  /* 0x000000c300c37308 */ /* 0x000fe20000000800 */
[-C--:B------:R-:W-:Y:S05]  /*c1e0*/  HMMA.16816.F32 R4, R144, R20.reuse, R4 ;  /* 0x000000149004723c */ /* 0x080fea0000001804 */
[C---:B-1----:R-:W-:Y:S02]  /*c1f0*/  FMUL.FTZ R8, R149.reuse, R140 ;  /* 0x0000008c95087220 */ /* 0x042fe40000410000 */
[C---:B------:R-:W-:Y:S02]  /*c200*/  FMUL.FTZ R9, R149.reuse, R141 ;  /* 0x0000008d95097220 */ /* 0x040fe40000410000 */
[----:B------:R-:W1:Y:S03]  /*c210*/  MUFU.EX2 R192, R192 ;  /* 0x000000c000c07308 */ /* 0x000e660000000800 */
[C---:B------:R-:W-:Y:S02]  /*c220*/  FMUL.FTZ R12, R149.reuse, R136 ;  /* 0x00000088950c7220 */ /* 0x040fe40000410000 */
[C---:B---3--:R-:W-:Y:S02]  /*c230*/  FMUL.FTZ R10, R148.reuse, R142 ;  /* 0x0000008e940a7220 */ /* 0x048fe40000410000 */
[C---:B------:R-:W-:Y:S02]  /*c240*/  FMUL.FTZ R11, R148.reuse, R143 ;  /* 0x0000008f940b7220 */ /* 0x040fe40000410000 */
[C---:B------:R-:W-:Y:S01]  /*c250*/  FMUL.FTZ R14, R148.reuse, R138 ;  /* 0x0000008a940e7220 */ /* 0x040fe20000410000 */
[----:B------:R-:W-:Y:S01]  /*c260*/  MUFU.EX2 R193, R193 ;  /* 0x000000c100c17308 */ /* 0x000fe20000000800 */
[C---:B------:R-:W-:Y:S02]  /*c270*/  FMUL.FTZ R15, R148.reuse, R139 ;  /* 0x0000008b940f7220 */ /* 0x040fe40000410000 */
[C---:B------:R-:W-:Y:S02]  /*c280*/  FMUL.FTZ R13, R149.reuse, R137 ;  /* 0x00000089950d7220 */ /* 0x040fe40000410000 */
[C---:B------:R-:W-:Y:S02]  /*c290*/  FMUL.FTZ R40, R149.reuse, R108 ;  /* 0x0000006c95287220 */ /* 0x040fe40000410000 */
[C---:B------:R-:W-:Y:S02]  /*c2a0*/  FMUL.FTZ R41, R149.reuse, R109 ;  /* 0x0000006d95297220 */ /* 0x040fe40000410000 */
[C---:B------:R-:W-:Y:S01]  /*c2b0*/  FMUL.FTZ R42, R148.reuse, R110 ;  /* 0x0000006e942a7220 */ /* 0x040fe20000410000 */
[----:B------:R-:W2:Y:S01]  /*c2c0*/  MUFU.EX2 R190, R190 ;  /* 0x000000be00be7308 */ /* 0x000ea20000000800 */
[----:B------:R-:W-:Y:S02]  /*c2d0*/  FMUL.FTZ R43, R148, R111 ;  /* 0x0000006f942b7220 */ /* 0x000fe40000410000 */
[----:B------:R-:W-:Y:S01]  /*c2e0*/  LDSM.16.MT88.4 R108, [R214+0x500] ;  /* 0x00050000d66c783b */ /* 0x000fe20000004200 */
[----:B-1----:R-:W-:Y:S01]  /*c2f0*/  F2FP.PACK_AB R140, R192, R195 ;  /* 0x000000c3c08c723e */ /* 0x002fe200000000ff */
[C---:B------:R-:W-:Y:S02]  /*c300*/  FMUL.FTZ R44, R149.reuse, R104 ;  /* 0x00000068952c7220 */ /* 0x040fe40000410000 */
[C---:B------:R-:W-:Y:S02]  /*c310*/  FMUL.FTZ R45, R149.reuse, R105 ;  /* 0x00000069952d7220 */ /* 0x040fe40000410000 */
[C---:B------:R-:W-:Y:S01]  /*c320*/  FMUL.FTZ R46, R148.reuse, R106 ;  /* 0x0000006a942e7220 */ /* 0x040fe20000410000 */
[----:B------:R-:W-:Y:S01]  /*c330*/  MUFU.EX2 R191, R191 ;  /* 0x000000bf00bf7308 */ /* 0x000fe20000000800 */
[C---:B------:R-:W-:Y:S02]  /*c340*/  FMUL.FTZ R47, R148.reuse, R107 ;  /* 0x0000006b942f7220 */ /* 0x040fe40000410000 */
[----:B------:R-:W-:Y:S01]  /*c350*/  LDSM.16.MT88.4 R104, [R212+0x1900] ;  /* 0x00190000d468783b */ /* 0x000fe20000004200 */
[C---:B------:R-:W-:Y:S02]  /*c360*/  FMUL.FTZ R24, R149.reuse, R124 ;  /* 0x0000007c95187220 */ /* 0x040fe40000410000 */
[C---:B------:R-:W-:Y:S02]  /*c370*/  FMUL.FTZ R25, R149.reuse, R125 ;  /* 0x0000007d95197220 */ /* 0x040fe40000410000 */
[C---:B------:R-:W-:Y:S02]  /*c380*/  FMUL.FTZ R26, R148.reuse, R126 ;  /* 0x0000007e941a7220 */ /* 0x040fe40000410000 */
[----:B------:R-:W1:Y:S01]  /*c390*/  MUFU.EX2 R188, R188 ;  /* 0x000000bc00bc7308 */ /* 0x000e620000000800 */
[----:B------:R-:W-:Y:S02]  /*c3a0*/  FMUL.FTZ R27, R148, R127 ;  /* 0x0000007f941b7220 */ /* 0x000fe40000410000 */
[C---:B------:R-:W-:Y:S01]  /*c3b0*/  FMUL.FTZ R28, R149.reuse, R120 ;  /* 0x00000078951c7220 */ /* 0x040fe20000410000 */
[----:B--2---:R-:W-:Y:S01]  /*c3c0*/  F2FP.PACK_AB R142, R190, R193 ;  /* 0x000000c1be8e723e */ /* 0x004fe200000000ff */
[C---:B------:R-:W-:Y:S02]  /*c3d0*/  FMUL.FTZ R29, R149.reuse, R121 ;  /* 0x00000079951d7220 */ /* 0x040fe40000410000 */
        /* <DEDUP_REMOVED lines=10> */
[----:B------:R-:W-:Y:S01]  /*c480*/  FMUL.FTZ R62, R148, R62 ;  /* 0x0000003e943e7220 */ /* 0x000fe20000410000 */
[----:B-1----:R-:W-:Y:S01]  /*c490*/  F2FP.PACK_AB R141, R188, R191 ;  /* 0x000000bfbc8d723e */ /* 0x002fe200000000ff */
[----:B------:R-:W-:Y:S02]  /*c4a0*/  FMUL.FTZ R63, R148, R63 ;  /* 0x0000003f943f7220 */ /* 0x000fe40000410000 */
[--C-:B------:R-:W-:Y:S02]  /*c4b0*/  FFMA.FTZ R194, R194, c[0x0][0x2d0], -R159.reuse ;  /* 0x0000b400c2c27a23 */ /* 0x100fe4000001089f */
[--C-:B------:R-:W-:Y:S01]  /*c4c0*/  FFMA.FTZ R197, R196, c[0x0][0x2d0], -R159.reuse ;  /* 0x0000b400c4c57a23 */ /* 0x100fe2000001089f */
[----:B------:R-:W-:Y:S01]  /*c4d0*/  MUFU.EX2 R124, R179 ;  /* 0x000000b3007c7308 */ /* 0x000fe20000000800 */
[--C-:B------:R-:W-:Y:S02]  /*c4e0*/  FFMA.FTZ R196, R201, c[0x0][0x2d0], -R158.reuse ;  /* 0x0000b400c9c47a23 */ /* 0x100fe4000001089e */
[--C-:B------:R-:W-:Y:S02]  /*c4f0*/  FFMA.FTZ R199, R199, c[0x0][0x2d0], -R158.reuse ;  /* 0x0000b400c7c77a23 */ /* 0x100fe4000001089e */
[--C-:B------:R-:W-:Y:S02]  /*c500*/  FFMA.FTZ R198, R198, c[0x0][0x2d0], -R159.reuse ;  /* 0x0000b400c6c67a23 */ /* 0x100fe4000001089f */
[--C-:B------:R-:W-:Y:S02]  /*c510*/  FFMA.FTZ R201, R200, c[0x0][0x2d0], -R159.reuse ;  /* 0x0000b400c8c97a23 */ /* 0x100fe4000001089f */
[----:B------:R-:W-:Y:S01]  /*c520*/  FFMA.FTZ R159, R174, c[0x0][0x2d0], -R159 ;  /* 0x0000b400ae9f7a23 */ /* 0x000fe2000001089f */
[----:B------:R1:W-:Y:S01]  /*c530*/  MUFU.EX2 R125, R177 ;  /* 0x000000b1007d7308 */ /* 0x0003e20000000800 */
[--C-:B------:R-:W-:Y:S02]  /*c540*/  FFMA.FTZ R200, R249, c[0x0][0x2d0], -R158.reuse ;  /* 0x0000b400f9c87a23 */ /* 0x100fe4000001089e */
[--C-:B------:R-:W-:Y:S01]  /*c550*/  FFMA.FTZ R203, R203, c[0x0][0x2d0], -R158.reuse ;  /* 0x0000b400cbcb7a23 */ /* 0x100fe2000001089e */
[----:B--2---:R-:W-:Y:S01]  /*c560*/  F2FP.PACK_AB R143, R152, R189 ;  /* 0x000000bd988f723e */ /* 0x004fe200000000ff */
[----:B------:R-:W-:Y:S02]  /*c570*/  FFMA.FTZ R158, R172, c[0x0][0x2d0], -R158 ;  /* 0x0000b400ac9e7a23 */ /* 0x000fe4000001089e */
[--C-:B------:R-:W-:Y:S02]  /*c580*/  FFMA.FTZ R202, R202, c[0x0][0x2d0], -R157.reuse ;  /* 0x0000b400caca7a23 */ /* 0x100fe4000001089d */
[--C-:B------:R-:W-:Y:S01]  /*c590*/  FFMA.FTZ R249, R250, c[0x0][0x2d0], -R157.reuse ;  /* 0x0000b400faf97a23 */ /* 0x100fe2000001089d */
[----:B------:R-:W-:Y:S01]  /*c5a0*/  MUFU.EX2 R126, R171 ;  /* 0x000000ab007e7308 */ /* 0x000fe20000000800 */
[C---:B------:R-:W-:Y:S04]  /*c5b0*/  HMMA.16816.F32 R8, R140.reuse, R20, R8 ;  /* 0x000000148c08723c */ /* 0x040fe80000001808 */
[--C-:B------:R-:W-:Y:S02]  /*c5c0*/  FFMA.FTZ R250, R176, c[0x0][0x2d0], -R157.reuse ;  /* 0x0000b400b0fa7a23 */ /* 0x100fe4000001089d */
[--C-:B------:R-:W-:Y:S02]  /*c5d0*/  FFMA.FTZ R162, R162, c[0x0][0x2d0], -R157.reuse ;  /* 0x0000b400a2a27a23 */ /* 0x100fe4000001089d */
[-C--:B------:R-:W-:Y:S01]  /*c5e0*/  HMMA.16816.F32 R12, R140, R22.reuse, R12 ;  /* 0x000000168c0c723c */ /* 0x080fe2000000180c */
[----:B------:R-:W-:Y:S03]  /*c5f0*/  MUFU.EX2 R122, R170 ;  /* 0x000000aa007a7308 */ /* 0x000fe60000000800 */
[C---:B------:R-:W-:Y:S01]  /*c600*/  FMUL.FTZ R20, R151.reuse, R128 ;  /* 0x0000008097147220 */ /* 0x040fe20000410000 */
[----:B-1----:R-:W-:Y:S01]  /*c610*/  LDSM.16.MT88.4 R176, [R212+0x2100] ;  /* 0x00210000d4b0783b */ /* 0x002fe20000004200 */
[----:B------:R-:W-:Y:S02]  /*c620*/  FMUL.FTZ R21, R151, R129 ;  /* 0x0000008197157220 */ /* 0x000fe40000410000 */
[C---:B------:R-:W-:Y:S03]  /*c630*/  HMMA.16816.F32 R16, R144.reuse, R22, R16 ;  /* 0x000000169010723c */ /* 0x040fe60000001810 */
[----:B------:R-:W-:Y:S01]  /*c640*/  MUFU.EX2 R127, R169 ;  /* 0x000000a9007f7308 */ /* 0x000fe20000000800 */
[----:B------:R-:W-:Y:S02]  /*c650*/  FFMA.FTZ R157, R165, c[0x0][0x2d0], -R157 ;  /* 0x0000b400a59d7a23 */ /* 0x000fe4000001089d */
[C---:B------:R-:W-:Y:S02]  /*c660*/  FMUL.FTZ R96, R151.reuse, R96 ;  /* 0x0000006097607220 */ /* 0x040fe40000410000 */
[C---:B------:R-:W-:Y:S04]  /*c670*/  FMUL.FTZ R22, R150.reuse, R130 ;  /* 0x0000008296167220 */ /* 0x040fe80000410000 */
[C---:B------:R-:W-:Y:S01]  /*c680*/  FMUL.FTZ R23, R150.reuse, R131 ;  /* 0x0000008396177220 */ /* 0x040fe20000410000 */
[----:B------:R1:W-:Y:S01]  /*c690*/  MUFU.EX2 R123, R168 ;  /* 0x000000a8007b7308 */ /* 0x0003e20000000800 */
[----:B------:R-:W2:Y:S01]  /*c6a0*/  LDSM.16.MT88.4 R128, [R214+0xd00] ;  /* 0x000d0000d680783b */ /* 0x000ea20000004200 */
[C---:B------:R-:W-:Y:S02]  /*c6b0*/  FMUL.FTZ R97, R151.reuse, R97 ;  /* 0x0000006197617220 */ /* 0x040fe40000410000 */
[C---:B------:R-:W-:Y:S02]  /*c6c0*/  FMUL.FTZ R98, R150.reuse, R98 ;  /* 0x0000006296627220 */ /* 0x040fe40000410000 */
[-C--:B------:R-:W-:Y:S03]  /*c6d0*/  HMMA.16816.F32 R20, R144, R36.reuse, R20 ;  /* 0x000000249014723c */ /* 0x080fe60000001814 */
[C---:B------:R-:W-:Y:S01]  /*c6e0*/  FMUL.FTZ R99, R150.reuse, R99 ;  /* 0x0000006396637220 */ /* 0x040fe20000410000 */
[----:B------:R-:W-:Y:S01]  /*c6f0*/  MUFU.EX2 R138, R175 ;  /* 0x000000af008a7308 */ /* 0x000fe20000000800 */
[C---:B------:R-:W-:Y:S02]  /*c700*/  FMUL.FTZ R68, R151.reuse, R68 ;  /* 0x0000004497447220 */ /* 0x040fe40000410000 */
[C---:B------:R-:W-:Y:S01]  /*c710*/  FMUL.FTZ R69, R151.reuse, R69 ;  /* 0x0000004597457220 */ /* 0x040fe20000410000 */
[C---:B------:R-:W-:Y:S04]  /*c720*/  HMMA.16816.F32 R24, R140.reuse, R36, R24 ;  /* 0x000000248c18723c */ /* 0x040fe80000001818 */
[C---:B------:R-:W-:Y:S02]  /*c730*/  FMUL.FTZ R70, R150.reuse, R70 ;  /* 0x0000004696467220 */ /* 0x040fe40000410000 */
[----:B------:R3:W-:Y:S01]  /*c740*/  MUFU.EX2 R139, R173 ;  /* 0x000000ad008b7308 */ /* 0x0007e20000000800 */
[C---:B------:R-:W-:Y:S01]  /*c750*/  FMUL.FTZ R36, R151.reuse, R112 ;  /* 0x0000007097247220 */ /* 0x040fe20000410000 */
[-C--:B------:R-:W-:Y:S01]  /*c760*/  HMMA.16816.F32 R28, R140, R38.reuse, R28 ;  /* 0x000000268c1c723c */ /* 0x080fe2000000181c */
[----:B-1----:R-:W-:Y:S03]  /*c770*/  LDSM.16.MT88.4 R168, [R212+0x1500] ;  /* 0x00150000d4a8783b */ /* 0x002fe60000004200 */
[----:B------:R-:W-:Y:S02]  /*c780*/  FMUL.FTZ R37, R151, R113 ;  /* 0x0000007197257220 */ /* 0x000fe40000410000 */
[C---:B------:R-:W-:Y:S02]  /*c790*/  FMUL.FTZ R71, R150.reuse, R71 ;  /* 0x0000004796477220 */ /* 0x040fe40000410000 */
[C---:B------:R-:W-:Y:S01]  /*c7a0*/  HMMA.16816.F32 R32, R144.reuse, R38, R32 ;  /* 0x000000269020723c */ /* 0x040fe20000001820 */
[----:B------:R-:W-:Y:S03]  /*c7b0*/  MUFU.EX2 R120, R167 ;  /* 0x000000a700787308 */ /* 0x000fe60000000800 */
[C---:B------:R-:W-:Y:S02]  /*c7c0*/  FMUL.FTZ R72, R149.reuse, R72 ;  /* 0x0000004895487220 */ /* 0x040fe40000410000 */
[C---:B------:R-:W-:Y:S02]  /*c7d0*/  FMUL.FTZ R73, R149.reuse, R73 ;  /* 0x0000004995497220 */ /* 0x040fe40000410000 */
[C---:B------:R-:W-:Y:S03]  /*c7e0*/  FMUL.FTZ R38, R150.reuse, R114 ;  /* 0x0000007296267220 */ /* 0x040fe60000410000 */
[----:B------:R-:W1:Y:S01]  /*c7f0*/  MUFU.EX2 R136, R166 ;  /* 0x000000a600887308 */ /* 0x000e620000000800 */
[----:B------:R-:W-:Y:S02]  /*c800*/  FMUL.FTZ R39, R150, R115 ;  /* 0x0000007396277220 */ /* 0x000fe40000410000 */
[----:B------:R-:W4:Y:S01]  /*c810*/  LDSM.16.MT88.4 R112, [R212+0xd00] ;  /* 0x000d0000d470783b */ /* 0x000f220000004200 */
[C---:B------:R-:W-:Y:S02]  /*c820*/  FMUL.FTZ R74, R148.reuse, R74 ;  /* 0x0000004a944a7220 */ /* 0x040fe40000410000 */
[C---:B------:R-:W-:Y:S02]  /*c830*/  FMUL.FTZ R75, R148.reuse, R75 ;  /* 0x0000004b944b7220 */ /* 0x040fe40000410000 */
[-C--:B--2---:R-:W-:Y:S02]  /*c840*/  HMMA.16816.F32 R36, R144, R128.reuse, R36 ;  /* 0x000000809024723c */ /* 0x084fe40000001824 */
[----:B------:R2:W-:Y:S01]  /*c850*/  MUFU.EX2 R121, R164 ;  /* 0x000000a400797308 */ /* 0x0005e20000000800 */
[----:B---3--:R-:W-:Y:S01]  /*c860*/  LDSM.16.MT88.4 R172, [R214+0x2100] ;  /* 0x00210000d6ac783b */ /* 0x008fe20000004200 */
[C---:B------:R-:W-:Y:S02]  /*c870*/  FMUL.FTZ R76, R149.reuse, R76 ;  /* 0x0000004c954c7220 */ /* 0x040fe40000410000 */
[----:B------:R-:W-:Y:S02]  /*c880*/  FMUL.FTZ R77, R149, R77 ;  /* 0x0000004d954d7220 */ /* 0x000fe40000410000 */
[C---:B------:R-:W-:Y:S04]  /*c890*/  HMMA.16816.F32 R40, R140.reuse, R128, R40 ;  /* 0x000000808c28723c */ /* 0x040fe80000001828 */
[----:B------:R-:W-:Y:S01]  /*c8a0*/  MUFU.EX2 R194, R194 ;  /* 0x000000c200c27308 */ /* 0x000fe20000000800 */
[C---:B------:R-:W-:Y:S02]  /*c8b0*/  FMUL.FTZ R78, R148.reuse, R78 ;  /* 0x0000004e944e7220 */ /* 0x040fe40000410000 */
[----:B------:R-:W-:Y:S01]  /*c8c0*/  FMUL.FTZ R79, R148, R79 ;  /* 0x0000004f944f7220 */ /* 0x000fe20000410000 */
[-C--:B------:R-:W-:Y:S04]  /*c8d0*/  HMMA.16816.F32 R44, R140, R130.reuse, R44 ;  /* 0x000000828c2c723c */ /* 0x080fe8000000182c */
[C---:B------:R-:W-:Y:S01]  /*c8e0*/  FMUL.FTZ R80, R151.reuse, R80 ;  /* 0x0000005097507220 */ /* 0x040fe20000410000 */
[----:B-1----:R-:W-:Y:S01]  /*c8f0*/  F2FP.PACK_AB R160, R136, R120 ;  /* 0x0000007888a0723e */ /* 0x002fe200000000ff */
[----:B------:R-:W1:Y:S01]  /*c900*/  MUFU.EX2 R197, R197 ;  /* 0x000000c500c57308 */ /* 0x000e620000000800 */
[C---:B------:R-:W-:Y:S01]  /*c910*/  FMUL.FTZ R81, R151.reuse, R81 ;  /* 0x0000005197517220 */ /* 0x040fe20000410000 */
[C---:B------:R-:W-:Y:S01]  /*c920*/  HMMA.16816.F32 R48, R144.reuse, R130, R48 ;  /* 0x000000829030723c */ /* 0x040fe20000001830 */
[----:B--2---:R-:W-:Y:S03]  /*c930*/  LDSM.16.MT88.4 R164, [R214+0x1500] ;  /* 0x00150000d6a4783b */ /* 0x004fe60000004200 */
[C---:B------:R-:W-:Y:S02]  /*c940*/  FMUL.FTZ R82, R150.reuse, R82 ;  /* 0x0000005296527220 */ /* 0x040fe40000410000 */
[C---:B------:R-:W-:Y:S02]  /*c950*/  FMUL.FTZ R83, R150.reuse, R83 ;  /* 0x0000005396537220 */ /* 0x040fe40000410000 */
[----:B------:R-:W-:Y:S01]  /*c960*/  MUFU.EX2 R196, R196 ;  /* 0x000000c400c47308 */ /* 0x000fe20000000800 */
[C---:B------:R-:W-:Y:S01]  /*c970*/  FMUL.FTZ R84, R151.reuse, R84 ;  /* 0x0000005497547220 */ /* 0x040fe20000410000 */
[-C--:B----4-:R-:W-:Y:S03]  /*c980*/  HMMA.16816.F32 R52, R144, R112.reuse, R52 ;  /* 0x000000709034723c */ /* 0x090fe60000001834 */
[----:B------:R-:W-:Y:S02]  /*c990*/  FMUL.FTZ R85, R151, R85 ;  /* 0x0000005597557220 */ /* 0x000fe40000410000 */
[C---:B------:R-:W-:Y:S03]  /*c9a0*/  FMUL.FTZ R86, R150.reuse, R86 ;  /* 0x0000005696567220 */ /* 0x040fe60000410000 */
[----:B------:R-:W2:Y:S01]  /*c9b0*/  MUFU.EX2 R199, R199 ;  /* 0x000000c700c77308 */ /* 0x000ea20000000800 */
[C---:B------:R-:W-:Y:S04]  /*c9c0*/  HMMA.16816.F32 R56, R140.reuse, R112, R56 ;  /* 0x000000708c38723c */ /* 0x040fe80000001838 */
[----:B------:R-:W-:Y:S02]  /*c9d0*/  FMUL.FTZ R87, R150, R87 ;  /* 0x0000005796577220 */ /* 0x000fe40000410000 */
[C---:B------:R-:W-:Y:S02]  /*c9e0*/  FMUL.FTZ R88, R149.reuse, R88 ;  /* 0x0000005895587220 */ /* 0x040fe40000410000 */
[-C--:B------:R-:W-:Y:S01]  /*c9f0*/  HMMA.16816.F32 R60, R140, R114.reuse, R60 ;  /* 0x000000728c3c723c */ /* 0x080fe2000000183c */
[----:B------:R-:W-:Y:S03]  /*ca00*/  MUFU.EX2 R198, R198 ;  /* 0x000000c600c67308 */ /* 0x000fe60000000800 */
[----:B------:R-:W-:Y:S02]  /*ca10*/  FMUL.FTZ R89, R149, R89 ;  /* 0x0000005995597220 */ /* 0x000fe40000410000 */
[C---:B------:R-:W-:Y:S02]  /*ca20*/  FMUL.FTZ R90, R148.reuse, R90 ;  /* 0x0000005a945a7220 */ /* 0x040fe40000410000 */
[C---:B------:R-:W-:Y:S01]  /*ca30*/  HMMA.16816.F32 R64, R144.reuse, R114, R64 ;  /* 0x000000729040723c */ /* 0x040fe20000001840 */
[----:B------:R-:W3:Y:S02]  /*ca40*/  LDSM.16.MT88.4 R112, [R212+0x500] ;  /* 0x00050000d470783b */ /* 0x000ee40000004200 */
[----:B------:R-:W4:Y:S01]  /*ca50*/  MUFU.EX2 R201, R201 ;  /* 0x000000c900c97308 */ /* 0x000f220000000800 */
[----:B------:R-:W-:Y:S02]  /*ca60*/  FMUL.FTZ R91, R148, R91 ;  /* 0x0000005b945b7220 */ /* 0x000fe40000410000 */
[--C-:B------:R-:W-:Y:S02]  /*ca70*/  FFMA.FTZ R248, R248, c[0x0][0x2d0], -R156.reuse ;  /* 0x0000b400f8f87a23 */ /* 0x100fe4000001089c */
[-C--:B------:R-:W-:Y:S04]  /*ca80*/  HMMA.16816.F32 R68, R144, R100.reuse, R68 ;  /* 0x000000649044723c */ /* 0x080fe80000001844 */
[--C-:B------:R-:W-:Y:S01]  /*ca90*/  FFMA.FTZ R251, R251, c[0x0][0x2d0], -R156.reuse ;  /* 0x0000b400fbfb7a23 */ /* 0x100fe2000001089c */
[----:B------:R-:W-:Y:S01]  /*caa0*/  MUFU.EX2 R200, R200 ;  /* 0x000000c800c87308 */ /* 0x000fe20000000800 */
[C---:B------:R-:W-:Y:S02]  /*cab0*/  FMUL.FTZ R92, R149.reuse, R92 ;  /* 0x0000005c955c7220 */ /* 0x040fe40000410000 */
[C---:B------:R-:W-:Y:S04]  /*cac0*/  HMMA.16816.F32 R72, R140.reuse, R100, R72 ;  /* 0x000000648c48723c */ /* 0x040fe80000001848 */
[----:B------:R-:W-:Y:S02]  /*cad0*/  FMUL.FTZ R93, R149, R93 ;  /* 0x0000005d955d7220 */ /* 0x000fe40000410000 */
[C---:B------:R-:W-:Y:S01]  /*cae0*/  FMUL.FTZ R94, R148.reuse, R94 ;  /* 0x0000005e945e7220 */ /* 0x040fe20000410000 */
[----:B-1----:R-:W-:Y:S01]  /*caf0*/  F2FP.PACK_AB R100, R197, R194 ;  /* 0x000000c2c564723e */ /* 0x002fe200000000ff */
[-C--:B------:R-:W-:Y:S01]  /*cb00*/  HMMA.16816.F32 R76, R140, R102.reuse, R76 ;  /* 0x000000668c4c723c */ /* 0x080fe2000000184c */
[----:B------:R-:W1:Y:S03]  /*cb10*/  MUFU.EX2 R203, R203 ;  /* 0x000000cb00cb7308 */ /* 0x000e660000000800 */
[----:B--2---:R-:W-:Y:S01]  /*cb20*/  F2FP.PACK_AB R101, R199, R196 ;  /* 0x000000c4c765723e */ /* 0x004fe200000000ff */
[----:B------:R-:W-:Y:S02]  /*cb30*/  FMUL.FTZ R95, R148, R95 ;  /* 0x0000005f945f7220 */ /* 0x000fe40000410000 */
[--C-:B------:R-:W-:Y:S01]  /*cb40*/  FFMA.FTZ R163, R163, c[0x0][0x2d0], -R156.reuse ;  /* 0x0000b400a3a37a23 */ /* 0x100fe2000001089c */
[C---:B------:R-:W-:Y:S03]  /*cb50*/  HMMA.16816.F32 R80, R144.reuse, R102, R80 ;  /* 0x000000669050723c */ /* 0x040fe60000001850 */
[----:B------:R-:W-:Y:S01]  /*cb60*/  MUFU.EX2 R202, R202 ;  /* 0x000000ca00ca7308 */ /* 0x000fe20000000800 */
[--C-:B------:R-:W-:Y:S02]  /*cb70*/  FFMA.FTZ R155, R155, c[0x0][0x2d0], -R156.reuse ;  /* 0x0000b4009b9b7a23 */ /* 0x100fe4000001089c */
[----:B------:R-:W-:Y:S01]  /*cb80*/  FFMA.FTZ R156, R154, c[0x0][0x2d0], -R156 ;  /* 0x0000b4009a9c7a23 */ /* 0x000fe2000001089c */
[----:B----4-:R-:W-:Y:S01]  /*cb90*/  F2FP.PACK_AB R102, R201, R198 ;  /* 0x000000c6c966723e */ /* 0x010fe200000000ff */
[-C--:B------:R-:W-:Y:S04]  /*cba0*/  HMMA.16816.F32 R84, R144, R104.reuse, R84 ;  /* 0x000000689054723c */ /* 0x080fe80000001854 */
[----:B------:R-:W-:Y:S01]  /*cbb0*/  FFMA.FTZ R181, R151, R234, R181 ;  /* 0x000000ea97b57223 */ /* 0x000fe200000100b5 */
[----:B------:R-:W2:Y:S01]  /*cbc0*/  MUFU.EX2 R249, R249 ;  /* 0x000000f900f97308 */ /* 0x000ea20000000800 */
[----:B------:R-:W-:Y:S02]  /*cbd0*/  FFMA.FTZ R184, R150, R235, R184 ;  /* 0x000000eb96b87223 */ /* 0x000fe400000100b8 */
[C---:B------:R-:W-:Y:S04]  /*cbe0*/  HMMA.16816.F32 R88, R140.reuse, R104, R88 ;  /* 0x000000688c58723c */ /* 0x040fe80000001858 */
[----:B-1----:R-:W-:Y:S01]  /*cbf0*/  F2FP.PACK_AB R103, R203, R200 ;  /* 0x000000c8cb67723e */ /* 0x002fe200000000ff */
[----:B------:R-:W-:Y:S02]  /*cc00*/  FFMA.FTZ R195, R149, R232, R195 ;  /* 0x000000e895c37223 */ /* 0x000fe400000100c3 */
[----:B------:R-:W-:Y:S01]  /*cc10*/  MUFU.EX2 R248, R248 ;  /* 0x000000f800f87308 */ /* 0x000fe20000000800 */
[-C--:B------:R-:W-:Y:S04]  /*cc20*/  HMMA.16816.F32 R92, R140, R106.reuse, R92 ;  /* 0x0000006a8c5c723c */ /* 0x080fe8000000185c */
[----:B------:R-:W-:Y:S02]  /*cc30*/  FFMA.FTZ R191, R148, R233, R191 ;  /* 0x000000e994bf7223 */ /* 0x000fe400000100bf */
[----:B------:R-:W-:Y:S02]  /*cc40*/  FADD.FTZ R181, R180, R181 ;  /* 0x000000b5b4b57221 */ /* 0x000fe40000010000 */
[----:B------:R-:W-:Y:S01]  /*cc50*/  HMMA.16816.F32 R96, R144, R106, R96 ;  /* 0x0000006a9060723c */ /* 0x000fe20000001860 */
[----:B------:R-:W1:Y:S03]  /*cc60*/  MUFU.EX2 R251, R251 ;  /* 0x000000fb00fb7308 */ /* 0x000e660000000800 */
[----:B------:R-:W-:Y:S01]  /*cc70*/  FADD.FTZ R183, R183, R184 ;  /* 0x000000b8b7b77221 */ /* 0x000fe20000010000 */
[----:B--2---:R-:W-:Y:S01]  /*cc80*/  F2FP.PACK_AB R104, R249, R202 ;  /* 0x000000caf968723e */ /* 0x004fe200000000ff */
[----:B------:R-:W-:Y:S01]  /*cc90*/  FADD.FTZ R192, R192, R195 ;  /* 0x000000c3c0c07221 */ /* 0x000fe20000010000 */
[----:B------:R-:W-:Y:S01]  /*cca0*/  F2FP.PACK_AB R107, R125, R124 ;  /* 0x0000007c7d6b723e */ /* 0x000fe200000000ff */
[-C--:B------:R-:W-:Y:S03]  /*ccb0*/  HMMA.16816.F32 R4, R100, R108.reuse, R4 ;  /* 0x0000006c6404723c */ /* 0x080fe60000001804 */
[----:B------:R-:W-:Y:S02]  /*ccc0*/  MUFU.EX2 R250, R250 ;  /* 0x000000fa00fa7308 */ /* 0x000fe40000000800 */
[----:B------:R-:W-:Y:S02]  /*ccd0*/  FADD.FTZ R188, R188, R191 ;  /* 0x000000bfbcbc7221 */ /* 0x000fe40000010000 */
[----:B------:R-:W-:Y:S02]  /*cce0*/  FADD.FTZ R186, R186, R181 ;  /* 0x000000b5baba7221 */ /* 0x000fe40000010000 */
[----:B------:R-:W-:Y:S03]  /*ccf0*/  FADD.FTZ R182, R182, R183 ;  /* 0x000000b7b6b67221 */ /* 0x000fe60000010000 */
[----:B------:R-:W-:Y:S01]  /*cd00*/  FADD.FTZ R193, R193, R192 ;  /* 0x000000c0c1c17221 */ /* 0x000fe20000010000 */
[----:B------:R-:W2:Y:S01]  /*cd10*/  MUFU.EX2 R252, R252 ;  /* 0x000000fc00fc7308 */ /* 0x000ea20000000800 */
[----:B------:R-:W-:Y:S02]  /*cd20*/  FADD.FTZ R189, R189, R188 ;  /* 0x000000bcbdbd7221 */ /* 0x000fe40000010000 */
[----:B------:R-:W-:Y:S01]  /*cd30*/  FADD.FTZ R185, R185, R186 ;  /* 0x000000bab9b97221 */ /* 0x000fe20000010000 */
[----:B-1----:R-:W-:Y:S01]  /*cd40*/  F2FP.PACK_AB R105, R251, R248 ;  /* 0x000000f8fb69723e */ /* 0x002fe200000000ff */
[----:B------:R-:W-:Y:S02]  /*cd50*/  FADD.FTZ R187, R187, R182 ;  /* 0x000000b6bbbb7221 */ /* 0x000fe40000010000 */
[----:B------:R-:W-:Y:S02]  /*cd60*/  FADD.FTZ R193, R190, R193 ;  /* 0x000000c1bec17221 */ /* 0x000fe40000010000 */
[----:B------:R-:W-:Y:S01]  /*cd70*/  FADD.FTZ R189, R152, R189 ;  /* 0x000000bd98bd7221 */ /* 0x000fe20000010000 */
[----:B------:R-:W1:Y:S01]  /*cd80*/  MUFU.EX2 R128, R159 ;  /* 0x0000009f00807308 */ /* 0x000e620000000800 */
[----:B------:R-:W-:Y:S01]  /*cd90*/  MOV R152, R153 ;  /* 0x0000009900987202 */ /* 0x000fe20000000f00 */
[----:B------:R-:W-:Y:S02]  /*cda0*/  FADD.FTZ R194, R194, R185 ;  /* 0x000000b9c2c27221 */ /* 0x000fe40000010000 */
[----:B------:R-:W-:Y:S02]  /*cdb0*/  FADD.FTZ R196, R196, R187 ;  /* 0x000000bbc4c47221 */ /* 0x000fe40000010000 */
[----:B------:R-:W-:Y:S02]  /*cdc0*/  FADD.FTZ R202, R202, R193 ;  /* 0x000000c1caca7221 */ /* 0x000fe40000010000 */
[----:B------:R-:W-:Y:S02]  /*cdd0*/  FADD.FTZ R248, R248, R189 ;  /* 0x000000bdf8f87221 */ /* 0x000fe40000010000 */
[----:B------:R1:W4:Y:S01]  /*cde0*/  MUFU.EX2 R131, R158 ;  /* 0x0000009e00837308 */ /* 0x0003220000000800 */
[----:B------:R-:W-:Y:S02]  /*cdf0*/  FADD.FTZ R197, R197, R194 ;  /* 0x000000c2c5c57221 */ /* 0x000fe40000010000 */
[----:B------:R-:W-:Y:S01]  /*ce00*/  FADD.FTZ R199, R199, R196 ;  /* 0x000000c4c7c77221 */ /* 0x000fe20000010000 */
[----:B--2---:R-:W-:Y:S01]  /*ce10*/  F2FP.PACK_AB R106, R252, R250 ;  /* 0x000000fafc6a723e */ /* 0x004fe200000000ff */
[----:B------:R-:W-:Y:S02]  /*ce20*/  FADD.FTZ R249, R249, R202 ;  /* 0x000000caf9f97221 */ /* 0x000fe40000010000 */
[----:B------:R-:W-:Y:S02]  /*ce30*/  FADD.FTZ R248, R251, R248 ;  /* 0x000000f8fbf87221 */ /* 0x000fe40000010000 */
[----:B------:R-:W-:Y:S01]  /*ce40*/  FADD.FTZ R198, R198, R197 ;  /* 0x000000c5c6c67221 */ /* 0x000fe20000010000 */
[----:B------:R2:W-:Y:S01]  /*ce50*/  MUFU.EX2 R130, R157 ;  /* 0x0000009d00827308 */ /* 0x0005e20000000800 */
[C---:B------:R-:W-:Y:S04]  /*ce60*/  HMMA.16816.F32 R8, R104.reuse, R108, R8 ;  /* 0x0000006c6808723c */ /* 0x040fe80000001808 */
[----:B------:R-:W-:Y:S02]  /*ce70*/  FADD.FTZ R200, R200, R199 ;  /* 0x000000c7c8c87221 */ /* 0x000fe40000010000 */
[----:B------:R-:W-:Y:S02]  /*ce80*/  FADD.FTZ R249, R250, R249 ;  /* 0x000000f9faf97221 */ /* 0x000fe40000010000 */
[-C--:B------:R-:W-:Y:S01]  /*ce90*/  HMMA.16816.F32 R12, R104, R110.reuse, R12 ;  /* 0x0000006e680c723c */ /* 0x080fe2000000180c */
[----:B------:R5:W-:Y:S03]  /*cea0*/  MUFU.EX2 R154, R156 ;  /* 0x0000009c009a7308 */ /* 0x000be60000000800 */
[----:B------:R-:W-:Y:S01]  /*ceb0*/  FADD.FTZ R198, R201, R198 ;  /* 0x000000c6c9c67221 */ /* 0x000fe20000010000 */
[----:B-1----:R-:W-:Y:S01]  /*cec0*/  F2FP.PACK_AB R158, R128, R138 ;  /* 0x0000008a809e723e */ /* 0x002fe200000000ff */
[----:B------:R-:W-:Y:S01]  /*ced0*/  FADD.FTZ R200, R203, R200 ;  /* 0x000000c8cbc87221 */ /* 0x000fe20000010000 */
[----:B----4-:R-:W-:Y:S01]  /*cee0*/  F2FP.PACK_AB R159, R131, R139 ;  /* 0x0000008b839f723e */ /* 0x010fe200000000ff */
[C---:B------:R-:W-:Y:S01]  /*cef0*/  HMMA.16816.F32 R16, R100.reuse, R110, R16 ;  /* 0x0000006e6410723c */ /* 0x040fe20000001810 */
[----:B------:R-:W1:Y:S02]  /*cf00*/  LDSM.16.MT88.4 R108, [R212+0x1100] ;  /* 0x00110000d46c783b */ /* 0x000e640000004200 */
[----:B------:R-:W4:Y:S01]  /*cf10*/  MUFU.EX2 R137, R163 ;  /* 0x000000a300897308 */ /* 0x000f220000000800 */
[----:B------:R-:W-:Y:S01]  /*cf20*/  FADD.FTZ R249, R252, R249 ;  /* 0x000000f9fcf97221 */ /* 0x000fe20000010000 */
[----:B--2---:R-:W-:Y:S03]  /*cf30*/  F2FP.PACK_AB R157, R123, R127 ;  /* 0x0000007f7b9d723e */ /* 0x004fe600000000ff */
[-C--:B---3--:R-:W-:Y:S05]  /*cf40*/  HMMA.16816.F32 R20, R100, R112.reuse, R20 ;  /* 0x000000706414723c */ /* 0x088fea0000001814 */
[----:B------:R-:W2:Y:S03]  /*cf50*/  MUFU.EX2 R129, R162 ;  /* 0x000000a200817308 */ /* 0x000ea60000000800 */
[C---:B------:R-:W-:Y:S04]  /*cf60*/  HMMA.16816.F32 R24, R104.reuse, R112, R24 ;  /* 0x000000706818723c */ /* 0x040fe80000001818 */
[----:B-----5:R-:W-:Y:S03]  /*cf70*/  F2FP.PACK_AB R156, R122, R126 ;  /* 0x0000007e7a9c723e */ /* 0x020fe600000000ff */
[----:B------:R-:W3:Y:S01]  /*cf80*/  MUFU.EX2 R155, R155 ;  /* 0x0000009b009b7308 */ /* 0x000ee20000000800 */
[-C--:B------:R-:W-:Y:S04]  /*cf90*/  HMMA.16816.F32 R28, R104, R114.reuse, R28 ;  /* 0x00000072681c723c */ /* 0x080fe8000000181c */
[----:B----4-:R-:W-:Y:S04]  /*cfa0*/  F2FP.PACK_AB R161, R137, R121 ;  /* 0x0000007989a1723e */ /* 0x010fe800000000ff */
[C---:B------:R-:W-:Y:S01]  /*cfb0*/  HMMA.16816.F32 R32, R100.reuse, R114, R32 ;  /* 0x000000726420723c */ /* 0x040fe20000001820 */
[----:B------:R-:W4:Y:S03]  /*cfc0*/  LDSM.16.MT88.4 R112, [R214+0x1d00] ;  /* 0x001d0000d670783b */ /* 0x000f260000004200 */
[----:B--2---:R-:W-:Y:S04]  /*cfd0*/  F2FP.PACK_AB R162, R130, R129 ;  /* 0x0000008182a2723e */ /* 0x004fe800000000ff */
[-C--:B------:R-:W-:Y:S04]  /*cfe0*/  HMMA.16816.F32 R36, R100, R116.reuse, R36 ;  /* 0x000000746424723c */ /* 0x080fe80000001824 */
[----:B---3--:R-:W-:Y:S04]  /*cff0*/  F2FP.PACK_AB R163, R154, R155 ;  /* 0x0000009b9aa3723e */ /* 0x008fe800000000ff */
        /* <DEDUP_REMOVED lines=9> */
[-C--:B----4-:R-:W-:Y:S08]  /*d090*/  HMMA.16816.F32 R68, R100, R112.reuse, R68 ;  /* 0x000000706444723c */ /* 0x090ff00000001844 */
[C---:B------:R-:W-:Y:S08]  /*d0a0*/  HMMA.16816.F32 R72, R104.reuse, R112, R72 ;  /* 0x000000706848723c */ /* 0x040ff00000001848 */
[-C--:B------:R-:W-:Y:S08]  /*d0b0*/  HMMA.16816.F32 R76, R104, R114.reuse, R76 ;  /* 0x00000072684c723c */ /* 0x080ff0000000184c */
[C---:B------:R-:W-:Y:S08]  /*d0c0*/  HMMA.16816.F32 R80, R100.reuse, R114, R80 ;  /* 0x000000726450723c */ /* 0x040ff00000001850 */
[-C--:B--2---:R-:W-:Y:S08]  /*d0d0*/  HMMA.16816.F32 R84, R100, R116.reuse, R84 ;  /* 0x000000746454723c */ /* 0x084ff00000001854 */
[C---:B------:R-:W-:Y:S08]  /*d0e0*/  HMMA.16816.F32 R88, R104.reuse, R116, R88 ;  /* 0x000000746858723c */ /* 0x040ff00000001858 */
[-C--:B------:R-:W-:Y:S08]  /*d0f0*/  HMMA.16816.F32 R92, R104, R118.reuse, R92 ;  /* 0x00000076685c723c */ /* 0x080ff0000000185c */
[----:B------:R-:W-:Y:S08]  /*d100*/  HMMA.16816.F32 R96, R100, R118, R96 ;  /* 0x000000766460723c */ /* 0x000ff00000001860 */
[-C--:B------:R-:W-:Y:S07]  /*d110*/  HMMA.16816.F32 R144, R156, R132.reuse, R4 ;  /* 0x000000849c90723c */ /* 0x080fee0000001804 */
[----:B------:R-:W-:Y:S01]  /*d120*/  MOV R7, R130 ;  /* 0x0000008200077202 */ /* 0x000fe20000000f00 */
[C---:B------:R-:W-:Y:S04]  /*d130*/  HMMA.16816.F32 R140, R160.reuse, R132, R8 ;  /* 0x00000084a08c723c */ /* 0x040fe80000001808 */
[----:B------:R-:W-:Y:S02]  /*d140*/  MOV R6, R131 ;  /* 0x0000008300067202 */ /* 0x000fe40000000f00 */
[----:B------:R-:W-:Y:S02]  /*d150*/  MOV R5, R128 ;  /* 0x0000008000057202 */ /* 0x000fe40000000f00 */
[----:B------:R-:W-:Y:S04]  /*d160*/  MOV R11, R139 ;  /* 0x0000008b000b7202 */ /* 0x000fe80000000f00 */
[----:B------:R-:W-:Y:S02]  /*d170*/  MOV R10, R138 ;  /* 0x0000008a000a7202 */ /* 0x000fe40000000f00 */
[----:B------:R-:W-:Y:S02]  /*d180*/  MOV R9, R137 ;  /* 0x0000008900097202 */ /* 0x000fe40000000f00 */
[----:B------:R-:W-:Y:S02]  /*d190*/  MOV R8, R136 ;  /* 0x0000008800087202 */ /* 0x000fe40000000f00 */
[-C--:B------:R-:W-:Y:S03]  /*d1a0*/  HMMA.16816.F32 R136, R160, R134.reuse, R12 ;  /* 0x00000086a088723c */ /* 0x080fe6000000180c */
[----:B------:R-:W-:Y:S04]  /*d1b0*/  MOV R4, R129 ;  /* 0x0000008100047202 */ /* 0x000fe80000000f00 */
[----:B------:R-:W-:Y:S01]  /*d1c0*/  MOV R15, R123 ;  /* 0x0000007b000f7202 */ /* 0x000fe20000000f00 */
[C---:B------:R-:W-:Y:S04]  /*d1d0*/  HMMA.16816.F32 R132, R156.reuse, R134, R16 ;  /* 0x000000869c84723c */ /* 0x040fe80000001810 */
[----:B------:R-:W-:Y:S02]  /*d1e0*/  MOV R14, R122 ;  /* 0x0000007a000e7202 */ /* 0x000fe40000000f00 */
[----:B------:R-:W-:Y:S02]  /*d1f0*/  MOV R13, R121 ;  /* 0x00000079000d7202 */ /* 0x000fe40000000f00 */
[-C--:B-1----:R-:W-:Y:S04]  /*d200*/  HMMA.16816.F32 R128, R156, R108.reuse, R20 ;  /* 0x0000006c9c80723c */ /* 0x082fe80000001814 */
[----:B------:R-:W-:Y:S02]  /*d210*/  MOV R19, R127 ;  /* 0x0000007f00137202 */ /* 0x000fe40000000f00 */
[----:B------:R-:W-:Y:S02]  /*d220*/  MOV R18, R126 ;  /* 0x0000007e00127202 */ /* 0x000fe40000000f00 */
[----:B------:R-:W-:Y:S01]  /*d230*/  MOV R17, R125 ;  /* 0x0000007d00117202 */ /* 0x000fe20000000f00 */
[----:B------:R-:W-:Y:S03]  /*d240*/  FADD.FTZ R200, R19, R200 ;  /* 0x000000c813c87221 */ /* 0x000fe60000010000 */
[----:B------:R-:W-:Y:S01]  /*d250*/  MOV R16, R124 ;  /* 0x0000007c00107202 */ /* 0x000fe20000000f00 */
[----:B------:R-:W-:Y:S01]  /*d260*/  FADD.FTZ R198, R18, R198 ;  /* 0x000000c612c67221 */ /* 0x000fe20000010000 */
[C---:B------:R-:W-:Y:S04]  /*d270*/  HMMA.16816.F32 R124, R160.reuse, R108, R24 ;  /* 0x0000006ca07c723c */ /* 0x040fe80000001818 */
[----:B------:R-:W-:Y:S01]  /*d280*/  MOV R12, R120 ;  /* 0x00000078000c7202 */ /* 0x000fe20000000f00 */
[----:B------:R-:W-:Y:S02]  /*d290*/  FADD.FTZ R248, R16, R248 ;  /* 0x000000f810f87221 */ /* 0x000fe40000010000 */
[----:B------:R-:W-:Y:S01]  /*d2a0*/  FADD.FTZ R198, R14, R198 ;  /* 0x000000c60ec67221 */ /* 0x000fe20000010000 */
[-C--:B------:R-:W-:Y:S04]  /*d2b0*/  HMMA.16816.F32 R120, R160, R110.reuse, R28 ;  /* 0x0000006ea078723c */ /* 0x080fe8000000181c */
[----:B------:R-:W-:Y:S02]  /*d2c0*/  FADD.FTZ R248, R17, R248 ;  /* 0x000000f811f87221 */ /* 0x000fe40000010000 */
[----:B------:R-:W-:Y:S02]  /*d2d0*/  FADD.FTZ R249, R12, R249 ;  /* 0x000000f90cf97221 */ /* 0x000fe40000010000 */
[C---:B------:R-:W-:Y:S04]  /*d2e0*/  HMMA.16816.F32 R116, R156.reuse, R110, R32 ;  /* 0x0000006e9c74723c */ /* 0x040fe80000001820 */
[----:B------:R-:W-:Y:S02]  /*d2f0*/  FADD.FTZ R248, R13, R248 ;  /* 0x000000f80df87221 */ /* 0x000fe40000010000 */
[----:B------:R-:W-:Y:S02]  /*d300*/  FADD.FTZ R200, R15, R200 ;  /* 0x000000c80fc87221 */ /* 0x000fe40000010000 */
        /* <DEDUP_REMOVED lines=26> */
[----:B------:R-:W-:-:S07]  /*d4b0*/  @P0 BRA `(.L_x_432) ;  /* 0xffffd04000000947 */ /* 0x000fce000383ffff */
.L_x_429:
[----:B------:R-:W-:-:S13]  /*d4c0*/  ISETP.GE.AND P0, PT, R238, R219, PT ;  /* 0x000000dbee00720c */ /* 0x000fda0003f06270 */
[----:B------:R-:W-:Y:S05]  /*d4d0*/  @!P0 BRA `(.L_x_433) ;  /* 0x000044c000008947 */ /* 0x000fea0003800000 */
[----:B------:R-:W-:Y:S01]  /*d4e0*/  IADD3 R243, P0, R220, 0x20, RZ ;  /* 0x00000020dcf37810 */ /* 0x000fe20007f1e0ff */
[----:B------:R-:W-:Y:S01]  /*d4f0*/  ULDC.64 UR4, c[0x0][0x208] ;  /* 0x0000820000047ab9 */ /* 0x000fe20000000a00 */
[----:B------:R-:W-:Y:S01]  /*d500*/  IADD3 R203, P1, R224, 0x20, RZ ;  /* 0x00000020e0cb7810 */ /* 0x000fe20007f3e0ff */
[----:B------:R-:W-:Y:S01]  /*d510*/  UIMAD.WIDE.U32 UR8, UR4, 0x30, URZ ;  /* 0x00000030040878a5 */ /* 0x000fe2000f8e003f */
[-C--:B------:R-:W-:Y:S01]  /*d520*/  IADD3.X R242, RZ, R231.reuse, RZ, P0, !PT ;  /* 0x000000e7fff27210 */ /* 0x080fe200007fe4ff */
[----:B------:R-:W-:Y:S01]  /*d530*/  UIMAD UR5, UR5, 0x30, URZ ;  /* 0x00000030050578a4 */ /* 0x000fe2000f8e023f */
[----:B------:R-:W-:Y:S01]  /*d540*/  IADD3 R241, P2, R220, 0x40, RZ ;  /* 0x00000040dcf17810 */ /* 0x000fe20007f5e0ff */
[----:B------:R-:W-:Y:S01]  /*d550*/  IMAD.MOV.U32 R150, RZ, RZ, R2 ;  /* 0x000000ffff967224 */ /* 0x000fe200078e0002 */
[----:B------:R-:W-:Y:S01]  /*d560*/  IADD3 R201, P0, R224, 0x40, RZ ;  /* 0x00000040e0c97810 */ /* 0x000fe20007f1e0ff */
[----:B------:R-:W-:Y:S01]  /*d570*/  IMAD.MOV.U32 R151, RZ, RZ, R3 ;  /* 0x000000ffff977224 */ /* 0x000fe200078e0003 */
[----:B------:R-:W-:Y:S01]  /*d580*/  IADD3 R239, -R239, 0x30, RZ ;  /* 0x00000030efef7810 */ /* 0x000fe20007ffe1ff */
[----:B------:R-:W-:Y:S01]  /*d590*/  IMAD.MOV.U32 R148, RZ, RZ, R152 ;  /* 0x000000ffff947224 */ /* 0x000fe200078e0098 */
[----:B------:R-:W-:Y:S01]  /*d5a0*/  IADD3.X R240, RZ, R231, RZ, P2, !PT ;  /* 0x000000e7fff07210 */ /* 0x000fe200017fe4ff */
[----:B------:R-:W-:Y:S01]  /*d5b0*/  IMAD.MOV.U32 R149, RZ, RZ, R0 ;  /* 0x000000ffff957224 */ /* 0x000fe200078e0000 */
[----:B------:R-:W-:Y:S01]  /*d5c0*/  IADD3.X R200, RZ, R237, RZ, P0, !PT ;  /* 0x000000edffc87210 */ /* 0x000fe200007fe4ff */
[----:B------:R-:W-:Y:S01]  /*d5d0*/  IMAD.X R202, RZ, RZ, R237, P1 ;  /* 0x000000ffffca7224 */ /* 0x000fe200008e06ed */
[----:B------:R-:W-:-:S02]  /*d5e0*/  UIADD3 UR5, UR9, UR5, URZ ;  /* 0x0000000509057290 */ /* 0x000fc4000fffe03f */
.L_x_451:
[----:B------:R-:W-:Y:S04]  /*d5f0*/  DEPBAR.LE SB0, 0x0 ;  /* 0x000080000000791a */ /* 0x000fe80000000000 */
[----:B------:R-:W-:Y:S01]  /*d600*/  BAR.SYNC.DEFER_BLOCKING 0x0 ;  /* 0x0000000000007b1d */ /* 0x000fe20000010000 */
[----:B------:R-:W-:Y:S01]  /*d610*/  SHF.R.S32.HI R0, RZ, 0x1f, R238 ;  /* 0x0000001fff007819 */ /* 0x000fe200000114ee */
[C---:B------:R-:W-:Y:S02]  /*d620*/  IMAD R25, R238.reuse, UR5, RZ ;  /* 0x00000005ee197c24 */ /* 0x040fe4000f8e02ff */
[----:B------:R-:W-:Y:S04]  /*d630*/  IMAD.WIDE.U32 R20, R238, UR8, RZ ;  /* 0x00000008ee147c25 */ /* 0x000fe8000f8e00ff */
[----:B------:R-:W-:Y:S01]  /*d640*/  IMAD R25, R0, UR8, R25 ;  /* 0x0000000800197c24 */ /* 0x000fe2000f8e0219 */
[-C--:B------:R-:W-:Y:S02]  /*d650*/  IADD3 R0, P0, R220, R20.reuse, RZ ;  /* 0x00000014dc007210 */ /* 0x080fe40007f1e0ff */
[----:B------:R-:W-:Y:S02]  /*d660*/  IADD3 R3, P2, R243, R20, RZ ;  /* 0x00000014f3037210 */ /* 0x000fe40007f5e0ff */
[----:B------:R-:W-:Y:S04]  /*d670*/  IADD3 R25, R21, R25, RZ ;  /* 0x0000001915197210 */ /* 0x000fe80007ffe0ff */
[C---:B------:R-:W-:Y:S02]  /*d680*/  IADD3.X R21, R25.reuse, R231, RZ, P0, !PT ;  /* 0x000000e719157210 */ /* 0x040fe400007fe4ff */
[C---:B------:R-:W-:Y:S02]  /*d690*/  LEA R36, P0, R0.reuse, c[0x0][0x1f8], 0x1 ;  /* 0x00007e0000247a11 */ /* 0x040fe400078008ff */
[----:B------:R-:W-:Y:S02]  /*d6a0*/  IADD3.X R2, R25, R242, RZ, P2, !PT ;  /* 0x000000f219027210 */ /* 0x000fe400017fe4ff */
[C---:B------:R-:W-:Y:S01]  /*d6b0*/  LEA R40, P2, R3.reuse, c[0x0][0x1f8], 0x1 ;  /* 0x00007e0003287a11 */ /* 0x040fe200078408ff */
[----:B------:R-:W-:Y:S01]  /*d6c0*/  LDSM.16.M88.4 R48, [R217+0x4900] ;  /* 0x00490000d930783b */ /* 0x000fe20000000200 */
[----:B------:R-:W-:Y:S02]  /*d6d0*/  LEA.HI.X R37, R0, c[0x0][0x1fc], R21, 0x1, P0 ;  /* 0x00007f0000257a11 */ /* 0x000fe400000f0c15 */
[----:B------:R-:W-:Y:S02]  /*d6e0*/  @!P3 IADD3 R0, P0, R226, R20, RZ ;  /* 0x00000014e200b210 */ /* 0x000fe40007f1e0ff */
[----:B------:R-:W-:Y:S02]  /*d6f0*/  LEA.HI.X R41, R3, c[0x0][0x1fc], R2, 0x1, P2 ;  /* 0x00007f0003297a11 */ /* 0x000fe400010f0c02 */
[C---:B------:R-:W-:Y:S01]  /*d700*/  @!P3 IADD3 R3, P2, R0.reuse, R220, RZ ;  /* 0x000000dc0003b210 */ /* 0x040fe20007f5e0ff */
[----:B------:R-:W1:Y:S08]  /*d710*/  LDSM.16.M88.4 R16, [R216+0x2500] ;  /* 0x00250000d810783b */ /* 0x000e700000000200 */
[----:B------:R-:W2:Y:S08]  /*d720*/  LDSM.16.M88.4 R44, [R217+0x5900] ;  /* 0x00590000d92c783b */ /* 0x000eb00000000200 */
[----:B------:R-:W3:Y:S08]  /*d730*/  LDSM.16.M88.4 R32, [R216+0x2900] ;  /* 0x00290000d820783b */ /* 0x000ef00000000200 */
[----:B------:R-:W4:Y:S08]  /*d740*/  LDSM.16.M88.4 R152, [R216+0x2d00] ;  /* 0x002d0000d898783b */ /* 0x000f300000000200 */
[----:B------:R-:W-:Y:S01]  /*d750*/  LDSM.16.M88.4 R156, [R213+0x4900] ;  /* 0x00490000d59c783b */ /* 0x000fe20000000200 */
[-C--:B-1----:R-:W-:Y:S07]  /*d760*/  HMMA.16816.F32 R4, R48, R16.reuse, RZ ;  /* 0x000000103004723c */ /* 0x082fee00000018ff */
[----:B------:R-:W1:Y:S01]  /*d770*/  LDSM.16.M88.4 R160, [R215] ;  /* 0x00000000d7a0783b */ /* 0x000e620000000200 */
[C---:B--2---:R-:W-:Y:S07]  /*d780*/  HMMA.16816.F32 R8, R44.reuse, R16, RZ ;  /* 0x000000102c08723c */ /* 0x044fee00000018ff */
[----:B------:R-:W2:Y:S01]  /*d790*/  LDSM.16.M88.4 R164, [R213+0x5900] ;  /* 0x00590000d5a4783b */ /* 0x000ea20000000200 */
[----:B------:R-:W-:Y:S01]  /*d7a0*/  IADD3 R17, P1, R241, R20, RZ ;  /* 0x00000014f1117210 */ /* 0x000fe20007f3e0ff */
[-C--:B------:R-:W-:Y:S06]  /*d7b0*/  HMMA.16816.F32 R12, R44, R18.reuse, RZ ;  /* 0x000000122c0c723c */ /* 0x080fec00000018ff */
[----:B------:R-:W5:Y:S01]  /*d7c0*/  LDSM.16.M88.4 R168, [R211] ;  /* 0x00000000d3a8783b */ /* 0x000f620000000200 */
[----:B------:R-:W-:Y:S02]  /*d7d0*/  IADD3.X R16, R25, R240, RZ, P1, !PT ;  /* 0x000000f019107210 */ /* 0x000fe40000ffe4ff */
[----:B------:R-:W-:Y:S03]  /*d7e0*/  LEA R194, P1, R17, c[0x0][0x1f8], 0x1 ;  /* 0x00007e0011c27a11 */ /* 0x000fe600078208ff */
[----:B------:R-:W-:Y:S02]  /*d7f0*/  @!P3 IADD3.X R25, R25, R223, RZ, P0, !PT ;  /* 0x000000df1919b210 */ /* 0x000fe400007fe4ff */
[----:B------:R-:W1:Y:S01]  /*d800*/  LDSM.16.M88.4 R172, [R210] ;  /* 0x00000000d2ac783b */ /* 0x000e620000000200 */
[----:B------:R-:W-:Y:S02]  /*d810*/  LEA.HI.X R195, R17, c[0x0][0x1fc], R16, 0x1, P1 ;  /* 0x00007f0011c37a11 */ /* 0x000fe400008f0c10 */
[C---:B------:R-:W-:Y:S02]  /*d820*/  HMMA.16816.F32 R16, R48.reuse, R18, RZ ;  /* 0x000000123010723c */ /* 0x040fe400000018ff */
[C---:B------:R-:W-:Y:S03]  /*d830*/  @!P3 IADD3 R29, P1, R0.reuse, R243, RZ ;  /* 0x000000f3001db210 */ /* 0x040fe60007f3e0ff */
[----:B------:R-:W-:Y:S01]  /*d840*/  @!PT LDS RZ, [RZ] ;  /* 0x00000000fffff984 */ /* 0x000fe20000000800 */
[----:B------:R-:W-:Y:S01]  /*d850*/  @!PT LDS RZ, [RZ] ;  /* 0x00000000fffff984 */ /* 0x000fe20000000800 */
[----:B------:R-:W-:Y:S01]  /*d860*/  @!PT LDS RZ, [RZ] ;  /* 0x00000000fffff984 */ /* 0x000fe20000000800 */
[----:B------:R4:W-:Y:S01]  /*d870*/  LDGSTS.E.BYPASS.LTC128B.128 [R218+0x100], [R36.64], !P6 ;  /* 0x0010000024da7fae */ /* 0x0009e2000f101d4c */
[----:B------:R-:W-:Y:S02]  /*d880*/  @!P3 IADD3 R31, P0, R0, R241, RZ ;  /* 0x000000f1001fb210 */ /* 0x000fe40007f1e0ff */
[C---:B------:R-:W-:Y:S01]  /*d890*/  @!P3 IADD3.X R0, R25.reuse, R231, RZ, P2, !PT ;  /* 0x000000e71900b210 */ /* 0x040fe200017fe4ff */
[-C--:B---3--:R-:W-:Y:S03]  /*d8a0*/  HMMA.16816.F32 R20, R48, R32.reuse, RZ ;  /* 0x000000203014723c */ /* 0x088fe600000018ff */
[C---:B------:R-:W-:Y:S01]  /*d8b0*/  @!P3 IADD3.X R28, R25.reuse, R242, RZ, P1, !PT ;  /* 0x000000f2191cb210 */ /* 0x040fe20000ffe4ff */
[----:B------:R3:W-:Y:S01]  /*d8c0*/  LDGSTS.E.BYPASS.LTC128B.128 [R218+0xd00], [R40.64], !P5 ;  /* 0x00d0000028da7fae */ /* 0x0007e2000e901d4c */
[----:B------:R-:W-:Y:S02]  /*d8d0*/  @!P3 IADD3.X R30, R25, R240, RZ, P0, !PT ;  /* 0x000000f0191eb210 */ /* 0x000fe400007fe4ff */
[----:B------:R-:W-:Y:S01]  /*d8e0*/  @!P3 LEA R196, P2, R3, c[0x0][0x1f8], 0x1 ;  /* 0x00007e0003c4ba11 */ /* 0x000fe200078408ff */
[C---:B------:R-:W-:Y:S04]  /*d8f0*/  HMMA.16816.F32 R24, R44.reuse, R32, RZ ;  /* 0x000000202c18723c */ /* 0x040fe800000018ff */
[----:B------:R1:W-:Y:S01]  /*d900*/  LDGSTS.E.BYPASS.LTC128B.128 [R218+0x1900], [R194.64], !P4 ;  /* 0x01900000c2da7fae */ /* 0x0003e2000e101d4c */
[----:B------:R-:W-:Y:S02]  /*d910*/  @!P3 LEA R192, P1, R29, c[0x0][0x1f8], 0x1 ;  /* 0x00007e001dc0ba11 */ /* 0x000fe400078208ff */
[----:B------:R-:W-:Y:S02]  /*d920*/  @!P3 LEA R2, P0, R31, c[0x0][0x1f8], 0x1 ;  /* 0x00007e001f02ba11 */ /* 0x000fe400078008ff */
[----:B------:R-:W-:Y:S03]  /*d930*/  @!P3 LEA.HI.X R197, R3, c[0x0][0x1fc], R0, 0x1, P2 ;  /* 0x00007f0003c5ba11 */ /* 0x000fe600010f0c00 */
[----:B------:R-:W-:Y:S02]  /*d940*/  @!P3 LEA.HI.X R193, R29, c[0x0][0x1fc], R28, 0x1, P1 ;  /* 0x00007f001dc1ba11 */ /* 0x000fe400008f0c1c */
[----:B------:R1:W-:Y:S01]  /*d950*/  @!P3 LDGSTS.E.BYPASS.LTC128B.128 [R218+0x900], [R196.64], !P6 ;  /* 0x00900000c4dabfae */ /* 0x0003e2000f101d4c */
[----:B------:R-:W-:Y:S02]  /*d960*/  @!P3 LEA.HI.X R3, R31, c[0x0][0x1fc], R30, 0x1, P0 ;  /* 0x00007f001f03ba11 */ /* 0x000fe400000f0c1e */
[-C--:B------:R-:W-:Y:S01]  /*d970*/  HMMA.16816.F32 R28, R44, R34.reuse, RZ ;  /* 0x000000222c1c723c */ /* 0x080fe200000018ff */
[----:B------:R-:W-:Y:S04]  /*d980*/  ISETP.GT.AND P0, PT, R238, R219, PT ;  /* 0x000000dbee00720c */ /* 0x000fe80003f04270 */
[----:B------:R1:W-:Y:S03]  /*d990*/  @!P3 LDGSTS.E.BYPASS.LTC128B.128 [R218+0x1500], [R192.64], !P5 ;  /* 0x01500000c0dabfae */ /* 0x0003e6000e901d4c */
[C---:B------:R-:W-:Y:S05]  /*d9a0*/  HMMA.16816.F32 R32, R48.reuse, R34, RZ ;  /* 0x000000223020723c */ /* 0x040fea00000018ff */
[----:B------:R1:W-:Y:S03]  /*d9b0*/  @!P3 LDGSTS.E.BYPASS.LTC128B.128 [R218+0x2100], [R2.64], !P4 ;  /* 0x0210000002dabfae */ /* 0x0003e6000e101d4c */
[-C--:B----4-:R-:W-:Y:S05]  /*d9c0*/  HMMA.16816.F32 R36, R48, R152.reuse, RZ ;  /* 0x000000983024723c */ /* 0x090fea00000018ff */
[----:B------:R-:W-:Y:S03]  /*d9d0*/  LDSM.16.M88.4 R176, [R217+0x6900] ;  /* 0x00690000d9b0783b */ /* 0x000fe60000000200 */
[C---:B---3--:R-:W-:Y:S05]  /*d9e0*/  HMMA.16816.F32 R40, R44.reuse, R152, RZ ;  /* 0x000000982c28723c */ /* 0x048fea00000018ff */
[----:B------:R-:W0:Y:S03]  /*d9f0*/  LDGDEPBAR ;  /* 0x00000000000079af */ /* 0x000e260000000000 */
[-C--:B------:R-:W-:Y:S05]  /*da00*/  HMMA.16816.F32 R44, R44, R154.reuse, RZ ;  /* 0x0000009a2c2c723c */ /* 0x080fea00000018ff */
[----:B------:R-:W3:Y:S03]  /*da10*/  LDSM.16.M88.4 R180, [R216+0x3100] ;  /* 0x00310000d8b4783b */ /* 0x000ee60000000200 */
[----:B------:R-:W-:Y:S05]  /*da20*/  HMMA.16816.F32 R48, R48, R154, RZ ;  /* 0x0000009a3030723c */ /* 0x000fea00000018ff */
[----:B------:R-:W4:Y:S03]  /*da30*/  LDSM.16.M88.4 R184, [R217+0x7900] ;  /* 0x00790000d9b8783b */ /* 0x000f260000000200 */
[-C--:B-1----:R-:W-:Y:S05]  /*da40*/  HMMA.16816.F32 R4, R156, R160.reuse, R4 ;  /* 0x000000a09c04723c */ /* 0x082fea0000001804 */
[----:B------:R-:W1:Y:S03]  /*da50*/  LDSM.16.M88.4 R188, [R216+0x3500] ;  /* 0x00350000d8bc783b */ /* 0x000e660000000200 */
[C---:B--2---:R-:W-:Y:S05]  /*da60*/  HMMA.16816.F32 R8, R164.reuse, R160, R8 ;  /* 0x000000a0a408723c */ /* 0x044fea0000001808 */
[----:B------:R-:W2:Y:S03]  /*da70*/  LDSM.16.M88.4 R152, [R216+0x3900] ;  /* 0x00390000d898783b */ /* 0x000ea60000000200 */
[-C--:B------:R-:W-:Y:S05]  /*da80*/  HMMA.16816.F32 R12, R164, R162.reuse, R12 ;  /* 0x000000a2a40c723c */ /* 0x080fea000000180c */
[----:B------:R-:W-:Y:S03]  /*da90*/  LDSM.16.M88.4 R192, [R209] ;  /* 0x00000000d1c0783b */ /* 0x000fe60000000200 */
[C---:B------:R-:W-:Y:S05]  /*daa0*/  HMMA.16816.F32 R16, R156.reuse, R162, R16 ;  /* 0x000000a29c10723c */ /* 0x040fea0000001810 */
[----:B------:R-:W1:Y:S03]  /*dab0*/  LDSM.16.M88.4 R160, [R213+0x6900] ;  /* 0x00690000d5a0783b */ /* 0x000e660000000200 */
[-C--:B-----5:R-:W-:Y:S05]  /*dac0*/  HMMA.16816.F32 R20, R156, R168.reuse, R20 ;  /* 0x000000a89c14723c */ /* 0x0a0fea0000001814 */
[----:B------:R-:W5:Y:S03]  /*dad0*/  LDSM.16.M88.4 R196, [R213+0x7900] ;  /* 0x00790000d5c4783b */ /* 0x000f660000000200 */
        /* <DEDUP_REMOVED lines=9> */
[----:B------:R-:W2:Y:S07]  /*db70*/  LDSM.16.M88.4 R156, [R208] ;  /* 0x00000000d09c783b */ /* 0x000eae0000000200 */
[-C--:B---3--:R-:W-:Y:S01]  /*db80*/  HMMA.16816.F32 R4, R176, R180.reuse, R4 ;  /* 0x000000b4b004723c */ /* 0x088fe20000001804 */
[----:B------:R-:W3:Y:S07]  /*db90*/  LDSM.16.M88.4 R172, [R216+0x3d00] ;  /* 0x003d0000d8ac783b */ /* 0x000eee0000000200 */
[C---:B----4-:R-:W-:Y:S08]  /*dba0*/  HMMA.16816.F32 R8, R184.reuse, R180, R8 ;  /* 0x000000b4b808723c */ /* 0x050ff00000001808 */
        /* <DEDUP_REMOVED lines=8> */
[-C--:B--2---:R-:W-:Y:S08]  /*dc30*/  HMMA.16816.F32 R36, R176, R152.reuse, R36 ;  /* 0x00000098b024723c */ /* 0x084ff00000001824 */
[C---:B------:R-:W-:Y:S08]  /*dc40*/  HMMA.16816.F32 R40, R184.reuse, R152, R40 ;  /* 0x00000098b828723c */ /* 0x040ff00000001828 */
[-C--:B------:R-:W-:Y:S01]  /*dc50*/  HMMA.16816.F32 R44, R184, R154.reuse, R44 ;  /* 0x0000009ab82c723c */ /* 0x080fe2000000182c */
[----:B------:R-:W-:Y:S07]  /*dc60*/  LDSM.16.M88.4 R184, [R213+0x8900] ;  /* 0x00890000d5b8783b */ /* 0x000fee0000000200 */
[----:B------:R-:W-:Y:S01]  /*dc70*/  HMMA.16816.F32 R48, R176, R154, R48 ;  /* 0x0000009ab030723c */ /* 0x000fe20000001830 */
[----:B------:R-:W1:Y:S07]  /*dc80*/  LDSM.16.M88.4 R152, [R217+0x9900] ;  /* 0x00990000d998783b */ /* 0x000e6e0000000200 */
[-C--:B------:R-:W-:Y:S01]  /*dc90*/  HMMA.16816.F32 R4, R160, R192.reuse, R4 ;  /* 0x000000c0a004723c */ /* 0x080fe20000001804 */
[----:B------:R-:W2:Y:S07]  /*dca0*/  LDSM.16.M88.4 R176, [R216+0x4100] ;  /* 0x00410000d8b0783b */ /* 0x000eae0000000200 */
[C---:B-----5:R-:W-:Y:S08]  /*dcb0*/  HMMA.16816.F32 R8, R196.reuse, R192, R8 ;  /* 0x000000c0c408723c */ /* 0x060ff00000001808 */
[-C--:B------:R-:W-:Y:S08]  /*dcc0*/  HMMA.16816.F32 R12, R196, R194.reuse, R12 ;  /* 0x000000c2c40c723c */ /* 0x080ff0000000180c */
[C---:B------:R-:W-:Y:S08]  /*dcd0*/  HMMA.16816.F32 R16, R160.reuse, R194, R16 ;  /* 0x000000c2a010723c */ /* 0x040ff00000001810 */
        /* <DEDUP_REMOVED lines=8> */
[----:B------:R-:W-:Y:S08]  /*dd60*/  HMMA.16816.F32 R48, R160, R166, R48 ;  /* 0x000000a6a030723c */ /* 0x000ff00000001830 */
[-C--:B---3--:R-:W-:Y:S08]  /*dd70*/  HMMA.16816.F32 R4, R168, R172.reuse, R4 ;  /* 0x000000aca804723c */ /* 0x088ff00000001804 */
        /* <DEDUP_REMOVED lines=12> */
[C---:B----4-:R-:W-:Y:S08]  /*de40*/  HMMA.16816.F32 R8, R156.reuse, R188, R8 ;  /* 0x000000bc9c08723c */ /* 0x050ff00000001808 */
[-C--:B------:R-:W-:Y:S08]  /*de50*/  HMMA.16816.F32 R12, R156, R190.reuse, R12 ;  /* 0x000000be9c0c723c */ /* 0x080ff0000000180c */
[----:B------:R-:W-:Y:S01]  /*de60*/  FMUL.FTZ R154, R4, c[0x0][0x320] ;  /* 0x0000c800049a7a20 */ /* 0x000fe20000410000 */
[C---:B------:R-:W-:Y:S04]  /*de70*/  HMMA.16816.F32 R16, R184.reuse, R190, R16 ;  /* 0x000000beb810723c */ /* 0x040fe80000001810 */
[----:B------:R-:W-:Y:S01]  /*de80*/  FMUL.FTZ R160, R5, c[0x0][0x320] ;  /* 0x0000c80005a07a20 */ /* 0x000fe20000410000 */
[----:B------:R-:W1:Y:S01]  /*de90*/  MUFU.TANH R154, R154 ;  /* 0x0000009a009a7308 */ /* 0x000e620000002400 */
[----:B------:R-:W-:Y:S02]  /*dea0*/  FMUL.FTZ R152, R6, c[0x0][0x320] ;  /* 0x0000c80006987a20 */ /* 0x000fe40000410000 */
[----:B------:R-:W-:Y:S02]  /*deb0*/  FMUL.FTZ R155, R7, c[0x0][0x320] ;  /* 0x0000c800079b7a20 */ /* 0x000fe40000410000 */
[----:B------:R-:W2:Y:S02]  /*dec0*/  LDSM.16.M88.4 R4, [R205] ;  /* 0x00000000cd04783b */ /* 0x000ea40000000200 */
[----:B------:R-:W-:Y:S02]  /*ded0*/  FMUL.FTZ R9, R9, c[0x0][0x320] ;  /* 0x0000c80009097a20 */ /* 0x000fe40000410000 */
[----:B------:R-:W-:Y:S01]  /*dee0*/  FMUL.FTZ R2, R10, c[0x0][0x320] ;  /* 0x0000c8000a027a20 */ /* 0x000fe20000410000 */
[----:B------:R-:W3:Y:S01]  /*def0*/  MUFU.TANH R160, R160 ;  /* 0x000000a000a07308 */ /* 0x000ee20000002400 */
[----:B------:R-:W-:Y:S02]  /*df00*/  FMUL.FTZ R3, R11, c[0x0][0x320] ;  /* 0x0000c8000b037a20 */ /* 0x000fe40000410000 */
        /* <DEDUP_REMOVED lines=8> */
[----:B------:R-:W-:Y:S02]  /*df90*/  FMUL.FTZ R14, R18, c[0x0][0x320] ;  /* 0x0000c800120e7a20 */ /* 0x000fe40000410000 */
[----:B------:R-:W-:Y:S01]  /*dfa0*/  FMUL.FTZ R15, R19, c[0x0][0x320] ;  /* 0x0000c800130f7a20 */ /* 0x000fe20000410000 */
[----:B------:R5:W1:Y:S10]  /*dfb0*/  MUFU.TANH R16, R8 ;  /* 0x0000000800107308 */ /* 0x000a740000002400 */
[----:B------:R-:W1:Y:S01]  /*dfc0*/  MUFU.TANH R152, R152 ;  /* 0x0000009800987308 */ /* 0x000e620000002400 */
[-C--:B--2---:R-:W-:Y:S09]  /*dfd0*/  HMMA.16816.F32 R20, R184, R4.reuse, R20 ;  /* 0x00000004b814723c */ /* 0x084ff20000001814 */
[----:B------:R-:W2:Y:S01]  /*dfe0*/  MUFU.TANH R155, R155 ;  /* 0x0000009b009b7308 */ /* 0x000ea20000002400 */
[C---:B------:R-:W-:Y:S01]  /*dff0*/  HMMA.16816.F32 R24, R156.reuse, R4, R24 ;  /* 0x000000049c18723c */ /* 0x040fe20000001818 */
[----:B-----5:R-:W5:Y:S01]  /*e000*/  LDSM.16.M88.4 R8, [R204] ;  /* 0x00000000cc08783b */ /* 0x020f620000000200 */
[----:B------:R-:W-:Y:S07]  /*e010*/  DEPBAR.LE SB0, 0x0 ;  /* 0x000080000000791a */ /* 0x000fee0000000000 */
[----:B------:R-:W1:Y:S01]  /*e020*/  MUFU.TANH R0, R0 ;  /* 0x0000000000007308 */ /* 0x000e620000002400 */
[-C--:B------:R-:W-:Y:S01]  /*e030*/  HMMA.16816.F32 R28, R156, R6.reuse, R28 ;  /* 0x000000069c1c723c */ /* 0x080fe2000000181c */
[----:B------:R-:W-:Y:S07]  /*e040*/  BAR.SYNC.DEFER_BLOCKING 0x0 ;  /* 0x0000000000007b1d */ /* 0x000fee0000010000 */
[C---:B------:R-:W-:Y:S01]  /*e050*/  HMMA.16816.F32 R32, R184.reuse, R6, R32 ;  /* 0x00000006b820723c */ /* 0x040fe20000001820 */
        /* <DEDUP_REMOVED lines=13> */
[-C--:B-----5:R-:W-:Y:S03]  /*e130*/  HMMA.16816.F32 R36, R184, R8.reuse, R36 ;  /* 0x00000008b824723c */ /* 0x0a0fe60000001824 */
[----:B------:R-:W-:Y:S02]  /*e140*/  FMUL.FTZ R29, R29, c[0x0][0x320] ;  /* 0x0000c8001d1d7a20 */ /* 0x000fe40000410000 */
[----:B------:R-:W-:Y:S01]  /*e150*/  FMUL.FTZ R30, R30, c[0x0][0x320] ;  /* 0x0000c8001e1e7a20 */ /* 0x000fe20000410000 */
[----:B------:R-:W1:Y:S01]  /*e160*/  MUFU.TANH R162, R162 ;  /* 0x000000a200a27308 */ /* 0x000e620000002400 */
[----:B------:R-:W-:Y:S01]  /*e170*/  FMUL.FTZ R31, R31, c[0x0][0x320] ;  /* 0x0000c8001f1f7a20 */ /* 0x000fe20000410000 */
[C---:B------:R-:W-:Y:S04]  /*e180*/  HMMA.16816.F32 R40, R156.reuse, R8, R40 ;  /* 0x000000089c28723c */ /* 0x040fe80000001828 */
[----:B------:R-:W-:Y:S02]  /*e190*/  FMUL.FTZ R33, R33, c[0x0][0x320] ;  /* 0x0000c80021217a20 */ /* 0x000fe40000410000 */
[----:B------:R-:W-:Y:S02]  /*e1a0*/  FMUL.FTZ R34, R34, c[0x0][0x320] ;  /* 0x0000c80022227a20 */ /* 0x000fe40000410000 */
[----:B------:R-:W1:Y:S01]  /*e1b0*/  MUFU.TANH R12, R12 ;  /* 0x0000000c000c7308 */ /* 0x000e620000002400 */
[-C--:B------:R-:W-:Y:S03]  /*e1c0*/  HMMA.16816.F32 R44, R156, R10.reuse, R44 ;  /* 0x0000000a9c2c723c */ /* 0x080fe6000000182c */
[----:B------:R-:W-:Y:S04]  /*e1d0*/  FMUL.FTZ R35, R35, c[0x0][0x320] ;  /* 0x0000c80023237a20 */ /* 0x000fe80000410000 */
[----:B------:R-:W-:Y:S01]  /*e1e0*/  FMUL.FTZ R175, R36, c[0x0][0x320] ;  /* 0x0000c80024af7a20 */ /* 0x000fe20000410000 */
        /* <DEDUP_REMOVED lines=20> */
[----:B------:R-:W1:Y:S10]  /*e330*/  MUFU.TANH R19, R19 ;  /* 0x0000001300137308 */ /* 0x000e740000002400 */
[----:B------:R-:W1:Y:S10]  /*e340*/  MUFU.TANH R18, R18 ;  /* 0x0000001200127308 */ /* 0x000e740000002400 */
[----:B------:R-:W1:Y:S10]  /*e350*/  MUFU.TANH R5, R5 ;  /* 0x0000000500057308 */ /* 0x000e740000002400 */
[----:B------:R-:W1:Y:S10]  /*e360*/  MUFU.TANH R4, R4 ;  /* 0x0000000400047308 */ /* 0x000e740000002400 */
        /* <DEDUP_REMOVED lines=19> */
[----:B------:R-:W1:Y:S10]  /*e4a0*/  MUFU.TANH R6, R6 ;  /* 0x0000000600067308 */ /* 0x000e740000002400 */
[----:B------:R-:W1:Y:S10]  /*e4b0*/  MUFU.TANH R165, R165 ;  /* 0x000000a500a57308 */ /* 0x000e740000002400 */
[----:B------:R1:W1:Y:S10]  /*e4c0*/  MUFU.TANH R163, R45 ;  /* 0x0000002d00a37308 */ /* 0x0002740000002400 */
[----:B------:R-:W1:Y:S10]  /*e4d0*/  MUFU.TANH R11, R11 ;  /* 0x0000000b000b7308 */ /* 0x000e740000002400 */
[----:B------:R-:W1:Y:S10]  /*e4e0*/  MUFU.TANH R7, R7 ;  /* 0x0000000700077308 */ /* 0x000e740000002400 */
[----:B------:R-:W1:Y:S10]  /*e4f0*/  MUFU.TANH R174, R174 ;  /* 0x000000ae00ae7308 */ /* 0x000e740000002400 */
[----:B------:R1:W1:Y:S10]  /*e500*/  MUFU.TANH R172, R49 ;  /* 0x0000003100ac7308 */ /* 0x0002740000002400 */
[----:B------:R1:W1:Y:S10]  /*e510*/  MUFU.TANH R170, R50 ;  /* 0x0000003200aa7308 */ /* 0x0002740000002400 */
[----:B------:R1:W1:Y:S01]  /*e520*/  MUFU.TANH R168, R51 ;  /* 0x0000003300a87308 */ /* 0x0002620000002400 */
[----:B------:R-:W-:-:S05]  /*e530*/  @!P0 BRA `(.L_x_434) ;  /* 0x000002e000008947 */ /* 0x000fca0003800000 */
[----:B--234-:R-:W-:Y:S02]  /*e540*/  IADD3 R9, R238, -0x1, RZ ;  /* 0xffffffffee097810 */ /* 0x01cfe40007ffe0ff */
[----:B------:R-:W-:Y:S02]  /*e550*/  ISETP.GE.AND P1, PT, R239, 0x1, PT ;  /* 0x00000001ef00780c */ /* 0x000fe40003f26270 */
[----:B------:R-:W-:Y:S01]  /*e560*/  SHF.R.S32.HI R8, RZ, 0x1f, R9 ;  /* 0x0000001fff087819 */ /* 0x000fe20000011409 */
[C---:B-1----:R-:W-:Y:S04]  /*e570*/  IMAD.WIDE.U32 R28, R9.reuse, c[0x0][0x1e0], RZ ;  /* 0x00007800091c7a25 */ /* 0x042fe800078e00ff */
        /* <DEDUP_REMOVED lines=42> */
.L_x_434:
[----:B--234-:R-:W-:Y:S01]  /*e820*/  PLOP3.LUT P1, PT, PT, PT, UP2, 0x80, 0x0 ;  /* 0x000000000000781c */ /* 0x01cfe20003f2f028 */
[----:B------:R-:W0:Y:S01]  /*e830*/  LDGDEPBAR ;  /* 0x00000000000079af */ /* 0x000e220000000000 */
[----:B------:R-:W-:Y:S01]  /*e840*/  PLOP3.LUT P0, PT, PT, PT, UP2, 0x80, 0x0 ;  /* 0x000000000000781c */ /* 0x000fe20003f0f028 */
[----:B-1----:R-:W-:Y:S02]  /*e850*/  IMAD.MOV.U32 R30, RZ, RZ, R222 ;  /* 0x000000ffff1e7224 */ /* 0x002fe400078e00de */
[----:B------:R-:W-:Y:S04]  /*e860*/  IMAD R22, R238, -0x30, RZ ;  /* 0xffffffd0ee167824 */ /* 0x000fe800078e02ff */
[----:B------:R-:W-:Y:S01]  /*e870*/  IMAD.IADD R9, R22, 0x1, -R227 ;  /* 0x0000000116097824 */ /* 0x000fe200078e0ae3 */
        /* <DEDUP_REMOVED lines=9> */
[--C-:B-1----:R-:W-:Y:S02]  /*e910*/  IMAD.IADD R33, R29, 0x1, R8.reuse ;  /* 0x000000011d217824 */ /* 0x102fe400078e0208 */
        /* <DEDUP_REMOVED lines=16> */
.L_x_437:
[----:B------:R-:W-:Y:S04]  /*ea20*/  MOV R8, c[0x0][0x32c] ;  /* 0x0000cb0000087a02 */ /* 0x000fe80000000f00 */
[----:B------:R-:W-:Y:S11]  /*ea30*/  ISETP.NE.AND P0, PT, R8, 0x1, PT ;  /* 0x000000010800780c */ /* 0x000ff60003f05270 */
[----:B------:R-:W-:Y:S02]  /*ea40*/  @!UPT UIADD3 URZ, URZ, URZ, URZ ;  /* 0x0000003f3f3ff290 */ /* 0x000fe4000fffe03f */
[----:B------:R-:W-:Y:S05]  /*ea50*/  @P0 IMAD.HI.U32 R8, R10, c[0x0][0x330], RZ ;  /* 0x0000cc000a080a27 */ /* 0x000fea00078e00ff */
[----:B------:R-:W-:Y:S02]  /*ea60*/  @P0 SHF.R.U32.HI R10, RZ, c[0x0][0x334], R8 ;  /* 0x0000cd00ff0a0a19 */ /* 0x000fe40000011608 */
.L_x_438:
[----:B------:R-:W-:Y:S05]  /*ea70*/  BSYNC B0 ;  /* 0x0000000000007941 */ /* 0x000fea0003800000 */
.L_x_436:
[----:B------:R-:W-:Y:S05]  /*ea80*/  IMAD R10, R10, c[0x0][0x32c], R9 ;  /* 0x0000cb000a0a7a24 */ /* 0x000fea00078e0209 */
[----:B------:R-:W-:Y:S02]  /*ea90*/  IADD3 R8, R10, c[0x0][0x32c], RZ ;  /* 0x0000cb000a087a10 */ /* 0x000fe40007ffe0ff */
[----:B------:R-:W-:Y:S02]  /*eaa0*/  IMNMX R31, R31, R10, !PT ;  /* 0x0000000a1f1f7217 */ /* 0x000fe40007800200 */
[----:B------:R-:W-:Y:S02]  /*eab0*/  IMNMX R33, R33, R8, PT ;  /* 0x0000000821217217 */ /* 0x000fe40003800200 */
.L_x_435:
[C---:B------:R-:W-:Y:S02]  /*eac0*/  ISETP.GE.AND P0, PT, R22.reuse, 0x2, PT ;  /* 0x000000021600780c */ /* 0x040fe40003f06270 */
[C---:B------:R-:W-:Y:S02]  /*ead0*/  ISETP.GE.AND P1, PT, R22.reuse, 0x9, PT ;  /* 0x000000091600780c */ /* 0x040fe40003f26270 */
[----:B------:R-:W-:Y:S02]  /*eae0*/  P2R R10, PR, RZ, 0x1 ;  /* 0x00000001ff0a7803 */ /* 0x000fe40000000000 */
[----:B------:R-:W-:Y:S02]  /*eaf0*/  ISETP.GT.AND P0, PT, R31, 0x1, !P0 ;  /* 0x000000011f00780c */ /* 0x000fe40004704270 */
[----:B------:R-:W-:Y:S02]  /*eb00*/  P2R R27, PR, RZ, 0x2 ;  /* 0x00000002ff1b7803 */ /* 0x000fe40000000000 */
[----:B------:R-:W-:Y:S02]  /*eb10*/  ISETP.LT.OR P0, PT, R33, 0x2, P0 ;  /* 0x000000022100780c */ /* 0x000fe40000701670 */
[----:B------:R-:W-:Y:S02]  /*eb20*/  ISETP.GE.AND P2, PT, R22, 0x1, PT ;  /* 0x000000011600780c */ /* 0x000fe40003f46270 */
[----:B------:R-:W-:Y:S02]  /*eb30*/  FSEL R160, R160, -INF , !P0 ;  /* 0xff800000a0a07808 */ /* 0x000fe40004000000 */
[----:B------:R-:W-:Y:S02]  /*eb40*/  ISETP.GT.AND P0, PT, R31, 0x8, !P1 ;  /* 0x000000081f00780c */ /* 0x000fe40004f04270 */
[----:B------:R-:W-:Y:S02]  /*eb50*/  ISETP.GE.AND P1, PT, R22, 0xa, PT ;  /* 0x0000000a1600780c */ /* 0x000fe40003f26270 */
[----:B------:R-:W-:Y:S02]  /*eb60*/  ISETP.LT.OR P0, PT, R33, 0x9, P0 ;  /* 0x000000092100780c */ /* 0x000fe40000701670 */
[----:B------:R-:W-:Y:S02]  /*eb70*/  P2R R8, PR, RZ, 0x2 ;  /* 0x00000002ff087803 */ /* 0x000fe40000000000 */
[----:B------:R-:W-:Y:S02]  /*eb80*/  FSEL R20, R16, -INF , !P0 ;  /* 0xff80000010147808 */ /* 0x000fe40004000000 */
[----:B------:R-:W-:Y:S02]  /*eb90*/  ISETP.GT.AND P0, PT, R31, 0x9, !P1 ;  /* 0x000000091f00780c */ /* 0x000fe40004f04270 */
[C---:B------:R-:W-:Y:S02]  /*eba0*/  ISETP.GE.AND P1, PT, R22.reuse, 0x11, PT ;  /* 0x000000111600780c */ /* 0x040fe40003f26270 */
        /* <DEDUP_REMOVED lines=9> */
[----:B------:R-:W-:Y:S02]  /*ec40*/  ISETP.GE.AND P1, PT, R22, 0x19, PT ;  /* 0x000000191600780c */ /* 0x000fe40003f26270 */
[----:B------:R-:W-:Y:S02]  /*ec50*/  ISETP.LT.OR P0, PT, R33, 0x12, P0 ;  /* 0x000000122100780c */ /* 0x000fe40000701670 */
[----:B------:R-:W-:Y:S02]  /*ec60*/  P2R R24, PR, RZ, 0x2 ;  /* 0x00000002ff187803 */ /* 0x000fe40000000000 */
[----:B------:R-:W-:Y:S02]  /*ec70*/  FSEL R40, R18, -INF , !P0 ;  /* 0xff80000012287808 */ /* 0x000fe40004000000 */
[----:B------:R-:W-:Y:S01]  /*ec80*/  ISETP.GT.AND P0, PT, R31, 0x18, !P1 ;  /* 0x000000181f00780c */ /* 0x000fe20004f04270 */
[----:B------:R-:W1:Y:S01]  /*ec90*/  SHFL.IDX PT, R18, R30, 0x1, 0x1c1f ;  /* 0x003c1f001e127f89 */ /* 0x000e6200000e0000 */
        /* <DEDUP_REMOVED lines=11> */
[----:B------:R-:W-:Y:S01]  /*ed50*/  ISETP.LT.OR P0, PT, R33, 0x21, P0 ;  /* 0x000000212100780c */ /* 0x000fe20000701670 */
[--C-:B-1----:R-:W-:Y:S01]  /*ed60*/  IMAD.IADD R17, R28, 0x1, R18.reuse ;  /* 0x000000011c117824 */ /* 0x102fe200078e0212 */
[----:B------:R-:W-:Y:S02]  /*ed70*/  P2R R19, PR, RZ, 0x2 ;  /* 0x00000002ff137803 */ /* 0x000fe40000000000 */
[----:B------:R-:W-:Y:S02]  /*ed80*/  FSEL R175, R175, -INF , !P0 ;  /* 0xff800000afaf7808 */ /* 0x000fe40004000000 */
[----:B------:R-:W-:Y:S02]  /*ed90*/  ISETP.GT.AND P0, PT, R31, 0x21, !P1 ;  /* 0x000000211f00780c */ /* 0x000fe40004f04270 */
[----:B------:R-:W-:Y:S02]  /*eda0*/  ISETP.GE.AND P1, PT, R22, 0x29, PT ;  /* 0x000000291600780c */ /* 0x000fe40003f26270 */
[----:B------:R-:W-:Y:S02]  /*edb0*/  ISETP.LT.OR P0, PT, R33, 0x22, P0 ;  /* 0x000000222100780c */ /* 0x000fe40000701670 */
[----:B------:R-:W-:Y:S02]  /*edc0*/  P2R R32, PR, RZ, 0x4 ;  /* 0x00000004ff207803 */ /* 0x000fe40000000000 */
[----:B------:R-:W-:Y:S02]  /*edd0*/  FSEL R250, R250, -INF , !P0 ;  /* 0xff800000fafa7808 */ /* 0x000fe40004000000 */
[----:B------:R-:W-:Y:S04]  /*ede0*/  ISETP.GT.AND P0, PT, R31, 0x28, !P1 ;  /* 0x000000281f00780c */ /* 0x000fe80004f04270 */
[----:B------:R-:W-:Y:S04]  /*edf0*/  ISETP.LT.OR P0, PT, R33, 0x29, P0 ;  /* 0x000000292100780c */ /* 0x000fe80000701670 */
[----:B------:R-:W-:Y:S02]  /*ee00*/  FSEL R174, R174, -INF , !P0 ;  /* 0xff800000aeae7808 */ /* 0x000fe40004000000 */
[----:B------:R-:W-:Y:S04]  /*ee10*/  ISETP.GT.AND P0, PT, R31, RZ, !P2 ;  /* 0x000000ff1f00720c */ /* 0x000fe80005704270 */
[----:B------:R-:W-:Y:S04]  /*ee20*/  ISETP.LT.OR P0, PT, R33, 0x1, P0 ;  /* 0x000000012100780c */ /* 0x000fe80000701670 */
[----:B------:R-:W-:Y:S02]  /*ee30*/  FSEL R154, R154, -INF , !P0 ;  /* 0xff8000009a9a7808 */ /* 0x000fe40004000000 */
[----:B------:R-:W-:Y:S04]  /*ee40*/  ISETP.GE.AND P0, PT, R22, 0x2a, PT ;  /* 0x0000002a1600780c */ /* 0x000fe80003f06270 */
[----:B------:R-:W-:Y:S01]  /*ee50*/  ISETP.GT.AND P2, PT, R31, 0x29, !P0 ;  /* 0x000000291f00780c */ /* 0x000fe20004744270 */
[----:B------:R-:W-:Y:S03]  /*ee60*/  IMAD.IADD R31, R29, 0x1, R18 ;  /* 0x000000011d1f7824 */ /* 0x000fe600078e0212 */
        /* <DEDUP_REMOVED lines=19> */
.L_x_441:
[----:B------:R-:W-:Y:S04]  /*efa0*/  MOV R18, c[0x0][0x32c] ;  /* 0x0000cb0000127a02 */ /* 0x000fe80000000f00 */
[----:B------:R-:W-:Y:S11]  /*efb0*/  ISETP.NE.AND P2, PT, R18, 0x1, PT ;  /* 0x000000011200780c */ /* 0x000ff60003f45270 */
[----:B------:R-:W-:Y:S02]  /*efc0*/  @!UPT UIADD3 URZ, URZ, URZ, URZ ;  /* 0x0000003f3f3ff290 */ /* 0x000fe4000fffe03f */
[----:B------:R-:W-:Y:S05]  /*efd0*/  @P2 IMAD.HI.U32 R18, R22, c[0x0][0x330], RZ ;  /* 0x0000cc0016122a27 */ /* 0x000fea00078e00ff */
[----:B------:R-:W-:Y:S02]  /*efe0*/  @P2 SHF.R.U32.HI R22, RZ, c[0x0][0x334], R18 ;  /* 0x0000cd00ff162a19 */ /* 0x000fe40000011612 */
.L_x_442:
[----:B------:R-:W-:Y:S05]  /*eff0*/  BSYNC B0 ;  /* 0x0000000000007941 */ /* 0x000fea0003800000 */
.L_x_440:
[----:B------:R-:W-:Y:S05]  /*f000*/  IMAD R22, R22, c[0x0][0x32c], R9 ;  /* 0x0000cb0016167a24 */ /* 0x000fea00078e0209 */
[----:B------:R-:W-:Y:S02]  /*f010*/  IADD3 R18, R22, c[0x0][0x32c], RZ ;  /* 0x0000cb0016127a10 */ /* 0x000fe40007ffe0ff */
[----:B------:R-:W-:Y:S02]  /*f020*/  IMNMX R17, R17, R22, !PT ;  /* 0x0000001611117217 */ /* 0x000fe40007800200 */
[----:B------:R-:W-:Y:S02]  /*f030*/  IMNMX R31, R31, R18, PT ;  /* 0x000000121f1f7217 */ /* 0x000fe40003800200 */
.L_x_439:
        /* <DEDUP_REMOVED lines=21> */
[----:B------:R-:W-:Y:S01]  /*f190*/  FSEL R44, R4, -INF , !P2 ;  /* 0xff800000042c7808 */ /* 0x000fe20005000000 */
[----:B------:R-:W-:Y:S01]  /*f1a0*/  IMAD.IADD R4, R28, 0x1, R15 ;  /* 0x000000011c047824 */ /* 0x000fe200078e020f */
        /* <DEDUP_REMOVED lines=43> */
.L_x_445:
[----:B------:R-:W-:Y:S04]  /*f460*/  MOV R15, c[0x0][0x32c] ;  /* 0x0000cb00000f7a02 */ /* 0x000fe80000000f00 */
[----:B------:R-:W-:Y:S11]  /*f470*/  ISETP.NE.AND P2, PT, R15, 0x1, PT ;  /* 0x000000010f00780c */ /* 0x000ff60003f45270 */
[----:B------:R-:W-:Y:S02]  /*f480*/  @!UPT UIADD3 URZ, URZ, URZ, URZ ;  /* 0x0000003f3f3ff290 */ /* 0x000fe4000fffe03f */
[----:B------:R-:W-:Y:S05]  /*f490*/  @P2 IMAD.HI.U32 R15, R34, c[0x0][0x330], RZ ;  /* 0x0000cc00220f2a27 */ /* 0x000fea00078e00ff */
[----:B------:R-:W-:Y:S02]  /*f4a0*/  @P2 SHF.R.U32.HI R34, RZ, c[0x0][0x334], R15 ;  /* 0x0000cd00ff222a19 */ /* 0x000fe4000001160f */
.L_x_446:
[----:B------:R-:W-:Y:S05]  /*f4b0*/  BSYNC B0 ;  /* 0x0000000000007941 */ /* 0x000fea0003800000 */
.L_x_444:
[----:B------:R-:W-:Y:S05]  /*f4c0*/  IMAD R15, R34, c[0x0][0x32c], R9 ;  /* 0x0000cb00220f7a24 */ /* 0x000fea00078e0209 */
[----:B------:R-:W-:Y:S02]  /*f4d0*/  IADD3 R34, R15, c[0x0][0x32c], RZ ;  /* 0x0000cb000f227a10 */ /* 0x000fe40007ffe0ff */
[----:B------:R-:W-:Y:S02]  /*f4e0*/  IMNMX R4, R4, R15, !PT ;  /* 0x0000000f04047217 */ /* 0x000fe40007800200 */
[----:B------:R-:W-:Y:S02]  /*f4f0*/  IMNMX R5, R5, R34, PT ;  /* 0x0000002205057217 */ /* 0x000fe40003800200 */
.L_x_443:
[----:B------:R-:W-:Y:S04]  /*f500*/  ISETP.NE.AND P2, PT, R10, RZ, PT ;  /* 0x000000ff0a00720c */ /* 0x000fe80003f45270 */
[C---:B------:R-:W-:Y:S04]  /*f510*/  ISETP.GT.AND P2, PT, R4.reuse, 0x1, !P2 ;  /* 0x000000010400780c */ /* 0x040fe80005744270 */
        /* <DEDUP_REMOVED lines=8> */
[C---:B------:R-:W-:Y:S04]  /*f5a0*/  ISETP.LT.OR P2, PT, R5.reuse, 0xa, P2 ;  /* 0x0000000a0500780c */ /* 0x040fe80001741670 */
        /* <DEDUP_REMOVED lines=14> */
[C---:B------:R-:W-:Y:S04]  /*f690*/  ISETP.GT.AND P2, PT, R4.reuse, 0x19, !P2 ;  /* 0x000000190400780c */ /* 0x040fe80005744270 */
        /* <DEDUP_REMOVED lines=10> */
[----:B------:R-:W-:Y:S04]  /*f740*/  ISETP.GT.AND P2, PT, R4, 0x28, !P1 ;  /* 0x000000280400780c */ /* 0x000fe80004f44270 */
[----:B------:R-:W-:Y:S04]  /*f750*/  ISETP.LT.OR P2, PT, R5, 0x29, P2 ;  /* 0x000000290500780c */ /* 0x000fe80001741670 */
[----:B------:R-:W-:Y:S02]  /*f760*/  FSEL R165, R165, -INF , !P2 ;  /* 0xff800000a5a57808 */ /* 0x000fe40005000000 */
[----:B------:R-:W-:Y:S04]  /*f770*/  ISETP.NE.AND P2, PT, R32, RZ, PT ;  /* 0x000000ff2000720c */ /* 0x000fe80003f45270 */
[----:B------:R-:W-:Y:S04]  /*f780*/  ISETP.GT.AND P2, PT, R4, RZ, !P2 ;  /* 0x000000ff0400720c */ /* 0x000fe80005744270 */
[C---:B------:R-:W-:Y:S04]  /*f790*/  ISETP.LT.OR P2, PT, R5.reuse, 0x1, P2 ;  /* 0x000000010500780c */ /* 0x040fe80001741670 */
[----:B------:R-:W-:Y:S02]  /*f7a0*/  FSEL R31, R0, -INF , !P2 ;  /* 0xff800000001f7808 */ /* 0x000fe40005000000 */
[----:B------:R-:W1:Y:S01]  /*f7b0*/  SHFL.IDX PT, R0, R30, 0x3, 0x1c1f ;  /* 0x007c1f001e007f89 */ /* 0x000e6200000e0000 */
[----:B------:R-:W-:Y:S04]  /*f7c0*/  ISETP.GT.AND P2, PT, R4, 0x29, !P0 ;  /* 0x000000290400780c */ /* 0x000fe80004744270 */
        /* <DEDUP_REMOVED lines=20> */
.L_x_449:
[----:B------:R-:W-:Y:S04]  /*f910*/  MOV R0, c[0x0][0x32c] ;  /* 0x0000cb0000007a02 */ /* 0x000fe80000000f00 */
[----:B------:R-:W-:Y:S11]  /*f920*/  ISETP.NE.AND P2, PT, R0, 0x1, PT ;  /* 0x000000010000780c */ /* 0x000ff60003f45270 */
[----:B------:R-:W-:Y:S02]  /*f930*/  @!UPT UIADD3 URZ, URZ, URZ, URZ ;  /* 0x0000003f3f3ff290 */ /* 0x000fe4000fffe03f */
[----:B------:R-:W-:Y:S05]  /*f940*/  @P2 IMAD.HI.U32 R0, R4, c[0x0][0x330], RZ ;  /* 0x0000cc0004002a27 */ /* 0x000fea00078e00ff */
[----:B------:R-:W-:Y:S02]  /*f950*/  @P2 SHF.R.U32.HI R4, RZ, c[0x0][0x334], R0 ;  /* 0x0000cd00ff042a19 */ /* 0x000fe40000011600 */
.L_x_450:
[----:B------:R-:W-:Y:S05]  /*f960*/  BSYNC B0 ;  /* 0x0000000000007941 */ /* 0x000fea0003800000 */
.L_x_448:
[----:B------:R-:W-:Y:S05]  /*f970*/  IMAD R9, R4, c[0x0][0x32c], R9 ;  /* 0x0000cb0004097a24 */ /* 0x000fea00078e0209 */
[----:B------:R-:W-:Y:S02]  /*f980*/  IADD3 R0, R9, c[0x0][0x32c], RZ ;  /* 0x0000cb0009007a10 */ /* 0x000fe40007ffe0ff */
[----:B------:R-:W-:Y:S02]  /*f990*/  IMNMX R28, R28, R9, !PT ;  /* 0x000000091c1c7217 */ /* 0x000fe40007800200 */
[----:B------:R-:W-:Y:S02]  /*f9a0*/  IMNMX R29, R29, R0, PT ;  /* 0x000000001d1d7217 */ /* 0x000fe40003800200 */
.L_x_447:
[----:B------:R-:W-:Y:S01]  /*f9b0*/  ISETP.NE.AND P2, PT, R32, RZ, PT ;  /* 0x000000ff2000720c */ /* 0x000fe20003f45270 */
[----:B------:R-:W-:Y:S01]  /*f9c0*/  LDSM.16.MT88.4 R36, [R212+0x100] ;  /* 0x00010000d424783b */ /* 0x000fe20000004200 */
[----:B------:R-:W-:Y:S02]  /*f9d0*/  FMNMX.FTZ R5, R152, R150, !PT ;  /* 0x0000009698057209 */ /* 0x000fe40007810000 */
[----:B------:R-:W-:Y:S02]  /*f9e0*/  ISETP.GT.AND P2, PT, R28, RZ, !P2 ;  /* 0x000000ff1c00720c */ /* 0x000fe40005744270 */
[----:B------:R-:W-:Y:S02]  /*f9f0*/  FMNMX.FTZ R5, R22, R5, !PT ;  /* 0x0000000516057209 */ /* 0x000fe40007810000 */
[C---:B------:R-:W-:Y:S02]  /*fa00*/  ISETP.LT.OR P2, PT, R29.reuse, 0x1, P2 ;  /* 0x000000011d00780c */ /* 0x040fe40001741670 */
        /* <DEDUP_REMOVED lines=37> */
[----:B------:R-:W-:Y:S02]  /*fc60*/  FMNMX.FTZ R13, R197, R0, !PT ;  /* 0x00000000c50d7209 */ /* 0x000fe40007810000 */
[----:B------:R-:W-:Y:S01]  /*fc70*/  FSEL R252, R252, -INF , !P2 ;  /* 0xff800000fcfc7808 */ /* 0x000fe20005000000 */
[----:B------:R-:W1:Y:S01]  /*fc80*/  SHFL.BFLY PT, R4, R3, 0x2, 0x1f ;  /* 0x0c401f0003047f89 */ /* 0x000e6200000e0000 */
[----:B------:R-:W-:Y:S02]  /*fc90*/  ISETP.NE.AND P2, PT, R24, RZ, PT ;  /* 0x000000ff1800720c */ /* 0x000fe40003f45270 */
[----:B------:R-:W-:Y:S02]  /*fca0*/  FMNMX.FTZ R13, R248, R13, !PT ;  /* 0x0000000df80d7209 */ /* 0x000fe40007810000 */
[----:B------:R-:W-:Y:S02]  /*fcb0*/  ISETP.GT.AND P2, PT, R28, 0x18, !P2 ;  /* 0x000000181c00780c */ /* 0x000fe40005744270 */
[----:B------:R-:W-:Y:S02]  /*fcc0*/  FMNMX.FTZ R0, R31, R149, !PT ;  /* 0x000000951f007209 */ /* 0x000fe40007810000 */
[----:B------:R-:W-:Y:S02]  /*fcd0*/  ISETP.LT.OR P2, PT, R29, 0x19, P2 ;  /* 0x000000191d00780c */ /* 0x000fe40001741670 */
[----:B------:R-:W-:Y:S02]  /*fce0*/  FMNMX.FTZ R0, R17, R0, !PT ;  /* 0x0000000011007209 */ /* 0x000fe40007810000 */
[----:B------:R-:W-:Y:S02]  /*fcf0*/  FMNMX.FTZ R13, R246, R13, !PT ;  /* 0x0000000df60d7209 */ /* 0x000fe40007810000 */
[----:B------:R-:W-:Y:S02]  /*fd00*/  FSEL R251, R251, -INF , !P2 ;  /* 0xff800000fbfb7808 */ /* 0x000fe40005000000 */
[----:B------:R-:W-:Y:S02]  /*fd10*/  ISETP.NE.AND P2, PT, R23, RZ, PT ;  /* 0x000000ff1700720c */ /* 0x000fe40003f45270 */
[----:B------:R-:W-:Y:S02]  /*fd20*/  FMNMX.FTZ R13, R170, R13, !PT ;  /* 0x0000000daa0d7209 */ /* 0x000fe40007810000 */
[----:B------:R-:W-:Y:S02]  /*fd30*/  FMNMX.FTZ R0, R161, R0, !PT ;  /* 0x00000000a1007209 */ /* 0x000fe40007810000 */
[----:B------:R-:W-:Y:S02]  /*fd40*/  FMNMX.FTZ R5, R168, R13, !PT ;  /* 0x0000000da8057209 */ /* 0x000fe40007810000 */
[----:B------:R-:W-:Y:S02]  /*fd50*/  ISETP.GT.AND P2, PT, R28, 0x19, !P2 ;  /* 0x000000191c00780c */ /* 0x000fe40005744270 */
[----:B------:R-:W-:Y:S01]  /*fd60*/  FMNMX.FTZ R13, R15, R0, !PT ;  /* 0x000000000f0d7209 */ /* 0x000fe20007810000 */
[----:B------:R-:W2:Y:S01]  /*fd70*/  SHFL.BFLY PT, R2, R5, 0x2, 0x1f ;  /* 0x0c401f0005027f89 */ /* 0x000ea200000e0000 */
        /* <DEDUP_REMOVED lines=10> */
[----:B------:R-:W-:Y:S02]  /*fe20*/  FMNMX.FTZ R0, R169, R0, !PT ;  /* 0x00000000a9007209 */ /* 0x000fe40007810000 */
[----:B------:R-:W-:Y:S02]  /*fe30*/  ISETP.NE.AND P2, PT, R19, RZ, PT ;  /* 0x000000ff1300720c */ /* 0x000fe40003f45270 */
[----:B-1----:R-:W-:Y:S02]  /*fe40*/  FMNMX.FTZ R4, R3, R4, !PT ;  /* 0x0000000403047209 */ /* 0x002fe40007810000 */
[----:B------:R-:W-:Y:S02]  /*fe50*/  FMNMX.FTZ R0, R167, R0, !PT ;  /* 0x00000000a7007209 */ /* 0x000fe40007810000 */
[----:B------:R-:W-:Y:S01]  /*fe60*/  ISETP.GT.AND P2, PT, R28, 0x21, !P2 ;  /* 0x000000211c00780c */ /* 0x000fe20005744270 */
[----:B------:R-:W1:Y:S01]  /*fe70*/  SHFL.BFLY PT, R3, R4, 0x1, 0x1f ;  /* 0x0c201f0004037f89 */ /* 0x000e6200000e0000 */
[----:B------:R-:W-:Y:S02]  /*fe80*/  FMNMX.FTZ R0, R165, R0, !PT ;  /* 0x00000000a5007209 */ /* 0x000fe40007810000 */
[----:B------:R-:W-:Y:S02]  /*fe90*/  ISETP.LT.OR P2, PT, R29, 0x22, P2 ;  /* 0x000000221d00780c */ /* 0x000fe40001741670 */
[----:B--2---:R-:W-:Y:S02]  /*fea0*/  FMNMX.FTZ R2, R5, R2, !PT ;  /* 0x0000000205027209 */ /* 0x004fe40007810000 */
[----:B------:R-:W-:Y:S02]  /*feb0*/  FSEL R162, R6, -INF , !P2 ;  /* 0xff80000006a27808 */ /* 0x000fe40005000000 */
[----:B------:R-:W-:Y:S01]  /*fec0*/  FMNMX.FTZ R6, R163, R0, !PT ;  /* 0x00000000a3067209 */ /* 0x000fe20007810000 */
[----:B------:R-:W2:Y:S01]  /*fed0*/  SHFL.BFLY PT, R13, R2, 0x1, 0x1f ;  /* 0x0c201f00020d7f89 */ /* 0x000ea200000e0000 */
[----:B------:R-:W-:Y:S02]  /*fee0*/  FMNMX.FTZ R19, R9, R148, !PT ;  /* 0x0000009409137209 */ /* 0x000fe40007810000 */
[----:B------:R-:W-:Y:S02]  /*fef0*/  ISETP.GT.AND P1, PT, R28, 0x28, !P1 ;  /* 0x000000281c00780c */ /* 0x000fe40004f24270 */
[----:B------:R-:W-:Y:S02]  /*ff00*/  FMNMX.FTZ R19, R10, R19, !PT ;  /* 0x000000130a137209 */ /* 0x000fe40007810000 */
[C---:B------:R-:W-:Y:S01]  /*ff10*/  ISETP.LT.OR P1, PT, R29.reuse, 0x29, P1 ;  /* 0x000000291d00780c */ /* 0x040fe20000f21670 */
[----:B------:R-:W3:Y:S01]  /*ff20*/  SHFL.BFLY PT, R5, R6, 0x2, 0x1f ;  /* 0x0c401f0006057f89 */ /* 0x000ee200000e0000 */
[----:B------:R-:W-:Y:S02]  /*ff30*/  FMNMX.FTZ R19, R12, R19, !PT ;  /* 0x000000130c137209 */ /* 0x000fe40007810000 */
[----:B------:R-:W-:Y:S02]  /*ff40*/  ISETP.GT.AND P0, PT, R28, 0x29, !P0 ;  /* 0x000000291c00780c */ /* 0x000fe40004704270 */
[----:B------:R-:W-:Y:S02]  /*ff50*/  FMNMX.FTZ R0, R8, R19, !PT ;  /* 0x0000001308007209 */ /* 0x000fe40007810000 */
[----:B-1----:R-:W-:Y:S02]  /*ff60*/  FMNMX.FTZ R3, R4, R3, !PT ;  /* 0x0000000304037209 */ /* 0x002fe40007810000 */
[----:B------:R-:W-:Y:S02]  /*ff70*/  ISETP.LT.OR P0, PT, R29, 0x2a, P0 ;  /* 0x0000002a1d00780c */ /* 0x000fe40000701670 */
[C---:B------:R-:W-:Y:S01]  /*ff80*/  FSETP.NEU.FTZ.AND P2, PT, R3.reuse, -INF , PT ;  /* 0xff8000000300780b */ /* 0x040fe20003f5d000 */
[----:B------:R-:W-:Y:S01]  /*ff90*/  FMUL.FTZ R173, R3, c[0x0][0x2d0] ;  /* 0x0000b40003ad7a20 */ /* 0x000fe20000410000 */
[----:B------:R-:W-:Y:S02]  /*ffa0*/  FSEL R153, R7, -INF , !P0 ;  /* 0xff80000007997808 */ /* 0x000fe40004000000 */
[----:B--2---:R-:W-:Y:S02]  /*ffb0*/  FMNMX.FTZ R2, R2, R13, !PT ;  /* 0x0000000d02027209 */ /* 0x004fe40007810000 */
[----:B------:R-:W-:Y:S03]  /*ffc0*/  FSEL R173, R173, RZ, P2 ;  /* 0x000000ffadad7208 */ /* 0x000fe60001000000 */
[----:B------:R-:W-:Y:S02]  /*ffd0*/  FMUL.FTZ R171, R2, c[0x0][0x2d0] ;  /* 0x0000b40002ab7a20 */ /* 0x000fe40000410000 */
[--C-:B------:R-:W-:Y:S01]  /*ffe0*/  FFMA.FTZ R178, R160, c[0x0][0x2d0], -R173.reuse ;  /* 0x0000b400a0b27a23 */ /* 0x100fe200000108ad */
[----:B------:R-:W-:Y:S01]  /*fff0*/  FSEL R160, R11, -INF , !P1 ;  /* 0xff8000000ba07808 */ /* 0x000fe20004800000 */
[--C-:B------:R-:W-:Y:S01]  /*10000*/  FFMA.FTZ R177, R20, c[0x0][0x2d0], -R173.reuse ;  /* 0x0000b40014b17a23 */ /* 0x100fe200000108ad */
[----:B------:R-:W-:Y:S01]  /*10010*/  FMNMX.FTZ R11, R247, R0, !PT ;  /* 0x00000000f70b7209 */ /* 0x000fe20007810000 */
[--C-:B------:R-:W-:Y:S01]  /*10020*/  FFMA.FTZ R179, R154, c[0x0][0x2d0], -R173.reuse ;  /* 0x0000b4009ab37a23 */ /* 0x100fe200000108ad */
[----:B---3--:R-:W-:Y:S01]  /*10030*/  FMNMX.FTZ R6, R6, R5, !PT ;  /* 0x0000000506067209 */ /* 0x008fe20007810000 */
[--C-:B------:R-:W-:Y:S01]  /*10040*/  FFMA.FTZ R176, R16, c[0x0][0x2d0], -R173.reuse ;  /* 0x0000b40010b07a23 */ /* 0x100fe200000108ad */
[----:B------:R-:W-:Y:S01]  /*10050*/  FMNMX.FTZ R0, R252, R11, !PT ;  /* 0x0000000bfc007209 */ /* 0x000fe20007810000 */
[----:B------:R-:W-:Y:S01]  /*10060*/  MUFU.EX2 R178, R178 ;  /* 0x000000b200b27308 */ /* 0x000fe20000000800 */
[----:B------:R-:W-:Y:S01]  /*10070*/  FSETP.NEU.FTZ.AND P1, PT, R2, -INF , PT ;  /* 0xff8000000200780b */ /* 0x000fe20003f3d000 */
[----:B------:R-:W1:Y:S01]  /*10080*/  SHFL.BFLY PT, R5, R6, 0x1, 0x1f ;  /* 0x0c201f0006057f89 */ /* 0x000e6200000e0000 */
[----:B------:R-:W-:Y:S01]  /*10090*/  FMNMX.FTZ R0, R251, R0, !PT ;  /* 0x00000000fb007209 */ /* 0x000fe20007810000 */
[--C-:B------:R-:W-:Y:S01]  /*100a0*/  FFMA.FTZ R175, R175, c[0x0][0x2d0], -R173.reuse ;  /* 0x0000b400afaf7a23 */ /* 0x100fe200000108ad */
[----:B------:R-:W-:Y:S01]  /*100b0*/  FSEL R171, R171, RZ, P1 ;  /* 0x000000ffabab7208 */ /* 0x000fe20000800000 */
[--C-:B------:R-:W-:Y:S01]  /*100c0*/  FFMA.FTZ R174, R174, c[0x0][0x2d0], -R173.reuse ;  /* 0x0000b400aeae7a23 */ /* 0x100fe200000108ad */
[----:B------:R-:W-:Y:S01]  /*100d0*/  FMNMX.FTZ R11, R249, R0, !PT ;  /* 0x00000000f90b7209 */ /* 0x000fe20007810000 */
[----:B------:R-:W-:Y:S01]  /*100e0*/  FFMA.FTZ R190, R42, c[0x0][0x2d0], -R173 ;  /* 0x0000b4002abe7a23 */ /* 0x000fe200000108ad */
[----:B------:R-:W-:Y:S01]  /*100f0*/  FSEL R7, R2, RZ, P1 ;  /* 0x000000ff02077208 */ /* 0x000fe20000800000 */
[--C-:B------:R-:W-:Y:S01]  /*10100*/  FFMA.FTZ R155, R152, c[0x0][0x2d0], -R171.reuse ;  /* 0x0000b400989b7a23 */ /* 0x100fe200000108ab */
[----:B------:R-:W-:Y:S01]  /*10110*/  FMNMX.FTZ R11, R164, R11, !PT ;  /* 0x0000000ba40b7209 */ /* 0x000fe20007810000 */
[--C-:B------:R-:W-:Y:S01]  /*10120*/  FFMA.FTZ R154, R22, c[0x0][0x2d0], -R171.reuse ;  /* 0x0000b400169a7a23 */ /* 0x100fe200000108ab */
[----:B------:R-:W2:Y:S01]  /*10130*/  MUFU.EX2 R179, R179 ;  /* 0x000000b300b37308 */ /* 0x000ea20000000800 */
[----:B------:R-:W-:Y:S01]  /*10140*/  LDSM.16.MT88.4 R20, [R214+0x100] ;  /* 0x00010000d614783b */ /* 0x000fe20000004200 */
[----:B------:R-:W-:Y:S01]  /*10150*/  FMNMX.FTZ R11, R162, R11, !PT ;  /* 0x0000000ba20b7209 */ /* 0x000fe20007810000 */
[--C-:B------:R-:W-:Y:S02]  /*10160*/  FFMA.FTZ R183, R18, c[0x0][0x2d0], -R171.reuse ;  /* 0x0000b40012b77a23 */ /* 0x100fe400000108ab */
[--C-:B------:R-:W-:Y:S01]  /*10170*/  FFMA.FTZ R182, R14, c[0x0][0x2d0], -R171.reuse ;  /* 0x0000b4000eb67a23 */ /* 0x100fe200000108ab */
[----:B------:R-:W-:Y:S01]  /*10180*/  FMNMX.FTZ R0, R160, R11, !PT ;  /* 0x0000000ba0007209 */ /* 0x000fe20007810000 */
[----:B------:R-:W-:Y:S02]  /*10190*/  FFMA.FTZ R170, R170, c[0x0][0x2d0], -R171 ;  /* 0x0000b400aaaa7a23 */ /* 0x000fe400000108ab */
[----:B------:R-:W-:Y:S01]  /*101a0*/  FFMA.FTZ R191, R40, c[0x0][0x2d0], -R173 ;  /* 0x0000b40028bf7a23 */ /* 0x000fe200000108ad */
[----:B------:R-:W-:Y:S01]  /*101b0*/  FMNMX.FTZ R4, R153, R0, !PT ;  /* 0x0000000099047209 */ /* 0x000fe20007810000 */
[----:B------:R-:W-:Y:S01]  /*101c0*/  MUFU.EX2 R177, R177 ;  /* 0x000000b100b17308 */ /* 0x000fe20000000800 */
[--C-:B------:R-:W-:Y:S01]  /*101d0*/  FFMA.FTZ R192, R46, c[0x0][0x2d0], -R171.reuse ;  /* 0x0000b4002ec07a23 */ /* 0x100fe200000108ab */
[----:B-1----:R-:W-:Y:S01]  /*101e0*/  FMNMX.FTZ R0, R6, R5, !PT ;  /* 0x0000000506007209 */ /* 0x002fe20007810000 */
[----:B------:R-:W-:Y:S01]  /*101f0*/  FADD.FTZ R6, -R7, R150 ;  /* 0x0000009607067221 */ /* 0x000fe20000010100 */
[----:B------:R-:W1:Y:S01]  /*10200*/  SHFL.BFLY PT, R5, R4, 0x2, 0x1f ;  /* 0x0c401f0004057f89 */ /* 0x000e6200000e0000 */
[----:B------:R-:W-:Y:S01]  /*10210*/  FFMA.FTZ R193, R44, c[0x0][0x2d0], -R171 ;  /* 0x0000b4002cc17a23 */ /* 0x000fe200000108ab */
[C---:B------:R-:W-:Y:S01]  /*10220*/  FSETP.NEU.FTZ.AND P0, PT, R0.reuse, -INF , PT ;  /* 0xff8000000000780b */ /* 0x040fe20003f1d000 */
[----:B------:R-:W-:Y:S02]  /*10230*/  FMUL.FTZ R166, R0, c[0x0][0x2d0] ;  /* 0x0000b40000a67a20 */ /* 0x000fe40000410000 */
[----:B------:R-:W-:Y:S01]  /*10240*/  FMUL.FTZ R150, R6, c[0x0][0x2d0] ;  /* 0x0000b40006967a20 */ /* 0x000fe20000410000 */
[----:B------:R-:W3:Y:S01]  /*10250*/  MUFU.EX2 R176, R176 ;  /* 0x000000b000b07308 */ /* 0x000ee20000000800 */
[--C-:B------:R-:W-:Y:S01]  /*10260*/  FFMA.FTZ R194, R194, c[0x0][0x2d0], -R173.reuse ;  /* 0x0000b400c2c27a23 */ /* 0x100fe200000108ad */
[----:B------:R-:W-:Y:S01]  /*10270*/  FSEL R166, R166, RZ, P0 ;  /* 0x000000ffa6a67208 */ /* 0x000fe20000000000 */
[----:B------:R-:W-:Y:S01]  /*10280*/  FFMA.FTZ R195, R195, c[0x0][0x2d0], -R173 ;  /* 0x0000b400c3c37a23 */ /* 0x000fe200000108ad */
[----:B--2---:R-:W-:Y:S01]  /*10290*/  F2FP.PACK_AB R156, R178, R179 ;  /* 0x000000b3b29c723e */ /* 0x004fe200000000ff */
[--C-:B------:R-:W-:Y:S02]  /*102a0*/  FFMA.FTZ R196, R196, c[0x0][0x2d0], -R171.reuse ;  /* 0x0000b400c4c47a23 */ /* 0x100fe400000108ab */
[--C-:B------:R-:W-:Y:S02]  /*102b0*/  FFMA.FTZ R185, R161, c[0x0][0x2d0], -R166.reuse ;  /* 0x0000b400a1b97a23 */ /* 0x100fe400000108a6 */
[--C-:B------:R-:W-:Y:S01]  /*102c0*/  FFMA.FTZ R181, R31, c[0x0][0x2d0], -R166.reuse ;  /* 0x0000b4001fb57a23 */ /* 0x100fe200000108a6 */
[----:B------:R-:W2:Y:S01]  /*102d0*/  MUFU.EX2 R150, R150 ;  /* 0x0000009600967308 */ /* 0x000ea20000000800 */
[--C-:B------:R-:W-:Y:S02]  /*102e0*/  FFMA.FTZ R180, R17, c[0x0][0x2d0], -R166.reuse ;  /* 0x0000b40011b47a23 */ /* 0x100fe400000108a6 */
[--C-:B------:R-:W-:Y:S02]  /*102f0*/  FFMA.FTZ R184, R15, c[0x0][0x2d0], -R166.reuse ;  /* 0x0000b4000fb87a23 */ /* 0x100fe400000108a6 */
[--C-:B------:R-:W-:Y:S02]  /*10300*/  FFMA.FTZ R169, R169, c[0x0][0x2d0], -R166.reuse ;  /* 0x0000b400a9a97a23 */ /* 0x100fe400000108a6 */
[--C-:B------:R-:W-:Y:S01]  /*10310*/  FFMA.FTZ R167, R167, c[0x0][0x2d0], -R166.reuse ;  /* 0x0000b400a7a77a23 */ /* 0x100fe200000108a6 */
[----:B-1----:R-:W-:Y:S01]  /*10320*/  FMNMX.FTZ R5, R4, R5, !PT ;  /* 0x0000000504057209 */ /* 0x002fe20007810000 */
[--C-:B------:R-:W-:Y:S01]  /*10330*/  FFMA.FTZ R165, R165, c[0x0][0x2d0], -R166.reuse ;  /* 0x0000b400a5a57a23 */ /* 0x100fe200000108a6 */
[----:B------:R-:W-:Y:S01]  /*10340*/  FSEL R4, R3, RZ, P2 ;  /* 0x000000ff03047208 */ /* 0x000fe20001000000 */
[----:B------:R-:W-:Y:S01]  /*10350*/  MUFU.EX2 R155, R155 ;  /* 0x0000009b009b7308 */ /* 0x000fe20000000800 */
[----:B------:R-:W-:Y:S01]  /*10360*/  FFMA.FTZ R197, R197, c[0x0][0x2d0], -R171 ;  /* 0x0000b400c5c57a23 */ /* 0x000fe200000108ab */
[----:B------:R-:W1:Y:S01]  /*10370*/  SHFL.BFLY PT, R152, R5, 0x1, 0x1f ;  /* 0x0c201f0005987f89 */ /* 0x000e6200000e0000 */
[----:B---3--:R-:W-:Y:S01]  /*10380*/  F2FP.PACK_AB R158, R176, R177 ;  /* 0x000000b1b09e723e */ /* 0x008fe200000000ff */
[----:B------:R-:W-:Y:S02]  /*10390*/  FADD.FTZ R4, -R4, R151 ;  /* 0x0000009704047221 */ /* 0x000fe40000010100 */
[--C-:B------:R-:W-:Y:S02]  /*103a0*/  FFMA.FTZ R198, R198, c[0x0][0x2d0], -R166.reuse ;  /* 0x0000b400c6c67a23 */ /* 0x100fe400000108a6 */
[----:B------:R-:W-:Y:S01]  /*103b0*/  FMUL.FTZ R151, R4, c[0x0][0x2d0] ;  /* 0x0000b40004977a20 */ /* 0x000fe20000410000 */
[----:B------:R-:W-:Y:S01]  /*103c0*/  FSEL R4, R0, RZ, P0 ;  /* 0x000000ff00047208 */ /* 0x000fe20000000000 */
[----:B------:R-:W3:Y:S01]  /*103d0*/  MUFU.EX2 R154, R154 ;  /* 0x0000009a009a7308 */ /* 0x000ee20000000800 */
[----:B------:R-:W-:Y:S02]  /*103e0*/  FFMA.FTZ R199, R199, c[0x0][0x2d0], -R166 ;  /* 0x0000b400c7c77a23 */ /* 0x000fe400000108a6 */
[----:B--2---:R-:W-:Y:S02]  /*103f0*/  FMUL.FTZ R6, R150, R146 ;  /* 0x0000009296067220 */ /* 0x004fe40000410000 */
[----:B------:R-:W-:Y:S02]  /*10400*/  FADD.FTZ R4, -R4, R149 ;  /* 0x0000009504047221 */ /* 0x000fe40000010100 */
[----:B------:R-:W-:Y:S02]  /*10410*/  FMUL.FTZ R7, R150, R147 ;  /* 0x0000009396077220 */ /* 0x000fe40000410000 */
[----:B------:R-:W-:Y:S01]  /*10420*/  FMUL.FTZ R149, R4, c[0x0][0x2d0] ;  /* 0x0000b40004957a20 */ /* 0x000fe20000410000 */
[----:B------:R-:W2:Y:S01]  /*10430*/  MUFU.EX2 R151, R151 ;  /* 0x0000009700977308 */ /* 0x000ea20000000800 */
[C---:B------:R-:W-:Y:S02]  /*10440*/  FMUL.FTZ R18, R150.reuse, R134 ;  /* 0x0000008696127220 */ /* 0x040fe40000410000 */
[C---:B------:R-:W-:Y:S02]  /*10450*/  FMUL.FTZ R19, R150.reuse, R135 ;  /* 0x0000008796137220 */ /* 0x040fe40000410000 */
[C---:B------:R-:W-:Y:S01]  /*10460*/  FMUL.FTZ R34, R150.reuse, R118 ;  /* 0x0000007696227220 */ /* 0x040fe20000410000 */
[----:B-1----:R-:W-:Y:S01]  /*10470*/  FMNMX.FTZ R152, R5, R152, !PT ;  /* 0x0000009805987209 */ /* 0x002fe20007810000 */
[C---:B------:R-:W-:Y:S02]  /*10480*/  FMUL.FTZ R35, R150.reuse, R119 ;  /* 0x0000007796237220 */ /* 0x040fe40000410000 */
[----:B------:R-:W-:Y:S01]  /*10490*/  FMUL.FTZ R50, R150, R102 ;  /* 0x0000006696327220 */ /* 0x000fe20000410000 */
[C---:B------:R-:W-:Y:S01]  /*104a0*/  FSETP.NEU.FTZ.AND P0, PT, R152.reuse, -INF , PT ;  /* 0xff8000009800780b */ /* 0x040fe20003f1d000 */
[----:B------:R-:W-:Y:S01]  /*104b0*/  FMUL.FTZ R161, R152, c[0x0][0x2d0] ;  /* 0x0000b40098a17a20 */ /* 0x000fe20000410000 */
[----:B------:R-:W-:Y:S01]  /*104c0*/  MUFU.EX2 R183, R183 ;  /* 0x000000b700b77308 */ /* 0x000fe20000000800 */
[----:B------:R-:W-:Y:S01]  /*104d0*/  FMUL.FTZ R51, R150, R103 ;  /* 0x0000006796337220 */ /* 0x000fe20000410000 */
[----:B------:R-:W-:Y:S01]  /*104e0*/  FSEL R5, R152, RZ, P0 ;  /* 0x000000ff98057208 */ /* 0x000fe20000000000 */
[C---:B------:R-:W-:Y:S01]  /*104f0*/  FMUL.FTZ R54, R150.reuse, R54 ;  /* 0x0000003696367220 */ /* 0x040fe20000410000 */
[----:B------:R-:W-:Y:S01]  /*10500*/  FSEL R161, R161, RZ, P0 ;  /* 0x000000ffa1a17208 */ /* 0x000fe20000000000 */
[----:B------:R-:W-:Y:S01]  /*10510*/  FMUL.FTZ R55, R150, R55 ;  /* 0x0000003796377220 */ /* 0x000fe20000410000 */
[----:B---3--:R-:W-:Y:S01]  /*10520*/  F2FP.PACK_AB R157, R154, R155 ;  /* 0x0000009b9a9d723e */ /* 0x008fe200000000ff */
[----:B------:R-:W-:Y:S01]  /*10530*/  FADD.FTZ R5, -R5, R148 ;  /* 0x0000009405057221 */ /* 0x000fe20000010100 */
[----:B------:R-:W-:Y:S01]  /*10540*/  ISETP.GT.AND P0, PT, R238, R219, PT ;  /* 0x000000dbee00720c */ /* 0x000fe20003f04270 */
[--C-:B------:R-:W-:Y:S01]  /*10550*/  FFMA.FTZ R187, R12, c[0x0][0x2d0], -R161.reuse ;  /* 0x0000b4000cbb7a23 */ /* 0x100fe200000108a1 */
[----:B------:R-:W1:Y:S01]  /*10560*/  MUFU.EX2 R182, R182 ;  /* 0x000000b600b67308 */ /* 0x000e620000000800 */
[--C-:B------:R-:W-:Y:S01]  /*10570*/  FFMA.FTZ R189, R9, c[0x0][0x2d0], -R161.reuse ;  /* 0x0000b40009bd7a23 */ /* 0x100fe200000108a1 */
[----:B------:R-:W-:Y:S01]  /*10580*/  IADD3 R238, R238, -0x1, RZ ;  /* 0xffffffffeeee7810 */ /* 0x000fe20007ffe0ff */
[--C-:B------:R-:W-:Y:S02]  /*10590*/  FFMA.FTZ R188, R10, c[0x0][0x2d0], -R161.reuse ;  /* 0x0000b4000abc7a23 */ /* 0x100fe400000108a1 */
[--C-:B------:R-:W-:Y:S02]  /*105a0*/  FFMA.FTZ R186, R8, c[0x0][0x2d0], -R161.reuse ;  /* 0x0000b40008ba7a23 */ /* 0x100fe400000108a1 */
[----:B------:R-:W-:Y:S02]  /*105b0*/  FMUL.FTZ R8, R5, c[0x0][0x2d0] ;  /* 0x0000b40005087a20 */ /* 0x000fe40000410000 */
[C---:B--2---:R-:W-:Y:S01]  /*105c0*/  FMUL.FTZ R4, R151.reuse, R144 ;  /* 0x0000009097047220 */ /* 0x044fe20000410000 */
[----:B------:R-:W2:Y:S01]  /*105d0*/  MUFU.EX2 R149, R149 ;  /* 0x0000009500957308 */ /* 0x000ea20000000800 */
[C---:B------:R-:W-:Y:S02]  /*105e0*/  FMUL.FTZ R5, R151.reuse, R145 ;  /* 0x0000009197057220 */ /* 0x040fe40000410000 */
[C---:B------:R-:W-:Y:S02]  /*105f0*/  FMUL.FTZ R16, R151.reuse, R132 ;  /* 0x0000008497107220 */ /* 0x040fe40000410000 */
[C---:B------:R-:W-:Y:S02]  /*10600*/  FMUL.FTZ R17, R151.reuse, R133 ;  /* 0x0000008597117220 */ /* 0x040fe40000410000 */
[----:B------:R-:W-:Y:S01]  /*10610*/  LDSM.16.MT88.4 R132, [R214+0x900] ;  /* 0x00090000d684783b */ /* 0x000fe20000004200 */
[C---:B------:R-:W-:Y:S02]  /*10620*/  FMUL.FTZ R32, R151.reuse, R116 ;  /* 0x0000007497207220 */ /* 0x040fe40000410000 */
[----:B------:R3:W4:Y:S01]  /*10630*/  MUFU.EX2 R148, R8 ;  /* 0x0000000800947308 */ /* 0x0007220000000800 */
[C---:B------:R-:W-:Y:S02]  /*10640*/  FMUL.FTZ R33, R151.reuse, R117 ;  /* 0x0000007597217220 */ /* 0x040fe40000410000 */
[C---:B------:R-:W-:Y:S01]  /*10650*/  FMUL.FTZ R48, R151.reuse, R100 ;  /* 0x0000006497307220 */ /* 0x040fe20000410000 */
[----:B-1----:R-:W-:Y:S01]  /*10660*/  F2FP.PACK_AB R159, R182, R183 ;  /* 0x000000b7b69f723e */ /* 0x002fe200000000ff */
[----:B------:R-:W-:Y:S01]  /*10670*/  LDSM.16.MT88.4 R116, [R214+0x1100] ;  /* 0x00110000d674783b */ /* 0x000fe20000004200 */
[C---:B------:R-:W-:Y:S02]  /*10680*/  FMUL.FTZ R49, R151.reuse, R101 ;  /* 0x0000006597317220 */ /* 0x040fe40000410000 */
[----:B------:R-:W-:Y:S02]  /*10690*/  FFMA.FTZ R164, R164, c[0x0][0x2d0], -R161 ;  /* 0x0000b400a4a47a23 */ /* 0x000fe400000108a1 */
[----:B------:R-:W-:Y:S01]  /*106a0*/  MUFU.EX2 R181, R181 ;  /* 0x000000b500b57308 */ /* 0x000fe20000000800 */
[-C--:B------:R-:W-:Y:S01]  /*106b0*/  HMMA.16816.F32 R4, R156, R20.reuse, R4 ;  /* 0x000000149c04723c */ /* 0x080fe20000001804 */
[----:B------:R-:W-:Y:S01]  /*106c0*/  FMUL.FTZ R52, R151, R52 ;  /* 0x0000003497347220 */ /* 0x000fe20000410000 */
[----:B------:R-:W-:Y:S01]  /*106d0*/  LDSM.16.MT88.4 R100, [R214+0x1900] ;  /* 0x00190000d664783b */ /* 0x000fe20000004200 */
[C---:B--2---:R-:W-:Y:S02]  /*106e0*/  FMUL.FTZ R9, R149.reuse, R141 ;  /* 0x0000008d95097220 */ /* 0x044fe40000410000 */
[C---:B------:R-:W-:Y:S02]  /*106f0*/  FMUL.FTZ R12, R149.reuse, R136 ;  /* 0x00000088950c7220 */ /* 0x040fe40000410000 */
[C---:B------:R-:W-:Y:S02]  /*10700*/  FMUL.FTZ R13, R149.reuse, R137 ;  /* 0x00000089950d7220 */ /* 0x040fe40000410000 */
[----:B------:R-:W1:Y:S03]  /*10710*/  MUFU.EX2 R180, R180 ;  /* 0x000000b400b47308 */ /* 0x000e660000000800 */
[C---:B------:R-:W-:Y:S02]  /*10720*/  FMUL.FTZ R40, R149.reuse, R108 ;  /* 0x0000006c95287220 */ /* 0x040fe40000410000 */
[C---:B---3--:R-:W-:Y:S02]  /*10730*/  FMUL.FTZ R8, R149.reuse, R140 ;  /* 0x0000008c95087220 */ /* 0x048fe40000410000 */
[C---:B----4-:R-:W-:Y:S02]  /*10740*/  FMUL.FTZ R10, R148.reuse, R142 ;  /* 0x0000008e940a7220 */ /* 0x050fe40000410000 */
[C---:B------:R-:W-:Y:S01]  /*10750*/  FMUL.FTZ R11, R148.reuse, R143 ;  /* 0x0000008f940b7220 */ /* 0x040fe20000410000 */
[----:B------:R-:W-:Y:S01]  /*10760*/  MUFU.EX2 R185, R185 ;  /* 0x000000b900b97308 */ /* 0x000fe20000000800 */
[C---:B------:R-:W-:Y:S02]  /*10770*/  FMUL.FTZ R14, R148.reuse, R138 ;  /* 0x0000008a940e7220 */ /* 0x040fe40000410000 */
[C---:B------:R-:W-:Y:S02]  /*10780*/  FMUL.FTZ R15, R148.reuse, R139 ;  /* 0x0000008b940f7220 */ /* 0x040fe40000410000 */
[C---:B------:R-:W-:Y:S02]  /*10790*/  FMUL.FTZ R41, R149.reuse, R109 ;  /* 0x0000006d95297220 */ /* 0x040fe40000410000 */
[C---:B------:R-:W-:Y:S02]  /*107a0*/  FMUL.FTZ R42, R148.reuse, R110 ;  /* 0x0000006e942a7220 */ /* 0x040fe40000410000 */
[----:B------:R-:W-:Y:S01]  /*107b0*/  FMUL.FTZ R43, R148, R111 ;  /* 0x0000006f942b7220 */ /* 0x000fe20000410000 */
[----:B------:R-:W2:Y:S01]  /*107c0*/  MUFU.EX2 R184, R184 ;  /* 0x000000b800b87308 */ /* 0x000ea20000000800 */
[----:B------:R-:W-:Y:S01]  /*107d0*/  LDSM.16.MT88.4 R108, [R214+0x500] ;  /* 0x00050000d66c783b */ /* 0x000fe20000004200 */
[C---:B------:R-:W-:Y:S01]  /*107e0*/  FMUL.FTZ R44, R149.reuse, R104 ;  /* 0x00000068952c7220 */ /* 0x040fe20000410000 */
[----:B-1----:R-:W-:Y:S01]  /*107f0*/  F2FP.PACK_AB R144, R180, R181 ;  /* 0x000000b5b490723e */ /* 0x002fe200000000ff */
[C---:B------:R-:W-:Y:S02]  /*10800*/  FMUL.FTZ R45, R149.reuse, R105 ;  /* 0x00000069952d7220 */ /* 0x040fe40000410000 */
[C---:B------:R-:W-:Y:S02]  /*10810*/  FMUL.FTZ R46, R148.reuse, R106 ;  /* 0x0000006a942e7220 */ /* 0x040fe40000410000 */
[C---:B------:R-:W-:Y:S02]  /*10820*/  FMUL.FTZ R47, R148.reuse, R107 ;  /* 0x0000006b942f7220 */ /* 0x040fe40000410000 */
[----:B------:R-:W-:Y:S01]  /*10830*/  MUFU.EX2 R189, R189 ;  /* 0x000000bd00bd7308 */ /* 0x000fe20000000800 */
[----:B------:R-:W-:Y:S01]  /*10840*/  LDSM.16.MT88.4 R104, [R212+0x1900] ;  /* 0x00190000d468783b */ /* 0x000fe20000004200 */
[C---:B------:R-:W-:Y:S02]  /*10850*/  FMUL.FTZ R24, R149.reuse, R124 ;  /* 0x0000007c95187220 */ /* 0x040fe40000410000 */
[C---:B------:R-:W-:Y:S02]  /*10860*/  FMUL.FTZ R25, R149.reuse, R125 ;  /* 0x0000007d95197220 */ /* 0x040fe40000410000 */
[C---:B------:R-:W-:Y:S02]  /*10870*/  FMUL.FTZ R26, R148.reuse, R126 ;  /* 0x0000007e941a7220 */ /* 0x040fe40000410000 */
[C---:B------:R-:W-:Y:S02]  /*10880*/  FMUL.FTZ R27, R148.reuse, R127 ;  /* 0x0000007f941b7220 */ /* 0x040fe40000410000 */
[----:B------:R-:W1:Y:S01]  /*10890*/  MUFU.EX2 R188, R188 ;  /* 0x000000bc00bc7308 */ /* 0x000e620000000800 */
[----:B------:R-:W-:Y:S02]  /*108a0*/  FMUL.FTZ R28, R149, R120 ;  /* 0x00000078951c7220 */ /* 0x000fe40000410000 */
[----:B------:R-:W-:Y:S01]  /*108b0*/  FMUL.FTZ R30, R148, R122 ;  /* 0x0000007a941e7220 */ /* 0x000fe20000410000 */
[----:B--2---:R-:W-:Y:S01]  /*108c0*/  F2FP.PACK_AB R146, R184, R185 ;  /* 0x000000b9b892723e */ /* 0x004fe200000000ff */
[C---:B------:R-:W-:Y:S02]  /*108d0*/  FMUL.FTZ R31, R148.reuse, R123 ;  /* 0x0000007b941f7220 */ /* 0x040fe40000410000 */
[----:B------:R-:W-:Y:S02]  /*108e0*/  FMUL.FTZ R53, R151, R53 ;  /* 0x0000003597357220 */ /* 0x000fe40000410000 */
        /* <DEDUP_REMOVED lines=8> */
[C---:B------:R-:W-:Y:S02]  /*10970*/  FMUL.FTZ R62, R148.reuse, R62 ;  /* 0x0000003e943e7220 */ /* 0x040fe40000410000 */
[----:B------:R-:W-:Y:S01]  /*10980*/  FMUL.FTZ R63, R148, R63 ;  /* 0x0000003f943f7220 */ /* 0x000fe20000410000 */
[----:B-1----:R-:W-:Y:S01]  /*10990*/  F2FP.PACK_AB R145, R188, R189 ;  /* 0x000000bdbc91723e */ /* 0x002fe200000000ff */
[C---:B------:R-:W-:Y:S02]  /*109a0*/  FMUL.FTZ R64, R151.reuse, R64 ;  /* 0x0000004097407220 */ /* 0x040fe40000410000 */
[----:B------:R-:W-:Y:S02]  /*109b0*/  FMUL.FTZ R65, R151, R65 ;  /* 0x0000004197417220 */ /* 0x000fe40000410000 */
[C---:B------:R-:W-:Y:S01]  /*109c0*/  FMUL.FTZ R66, R150.reuse, R66 ;  /* 0x0000004296427220 */ /* 0x040fe20000410000 */
[----:B------:R-:W-:Y:S01]  /*109d0*/  MUFU.EX2 R124, R175 ;  /* 0x000000af007c7308 */ /* 0x000fe20000000800 */
[----:B------:R-:W-:Y:S02]  /*109e0*/  FMUL.FTZ R67, R150, R67 ;  /* 0x0000004396437220 */ /* 0x000fe40000410000 */
[--C-:B------:R-:W-:Y:S02]  /*109f0*/  FFMA.FTZ R244, R244, c[0x0][0x2d0], -R166.reuse ;  /* 0x0000b400f4f47a23 */ /* 0x100fe400000108a6 */
[--C-:B------:R-:W-:Y:S02]  /*10a00*/  FFMA.FTZ R245, R245, c[0x0][0x2d0], -R166.reuse ;  /* 0x0000b400f5f57a23 */ /* 0x100fe400000108a6 */
[----:B------:R-:W-:Y:S02]  /*10a10*/  FFMA.FTZ R166, R163, c[0x0][0x2d0], -R166 ;  /* 0x0000b400a3a67a23 */ /* 0x000fe400000108a6 */
[--C-:B------:R-:W-:Y:S01]  /*10a20*/  FFMA.FTZ R250, R250, c[0x0][0x2d0], -R173.reuse ;  /* 0x0000b400fafa7a23 */ /* 0x100fe200000108ad */
[----:B------:R-:W-:Y:S01]  /*10a30*/  MUFU.EX2 R120, R174 ;  /* 0x000000ae00787308 */ /* 0x000fe20000000800 */
[----:B------:R-:W-:Y:S02]  /*10a40*/  FFMA.FTZ R173, R172, c[0x0][0x2d0], -R173 ;  /* 0x0000b400acad7a23 */ /* 0x000fe400000108ad */
[--C-:B------:R-:W-:Y:S01]  /*10a50*/  FFMA.FTZ R248, R248, c[0x0][0x2d0], -R171.reuse ;  /* 0x0000b400f8f87a23 */ /* 0x100fe200000108ab */
[----:B--2---:R-:W-:Y:S01]  /*10a60*/  F2FP.PACK_AB R147, R186, R187 ;  /* 0x000000bbba93723e */ /* 0x004fe200000000ff */
[--C-:B------:R-:W-:Y:S02]  /*10a70*/  FFMA.FTZ R246, R246, c[0x0][0x2d0], -R171.reuse ;  /* 0x0000b400f6f67a23 */ /* 0x100fe400000108ab */
[----:B------:R-:W-:Y:S02]  /*10a80*/  FFMA.FTZ R171, R168, c[0x0][0x2d0], -R171 ;  /* 0x0000b400a8ab7a23 */ /* 0x000fe400000108ab */
[C---:B------:R-:W-:Y:S01]  /*10a90*/  FMUL.FTZ R29, R149.reuse, R121 ;  /* 0x00000079951d7220 */ /* 0x040fe20000410000 */
[----:B------:R1:W-:Y:S01]  /*10aa0*/  MUFU.EX2 R136, R173 ;  /* 0x000000ad00887308 */ /* 0x0003e20000000800 */
[C---:B------:R-:W-:Y:S01]  /*10ab0*/  HMMA.16816.F32 R8, R144.reuse, R20, R8 ;  /* 0x000000149008723c */ /* 0x040fe20000001808 */
[C---:B------:R-:W-:Y:S02]  /*10ac0*/  FMUL.FTZ R72, R149.reuse, R72 ;  /* 0x0000004895487220 */ /* 0x040fe40000410000 */
[----:B------:R-:W-:Y:S02]  /*10ad0*/  FMUL.FTZ R73, R149, R73 ;  /* 0x0000004995497220 */ /* 0x000fe40000410000 */
[C---:B------:R-:W-:Y:S02]  /*10ae0*/  FMUL.FTZ R74, R148.reuse, R74 ;  /* 0x0000004a944a7220 */ /* 0x040fe40000410000 */
        /* <DEDUP_REMOVED lines=28> */
[C---:B------:R-:W-:Y:S01]  /*10cb0*/  FMUL.FTZ R37, R151.reuse, R113 ;  /* 0x0000007197257220 */ /* 0x040fe20000410000 */
[----:B-1----:R-:W-:Y:S01]  /*10cc0*/  LDSM.16.MT88.4 R168, [R212+0x1500] ;  /* 0x00150000d4a8783b */ /* 0x002fe20000004200 */
[C---:B------:R-:W-:Y:S02]  /*10cd0*/  FMUL.FTZ R94, R148.reuse, R94 ;  /* 0x0000005e945e7220 */ /* 0x040fe40000410000 */
[C---:B------:R-:W-:Y:S01]  /*10ce0*/  HMMA.16816.F32 R32, R156.reuse, R38, R32 ;  /* 0x000000269c20723c */ /* 0x040fe20000001820 */
[----:B------:R-:W-:Y:S03]  /*10cf0*/  FMUL.FTZ R95, R148, R95 ;  /* 0x0000005f945f7220 */ /* 0x000fe60000410000 */
[C---:B------:R-:W-:Y:S01]  /*10d00*/  FMUL.FTZ R96, R151.reuse, R96 ;  /* 0x0000006097607220 */ /* 0x040fe20000410000 */
[----:B------:R-:W-:Y:S01]  /*10d10*/  MUFU.EX2 R139, R166 ;  /* 0x000000a6008b7308 */ /* 0x000fe20000000800 */
[C---:B------:R-:W-:Y:S02]  /*10d20*/  FMUL.FTZ R97, R151.reuse, R97 ;  /* 0x0000006197617220 */ /* 0x040fe40000410000 */
[C---:B------:R-:W-:Y:S04]  /*10d30*/  FMUL.FTZ R38, R150.reuse, R114 ;  /* 0x0000007296267220 */ /* 0x040fe80000410000 */
[C---:B------:R-:W-:Y:S02]  /*10d40*/  FMUL.FTZ R39, R150.reuse, R115 ;  /* 0x0000007396277220 */ /* 0x040fe40000410000 */
[----:B------:R-:W1:Y:S01]  /*10d50*/  LDSM.16.MT88.4 R112, [R212+0xd00] ;  /* 0x000d0000d470783b */ /* 0x000e620000004200 */
[----:B------:R3:W-:Y:S01]  /*10d60*/  MUFU.EX2 R126, R164 ;  /* 0x000000a4007e7308 */ /* 0x0007e20000000800 */
[C---:B------:R-:W-:Y:S02]  /*10d70*/  FMUL.FTZ R98, R150.reuse, R98 ;  /* 0x0000006296627220 */ /* 0x040fe40000410000 */
[C---:B------:R-:W-:Y:S01]  /*10d80*/  FMUL.FTZ R99, R150.reuse, R99 ;  /* 0x0000006396637220 */ /* 0x040fe20000410000 */
        /* <DEDUP_REMOVED lines=16> */
[----:B------:R-:W-:Y:S02]  /*10e90*/  FMUL.FTZ R85, R151, R85 ;  /* 0x0000005597557220 */ /* 0x000fe40000410000 */
[----:B------:R-:W-:Y:S01]  /*10ea0*/  MUFU.EX2 R192, R192 ;  /* 0x000000c000c07308 */ /* 0x000fe20000000800 */
[C---:B------:R-:W-:Y:S02]  /*10eb0*/  FMUL.FTZ R86, R150.reuse, R86 ;  /* 0x0000005696567220 */ /* 0x040fe40000410000 */
[----:B------:R-:W-:Y:S02]  /*10ec0*/  FMUL.FTZ R87, R150, R87 ;  /* 0x0000005796577220 */ /* 0x000fe40000410000 */
[--C-:B------:R-:W-:Y:S01]  /*10ed0*/  FFMA.FTZ R247, R247, c[0x0][0x2d0], -R161.reuse ;  /* 0x0000b400f7f77a23 */ /* 0x100fe200000108a1 */
[-C--:B-1----:R-:W-:Y:S03]  /*10ee0*/  HMMA.16816.F32 R52, R156, R112.reuse, R52 ;  /* 0x000000709c34723c */ /* 0x082fe60000001834 */
[--C-:B------:R-:W-:Y:S01]  /*10ef0*/  FFMA.FTZ R252, R252, c[0x0][0x2d0], -R161.reuse ;  /* 0x0000b400fcfc7a23 */ /* 0x100fe200000108a1 */
[----:B------:R-:W1:Y:S01]  /*10f00*/  MUFU.EX2 R193, R193 ;  /* 0x000000c100c17308 */ /* 0x000e620000000800 */
[--C-:B------:R-:W-:Y:S02]  /*10f10*/  FFMA.FTZ R251, R251, c[0x0][0x2d0], -R161.reuse ;  /* 0x0000b400fbfb7a23 */ /* 0x100fe400000108a1 */
[--C-:B------:R-:W-:Y:S02]  /*10f20*/  FFMA.FTZ R249, R249, c[0x0][0x2d0], -R161.reuse ;  /* 0x0000b400f9f97a23 */ /* 0x100fe400000108a1 */
[--C-:B------:R-:W-:Y:S01]  /*10f30*/  FFMA.FTZ R162, R162, c[0x0][0x2d0], -R161.reuse ;  /* 0x0000b400a2a27a23 */ /* 0x100fe200000108a1 */
[C---:B------:R-:W-:Y:S02]  /*10f40*/  HMMA.16816.F32 R56, R144.reuse, R112, R56 ;  /* 0x000000709038723c */ /* 0x040fe40000001838 */
[--C-:B------:R-:W-:Y:S02]  /*10f50*/  FFMA.FTZ R160, R160, c[0x0][0x2d0], -R161.reuse ;  /* 0x0000b400a0a07a23 */ /* 0x100fe400000108a1 */
[----:B------:R-:W-:Y:S01]  /*10f60*/  MUFU.EX2 R194, R194 ;  /* 0x000000c200c27308 */ /* 0x000fe20000000800 */
[----:B------:R-:W-:Y:S02]  /*10f70*/  FFMA.FTZ R161, R153, c[0x0][0x2d0], -R161 ;  /* 0x0000b40099a17a23 */ /* 0x000fe400000108a1 */
[----:B------:R-:W-:Y:S01]  /*10f80*/  FFMA.FTZ R179, R151, R234, R179 ;  /* 0x000000ea97b37223 */ /* 0x000fe200000100b3 */
[-C--:B------:R-:W-:Y:S01]  /*10f90*/  HMMA.16816.F32 R60, R144, R114.reuse, R60 ;  /* 0x00000072903c723c */ /* 0x080fe2000000183c */
[----:B------:R-:W-:Y:S03]  /*10fa0*/  MOV R151, R3 ;  /* 0x0000000300977202 */ /* 0x000fe60000000f00 */
[----:B------:R-:W-:Y:S01]  /*10fb0*/  FFMA.FTZ R155, R150, R235, R155 ;  /* 0x000000eb969b7223 */ /* 0x000fe2000001009b */
[----:B------:R-:W-:Y:S01]  /*10fc0*/  MOV R150, R2 ;  /* 0x0000000200967202 */ /* 0x000fe20000000f00 */
[----:B------:R-:W3:Y:S01]  /*10fd0*/  MUFU.EX2 R195, R195 ;  /* 0x000000c300c37308 */ /* 0x000ee20000000800 */
[----:B------:R-:W-:Y:S01]  /*10fe0*/  FFMA.FTZ R181, R149, R232, R181 ;  /* 0x000000e895b57223 */ /* 0x000fe200000100b5 */
[C---:B------:R-:W-:Y:S01]  /*10ff0*/  HMMA.16816.F32 R64, R156.reuse, R114, R64 ;  /* 0x000000729c40723c */ /* 0x040fe20000001840 */
[----:B------:R-:W4:Y:S03]  /*11000*/  LDSM.16.MT88.4 R112, [R212+0x500] ;  /* 0x00050000d470783b */ /* 0x000f260000004200 */
[----:B------:R-:W-:Y:S01]  /*11010*/  FFMA.FTZ R189, R148, R233, R189 ;  /* 0x000000e994bd7223 */ /* 0x000fe200000100bd */
[----:B------:R-:W-:Y:S01]  /*11020*/  MOV R149, R0 ;  /* 0x0000000000957202 */ /* 0x000fe20000000f00 */
[----:B------:R-:W-:Y:S01]  /*11030*/  FADD.FTZ R178, R178, R179 ;  /* 0x000000b3b2b27221 */ /* 0x000fe20000010000 */
[----:B------:R-:W-:Y:S01]  /*11040*/  MOV R148, R152 ;  /* 0x0000009800947202 */ /* 0x000fe20000000f00 */
[-C--:B------:R-:W-:Y:S01]  /*11050*/  HMMA.16816.F32 R68, R156, R100.reuse, R68 ;  /* 0x000000649c44723c */ /* 0x080fe20000001844 */
[----:B------:R-:W-:Y:S03]  /*11060*/  MUFU.EX2 R196, R196 ;  /* 0x000000c400c47308 */ /* 0x000fe60000000800 */
[----:B------:R-:W-:Y:S02]  /*11070*/  FADD.FTZ R154, R154, R155 ;  /* 0x0000009b9a9a7221 */ /* 0x000fe40000010000 */
[----:B------:R-:W-:Y:S02]  /*11080*/  FADD.FTZ R180, R180, R181 ;  /* 0x000000b5b4b47221 */ /* 0x000fe40000010000 */
        /* <DEDUP_REMOVED lines=32> */
[----:B-1----:R-:W-:Y:S03]  /*11290*/  F2FP.PACK_AB R104, R199, R198 ;  /* 0x000000c6c768723e */ /* 0x002fe600000000ff */
[----:B------:R-:W-:Y:S02]  /*112a0*/  FADD.FTZ R198, R198, R185 ;  /* 0x000000b9c6c67221 */ /* 0x000fe40000010000 */
[----:B------:R-:W-:Y:S01]  /*112b0*/  FADD.FTZ R197, R197, R196 ;  /* 0x000000c4c5c57221 */ /* 0x000fe20000010000 */
[----:B------:R-:W-:Y:S01]  /*112c0*/  MUFU.EX2 R247, R247 ;  /* 0x000000f700f77308 */ /* 0x000fe20000000800 */
[-C--:B------:R-:W-:Y:S01]  /*112d0*/  HMMA.16816.F32 R4, R100, R108.reuse, R4 ;  /* 0x0000006c6404723c */ /* 0x080fe20000001804 */
[----:B------:R-:W-:Y:S03]  /*112e0*/  F2FP.PACK_AB R158, R136, R120 ;  /* 0x00000078889e723e */ /* 0x000fe600000000ff */
[----:B------:R-:W-:Y:S01]  /*112f0*/  F2FP.PACK_AB R159, R138, R122 ;  /* 0x0000007a8a9f723e */ /* 0x000fe200000000ff */
[----:B------:R-:W-:Y:S04]  /*11300*/  FADD.FTZ R199, R199, R198 ;  /* 0x000000c6c7c77221 */ /* 0x000fe80000010000 */
[----:B------:R-:W1:Y:S03]  /*11310*/  MUFU.EX2 R252, R252 ;  /* 0x000000fc00fc7308 */ /* 0x000e660000000800 */
[C---:B--2---:R-:W-:Y:S01]  /*11320*/  F2FP.PACK_AB R106, R245.reuse, R244 ;  /* 0x000000f4f56a723e */ /* 0x044fe200000000ff */
[----:B------:R-:W-:Y:S04]  /*11330*/  FADD.FTZ R244, R244, R199 ;  /* 0x000000c7f4f47221 */ /* 0x000fe80000010000 */
[----:B------:R-:W-:Y:S02]  /*11340*/  FADD.FTZ R244, R245, R244 ;  /* 0x000000f4f5f47221 */ /* 0x000fe40000010000 */
        /* <DEDUP_REMOVED lines=101> */
.L_x_433:
[----:B------:R-:W1:Y:S01]  /*119a0*/  SHFL.BFLY PT, R5, R234, 0x2, 0x1f ;  /* 0x0c401f00ea057f89 */ /* 0x000e6200000e0000 */
[----:B------:R-:W-:-:S03]  /*119b0*/  PLOP3.LUT P4, PT, PT, PT, PT, 0x8, 0x0 ;  /* 0x000000000000781c */ /* 0x000fc60003f8e170 */
[----:B------:R-:W2:Y:S04]  /*119c0*/  SHFL.BFLY PT, R6, R235, 0x2, 0x1f ;  /* 0x0c401f00eb067f89 */ /* 0x000ea800000e0000 */
[----:B------:R-:W3:Y:S01]  /*119d0*/  SHFL.BFLY PT, R4, R233, 0x2, 0x1f ;  /* 0x0c401f00e9047f89 */ /* 0x000ee200000e0000 */
[----:B-1----:R-:W-:-:S03]  /*119e0*/  FADD.FTZ R12, R5, R234 ;  /* 0x000000ea050c7221 */ /* 0x002fc60000010000 */
[----:B------:R-:W1:Y:S01]  /*119f0*/  SHFL.BFLY PT, R5, R232, 0x2, 0x1f ;  /* 0x0c401f00e8057f89 */ /* 0x000e6200000e0000 */
[----:B--2---:R-:W-:-:S03]  /*11a00*/  FADD.FTZ R13, R6, R235 ;  /* 0x000000eb060d7221 */ /* 0x004fc60000010000 */
[----:B------:R-:W2:Y:S01]  /*11a10*/  SHFL.BFLY PT, R9, R12, 0x1, 0x1f ;  /* 0x0c201f000c097f89 */ /* 0x000ea200000e0000 */
[----:B---3--:R-:W-:-:S03]  /*11a20*/  FADD.FTZ R11, R4, R233 ;  /* 0x000000e9040b7221 */ /* 0x008fc60000010000 */
[----:B------:R-:W3:Y:S04]  /*11a30*/  SHFL.BFLY PT, R8, R13, 0x1, 0x1f ;  /* 0x0c201f000d087f89 */ /* 0x000ee800000e0000 */
[----:B------:R-:W4:Y:S01]  /*11a40*/  SHFL.BFLY PT, R6, R11, 0x1, 0x1f ;  /* 0x0c201f000b067f89 */ /* 0x000f2200000e0000 */
[----:B-1----:R-:W-:Y:S02]  /*11a50*/  FADD.FTZ R10, R5, R232 ;  /* 0x000000e8050a7221 */ /* 0x002fe40000010000 */
[----:B------:R-:W-:Y:S01]  /*11a60*/  CS2R R4, SRZ ;  /* 0x0000000000047805 */ /* 0x000fe2000001ff00 */
[----:B--2---:R-:W-:Y:S02]  /*11a70*/  FADD.FTZ R9, R12, R9 ;  /* 0x000000090c097221 */ /* 0x004fe40000010000 */
[----:B------:R-:W1:Y:S01]  /*11a80*/  SHFL.BFLY PT, R7, R10, 0x1, 0x1f ;  /* 0x0c201f000a077f89 */ /* 0x000e6200000e0000 */
[----:B------:R-:W-:Y:S01]  /*11a90*/  MOV R12, 0xff800000 ;  /* 0xff800000000c7802 */ /* 0x000fe20000000f00 */
[----:B---3--:R-:W-:Y:S01]  /*11aa0*/  FADD.FTZ R8, R13, R8 ;  /* 0x000000080d087221 */ /* 0x008fe20000010000 */
[----:B------:R-:W-:Y:S01]  /*11ab0*/  FSETP.NE.FTZ.AND P3, PT, R9, RZ, PT ;  /* 0x000000ff0900720b */ /* 0x000fe20003f75000 */
[----:B----4-:R-:W-:-:S03]  /*11ac0*/  FADD.FTZ R6, R6, R11 ;  /* 0x0000000b06067221 */ /* 0x010fc60000010000 */
[----:B------:R-:W-:Y:S02]  /*11ad0*/  FSETP.NE.FTZ.AND P2, PT, R8, RZ, PT ;  /* 0x000000ff0800720b */ /* 0x000fe40003f55000 */
[----:B------:R-:W-:Y:S02]  /*11ae0*/  MOV R11, 0xff800000 ;  /* 0xff800000000b7802 */ /* 0x000fe40000000f00 */
[----:B------:R-:W-:-:S05]  /*11af0*/  FSETP.NE.FTZ.AND P0, PT, R6, RZ, PT ;  /* 0x000000ff0600720b */ /* 0x000fca0003f15000 */
[----:B------:R-:W2:Y:S01]  /*11b00*/  @P3 MUFU.RCP R5, R9 ;  /* 0x0000000900053308 */ /* 0x000ea20000001000 */
[----:B------:R-:W-:-:S03]  /*11b10*/  @P3 MOV R17, 0x3f317218 ;  /* 0x3f31721800113802 */ /* 0x000fc60000000f00 */
[----:B------:R-:W-:Y:S02]  /*11b20*/  @P2 MOV R16, 0x3f317218 ;  /* 0x3f31721800102802 */ /* 0x000fe40000000f00 */
[----:B------:R-:W-:Y:S02]  /*11b30*/  @P3 FMUL.FTZ R17, R17, c[0x0][0x2d0] ;  /* 0x0000b40011113a20 */ /* 0x000fe40000410000 */
[----:B-1----:R-:W-:Y:S01]  /*11b40*/  FADD.FTZ R7, R10, R7 ;  /* 0x000000070a077221 */ /* 0x002fe20000010000 */
[----:B------:R-:W-:Y:S01]  /*11b50*/  MOV R10, RZ ;  /* 0x000000ff000a7202 */ /* 0x000fe20000000f00 */
[----:B------:R-:W-:Y:S01]  /*11b60*/  @P2 MUFU.RCP R4, R8 ;  /* 0x0000000800042308 */ /* 0x000fe20000001000 */
[----:B------:R-:W-:Y:S01]  /*11b70*/  @P0 MOV R14, 0x3f317218 ;  /* 0x3f317218000e0802 */ /* 0x000fe20000000f00 */
[----:B------:R-:W-:Y:S01]  /*11b80*/  @P2 FMUL.FTZ R16, R16, c[0x0][0x2d0] ;  /* 0x0000b40010102a20 */ /* 0x000fe20000410000 */
[----:B------:R-:W-:Y:S01]  /*11b90*/  FSETP.NE.FTZ.AND P1, PT, R7, RZ, PT ;  /* 0x000000ff0700720b */ /* 0x000fe20003f35000 */
[----:B--2---:R-:W-:-:S02]  /*11ba0*/  FMUL.FTZ R144, R5, R144 ;  /* 0x0000009005907220 */ /* 0x004fc40000410000 */
[C---:B------:R-:W-:Y:S02]  /*11bb0*/  FMUL.FTZ R145, R5.reuse, R145 ;  /* 0x0000009105917220 */ /* 0x040fe40000410000 */
[----:B------:R-:W-:Y:S01]  /*11bc0*/  @P0 MUFU.RCP R10, R6 ;  /* 0x00000006000a0308 */ /* 0x000fe20000001000 */
[C---:B------:R-:W-:Y:S02]  /*11bd0*/  FMUL.FTZ R132, R5.reuse, R132 ;  /* 0x0000008405847220 */ /* 0x040fe40000410000 */
[C---:B------:R-:W-:Y:S02]  /*11be0*/  FMUL.FTZ R133, R5.reuse, R133 ;  /* 0x0000008505857220 */ /* 0x040fe40000410000 */
[C---:B------:R-:W-:Y:S02]  /*11bf0*/  FMUL.FTZ R128, R5.reuse, R128 ;  /* 0x0000008005807220 */ /* 0x040fe40000410000 */
[C---:B------:R-:W-:Y:S01]  /*11c00*/  FMUL.FTZ R129, R5.reuse, R129 ;  /* 0x0000008105817220 */ /* 0x040fe20000410000 */
[----:B------:R-:W1:Y:S01]  /*11c10*/  @P3 MUFU.LG2 R9, R9 ;  /* 0x0000000900093308 */ /* 0x000e620000000c00 */
[C---:B------:R-:W-:Y:S01]  /*11c20*/  FMUL.FTZ R116, R5.reuse, R116 ;  /* 0x0000007405747220 */ /* 0x040fe20000410000 */
[----:B------:R-:W-:Y:S01]  /*11c30*/  @P1 MOV R15, 0x3f317218 ;  /* 0x3f317218000f1802 */ /* 0x000fe20000000f00 */
[----:B------:R-:W-:-:S02]  /*11c40*/  FMUL.FTZ R117, R5, R117 ;  /* 0x0000007505757220 */ /* 0x000fc40000410000 */
[C---:B------:R-:W-:Y:S02]  /*11c50*/  FMUL.FTZ R112, R5.reuse, R112 ;  /* 0x0000007005707220 */ /* 0x040fe40000410000 */
[C---:B------:R-:W-:Y:S01]  /*11c60*/  FMUL.FTZ R113, R5.reuse, R113 ;  /* 0x0000007105717220 */ /* 0x040fe20000410000 */
[----:B------:R-:W2:Y:S01]  /*11c70*/  @P2 MUFU.LG2 R8, R8 ;  /* 0x0000000800082308 */ /* 0x000ea20000000c00 */
        /* <DEDUP_REMOVED lines=8> */
[C---:B------:R-:W-:Y:S01]  /*11d00*/  FMUL.FTZ R69, R5.reuse, R69 ;  /* 0x0000004505457220 */ /* 0x040fe20000410000 */
[----:B------:R-:W4:Y:S01]  /*11d10*/  @P0 MUFU.LG2 R6, R6 ;  /* 0x0000000600060308 */ /* 0x000f220000000c00 */
[C---:B------:R-:W-:Y:S02]  /*11d20*/  FMUL.FTZ R80, R5.reuse, R80 ;  /* 0x0000005005507220 */ /* 0x040fe40000410000 */
[C---:B------:R-:W-:Y:S02]  /*11d30*/  FMUL.FTZ R81, R5.reuse, R81 ;  /* 0x0000005105517220 */ /* 0x040fe40000410000 */
[----:B------:R-:W-:-:S02]  /*11d40*/  FMUL.FTZ R84, R5, R84 ;  /* 0x0000005405547220 */ /* 0x000fc40000410000 */
[C---:B------:R-:W-:Y:S02]  /*11d50*/  FMUL.FTZ R85, R5.reuse, R85 ;  /* 0x0000005505557220 */ /* 0x040fe40000410000 */
[C---:B------:R-:W-:Y:S02]  /*11d60*/  FMUL.FTZ R96, R5.reuse, R96 ;  /* 0x0000006005607220 */ /* 0x040fe40000410000 */
[----:B------:R-:W-:Y:S01]  /*11d70*/  FMUL.FTZ R97, R5, R97 ;  /* 0x0000006105617220 */ /* 0x000fe20000410000 */
[----:B------:R-:W-:Y:S01]  /*11d80*/  MOV R5, RZ ;  /* 0x000000ff00057202 */ /* 0x000fe20000000f00 */
[----:B-1----:R-:W-:Y:S02]  /*11d90*/  @P3 FMUL.FTZ R18, R9, 0.69314718246459960938 ;  /* 0x3f31721809123820 */ /* 0x002fe40000410000 */
[----:B--2---:R-:W-:Y:S02]  /*11da0*/  @P2 FMUL.FTZ R9, R8, 0.69314718246459960938 ;  /* 0x3f31721808092820 */ /* 0x004fe40000410000 */
[----:B---3--:R-:W-:Y:S01]  /*11db0*/  @P1 FMUL.FTZ R13, R13, 0.69314718246459960938 ;  /* 0x3f3172180d0d1820 */ /* 0x008fe20000410000 */
[----:B------:R1:W2:Y:S01]  /*11dc0*/  @P1 MUFU.RCP R5, R7 ;  /* 0x0000000700051308 */ /* 0x0002a20000001000 */
[----:B------:R-:W-:-:S02]  /*11dd0*/  @P1 FMUL.FTZ R15, R15, c[0x0][0x2d0] ;  /* 0x0000b4000f0f1a20 */ /* 0x000fc40000410000 */
[----:B----4-:R-:W-:Y:S02]  /*11de0*/  @P0 FMUL.FTZ R19, R6, 0.69314718246459960938 ;  /* 0x3f31721806130820 */ /* 0x010fe40000410000 */
[----:B------:R-:W-:Y:S02]  /*11df0*/  @P0 FMUL.FTZ R14, R14, c[0x0][0x2d0] ;  /* 0x0000b4000e0e0a20 */ /* 0x000fe40000410000 */
[C---:B------:R-:W-:Y:S02]  /*11e00*/  FMUL.FTZ R146, R4.reuse, R146 ;  /* 0x0000009204927220 */ /* 0x040fe40000410000 */
[C---:B------:R-:W-:Y:S02]  /*11e10*/  FMUL.FTZ R147, R4.reuse, R147 ;  /* 0x0000009304937220 */ /* 0x040fe40000410000 */
[C---:B------:R-:W-:Y:S02]  /*11e20*/  FMUL.FTZ R134, R4.reuse, R134 ;  /* 0x0000008604867220 */ /* 0x040fe40000410000 */
[----:B------:R-:W-:-:S02]  /*11e30*/  FMUL.FTZ R135, R4, R135 ;  /* 0x0000008704877220 */ /* 0x000fc40000410000 */
[C---:B------:R-:W-:Y:S01]  /*11e40*/  FMUL.FTZ R130, R4.reuse, R130 ;  /* 0x0000008204827220 */ /* 0x040fe20000410000 */
[----:B-1----:R-:W-:Y:S01]  /*11e50*/  MOV R7, 0xff800000 ;  /* 0xff80000000077802 */ /* 0x002fe20000000f00 */
        /* <DEDUP_REMOVED lines=43> */
[----:B------:R-:W-:Y:S01]  /*12110*/  MOV R10, 0xff800000 ;  /* 0xff800000000a7802 */ /* 0x000fe20000000f00 */
[C---:B--2---:R-:W-:Y:S02]  /*12120*/  FMUL.FTZ R140, R5.reuse, R140 ;  /* 0x0000008c058c7220 */ /* 0x044fe40000410000 */
        /* <DEDUP_REMOVED lines=23> */
[----:B------:R-:W-:Y:S02]  /*122a0*/  @P3 FFMA.FTZ R7, R17, R3, R18 ;  /* 0x0000000311073223 */ /* 0x000fe40000010012 */
[----:B------:R-:W-:Y:S02]  /*122b0*/  @P2 FFMA.FTZ R10, R16, R2, R9 ;  /* 0x00000002100a2223 */ /* 0x000fe40000010009 */
[----:B------:R-:W-:Y:S02]  /*122c0*/  @P1 FFMA.FTZ R11, R15, R0, R13 ;  /* 0x000000000f0b1223 */ /* 0x000fe4000001000d */
[----:B------:R-:W-:-:S02]  /*122d0*/  @P0 FFMA.FTZ R12, R14, R152, R19 ;  /* 0x000000980e0c0223 */ /* 0x000fc40000010013 */
.L_x_379:
[----:B------:R-:W-:Y:S05]  /*122e0*/  @P4 BRA `(.L_x_452) ;  /* 0x00001a9000004947 */ /* 0x000fea0003800000 */
[----:B------:R-:W1:Y:S01]  /*122f0*/  S2R R9, SR_TID.X ;  /* 0x0000000000097919 */ /* 0x000e620000002100 */
[----:B------:R-:W-:Y:S01]  /*12300*/  IMAD R18, RZ, RZ, -UR10 ;  /* 0x8000000aff127e24 */ /* 0x000fe2000f8e02ff */
[----:B------:R-:W-:Y:S01]  /*12310*/  USHF.R.S32.HI UR6, URZ, 0x1f, UR10 ;  /* 0x0000001f3f067899 */ /* 0x000fe2000801140a */
[----:B------:R-:W-:Y:S01]  /*12320*/  IMAD.MOV.U32 R14, RZ, RZ, c[0x0][0x4e8] ;  /* 0x00013a00ff0e7624 */ /* 0x000fe200078e00ff */
[----:B------:R-:W2:Y:S01]  /*12330*/  S2R R3, SR_CTAID.Y ;  /* 0x0000000000037919 */ /* 0x000ea20000002600 */
[----:B------:R-:W-:Y:S01]  /*12340*/  ULDC.64 UR4, c[0x0][0x4d0] ;  /* 0x0001340000047ab9 */ /* 0x000fe20000000a00 */
[----:B------:R-:W-:Y:S01]  /*12350*/  BSSY B0, `(.L_x_453) ;  /* 0x00000c4000007945 */ /* 0x000fe20003800000 */
[----:B------:R-:W-:Y:S01]  /*12360*/  UIMAD UR7, UR6, UR4, URZ ;  /* 0x00000004060772a4 */ /* 0x000fe2000f8e023f */
[----:B------:R-:W3:Y:S01]  /*12370*/  S2R R22, SR_CTAID.Z ;  /* 0x0000000000167919 */ /* 0x000ee20000002700 */
[----:B------:R-:W-:-:S03]  /*12380*/  UIMAD.WIDE.U32 UR8, UR10, UR4, URZ ;  /* 0x000000040a0872a5 */ /* 0x000fc6000f8e003f */
[----:B------:R-:W-:Y:S01]  /*12390*/  BAR.SYNC.DEFER_BLOCKING 0x1, 0x80 ;  /* 0x0042000000007b1d */ /* 0x000fe20000010000 */
[----:B------:R-:W-:Y:S01]  /*123a0*/  UIMAD UR5, UR10, UR5, UR7 ;  /* 0x000000050a0572a4 */ /* 0x000fe2000f8e0207 */
[C---:B------:R-:W-:Y:S01]  /*123b0*/  ISETP.NE.AND P0, PT, R14.reuse, 0x1, PT ;  /* 0x000000010e00780c */ /* 0x040fe20003f05270 */
[----:B------:R-:W-:Y:S02]  /*123c0*/  IMAD.U32 R25, RZ, RZ, UR9 ;  /* 0x00000009ff197e24 */ /* 0x000fe4000f8e00ff */
[----:B------:R-:W-:Y:S01]  /*123d0*/  UIADD3 UR5, UR9, UR5, URZ ;  /* 0x0000000509057290 */ /* 0x000fe2000fffe03f */
[----:B------:R-:W4:Y:S01]  /*123e0*/  S2R R15, SR_CTAID.X ;  /* 0x00000000000f7919 */ /* 0x000f220000002500 */
[----:B------:R-:W-:Y:S02]  /*123f0*/  IMAD.U32 R24, RZ, RZ, UR8 ;  /* 0x00000008ff187e24 */ /* 0x000fe4000f8e00ff */
[----:B------:R-:W-:Y:S02]  /*12400*/  IMAD R14, R14, c[0x0][0x388], RZ ;  /* 0x0000e2000e0e7a24 */ /* 0x000fe400078e02ff */
[----:B------:R-:W-:Y:S01]  /*12410*/  IMAD.U32 R25, RZ, RZ, UR5 ;  /* 0x00000005ff197e24 */ /* 0x000fe2000f8e00ff */
[----:B-1----:R-:W-:Y:S01]  /*12420*/  SHF.R.S32.HI R6, RZ, 0x1f, R9 ;  /* 0x0000001fff067819 */ /* 0x002fe20000011409 */
[----:B------:R-:W-:-:S02]  /*12430*/  ULDC.64 UR4, c[0x0][0x438] ;  /* 0x00010e0000047ab9 */ /* 0x000fc40000000a00 */
[----:B------:R-:W-:Y:S01]  /*12440*/  UIMAD UR6, UR6, UR4, URZ ;  /* 0x00000004060672a4 */ /* 0x000fe2000f8e023f */
[-C--:B------:R-:W-:Y:S01]  /*12450*/  LEA.HI R0, R6, R9.reuse, RZ, 0x2 ;  /* 0x0000000906007211 */ /* 0x080fe200078f10ff */
[----:B--2---:R-:W-:Y:S01]  /*12460*/  IMAD R18, R18, c[0x0][0x550], R3 ;  /* 0x0001540012127a24 */ /* 0x004fe200078e0203 */
[-C--:B------:R-:W-:Y:S01]  /*12470*/  LEA.HI R6, R6, R9.reuse, RZ, 0x5 ;  /* 0x0000000906067211 */ /* 0x080fe200078f28ff */
[----:B------:R-:W-:Y:S01]  /*12480*/  UIMAD.WIDE.U32 UR8, UR10, UR4, URZ ;  /* 0x000000040a0872a5 */ /* 0x000fe2000f8e003f */
[----:B------:R-:W-:Y:S01]  /*12490*/  LOP3.LUT R0, R0, 0xfffffffc, RZ, 0xc0, !PT ;  /* 0xfffffffc00007812 */ /* 0x000fe200078ec0ff */
[----:B------:R-:W-:Y:S01]  /*124a0*/  UIMAD UR4, UR10, UR5, UR6 ;  /* 0x000000050a0472a4 */ /* 0x000fe2000f8e0206 */
[----:B------:R-:W-:Y:S01]  /*124b0*/  LOP3.LUT R2, R6, 0xffffffe0, RZ, 0xc0, !PT ;  /* 0xffffffe006027812 */ /* 0x000fe200078ec0ff */
[----:B---3--:R-:W-:Y:S01]  /*124c0*/  IMAD.WIDE.U32 R24, R22, c[0x0][0x4d8], R24 ;  /* 0x0001360016187a25 */ /* 0x008fe200078e0018 */
[----:B------:R-:W-:Y:S01]  /*124d0*/  IADD3 R0, -R0, R9, RZ ;  /* 0x0000000900007210 */ /* 0x000fe20007ffe1ff */
[----:B------:R-:W-:Y:S01]  /*124e0*/  UIADD3 UR4, UR9, UR4, URZ ;  /* 0x0000000409047290 */ /* 0x000fe2000fffe03f */
[----:B------:R-:W-:Y:S01]  /*124f0*/  SHF.R.S32.HI R19, RZ, 0x5, R6 ;  /* 0x00000005ff137819 */ /* 0x000fe20000011406 */
[----:B------:R-:W-:Y:S01]  /*12500*/  IMAD.IADD R2, R9, 0x1, -R2 ;  /* 0x0000000109027824 */ /* 0x000fe200078e0a02 */
[----:B------:R-:W-:Y:S01]  /*12510*/  LEA.HI R3, R0, R0, RZ, 0x1 ;  /* 0x0000000000037211 */ /* 0x000fe200078f08ff */
[----:B------:R-:W-:Y:S01]  /*12520*/  IMAD.U32 R17, RZ, RZ, UR9 ;  /* 0x00000009ff117e24 */ /* 0x000fe2000f8e00ff */
[----:B------:R-:W-:Y:S01]  /*12530*/  SHF.R.S32.HI R6, RZ, 0x1f, R6 ;  /* 0x0000001fff067819 */ /* 0x000fe20000011406 */
[----:B------:R-:W-:Y:S01]  /*12540*/  IMAD.U32 R17, RZ, RZ, UR4 ;  /* 0x00000004ff117e24 */ /* 0x000fe2000f8e00ff */
[----:B------:R-:W-:-:S02]  /*12550*/  LOP3.LUT R9, R3, 0x1ffffffe, RZ, 0xc0, !PT ;  /* 0x1ffffffe03097812 */ /* 0x000fc400078ec0ff */
[----:B------:R-:W-:Y:S02]  /*12560*/  LEA.HI R6, R6, R19, RZ, 0x2 ;  /* 0x0000001306067211 */ /* 0x000fe400078f10ff */
[----:B------:R-:W-:Y:S01]  /*12570*/  SHF.R.S32.HI R13, RZ, 0x1f, R2 ;  /* 0x0000001fff0d7819 */ /* 0x000fe20000011402 */
[----:B------:R-:W-:Y:S01]  /*12580*/  IMAD.IADD R0, R0, 0x1, -R9 ;  /* 0x0000000100007824 */ /* 0x000fe200078e0a09 */
[----:B------:R-:W-:Y:S02]  /*12590*/  SHF.L.U32 R9, R3, 0x5, RZ ;  /* 0x0000000503097819 */ /* 0x000fe400000006ff */
[----:B------:R-:W-:Y:S02]  /*125a0*/  LOP3.LUT R6, R6, 0xffffffc, RZ, 0xc0, !PT ;  /* 0x0ffffffc06067812 */ /* 0x000fe400078ec0ff */
[----:B------:R-:W-:Y:S02]  /*125b0*/  LOP3.LUT R9, R9, 0xffffffc0, RZ, 0xc0, !PT ;  /* 0xffffffc009097812 */ /* 0x000fe400078ec0ff */
[----:B------:R-:W-:Y:S01]  /*125c0*/  SHF.R.S32.HI R3, RZ, 0x1f, R22 ;  /* 0x0000001fff037819 */ /* 0x000fe20000011416 */
[----:B------:R-:W-:Y:S01]  /*125d0*/  IMAD.IADD R19, R19, 0x1, -R6 ;  /* 0x0000000113137824 */ /* 0x000fe200078e0a06 */
[----:B------:R-:W-:Y:S01]  /*125e0*/  MOV R16, UR8 ;  /* 0x0000000800107c02 */ /* 0x000fe20008000f00 */
[----:B------:R-:W-:Y:S01]  /*125f0*/  IMAD R9, R0, 0x8, R9 ;  /* 0x0000000800097824 */ /* 0x000fe200078e0209 */
[----:B------:R-:W-:Y:S01]  /*12600*/  LEA.HI R0, R13, R2, RZ, 0x2 ;  /* 0x000000020d007211 */ /* 0x000fe200078f10ff */
[C---:B------:R-:W-:Y:S01]  /*12610*/  IMAD R13, R3.reuse, c[0x0][0x4d8], RZ ;  /* 0x00013600030d7a24 */ /* 0x040fe200078e02ff */
[----:B------:R-:W-:Y:S01]  /*12620*/  LOP3.LUT P1, RZ, R2, 0x3, RZ, 0xc0, !PT ;  /* 0x0000000302ff7812 */ /* 0x000fe2000782c0ff */
[----:B------:R-:W-:Y:S01]  /*12630*/  IMAD R3, R3, c[0x0][0x440], RZ ;  /* 0x0001100003037a24 */ /* 0x000fe200078e02ff */
[----:B------:R-:W-:Y:S01]  /*12640*/  SHF.R.S32.HI R8, RZ, 0x2, R0 ;  /* 0x00000002ff087819 */ /* 0x000fe20000011400 */
[----:B------:R-:W-:-:S02]  /*12650*/  IMAD R13, R22, c[0x0][0x4dc], R13 ;  /* 0x00013700160d7a24 */ /* 0x000fc400078e020d */
[C---:B------:R-:W-:Y:S01]  /*12660*/  IMAD R3, R22.reuse, c[0x0][0x444], R3 ;  /* 0x0001110016037a24 */ /* 0x040fe200078e0203 */
[----:B------:R-:W-:Y:S01]  /*12670*/  LEA R8, R19, R8, 0x4 ;  /* 0x0000000813087211 */ /* 0x000fe200078e20ff */
[----:B------:R-:W-:Y:S02]  /*12680*/  IMAD.IADD R25, R25, 0x1, R13 ;  /* 0x0000000119197824 */ /* 0x000fe400078e020d */
[----:B------:R-:W-:Y:S01]  /*12690*/  IMAD.WIDE.U32 R22, R22, c[0x0][0x440], R16 ;  /* 0x0001100016167a25 */ /* 0x000fe200078e0010 */
[----:B------:R-:W-:-:S03]  /*126a0*/  SHF.R.S32.HI R16, RZ, 0x1f, R18 ;  /* 0x0000001fff107819 */ /* 0x000fc60000011412 */
[----:B------:R-:W-:Y:S02]  /*126b0*/  IMAD.IADD R6, R8, 0x1, R9 ;  /* 0x0000000108067824 */ /* 0x000fe400078e0209 */
[----:B------:R-:W-:Y:S02]  /*126c0*/  IMAD.IADD R23, R23, 0x1, R3 ;  /* 0x0000000117177824 */ /* 0x000fe400078e0203 */
[----:B------:R-:W-:Y:S01]  /*126d0*/  IMAD R17, R16, c[0x0][0x448], RZ ;  /* 0x0001120010117a24 */ /* 0x000fe200078e02ff */
[C---:B----4-:R-:W-:Y:S01]  /*126e0*/  LEA R13, R15.reuse, R6, 0x7 ;  /* 0x000000060f0d7211 */ /* 0x050fe200078e38ff */
[----:B------:R-:W-:Y:S01]  /*126f0*/  IMAD.WIDE.U32 R22, R18, c[0x0][0x448], R22 ;  /* 0x0001120012167a25 */ /* 0x000fe200078e0016 */
[----:B------:R-:W-:Y:S02]  /*12700*/  LEA R15, R15, R8, 0x7 ;  /* 0x000000080f0f7211 */ /* 0x000fe400078e38ff */
[----:B------:R-:W-:Y:S01]  /*12710*/  MOV R6, R13 ;  /* 0x0000000d00067202 */ /* 0x000fe20000000f00 */
[----:B------:R-:W-:Y:S01]  /*12720*/  @P0 IMAD.HI.U32 R19, R13, c[0x0][0x4ec], RZ ;  /* 0x00013b000d130a27 */ /* 0x000fe200078e00ff */
[----:B------:R-:W-:-:S03]  /*12730*/  ISETP.GE.OR P4, PT, R15, R14, P1 ;  /* 0x0000000e0f00720c */ /* 0x000fc60000f86670 */
[----:B------:R-:W-:-:S04]  /*12740*/  @P0 IMAD.HI.U32 R9, R13, c[0x0][0x4ec], RZ ;  /* 0x00013b000d090a27 */ /* 0x000fc800078e00ff */
[----:B------:R-:W-:Y:S01]  /*12750*/  IMAD.MOV.U32 R3, RZ, RZ, R13 ;  /* 0x000000ffff037224 */ /* 0x000fe200078e000d */
[----:B------:R-:W-:Y:S01]  /*12760*/  @P0 SHF.R.U32.HI R3, RZ, c[0x0][0x4f0], R19 ;  /* 0x00013c00ff030a19 */ /* 0x000fe20000011613 */
[----:B------:R-:W-:Y:S01]  /*12770*/  IMAD R17, R18, c[0x0][0x44c], R17 ;  /* 0x0001130012117a24 */ /* 0x000fe200078e0211 */
[----:B------:R-:W-:Y:S01]  /*12780*/  @P0 SHF.R.U32.HI R6, RZ, c[0x0][0x4f0], R9 ;  /* 0x00013c00ff060a19 */ /* 0x000fe20000011609 */
[----:B------:R-:W-:Y:S02]  /*12790*/  IMAD R9, R16, c[0x0][0x4e0], RZ ;  /* 0x0001380010097a24 */ /* 0x000fe400078e02ff */
[----:B------:R-:W-:Y:S02]  /*127a0*/  IMAD.MOV R20, RZ, RZ, -R3 ;  /* 0x000000ffff147224 */ /* 0x000fe400078e0a03 */
[C---:B------:R-:W-:Y:S01]  /*127b0*/  IMAD R16, R18.reuse, c[0x0][0x4e4], R9 ;  /* 0x0001390012107a24 */ /* 0x040fe200078e0209 */
[----:B------:R-:W-:Y:S01]  /*127c0*/  SHF.R.S32.HI R9, RZ, 0x1f, R6 ;  /* 0x0000001fff097819 */ /* 0x000fe20000011406 */
[----:B------:R-:W-:-:S04]  /*127d0*/  IMAD.WIDE.U32 R18, R18, c[0x0][0x4e0], R24 ;  /* 0x0001380012127a25 */ /* 0x000fc800078e0018 */
[----:B------:R-:W-:Y:S01]  /*127e0*/  IMAD R20, R20, c[0x0][0x4e8], R13 ;  /* 0x00013a0014147a24 */ /* 0x000fe200078e020d */
[----:B------:R-:W-:Y:S01]  /*127f0*/  IADD3 R18, P0, R3, R18, RZ ;  /* 0x0000001203127210 */ /* 0x000fe20007f1e0ff */
[----:B------:R-:W-:Y:S01]  /*12800*/  IMAD.IADD R23, R23, 0x1, R17 ;  /* 0x0000000117177824 */ /* 0x000fe200078e0211 */
[----:B------:R-:W-:Y:S01]  /*12810*/  SHF.R.S32.HI R17, RZ, 0x1f, R3 ;  /* 0x0000001fff117819 */ /* 0x000fe20000011403 */
[----:B------:R-:W-:Y:S01]  /*12820*/  IMAD R9, R9, c[0x0][0x430], RZ ;  /* 0x00010c0009097a24 */ /* 0x000fe200078e02ff */
[----:B------:R-:W-:Y:S02]  /*12830*/  SHF.R.S32.HI R3, RZ, 0x1f, R20 ;  /* 0x0000001fff037819 */ /* 0x000fe40000011414 */
[----:B------:R-:W-:Y:S01]  /*12840*/  IADD3.X R19, R17, R19, R16, P0, !PT ;  /* 0x0000001311137210 */ /* 0x000fe200007fe410 */
[----:B------:R-:W-:-:S04]  /*12850*/  IMAD.WIDE.U32 R16, R6, c[0x0][0x430], R22 ;  /* 0x00010c0006107a25 */ /* 0x000fc800078e0016 */
[----:B------:R-:W-:Y:S02]  /*12860*/  IMAD R3, R3, c[0x0][0x4c8], RZ ;  /* 0x0001320003037a24 */ /* 0x000fe400078e02ff */
[C---:B------:R-:W-:Y:S01]  /*12870*/  IMAD R9, R6.reuse, c[0x0][0x434], R9 ;  /* 0x00010d0006097a24 */ /* 0x040fe200078e0209 */
[----:B------:R-:W-:Y:S01]  /*12880*/  IADD3 R6, -R6, RZ, RZ ;  /* 0x000000ff06067210 */ /* 0x000fe20007ffe1ff */
[----:B------:R-:W-:-:S04]  /*12890*/  IMAD.WIDE.U32 R18, R20, c[0x0][0x4c8], R18 ;  /* 0x0001320014127a25 */ /* 0x000fc800078e0012 */
[----:B------:R-:W-:Y:S01]  /*128a0*/  IMAD R3, R20, c[0x0][0x4cc], R3 ;  /* 0x0001330014037a24 */ /* 0x000fe200078e0203 */
[----:B------:R-:W-:Y:S01]  /*128b0*/  LEA R25, P0, R18, c[0x0][0x4a8], 0x2 ;  /* 0x00012a0012197a11 */ /* 0x000fe200078010ff */
[----:B------:R-:W-:Y:S02]  /*128c0*/  IMAD R6, R6, c[0x0][0x4e8], R13 ;  /* 0x00013a0006067a24 */ /* 0x000fe400078e020d */
[----:B------:R-:W-:Y:S02]  /*128d0*/  IMAD.IADD R13, R19, 0x1, R3 ;  /* 0x00000001130d7824 */ /* 0x000fe400078e0203 */
[----:B------:R-:W-:Y:S01]  /*128e0*/  SHFL.IDX PT, R22, R25, RZ, 0x1c1f ;  /* 0x001c1fff19167589 */ /* 0x000fe200000e0000 */
[----:B------:R-:W-:Y:S01]  /*128f0*/  IMAD.IADD R9, R17, 0x1, R9 ;  /* 0x0000000111097824 */ /* 0x000fe200078e0209 */
[----:B------:R-:W-:Y:S01]  /*12900*/  SHF.R.S32.HI R3, RZ, 0x1f, R6 ;  /* 0x0000001fff037819 */ /* 0x000fe20000011406 */
[----:B------:R-:W-:Y:S01]  /*12910*/  IMAD.MOV.U32 R8, RZ, RZ, R16 ;  /* 0x000000ffff087224 */ /* 0x000fe200078e0010 */
[----:B------:R-:W-:Y:S01]  /*12920*/  LEA.HI.X R24, R18, c[0x0][0x4ac], R13, 0x2, P0 ;  /* 0x00012b0012187a11 */ /* 0x000fe200000f140d */
[----:B------:R-:W-:Y:S01]  /*12930*/  SHFL.IDX PT, R20, R25, 0x1, 0x1c1f ;  /* 0x003c1f0019147f89 */ /* 0x000fe200000e0000 */
[C---:B------:R-:W-:Y:S01]  /*12940*/  IADD3 R13, R15.reuse, 0x8, RZ ;  /* 0x000000080f0d7810 */ /* 0x040fe20007ffe0ff */
[C---:B------:R-:W-:Y:S01]  /*12950*/  IMAD.WIDE.U32 R26, R6.reuse, c[0x0][0x428], R8 ;  /* 0x00010a00061a7a25 */ /* 0x040fe200078e0008 */
[C---:B------:R-:W-:Y:S01]  /*12960*/  IADD3 R9, R15.reuse, 0x40, RZ ;  /* 0x000000400f097810 */ /* 0x040fe20007ffe0ff */
[----:B------:R-:W1:Y:S01]  /*12970*/  SHFL.IDX PT, R23, R24, RZ, 0x1c1f ;  /* 0x001c1fff18177589 */ /* 0x000e6200000e0000 */
[----:B------:R-:W-:Y:S01]  /*12980*/  IADD3 R8, R15, 0x48, RZ ;  /* 0x000000480f087810 */ /* 0x000fe20007ffe0ff */
[----:B------:R-:W-:Y:S01]  /*12990*/  IMAD R3, R3, c[0x0][0x428], RZ ;  /* 0x00010a0003037a24 */ /* 0x000fe200078e02ff */
[-C--:B------:R-:W-:Y:S01]  /*129a0*/  ISETP.GE.OR P3, PT, R13, R14.reuse, P1 ;  /* 0x0000000e0d00720c */ /* 0x080fe20000f66670 */
[----:B------:R-:W2:Y:S01]  /*129b0*/  SHFL.IDX PT, R21, R24, 0x1, 0x1c1f ;  /* 0x003c1f0018157f89 */ /* 0x000ea200000e0000 */
[-C--:B------:R-:W-:Y:S01]  /*129c0*/  ISETP.GE.OR P2, PT, R9, R14.reuse, P1 ;  /* 0x0000000e0900720c */ /* 0x080fe20000f46670 */
[----:B------:R-:W-:Y:S01]  /*129d0*/  IMAD R3, R6, c[0x0][0x42c], R3 ;  /* 0x00010b0006037a24 */ /* 0x000fe200078e0203 */
[-C--:B------:R-:W-:Y:S01]  /*129e0*/  ISETP.GE.OR P1, PT, R8, R14.reuse, P1 ;  /* 0x0000000e0800720c */ /* 0x080fe20000f26670 */
[----:B------:R-:W-:Y:S01]  /*129f0*/  SHFL.IDX PT, R18, R25, 0x2, 0x1c1f ;  /* 0x005c1f0019127f89 */ /* 0x000fe200000e0000 */
[----:B------:R-:W-:Y:S01]  /*12a00*/  LEA R6, P0, R26, c[0x0][0x400], 0x2 ;  /* 0x000100001a067a11 */ /* 0x000fe200078010ff */
[----:B------:R-:W-:Y:S01]  /*12a10*/  IMAD.IADD R3, R27, 0x1, R3 ;  /* 0x000000011b037824 */ /* 0x000fe200078e0203 */
[-C--:B------:R-:W-:Y:S01]  /*12a20*/  ISETP.GE.AND P5, PT, R9, R14.reuse, PT ;  /* 0x0000000e0900720c */ /* 0x080fe20003fa6270 */
[----:B------:R-:W3:Y:S01]  /*12a30*/  SHFL.IDX PT, R19, R24, 0x2, 0x1c1f ;  /* 0x005c1f0018137f89 */ /* 0x000ee200000e0000 */
[----:B------:R-:W-:-:S02]  /*12a40*/  ISETP.GE.AND P6, PT, R8, R14, PT ;  /* 0x0000000e0800720c */ /* 0x000fc40003fc6270 */
[----:B------:R-:W-:Y:S01]  /*12a50*/  LEA.HI.X R3, R26, c[0x0][0x404], R3, 0x2, P0 ;  /* 0x000101001a037a11 */ /* 0x000fe200000f1403 */
[----:B------:R-:W-:Y:S01]  /*12a60*/  SHFL.IDX PT, R16, R25, 0x3, 0x1c1f ;  /* 0x007c1f0019107f89 */ /* 0x000fe200000e0000 */
[-C--:B------:R-:W-:Y:S02]  /*12a70*/  ISETP.GE.AND P0, PT, R13, R14.reuse, PT ;  /* 0x0000000e0d00720c */ /* 0x080fe40003f06270 */
[----:B------:R-:W-:Y:S01]  /*12a80*/  LOP3.LUT R13, R0, 0x7ffffffc, RZ, 0xc0, !PT ;  /* 0x7ffffffc000d7812 */ /* 0x000fe200078ec0ff */
[----:B------:R-:W4:Y:S04]  /*12a90*/  SHFL.IDX PT, R17, R24, 0x3, 0x1c1f ;  /* 0x007c1f0018117f89 */ /* 0x000f2800000e0000 */
[----:B-1----:R1:W-:Y:S04]  /*12aa0*/  @!P4 ST.E [R22.64], R7 ;  /* 0x000000071600c985 */ /* 0x0023e8000c10190c */
[----:B--2---:R2:W-:Y:S04]  /*12ab0*/  @!P3 ST.E [R20.64], R10 ;  /* 0x0000000a1400b985 */ /* 0x0045e8000c10190c */
[----:B------:R2:W2:Y:S04]  /*12ac0*/  SHFL.IDX PT, R24, R6, RZ, 0x1c1f ;  /* 0x001c1fff06187589 */ /* 0x0004a800000e0000 */
[----:B---3--:R3:W-:Y:S04]  /*12ad0*/  @!P2 ST.E [R18.64], R11 ;  /* 0x0000000b1200a985 */ /* 0x0087e8000c10190c */
[----:B------:R3:W2:Y:S04]  /*12ae0*/  SHFL.IDX PT, R25, R3, RZ, 0x1c1f ;  /* 0x001c1fff03197589 */ /* 0x0006a800000e0000 */
[----:B----4-:R3:W-:Y:S01]  /*12af0*/  @!P1 ST.E [R16.64], R12 ;  /* 0x0000000c10009985 */ /* 0x0107e2000c10190c */
[----:B------:R-:W-:-:S02]  /*12b00*/  ISETP.GE.AND P1, PT, R15, R14, PT ;  /* 0x0000000e0f00720c */ /* 0x000fc40003f26270 */
[----:B-1----:R-:W-:-:S05]  /*12b10*/  IADD3 R7, R2, -R13, RZ ;  /* 0x8000000d02077210 */ /* 0x002fca0007ffe0ff */
[----:B------:R-:W-:-:S06]  /*12b20*/  IMAD.SHL.U32 R7, R7, 0x2, RZ ;  /* 0x0000000207077824 */ /* 0x000fcc00078e00ff */
[----:B------:R-:W-:Y:S05]  /*12b30*/  @P1 BRA `(.L_x_454) ;  /* 0x0000045000001947 */ /* 0x000fea0003800000 */
[C---:B---3--:R-:W-:Y:S02]  /*12b40*/  IADD3 R11, R7.reuse, 0x8, RZ ;  /* 0x00000008070b7810 */ /* 0x048fe40007ffe0ff */
[C---:B------:R-:W-:Y:S02]  /*12b50*/  IADD3 R9, R7.reuse, 0x10, RZ ;  /* 0x0000001007097810 */ /* 0x040fe40007ffe0ff */
[----:B------:R-:W-:Y:S02]  /*12b60*/  IADD3 R0, R7, 0x18, RZ ;  /* 0x0000001807007810 */ /* 0x000fe40007ffe0ff */
[----:B------:R-:W-:Y:S02]  /*12b70*/  ISETP.GE.AND P3, PT, R11, c[0x0][0x3c8], PT ;  /* 0x0000f2000b007a0c */ /* 0x000fe40003f66270 */
[----:B------:R-:W-:Y:S02]  /*12b80*/  ISETP.GE.AND P2, PT, R9, c[0x0][0x3c8], PT ;  /* 0x0000f20009007a0c */ /* 0x000fe40003f46270 */
[----:B------:R-:W-:-:S02]  /*12b90*/  ISETP.GE.AND P1, PT, R0, c[0x0][0x3c8], PT ;  /* 0x0000f20000007a0c */ /* 0x000fc40003f26270 */
[C---:B------:R-:W-:Y:S02]  /*12ba0*/  ISETP.GE.AND P4, PT, R7.reuse, c[0x0][0x3c8], PT ;  /* 0x0000f20007007a0c */ /* 0x040fe40003f86270 */
[C---:B------:R-:W-:Y:S02]  /*12bb0*/  IADD3 R14, R7.reuse, 0x28, RZ ;  /* 0x00000028070e7810 */ /* 0x040fe40007ffe0ff */
[----:B------:R-:W-:-:S03]  /*12bc0*/  IADD3 R2, R7, 0x30, RZ ;  /* 0x0000003007027810 */ /* 0x000fc60007ffe0ff */
[----:B------:R-:W-:Y:S02]  /*12bd0*/  @!P3 LEA.HI R11, R11, R11, RZ, 0x1 ;  /* 0x0000000b0b0bb211 */ /* 0x000fe400078f08ff */
[----:B------:R-:W-:Y:S02]  /*12be0*/  @!P2 LEA.HI R9, R9, R9, RZ, 0x1 ;  /* 0x000000090909a211 */ /* 0x000fe400078f08ff */
[----:B------:R-:W-:Y:S02]  /*12bf0*/  @!P1 LEA.HI R0, R0, R0, RZ, 0x1 ;  /* 0x0000000000009211 */ /* 0x000fe400078f08ff */
[----:B------:R-:W-:Y:S01]  /*12c00*/  @!P3 LOP3.LUT R11, R11, 0xfffffffe, RZ, 0xc0, !PT ;  /* 0xfffffffe0b0bb812 */ /* 0x000fe200078ec0ff */
[--C-:B--2---:R-:W-:Y:S01]  /*12c10*/  @!P4 IMAD.WIDE R12, R7, 0x4, R24.reuse ;  /* 0x00000004070cc825 */ /* 0x104fe200078e0218 */
[----:B------:R-:W-:Y:S02]  /*12c20*/  @!P2 LOP3.LUT R9, R9, 0xfffffffe, RZ, 0xc0, !PT ;  /* 0xfffffffe0909a812 */ /* 0x000fe400078ec0ff */
[----:B------:R-:W-:Y:S01]  /*12c30*/  @!P1 LOP3.LUT R15, R0, 0xfffffffe, RZ, 0xc0, !PT ;  /* 0xfffffffe000f9812 */ /* 0x000fe200078ec0ff */
[--C-:B------:R-:W-:Y:S01]  /*12c40*/  @!P3 IMAD.WIDE R10, R11, 0x4, R24.reuse ;  /* 0x000000040b0ab825 */ /* 0x100fe200078e0218 */
[----:B------:R-:W-:Y:S01]  /*12c50*/  IADD3 R0, R7, 0x20, RZ ;  /* 0x0000002007007810 */ /* 0x000fe20007ffe0ff */
[----:B------:R1:W-:Y:S02]  /*12c60*/  @!P4 ST.E.64 [R12.64], R144 ;  /* 0x000000900c00c985 */ /* 0x0003e4000c101b0c */
[--C-:B------:R-:W-:Y:S01]  /*12c70*/  @!P2 IMAD.WIDE R8, R9, 0x4, R24.reuse ;  /* 0x000000040908a825 */ /* 0x100fe200078e0218 */
[----:B------:R-:W-:Y:S01]  /*12c80*/  ISETP.GE.AND P4, PT, R0, c[0x0][0x3c8], PT ;  /* 0x0000f20000007a0c */ /* 0x000fe20003f86270 */
[----:B------:R2:W-:Y:S01]  /*12c90*/  @!P3 ST.E.64 [R10.64], R132 ;  /* 0x000000840a00b985 */ /* 0x0005e2000c101b0c */
[----:B------:R-:W-:Y:S01]  /*12ca0*/  ISETP.GE.AND P3, PT, R14, c[0x0][0x3c8], PT ;  /* 0x0000f2000e007a0c */ /* 0x000fe20003f66270 */
[----:B------:R-:W-:Y:S01]  /*12cb0*/  @!P1 IMAD.WIDE R16, R15, 0x4, R24 ;  /* 0x000000040f109825 */ /* 0x000fe200078e0218 */
[----:B------:R-:W-:Y:S01]  /*12cc0*/  IADD3 R15, R7, 0x38, RZ ;  /* 0x00000038070f7810 */ /* 0x000fe20007ffe0ff */
[----:B------:R3:W-:Y:S01]  /*12cd0*/  @!P2 ST.E.64 [R8.64], R128 ;  /* 0x000000800800a985 */ /* 0x0007e2000c101b0c */
[----:B------:R-:W-:-:S03]  /*12ce0*/  ISETP.GE.AND P2, PT, R2, c[0x0][0x3c8], PT ;  /* 0x0000f20002007a0c */ /* 0x000fc60003f46270 */
[----:B------:R4:W-:Y:S01]  /*12cf0*/  @!P1 ST.E.64 [R16.64], R116 ;  /* 0x0000007410009985 */ /* 0x0009e2000c101b0c */
[----:B------:R-:W-:-:S03]  /*12d00*/  ISETP.GE.AND P1, PT, R15, c[0x0][0x3c8], PT ;  /* 0x0000f2000f007a0c */ /* 0x000fc60003f26270 */
[----:B------:R-:W-:Y:S02]  /*12d10*/  @!P4 LEA.HI R0, R0, R0, RZ, 0x1 ;  /* 0x000000000000c211 */ /* 0x000fe400078f08ff */
[----:B------:R-:W-:-:S04]  /*12d20*/  @!P3 LEA.HI R14, R14, R14, RZ, 0x1 ;  /* 0x0000000e0e0eb211 */ /* 0x000fc800078f08ff */
[----:B------:R-:W-:-:S04]  /*12d30*/  @!P2 LEA.HI R2, R2, R2, RZ, 0x1 ;  /* 0x000000020202a211 */ /* 0x000fc800078f08ff */
[----:B------:R-:W-:Y:S02]  /*12d40*/  @!P1 LEA.HI R15, R15, R15, RZ, 0x1 ;  /* 0x0000000f0f0f9211 */ /* 0x000fe400078f08ff */
[----:B-1----:R-:W-:Y:S02]  /*12d50*/  @!P2 LOP3.LUT R13, R2, 0xfffffffe, RZ, 0xc0, !PT ;  /* 0xfffffffe020da812 */ /* 0x002fe400078ec0ff */
[----:B------:R-:W-:Y:S02]  /*12d60*/  @!P1 LOP3.LUT R15, R15, 0xfffffffe, RZ, 0xc0, !PT ;  /* 0xfffffffe0f0f9812 */ /* 0x000fe400078ec0ff */
[----:B--2---:R-:W-:Y:S01]  /*12d70*/  @!P3 LOP3.LUT R11, R14, 0xfffffffe, RZ, 0xc0, !PT ;  /* 0xfffffffe0e0bb812 */ /* 0x004fe200078ec0ff */
[--C-:B------:R-:W-:Y:S01]  /*12d80*/  @!P2 IMAD.WIDE R12, R13, 0x4, R24.reuse ;  /* 0x000000040d0ca825 */ /* 0x100fe200078e0218 */
[----:B------:R-:W-:Y:S02]  /*12d90*/  IADD3 R2, R7, 0x48, RZ ;  /* 0x0000004807027810 */ /* 0x000fe40007ffe0ff */
[----:B---3--:R-:W-:Y:S01]  /*12da0*/  @!P4 LOP3.LUT R9, R0, 0xfffffffe, RZ, 0xc0, !PT ;  /* 0xfffffffe0009c812 */ /* 0x008fe200078ec0ff */
[----:B------:R-:W-:Y:S01]  /*12db0*/  @!P3 IMAD.WIDE R10, R11, 0x4, R24 ;  /* 0x000000040b0ab825 */ /* 0x000fe200078e0218 */
[----:B------:R-:W-:-:S02]  /*12dc0*/  IADD3 R0, R7, 0x40, RZ ;  /* 0x0000004007007810 */ /* 0x000fc40007ffe0ff */
[----:B----4-:R-:W-:Y:S01]  /*12dd0*/  IADD3 R17, R7, 0x50, RZ ;  /* 0x0000005007117810 */ /* 0x010fe20007ffe0ff */
[----:B------:R-:W-:Y:S01]  /*12de0*/  @!P4 IMAD.WIDE R8, R9, 0x4, R24 ;  /* 0x000000040908c825 */ /* 0x000fe200078e0218 */
[----:B------:R-:W-:-:S03]  /*12df0*/  IADD3 R16, R7, 0x58, RZ ;  /* 0x0000005807107810 */ /* 0x000fc60007ffe0ff */
[----:B------:R-:W-:Y:S01]  /*12e00*/  @!P1 IMAD.WIDE R14, R15, 0x4, R24 ;  /* 0x000000040f0e9825 */ /* 0x000fe200078e0218 */
[----:B------:R1:W-:Y:S01]  /*12e10*/  @!P4 ST.E.64 [R8.64], R112 ;  /* 0x000000700800c985 */ /* 0x0003e2000c101b0c */
[----:B------:R-:W-:-:S03]  /*12e20*/  ISETP.GE.AND P4, PT, R0, c[0x0][0x3c8], PT ;  /* 0x0000f20000007a0c */ /* 0x000fc60003f86270 */
[----:B------:R2:W-:Y:S01]  /*12e30*/  @!P3 ST.E.64 [R10.64], R100 ;  /* 0x000000640a00b985 */ /* 0x0005e2000c101b0c */
[----:B------:R-:W-:-:S03]  /*12e40*/  ISETP.GE.AND P3, PT, R2, c[0x0][0x3c8], PT ;  /* 0x0000f20002007a0c */ /* 0x000fc60003f66270 */
[----:B------:R3:W-:Y:S01]  /*12e50*/  @!P2 ST.E.64 [R12.64], R52 ;  /* 0x000000340c00a985 */ /* 0x0007e2000c101b0c */
[----:B------:R-:W-:-:S03]  /*12e60*/  ISETP.GE.AND P2, PT, R17, c[0x0][0x3c8], PT ;  /* 0x0000f20011007a0c */ /* 0x000fc60003f46270 */
[----:B------:R4:W-:Y:S01]  /*12e70*/  @!P1 ST.E.64 [R14.64], R64 ;  /* 0x000000400e009985 */ /* 0x0009e2000c101b0c */
[----:B------:R-:W-:Y:S02]  /*12e80*/  ISETP.GE.AND P1, PT, R16, c[0x0][0x3c8], PT ;  /* 0x0000f20010007a0c */ /* 0x000fe40003f26270 */
[----:B------:R-:W-:-:S03]  /*12e90*/  @!P4 LEA.HI R0, R0, R0, RZ, 0x1 ;  /* 0x000000000000c211 */ /* 0x000fc600078f08ff */
[----:B------:R-:W-:-:S04]  /*12ea0*/  @!P3 LEA.HI R2, R2, R2, RZ, 0x1 ;  /* 0x000000020202b211 */ /* 0x000fc800078f08ff */
[----:B------:R-:W-:-:S04]  /*12eb0*/  @!P2 LEA.HI R17, R17, R17, RZ, 0x1 ;  /* 0x000000111111a211 */ /* 0x000fc800078f08ff */
[----:B------:R-:W-:Y:S02]  /*12ec0*/  @!P1 LEA.HI R16, R16, R16, RZ, 0x1 ;  /* 0x0000001010109211 */ /* 0x000fe400078f08ff */
[----:B------:R-:W-:Y:S02]  /*12ed0*/  @!P2 LOP3.LUT R17, R17, 0xfffffffe, RZ, 0xc0, !PT ;  /* 0xfffffffe1111a812 */ /* 0x000fe400078ec0ff */
[----:B-1----:R-:W-:Y:S02]  /*12ee0*/  @!P4 LOP3.LUT R9, R0, 0xfffffffe, RZ, 0xc0, !PT ;  /* 0xfffffffe0009c812 */ /* 0x002fe400078ec0ff */
[----:B--2---:R-:W-:-:S03]  /*12ef0*/  @!P3 LOP3.LUT R11, R2, 0xfffffffe, RZ, 0xc0, !PT ;  /* 0xfffffffe020bb812 */ /* 0x004fc600078ec0ff */
[----:B------:R-:W-:Y:S01]  /*12f00*/  @!P4 IMAD.WIDE R8, R9, 0x4, R24 ;  /* 0x000000040908c825 */ /* 0x000fe200078e0218 */
[----:B---3--:R-:W-:-:S03]  /*12f10*/  @!P1 LOP3.LUT R13, R16, 0xfffffffe, RZ, 0xc0, !PT ;  /* 0xfffffffe100d9812 */ /* 0x008fc600078ec0ff */
[--C-:B------:R-:W-:Y:S01]  /*12f20*/  @!P3 IMAD.WIDE R10, R11, 0x4, R24.reuse ;  /* 0x000000040b0ab825 */ /* 0x100fe200078e0218 */
[----:B------:R1:W-:Y:S03]  /*12f30*/  @!P4 ST.E.64 [R8.64], R68 ;  /* 0x000000440800c985 */ /* 0x0003e6000c101b0c */
[--C-:B----4-:R-:W-:Y:S01]  /*12f40*/  @!P2 IMAD.WIDE R14, R17, 0x4, R24.reuse ;  /* 0x00000004110ea825 */ /* 0x110fe200078e0218 */
[----:B------:R1:W-:Y:S03]  /*12f50*/  @!P3 ST.E.64 [R10.64], R80 ;  /* 0x000000500a00b985 */ /* 0x0003e6000c101b0c */
[----:B------:R-:W-:Y:S01]  /*12f60*/  @!P1 IMAD.WIDE R24, R13, 0x4, R24 ;  /* 0x000000040d189825 */ /* 0x000fe200078e0218 */
[----:B------:R1:W-:Y:S04]  /*12f70*/  @!P2 ST.E.64 [R14.64], R84 ;  /* 0x000000540e00a985 */ /* 0x0003e8000c101b0c */
[----:B------:R1:W-:Y:S02]  /*12f80*/  @!P1 ST.E.64 [R24.64], R96 ;  /* 0x0000006018009985 */ /* 0x0003e4000c101b0c */
.L_x_454:
[----:B------:R-:W-:Y:S05]  /*12f90*/  BSYNC B0 ;  /* 0x0000000000007941 */ /* 0x000fea0003800000 */
.L_x_453:
[----:B------:R4:W1:Y:S01]  /*12fa0*/  SHFL.IDX PT, R13, R3, 0x1, 0x1c1f ;  /* 0x003c1f00030d7f89 */ /* 0x00086200000e0000 */
[----:B------:R-:W-:Y:S03]  /*12fb0*/  BSSY B0, `(.L_x_455) ;  /* 0x0000048000007945 */ /* 0x000fe60003800000 */
[----:B---3--:R4:W3:Y:S01]  /*12fc0*/  SHFL.IDX PT, R12, R6, 0x1, 0x1c1f ;  /* 0x003c1f00060c7f89 */ /* 0x0088e200000e0000 */
[----:B------:R-:W-:Y:S05]  /*12fd0*/  @P0 BRA `(.L_x_456) ;  /* 0x0000045000000947 */ /* 0x000fea0003800000 */
[C---:B-1----:R-:W-:Y:S02]  /*12fe0*/  IADD3 R11, R7.reuse, 0x8, RZ ;  /* 0x00000008070b7810 */ /* 0x042fe40007ffe0ff */
[----:B------:R-:W-:-:S02]  /*12ff0*/  ISETP.GE.AND P1, PT, R7, c[0x0][0x3c8], PT ;  /* 0x0000f20007007a0c */ /* 0x000fc40003f26270 */
[----:B------:R-:W-:Y:S02]  /*13000*/  ISETP.GE.AND P0, PT, R11, c[0x0][0x3c8], PT ;  /* 0x0000f2000b007a0c */ /* 0x000fe40003f06270 */
[C---:B--2---:R-:W-:Y:S02]  /*13010*/  IADD3 R10, R7.reuse, 0x10, RZ ;  /* 0x00000010070a7810 */ /* 0x044fe40007ffe0ff */
[C---:B------:R-:W-:Y:S02]  /*13020*/  IADD3 R9, R7.reuse, 0x18, RZ ;  /* 0x0000001807097810 */ /* 0x040fe40007ffe0ff */
[----:B------:R-:W-:Y:S02]  /*13030*/  ISETP.GE.AND P4, PT, R10, c[0x0][0x3c8], PT ;  /* 0x0000f2000a007a0c */ /* 0x000fe40003f86270 */
[----:B------:R-:W-:Y:S02]  /*13040*/  IADD3 R8, R7, 0x20, RZ ;  /* 0x0000002007087810 */ /* 0x000fe40007ffe0ff */
[----:B------:R-:W-:Y:S01]  /*13050*/  ISETP.GE.AND P3, PT, R9, c[0x0][0x3c8], PT ;  /* 0x0000f20009007a0c */ /* 0x000fe20003f66270 */
[C---:B---3--:R-:W-:Y:S01]  /*13060*/  @!P1 IMAD.WIDE R14, R7.reuse, 0x4, R12 ;  /* 0x00000004070e9825 */ /* 0x048fe200078e020c */
[----:B------:R-:W-:-:S02]  /*13070*/  IADD3 R2, R7, 0x28, RZ ;  /* 0x0000002807027810 */ /* 0x000fc40007ffe0ff */
[----:B------:R-:W-:Y:S02]  /*13080*/  @!P0 LEA.HI R11, R11, R11, RZ, 0x1 ;  /* 0x0000000b0b0b8211 */ /* 0x000fe400078f08ff */
[----:B------:R-:W-:Y:S01]  /*13090*/  IADD3 R0, R7, 0x30, RZ ;  /* 0x0000003007007810 */ /* 0x000fe20007ffe0ff */
[----:B------:R1:W-:Y:S01]  /*130a0*/  @!P1 ST.E.64 [R14.64], R146 ;  /* 0x000000920e009985 */ /* 0x0003e2000c101b0c */
[----:B------:R-:W-:Y:S02]  /*130b0*/  @!P0 LOP3.LUT R11, R11, 0xfffffffe, RZ, 0xc0, !PT ;  /* 0xfffffffe0b0b8812 */ /* 0x000fe400078ec0ff */
[----:B------:R-:W-:Y:S02]  /*130c0*/  ISETP.GE.AND P2, PT, R8, c[0x0][0x3c8], PT ;  /* 0x0000f20008007a0c */ /* 0x000fe40003f46270 */
[----:B------:R-:W-:Y:S01]  /*130d0*/  ISETP.GE.AND P1, PT, R2, c[0x0][0x3c8], PT ;  /* 0x0000f20002007a0c */ /* 0x000fe20003f26270 */
[----:B------:R-:W-:Y:S01]  /*130e0*/  @!P0 IMAD.WIDE R16, R11, 0x4, R12 ;  /* 0x000000040b108825 */ /* 0x000fe200078e020c */
[----:B------:R-:W-:-:S02]  /*130f0*/  @!P4 LEA.HI R10, R10, R10, RZ, 0x1 ;  /* 0x0000000a0a0ac211 */ /* 0x000fc400078f08ff */
[----:B------:R-:W-:Y:S02]  /*13100*/  @!P3 LEA.HI R9, R9, R9, RZ, 0x1 ;  /* 0x000000090909b211 */ /* 0x000fe400078f08ff */
[----:B------:R2:W-:Y:S01]  /*13110*/  @!P0 ST.E.64 [R16.64], R134 ;  /* 0x0000008610008985 */ /* 0x0005e2000c101b0c */
[----:B------:R-:W-:Y:S02]  /*13120*/  ISETP.GE.AND P0, PT, R0, c[0x0][0x3c8], PT ;  /* 0x0000f20000007a0c */ /* 0x000fe40003f06270 */
[----:B------:R-:W-:Y:S02]  /*13130*/  @!P4 LOP3.LUT R11, R10, 0xfffffffe, RZ, 0xc0, !PT ;  /* 0xfffffffe0a0bc812 */ /* 0x000fe400078ec0ff */
[----:B------:R-:W-:Y:S02]  /*13140*/  @!P2 LEA.HI R8, R8, R8, RZ, 0x1 ;  /* 0x000000080808a211 */ /* 0x000fe400078f08ff */
[----:B------:R-:W-:Y:S01]  /*13150*/  @!P3 LOP3.LUT R9, R9, 0xfffffffe, RZ, 0xc0, !PT ;  /* 0xfffffffe0909b812 */ /* 0x000fe200078ec0ff */
[----:B------:R-:W-:Y:S01]  /*13160*/  @!P4 IMAD.WIDE R18, R11, 0x4, R12 ;  /* 0x000000040b12c825 */ /* 0x000fe200078e020c */
[----:B------:R-:W-:-:S02]  /*13170*/  @!P1 LEA.HI R2, R2, R2, RZ, 0x1 ;  /* 0x0000000202029211 */ /* 0x000fc400078f08ff */
[C---:B------:R-:W-:Y:S02]  /*13180*/  IADD3 R21, R7.reuse, 0x48, RZ ;  /* 0x0000004807157810 */ /* 0x040fe40007ffe0ff */
[----:B------:R-:W-:Y:S01]  /*13190*/  @!P1 LOP3.LUT R11, R2, 0xfffffffe, RZ, 0xc0, !PT ;  /* 0xfffffffe020b9812 */ /* 0x000fe200078ec0ff */
[----:B------:R3:W-:Y:S01]  /*131a0*/  @!P4 ST.E.64 [R18.64], R130 ;  /* 0x000000821200c985 */ /* 0x0007e2000c101b0c */
[----:B------:R-:W-:Y:S02]  /*131b0*/  @!P0 LEA.HI R0, R0, R0, RZ, 0x1 ;  /* 0x0000000000008211 */ /* 0x000fe400078f08ff */
[----:B------:R-:W-:Y:S01]  /*131c0*/  IADD3 R2, R7, 0x40, RZ ;  /* 0x0000004007027810 */ /* 0x000fe20007ffe0ff */
[----:B------:R-:W-:Y:S01]  /*131d0*/  @!P1 IMAD.WIDE R10, R11, 0x4, R12 ;  /* 0x000000040b0a9825 */ /* 0x000fe200078e020c */
[----:B-1----:R-:W-:Y:S02]  /*131e0*/  @!P2 LOP3.LUT R15, R8, 0xfffffffe, RZ, 0xc0, !PT ;  /* 0xfffffffe080fa812 */ /* 0x002fe400078ec0ff */
[----:B------:R-:W-:-:S03]  /*131f0*/  IADD3 R20, R7, 0x50, RZ ;  /* 0x0000005007147810 */ /* 0x000fc60007ffe0ff */
[----:B------:R-:W-:-:S04]  /*13200*/  @!P2 IMAD.WIDE R14, R15, 0x4, R12 ;  /* 0x000000040f0ea825 */ /* 0x000fc800078e020c */
[--C-:B--2---:R-:W-:Y:S01]  /*13210*/  @!P3 IMAD.WIDE R16, R9, 0x4, R12.reuse ;  /* 0x000000040910b825 */ /* 0x104fe200078e020c */
[----:B------:R-:W-:Y:S02]  /*13220*/  @!P0 LOP3.LUT R9, R0, 0xfffffffe, RZ, 0xc0, !PT ;  /* 0xfffffffe00098812 */ /* 0x000fe400078ec0ff */
[----:B------:R-:W-:Y:S02]  /*13230*/  IADD3 R0, R7, 0x38, RZ ;  /* 0x0000003807007810 */ /* 0x000fe40007ffe0ff */
[----:B------:R1:W-:Y:S01]  /*13240*/  @!P3 ST.E.64 [R16.64], R118 ;  /* 0x000000761000b985 */ /* 0x0003e2000c101b0c */
[----:B------:R-:W-:Y:S01]  /*13250*/  @!P0 IMAD.WIDE R8, R9, 0x4, R12 ;  /* 0x0000000409088825 */ /* 0x000fe200078e020c */
[----:B------:R-:W-:Y:S02]  /*13260*/  ISETP.GE.AND P4, PT, R0, c[0x0][0x3c8], PT ;  /* 0x0000f20000007a0c */ /* 0x000fe40003f86270 */
[----:B------:R2:W-:Y:S01]  /*13270*/  @!P2 ST.E.64 [R14.64], R114 ;  /* 0x000000720e00a985 */ /* 0x0005e2000c101b0c */
[----:B------:R-:W-:-:S02]  /*13280*/  ISETP.GE.AND P3, PT, R2, c[0x0][0x3c8], PT ;  /* 0x0000f20002007a0c */ /* 0x000fc40003f66270 */
[----:B------:R-:W-:Y:S01]  /*13290*/  ISETP.GE.AND P2, PT, R21, c[0x0][0x3c8], PT ;  /* 0x0000f20015007a0c */ /* 0x000fe20003f46270 */
[----:B------:R5:W-:Y:S01]  /*132a0*/  @!P1 ST.E.64 [R10.64], R102 ;  /* 0x000000660a009985 */ /* 0x000be2000c101b0c */
[----:B---3--:R-:W-:Y:S02]  /*132b0*/  IADD3 R18, R7, 0x58, RZ ;  /* 0x0000005807127810 */ /* 0x008fe40007ffe0ff */
[----:B------:R-:W-:Y:S01]  /*132c0*/  ISETP.GE.AND P1, PT, R20, c[0x0][0x3c8], PT ;  /* 0x0000f20014007a0c */ /* 0x000fe20003f26270 */
[----:B------:R3:W-:Y:S01]  /*132d0*/  @!P0 ST.E.64 [R8.64], R54 ;  /* 0x0000003608008985 */ /* 0x0007e2000c101b0c */
[----:B------:R-:W-:Y:S02]  /*132e0*/  ISETP.GE.AND P0, PT, R18, c[0x0][0x3c8], PT ;  /* 0x0000f20012007a0c */ /* 0x000fe40003f06270 */
[----:B------:R-:W-:-:S03]  /*132f0*/  @!P4 LEA.HI R0, R0, R0, RZ, 0x1 ;  /* 0x000000000000c211 */ /* 0x000fc600078f08ff */
[----:B------:R-:W-:Y:S02]  /*13300*/  @!P3 LEA.HI R2, R2, R2, RZ, 0x1 ;  /* 0x000000020202b211 */ /* 0x000fe400078f08ff */
[----:B------:R-:W-:-:S04]  /*13310*/  @!P2 LEA.HI R21, R21, R21, RZ, 0x1 ;  /* 0x000000151515a211 */ /* 0x000fc800078f08ff */
[----:B------:R-:W-:Y:S02]  /*13320*/  @!P1 LEA.HI R20, R20, R20, RZ, 0x1 ;  /* 0x0000001414149211 */ /* 0x000fe400078f08ff */
[----:B------:R-:W-:Y:S02]  /*13330*/  @!P0 LEA.HI R18, R18, R18, RZ, 0x1 ;  /* 0x0000001212128211 */ /* 0x000fe400078f08ff */
[----:B------:R-:W-:Y:S02]  /*13340*/  @!P2 LOP3.LUT R21, R21, 0xfffffffe, RZ, 0xc0, !PT ;  /* 0xfffffffe1515a812 */ /* 0x000fe400078ec0ff */
[----:B-1----:R-:W-:Y:S02]  /*13350*/  @!P0 LOP3.LUT R17, R18, 0xfffffffe, RZ, 0xc0, !PT ;  /* 0xfffffffe12118812 */ /* 0x002fe400078ec0ff */
[----:B--2---:R-:W-:Y:S01]  /*13360*/  @!P1 LOP3.LUT R15, R20, 0xfffffffe, RZ, 0xc0, !PT ;  /* 0xfffffffe140f9812 */ /* 0x004fe200078ec0ff */
[----:B------:R-:W-:Y:S01]  /*13370*/  @!P2 IMAD.WIDE R18, R21, 0x4, R12 ;  /* 0x000000041512a825 */ /* 0x000fe200078e020c */
[----:B-----5:R-:W-:-:S03]  /*13380*/  @!P3 LOP3.LUT R11, R2, 0xfffffffe, RZ, 0xc0, !PT ;  /* 0xfffffffe020bb812 */ /* 0x020fc600078ec0ff */
[----:B------:R-:W-:Y:S01]  /*13390*/  @!P1 IMAD.WIDE R14, R15, 0x4, R12 ;  /* 0x000000040f0e9825 */ /* 0x000fe200078e020c */
[----:B---3--:R-:W-:-:S03]  /*133a0*/  @!P4 LOP3.LUT R9, R0, 0xfffffffe, RZ, 0xc0, !PT ;  /* 0xfffffffe0009c812 */ /* 0x008fc600078ec0ff */
[----:B------:R-:W-:-:S04]  /*133b0*/  @!P3 IMAD.WIDE R10, R11, 0x4, R12 ;  /* 0x000000040b0ab825 */ /* 0x000fc800078e020c */
[----:B------:R-:W-:-:S04]  /*133c0*/  @!P4 IMAD.WIDE R8, R9, 0x4, R12 ;  /* 0x000000040908c825 */ /* 0x000fc800078e020c */
[----:B------:R-:W-:Y:S01]  /*133d0*/  @!P0 IMAD.WIDE R12, R17, 0x4, R12 ;  /* 0x00000004110c8825 */ /* 0x000fe200078e020c */
[----:B------:R1:W-:Y:S04]  /*133e0*/  @!P4 ST.E.64 [R8.64], R66 ;  /* 0x000000420800c985 */ /* 0x0003e8000c101b0c */
[----:B------:R1:W-:Y:S04]  /*133f0*/  @!P3 ST.E.64 [R10.64], R70 ;  /* 0x000000460a00b985 */ /* 0x0003e8000c101b0c */
[----:B------:R1:W-:Y:S04]  /*13400*/  @!P2 ST.E.64 [R18.64], R82 ;  /* 0x000000521200a985 */ /* 0x0003e8000c101b0c */
[----:B------:R1:W-:Y:S04]  /*13410*/  @!P1 ST.E.64 [R14.64], R86 ;  /* 0x000000560e009985 */ /* 0x0003e8000c101b0c */
[----:B------:R1:W-:Y:S02]  /*13420*/  @!P0 ST.E.64 [R12.64], R98 ;  /* 0x000000620c008985 */ /* 0x0003e4000c101b0c */
.L_x_456:
[----:B------:R-:W-:Y:S05]  /*13430*/  BSYNC B0 ;  /* 0x0000000000007941 */ /* 0x000fea0003800000 */
.L_x_455:
[----:B-1----:R1:W4:Y:S01]  /*13440*/  SHFL.IDX PT, R13, R3, 0x2, 0x1c1f ;  /* 0x005c1f00030d7f89 */ /* 0x00232200000e0000 */
[----:B------:R-:W-:Y:S03]  /*13450*/  BSSY B0, `(.L_x_457) ;  /* 0x0000048000007945 */ /* 0x000fe60003800000 */
[----:B---3--:R1:W3:Y:S01]  /*13460*/  SHFL.IDX PT, R12, R6, 0x2, 0x1c1f ;  /* 0x005c1f00060c7f89 */ /* 0x0082e200000e0000 */
[----:B------:R-:W-:Y:S05]  /*13470*/  @P5 BRA `(.L_x_458) ;  /* 0x0000045000005947 */ /* 0x000fea0003800000 */
[C---:B--2---:R-:W-:Y:S02]  /*13480*/  IADD3 R10, R7.reuse, 0x8, RZ ;  /* 0x00000008070a7810 */ /* 0x044fe40007ffe0ff */
[----:B------:R-:W-:-:S02]  /*13490*/  IADD3 R9, R7, 0x10, RZ ;  /* 0x0000001007097810 */ /* 0x000fc40007ffe0ff */
[----:B------:R-:W-:Y:S02]  /*134a0*/  ISETP.GE.AND P4, PT, R10, c[0x0][0x3c8], PT ;  /* 0x0000f2000a007a0c */ /* 0x000fe40003f86270 */
[----:B------:R-:W-:Y:S02]  /*134b0*/  IADD3 R8, R7, 0x18, RZ ;  /* 0x0000001807087810 */ /* 0x000fe40007ffe0ff */
[----:B------:R-:W-:Y:S02]  /*134c0*/  ISETP.GE.AND P3, PT, R9, c[0x0][0x3c8], PT ;  /* 0x0000f20009007a0c */ /* 0x000fe40003f66270 */
[C---:B------:R-:W-:Y:S02]  /*134d0*/  IADD3 R2, R7.reuse, 0x20, RZ ;  /* 0x0000002007027810 */ /* 0x040fe40007ffe0ff */
[----:B------:R-:W-:Y:S02]  /*134e0*/  IADD3 R0, R7, 0x28, RZ ;  /* 0x0000002807007810 */ /* 0x000fe40007ffe0ff */
[----:B------:R-:W-:-:S02]  /*134f0*/  ISETP.GE.AND P2, PT, R8, c[0x0][0x3c8], PT ;  /* 0x0000f20008007a0c */ /* 0x000fc40003f46270 */
[----:B------:R-:W-:Y:S02]  /*13500*/  ISETP.GE.AND P1, PT, R2, c[0x0][0x3c8], PT ;  /* 0x0000f20002007a0c */ /* 0x000fe40003f26270 */
[----:B------:R-:W-:Y:S02]  /*13510*/  ISETP.GE.AND P0, PT, R0, c[0x0][0x3c8], PT ;  /* 0x0000f20000007a0c */ /* 0x000fe40003f06270 */
[----:B------:R-:W-:Y:S02]  /*13520*/  ISETP.GE.AND P5, PT, R7, c[0x0][0x3c8], PT ;  /* 0x0000f20007007a0c */ /* 0x000fe40003fa6270 */
[----:B------:R-:W-:Y:S02]  /*13530*/  @!P4 LEA.HI R10, R10, R10, RZ, 0x1 ;  /* 0x0000000a0a0ac211 */ /* 0x000fe400078f08ff */
[----:B------:R-:W-:Y:S02]  /*13540*/  @!P3 LEA.HI R9, R9, R9, RZ, 0x1 ;  /* 0x000000090909b211 */ /* 0x000fe400078f08ff */
[----:B------:R-:W-:-:S02]  /*13550*/  @!P4 LOP3.LUT R11, R10, 0xfffffffe, RZ, 0xc0, !PT ;  /* 0xfffffffe0a0bc812 */ /* 0x000fc400078ec0ff */
[----:B------:R-:W-:Y:S02]  /*13560*/  @!P2 LEA.HI R8, R8, R8, RZ, 0x1 ;  /* 0x000000080808a211 */ /* 0x000fe400078f08ff */
[----:B------:R-:W-:Y:S01]  /*13570*/  @!P3 LOP3.LUT R9, R9, 0xfffffffe, RZ, 0xc0, !PT ;  /* 0xfffffffe0909b812 */ /* 0x000fe200078ec0ff */
[--C-:B---34-:R-:W-:Y:S01]  /*13580*/  @!P4 IMAD.WIDE R18, R11, 0x4, R12.reuse ;  /* 0x000000040b12c825 */ /* 0x118fe200078e020c */
[----:B------:R-:W-:Y:S02]  /*13590*/  @!P1 LEA.HI R2, R2, R2, RZ, 0x1 ;  /* 0x0000000202029211 */ /* 0x000fe400078f08ff */
[----:B------:R-:W-:Y:S01]  /*135a0*/  @!P0 LEA.HI R0, R0, R0, RZ, 0x1 ;  /* 0x0000000000008211 */ /* 0x000fe200078f08ff */
[--C-:B------:R-:W-:Y:S01]  /*135b0*/  @!P5 IMAD.WIDE R14, R7, 0x4, R12.reuse ;  /* 0x00000004070ed825 */ /* 0x100fe200078e020c */
[----:B------:R-:W-:Y:S02]  /*135c0*/  @!P2 LOP3.LUT R17, R8, 0xfffffffe, RZ, 0xc0, !PT ;  /* 0xfffffffe0811a812 */ /* 0x000fe400078ec0ff */
[----:B------:R-:W-:Y:S01]  /*135d0*/  @!P1 LOP3.LUT R11, R2, 0xfffffffe, RZ, 0xc0, !PT ;  /* 0xfffffffe020b9812 */ /* 0x000fe200078ec0ff */
[--C-:B------:R-:W-:Y:S01]  /*135e0*/  @!P3 IMAD.WIDE R20, R9, 0x4, R12.reuse ;  /* 0x000000040914b825 */ /* 0x100fe200078e020c */
[----:B------:R-:W-:Y:S01]  /*135f0*/  @!P0 LOP3.LUT R9, R0, 0xfffffffe, RZ, 0xc0, !PT ;  /* 0xfffffffe00098812 */ /* 0x000fe200078ec0ff */
[----:B------:R2:W-:Y:S01]  /*13600*/  @!P5 ST.E.64 [R14.64], R140 ;  /* 0x0000008c0e00d985 */ /* 0x0005e2000c101b0c */
[----:B------:R-:W-:Y:S01]  /*13610*/  IADD3 R0, R7, 0x30, RZ ;  /* 0x0000003007007810 */ /* 0x000fe20007ffe0ff */
[--C-:B------:R-:W-:Y:S01]  /*13620*/  @!P1 IMAD.WIDE R10, R11, 0x4, R12.reuse ;  /* 0x000000040b0a9825 */ /* 0x100fe200078e020c */
[C---:B------:R-:W-:Y:S01]  /*13630*/  IADD3 R2, R7.reuse, 0x38, RZ ;  /* 0x0000003807027810 */ /* 0x040fe20007ffe0ff */
[----:B------:R-:W-:Y:S01]  /*13640*/  @!P4 ST.E.64 [R18.64], R136 ;  /* 0x000000881200c985 */ /* 0x000fe2000c101b0c */
[----:B------:R-:W-:Y:S01]  /*13650*/  IADD3 R23, R7, 0x40, RZ ;  /* 0x0000004007177810 */ /* 0x000fe20007ffe0ff */
[----:B------:R-:W-:Y:S01]  /*13660*/  @!P0 IMAD.WIDE R8, R9, 0x4, R12 ;  /* 0x0000000409088825 */ /* 0x000fe200078e020c */
[----:B------:R-:W-:Y:S01]  /*13670*/  IADD3 R22, R7, 0x48, RZ ;  /* 0x0000004807167810 */ /* 0x000fe20007ffe0ff */
[----:B------:R3:W-:Y:S01]  /*13680*/  @!P3 ST.E.64 [R20.64], R124 ;  /* 0x0000007c1400b985 */ /* 0x0007e2000c101b0c */
[----:B------:R-:W-:-:S02]  /*13690*/  ISETP.GE.AND P5, PT, R0, c[0x0][0x3c8], PT ;  /* 0x0000f20000007a0c */ /* 0x000fc40003fa6270 */
[----:B------:R-:W-:Y:S02]  /*136a0*/  IADD3 R16, R7, 0x58, RZ ;  /* 0x0000005807107810 */ /* 0x000fe40007ffe0ff */
[----:B------:R-:W-:Y:S02]  /*136b0*/  ISETP.GE.AND P4, PT, R2, c[0x0][0x3c8], PT ;  /* 0x0000f20002007a0c */ /* 0x000fe40003f86270 */
[----:B------:R-:W-:-:S07]  /*136c0*/  ISETP.GE.AND P3, PT, R23, c[0x0][0x3c8], PT ;  /* 0x0000f20017007a0c */ /* 0x000fce0003f66270 */
[----:B------:R-:W-:-:S04]  /*136d0*/  @!P5 LEA.HI R0, R0, R0, RZ, 0x1 ;  /* 0x000000000000d211 */ /* 0x000fc800078f08ff */
[----:B------:R-:W-:Y:S02]  /*136e0*/  @!P4 LEA.HI R2, R2, R2, RZ, 0x1 ;  /* 0x000000020202c211 */ /* 0x000fe400078f08ff */
[----:B------:R-:W-:Y:S01]  /*136f0*/  @!P3 LEA.HI R23, R23, R23, RZ, 0x1 ;  /* 0x000000171717b211 */ /* 0x000fe200078f08ff */
[--C-:B--2---:R-:W-:Y:S01]  /*13700*/  @!P2 IMAD.WIDE R14, R17, 0x4, R12.reuse ;  /* 0x00000004110ea825 */ /* 0x104fe200078e020c */
[----:B------:R-:W-:Y:S02]  /*13710*/  IADD3 R17, R7, 0x50, RZ ;  /* 0x0000005007117810 */ /* 0x000fe40007ffe0ff */
[----:B------:R-:W-:Y:S02]  /*13720*/  @!P3 LOP3.LUT R23, R23, 0xfffffffe, RZ, 0xc0, !PT ;  /* 0xfffffffe1717b812 */ /* 0x000fe400078ec0ff */
[----:B------:R2:W-:Y:S01]  /*13730*/  @!P2 ST.E.64 [R14.64], R120 ;  /* 0x000000780e00a985 */ /* 0x0005e2000c101b0c */
[----:B------:R-:W-:Y:S02]  /*13740*/  ISETP.GE.AND P2, PT, R22, c[0x0][0x3c8], PT ;  /* 0x0000f20016007a0c */ /* 0x000fe40003f46270 */
[----:B---3--:R-:W-:Y:S01]  /*13750*/  @!P3 IMAD.WIDE R20, R23, 0x4, R12 ;  /* 0x000000041714b825 */ /* 0x008fe200078e020c */
[----:B------:R3:W-:Y:S01]  /*13760*/  @!P1 ST.E.64 [R10.64], R108 ;  /* 0x0000006c0a009985 */ /* 0x0007e2000c101b0c */
[----:B------:R-:W-:-:S03]  /*13770*/  ISETP.GE.AND P1, PT, R17, c[0x0][0x3c8], PT ;  /* 0x0000f20011007a0c */ /* 0x000fc60003f26270 */
[----:B------:R4:W-:Y:S01]  /*13780*/  @!P0 ST.E.64 [R8.64], R104 ;  /* 0x0000006808008985 */ /* 0x0009e2000c101b0c */
[----:B------:R-:W-:-:S05]  /*13790*/  ISETP.GE.AND P0, PT, R16, c[0x0][0x3c8], PT ;  /* 0x0000f20010007a0c */ /* 0x000fca0003f06270 */
[----:B------:R-:W-:-:S04]  /*137a0*/  @!P2 LEA.HI R22, R22, R22, RZ, 0x1 ;  /* 0x000000161616a211 */ /* 0x000fc800078f08ff */
[----:B------:R-:W-:-:S04]  /*137b0*/  @!P1 LEA.HI R17, R17, R17, RZ, 0x1 ;  /* 0x0000001111119211 */ /* 0x000fc800078f08ff */
[----:B------:R-:W-:Y:S02]  /*137c0*/  @!P0 LEA.HI R16, R16, R16, RZ, 0x1 ;  /* 0x0000001010108211 */ /* 0x000fe400078f08ff */
[----:B------:R-:W-:Y:S02]  /*137d0*/  @!P1 LOP3.LUT R17, R17, 0xfffffffe, RZ, 0xc0, !PT ;  /* 0xfffffffe11119812 */ /* 0x000fe400078ec0ff */
[----:B------:R-:W-:Y:S02]  /*137e0*/  @!P0 LOP3.LUT R19, R16, 0xfffffffe, RZ, 0xc0, !PT ;  /* 0xfffffffe10138812 */ /* 0x000fe400078ec0ff */
[----:B--2---:R-:W-:Y:S01]  /*137f0*/  @!P2 LOP3.LUT R15, R22, 0xfffffffe, RZ, 0xc0, !PT ;  /* 0xfffffffe160fa812 */ /* 0x004fe200078ec0ff */
[----:B------:R-:W-:Y:S01]  /*13800*/  @!P1 IMAD.WIDE R16, R17, 0x4, R12 ;  /* 0x0000000411109825 */ /* 0x000fe200078e020c */
[----:B---3--:R-:W-:-:S03]  /*13810*/  @!P4 LOP3.LUT R11, R2, 0xfffffffe, RZ, 0xc0, !PT ;  /* 0xfffffffe020bc812 */ /* 0x008fc600078ec0ff */
[----:B------:R-:W-:Y:S01]  /*13820*/  @!P2 IMAD.WIDE R14, R15, 0x4, R12 ;  /* 0x000000040f0ea825 */ /* 0x000fe200078e020c */
[----:B----4-:R-:W-:-:S03]  /*13830*/  @!P5 LOP3.LUT R9, R0, 0xfffffffe, RZ, 0xc0, !PT ;  /* 0xfffffffe0009d812 */ /* 0x010fc600078ec0ff */
[----:B------:R-:W-:-:S04]  /*13840*/  @!P4 IMAD.WIDE R10, R11, 0x4, R12 ;  /* 0x000000040b0ac825 */ /* 0x000fc800078e020c */
[----:B------:R-:W-:-:S04]  /*13850*/  @!P5 IMAD.WIDE R8, R9, 0x4, R12 ;  /* 0x000000040908d825 */ /* 0x000fc800078e020c */
[----:B------:R-:W-:Y:S01]  /*13860*/  @!P0 IMAD.WIDE R12, R19, 0x4, R12 ;  /* 0x00000004130c8825 */ /* 0x000fe200078e020c */
[----:B------:R2:W-:Y:S04]  /*13870*/  @!P5 ST.E.64 [R8.64], R56 ;  /* 0x000000380800d985 */ /* 0x0005e8000c101b0c */
[----:B------:R2:W-:Y:S04]  /*13880*/  @!P4 ST.E.64 [R10.64], R60 ;  /* 0x0000003c0a00c985 */ /* 0x0005e8000c101b0c */
[----:B------:R2:W-:Y:S04]  /*13890*/  @!P3 ST.E.64 [R20.64], R72 ;  /* 0x000000481400b985 */ /* 0x0005e8000c101b0c */
[----:B------:R2:W-:Y:S04]  /*138a0*/  @!P2 ST.E.64 [R14.64], R76 ;  /* 0x0000004c0e00a985 */ /* 0x0005e8000c101b0c */
[----:B------:R2:W-:Y:S04]  /*138b0*/  @!P1 ST.E.64 [R16.64], R88 ;  /* 0x0000005810009985 */ /* 0x0005e8000c101b0c */
[----:B------:R2:W-:Y:S02]  /*138c0*/  @!P0 ST.E.64 [R12.64], R4 ;  /* 0x000000040c008985 */ /* 0x0005e4000c101b0c */
.L_x_458:
[----:B------:R-:W-:Y:S05]  /*138d0*/  BSYNC B0 ;  /* 0x0000000000007941 */ /* 0x000fea0003800000 */
.L_x_457:
[----:B--2---:R2:W1:Y:S04]  /*138e0*/  SHFL.IDX PT, R9, R3, 0x3, 0x1c1f ;  /* 0x007c1f0003097f89 */ /* 0x00446800000e0000 */
[----:B------:R2:W4:Y:S01]  /*138f0*/  SHFL.IDX PT, R8, R6, 0x3, 0x1c1f ;  /* 0x007c1f0006087f89 */ /* 0x00052200000e0000 */
[----:B------:R-:W-:Y:S05]  /*13900*/  @P6 EXIT ;  /* 0x000000000000694d */ /* 0x000fea0003800000 */
[C---:B------:R-:W-:Y:S02]  /*13910*/  IADD3 R5, R7.reuse, 0x8, RZ ;  /* 0x0000000807057810 */ /* 0x040fe40007ffe0ff */
[----:B------:R-:W-:-:S02]  /*13920*/  IADD3 R4, R7, 0x10, RZ ;  /* 0x0000001007047810 */ /* 0x000fc40007ffe0ff */
[----:B-12-4-:R-:W-:Y:S02]  /*13930*/  IADD3 R3, R7, 0x18, RZ ;  /* 0x0000001807037810 */ /* 0x016fe40007ffe0ff */
        /* <DEDUP_REMOVED lines=10> */
[----:B------:R-:W-:Y:S01]  /*139e0*/  @!P3 IMAD.WIDE R10, R7, 0x4, R8 ;  /* 0x00000004070ab825 */ /* 0x000fe200078e0208 */
[----:B------:R-:W-:-:S02]  /*139f0*/  @!P2 LOP3.LUT R5, R5, 0xfffffffe, RZ, 0xc0, !PT ;  /* 0xfffffffe0505a812 */ /* 0x000fc400078ec0ff */
[----:B------:R-:W-:Y:S02]  /*13a00*/  @!P1 LOP3.LUT R4, R4, 0xfffffffe, RZ, 0xc0, !PT ;  /* 0xfffffffe04049812 */ /* 0x000fe400078ec0ff */
[----:B------:R-:W-:Y:S01]  /*13a10*/  @!P0 LOP3.LUT R3, R3, 0xfffffffe, RZ, 0xc0, !PT ;  /* 0xfffffffe03038812 */ /* 0x000fe200078ec0ff */
[--C-:B---3--:R-:W-:Y:S01]  /*13a20*/  @!P2 IMAD.WIDE R12, R5, 0x4, R8.reuse ;  /* 0x00000004050ca825 */ /* 0x108fe200078e0208 */
[----:B------:R-:W-:Y:S01]  /*13a30*/  ISETP.GE.AND P5, PT, R0, c[0x0][0x3c8], PT ;  /* 0x0000f20000007a0c */ /* 0x000fe20003fa6270 */
[----:B------:R1:W-:Y:S01]  /*13a40*/  @!P3 ST.E.64 [R10.64], R142 ;  /* 0x0000008e0a00b985 */ /* 0x0003e2000c101b0c */
[C---:B------:R-:W-:Y:S01]  /*13a50*/  IADD3 R18, R7.reuse, 0x30, RZ ;  /* 0x0000003007127810 */ /* 0x040fe20007ffe0ff */
[--C-:B------:R-:W-:Y:S01]  /*13a60*/  @!P1 IMAD.WIDE R4, R4, 0x4, R8.reuse ;  /* 0x0000000404049825 */ /* 0x100fe200078e0208 */
[C---:B------:R-:W-:Y:S01]  /*13a70*/  IADD3 R17, R7.reuse, 0x38, RZ ;  /* 0x0000003807117810 */ /* 0x040fe20007ffe0ff */
[----:B------:R-:W-:Y:S01]  /*13a80*/  @!P2 ST.E.64 [R12.64], R138 ;  /* 0x0000008a0c00a985 */ /* 0x000fe2000c101b0c */
[----:B------:R-:W-:Y:S01]  /*13a90*/  IADD3 R16, R7, 0x40, RZ ;  /* 0x0000004007107810 */ /* 0x000fe20007ffe0ff */
[----:B------:R-:W-:Y:S01]  /*13aa0*/  @!P0 IMAD.WIDE R14, R3, 0x4, R8 ;  /* 0x00000004030e8825 */ /* 0x000fe200078e0208 */
[C---:B------:R-:W-:Y:S01]  /*13ab0*/  IADD3 R6, R7.reuse, 0x48, RZ ;  /* 0x0000004807067810 */ /* 0x040fe20007ffe0ff */
[----:B------:R2:W-:Y:S01]  /*13ac0*/  @!P1 ST.E.64 [R4.64], R126 ;  /* 0x0000007e04009985 */ /* 0x0005e2000c101b0c */
[----:B------:R-:W-:-:S02]  /*13ad0*/  IADD3 R3, R7, 0x50, RZ ;  /* 0x0000005007037810 */ /* 0x000fc40007ffe0ff */
[----:B------:R-:W-:Y:S01]  /*13ae0*/  ISETP.GE.AND P4, PT, R18, c[0x0][0x3c8], PT ;  /* 0x0000f20012007a0c */ /* 0x000fe20003f86270 */
[----:B------:R3:W-:Y:S01]  /*13af0*/  @!P0 ST.E.64 [R14.64], R122 ;  /* 0x0000007a0e008985 */ /* 0x0007e2000c101b0c */
[----:B------:R-:W-:Y:S02]  /*13b00*/  ISETP.GE.AND P3, PT, R17, c[0x0][0x3c8], PT ;  /* 0x0000f20011007a0c */ /* 0x000fe40003f66270 */
[----:B------:R-:W-:Y:S02]  /*13b10*/  ISETP.GE.AND P2, PT, R16, c[0x0][0x3c8], PT ;  /* 0x0000f20010007a0c */ /* 0x000fe40003f46270 */
[----:B------:R-:W-:Y:S02]  /*13b20*/  ISETP.GE.AND P1, PT, R6, c[0x0][0x3c8], PT ;  /* 0x0000f20006007a0c */ /* 0x000fe40003f26270 */
[----:B------:R-:W-:Y:S02]  /*13b30*/  ISETP.GE.AND P0, PT, R3, c[0x0][0x3c8], PT ;  /* 0x0000f20003007a0c */ /* 0x000fe40003f06270 */
[----:B------:R-:W-:-:S02]  /*13b40*/  @!P6 LEA.HI R2, R2, R2, RZ, 0x1 ;  /* 0x000000020202e211 */ /* 0x000fc400078f08ff */
[----:B------:R-:W-:Y:S02]  /*13b50*/  @!P5 LEA.HI R0, R0, R0, RZ, 0x1 ;  /* 0x000000000000d211 */ /* 0x000fe400078f08ff */
[----:B------:R-:W-:Y:S02]  /*13b60*/  @!P4 LEA.HI R18, R18, R18, RZ, 0x1 ;  /* 0x000000121212c211 */ /* 0x000fe400078f08ff */
[----:B------:R-:W-:Y:S02]  /*13b70*/  @!P3 LEA.HI R17, R17, R17, RZ, 0x1 ;  /* 0x000000111111b211 */ /* 0x000fe400078f08ff */
[----:B-1----:R-:W-:Y:S02]  /*13b80*/  @!P5 LOP3.LUT R11, R0, 0xfffffffe, RZ, 0xc0, !PT ;  /* 0xfffffffe000bd812 */ /* 0x002fe400078ec0ff */
[----:B------:R-:W-:Y:S02]  /*13b90*/  @!P2 LEA.HI R16, R16, R16, RZ, 0x1 ;  /* 0x000000101010a211 */ /* 0x000fe400078f08ff */
[----:B------:R-:W-:Y:S01]  /*13ba0*/  @!P1 LEA.HI R6, R6, R6, RZ, 0x1 ;  /* 0x0000000606069211 */ /* 0x000fe200078f08ff */
[----:B------:R-:W-:Y:S01]  /*13bb0*/  @!P5 IMAD.WIDE R10, R11, 0x4, R8 ;  /* 0x000000040b0ad825 */ /* 0x000fe200078e0208 */
[----:B------:R-:W-:-:S02]  /*13bc0*/  @!P0 LEA.HI R3, R3, R3, RZ, 0x1 ;  /* 0x0000000303038211 */ /* 0x000fc400078f08ff */
[----:B--2---:R-:W-:Y:S02]  /*13bd0*/  @!P6 LOP3.LUT R5, R2, 0xfffffffe, RZ, 0xc0, !PT ;  /* 0xfffffffe0205e812 */ /* 0x004fe400078ec0ff */
[----:B------:R-:W-:Y:S02]  /*13be0*/  @!P4 LOP3.LUT R13, R18, 0xfffffffe, RZ, 0xc0, !PT ;  /* 0xfffffffe120dc812 */ /* 0x000fe400078ec0ff */
[----:B------:R-:W-:Y:S01]  /*13bf0*/  @!P3 LOP3.LUT R17, R17, 0xfffffffe, RZ, 0xc0, !PT ;  /* 0xfffffffe1111b812 */ /* 0x000fe200078ec0ff */
[----:B------:R-:W-:Y:S01]  /*13c00*/  @!P6 IMAD.WIDE R4, R5, 0x4, R8 ;  /* 0x000000040504e825 */ /* 0x000fe200078e0208 */
[----:B---3--:R-:W-:Y:S02]  /*13c10*/  @!P2 LOP3.LUT R15, R16, 0xfffffffe, RZ, 0xc0, !PT ;  /* 0xfffffffe100fa812 */ /* 0x008fe400078ec0ff */
[----:B------:R-:W-:Y:S02]  /*13c20*/  @!P1 LOP3.LUT R19, R6, 0xfffffffe, RZ, 0xc0, !PT ;  /* 0xfffffffe06139812 */ /* 0x000fe400078ec0ff */
[----:B------:R1:W-:Y:S01]  /*13c30*/  @!P6 ST.E.64 [R4.64], R110 ;  /* 0x0000006e0400e985 */ /* 0x0003e2000c101b0c */
[----:B------:R-:W-:-:S02]  /*13c40*/  @!P0 LOP3.LUT R3, R3, 0xfffffffe, RZ, 0xc0, !PT ;  /* 0xfffffffe03038812 */ /* 0x000fc400078ec0ff */
[----:B------:R-:W-:Y:S01]  /*13c50*/  IADD3 R7, R7, 0x58, RZ ;  /* 0x0000005807077810 */ /* 0x000fe20007ffe0ff */
[----:B------:R2:W-:Y:S02]  /*13c60*/  @!P5 ST.E.64 [R10.64], R106 ;  /* 0x0000006a0a00d985 */ /* 0x0005e4000c101b0c */
[----:B------:R-:W-:-:S04]  /*13c70*/  @!P0 IMAD.WIDE R2, R3, 0x4, R8 ;  /* 0x0000000403028825 */ /* 0x000fc800078e0208 */
[----:B-1----:R-:W-:-:S04]  /*13c80*/  @!P4 IMAD.WIDE R4, R13, 0x4, R8 ;  /* 0x000000040d04c825 */ /* 0x002fc800078e0208 */
[--C-:B--2---:R-:W-:Y:S01]  /*13c90*/  @!P3 IMAD.WIDE R10, R17, 0x4, R8.reuse ;  /* 0x00000004110ab825 */ /* 0x104fe200078e0208 */
[----:B------:R1:W-:Y:S03]  /*13ca0*/  @!P4 ST.E.64 [R4.64], R58 ;  /* 0x0000003a0400c985 */ /* 0x0003e6000c101b0c */
[--C-:B------:R-:W-:Y:S01]  /*13cb0*/  @!P2 IMAD.WIDE R12, R15, 0x4, R8.reuse ;  /* 0x000000040f0ca825 */ /* 0x100fe200078e0208 */
[----:B------:R1:W-:Y:S03]  /*13cc0*/  @!P3 ST.E.64 [R10.64], R62 ;  /* 0x0000003e0a00b985 */ /* 0x0003e6000c101b0c */
[----:B------:R-:W-:Y:S01]  /*13cd0*/  @!P1 IMAD.WIDE R14, R19, 0x4, R8 ;  /* 0x00000004130e9825 */ /* 0x000fe200078e0208 */
[----:B------:R1:W-:Y:S04]  /*13ce0*/  @!P2 ST.E.64 [R12.64], R74 ;  /* 0x0000004a0c00a985 */ /* 0x0003e8000c101b0c */
[----:B------:R1:W-:Y:S04]  /*13cf0*/  @!P1 ST.E.64 [R14.64], R78 ;  /* 0x0000004e0e009985 */ /* 0x0003e8000c101b0c */
[----:B------:R1:W-:Y:S01]  /*13d00*/  @!P0 ST.E.64 [R2.64], R90 ;  /* 0x0000005a02008985 */ /* 0x0003e2000c101b0c */
[----:B------:R-:W-:-:S13]  /*13d10*/  ISETP.GE.AND P0, PT, R7, c[0x0][0x3c8], PT ;  /* 0x0000f20007007a0c */ /* 0x000fda0003f06270 */
[----:B------:R-:W-:Y:S05]  /*13d20*/  @P0 EXIT ;  /* 0x000000000000094d */ /* 0x000fea0003800000 */
[----:B-1----:R-:W-:-:S04]  /*13d30*/  LEA.HI R3, R7, R7, RZ, 0x1 ;  /* 0x0000000707037211 */ /* 0x002fc800078f08ff */
[----:B------:R-:W-:-:S05]  /*13d40*/  LOP3.LUT R3, R3, 0xfffffffe, RZ, 0xc0, !PT ;  /* 0xfffffffe03037812 */ /* 0x000fca00078ec0ff */
[----:B------:R-:W-:-:S05]  /*13d50*/  IMAD.WIDE R8, R3, 0x4, R8 ;  /* 0x0000000403087825 */ /* 0x000fca00078e0208 */
[----:B------:R-:W-:Y:S01]  /*13d60*/  ST.E.64 [R8.64], R94 ;  /* 0x0000005e08007985 */ /* 0x000fe2000c101b0c */
[----:B------:R-:W-:Y:S05]  /*13d70*/  EXIT ;  /* 0x000000000000794d */ /* 0x000fea0003800000 */
.L_x_452:
        /* <DEDUP_REMOVED lines=9> */
[----:B------:R-:W1:Y:S01]  /*13e10*/  S2R R5, SR_CTAID.Z ;  /* 0x0000000000057919 */ /* 0x000e620000002700 */
[----:B------:R-:W-:Y:S01]  /*13e20*/  USHF.R.S32.HI UR6, URZ, 0x1f, UR10 ;  /* 0x0000001f3f067899 */ /* 0x000fe2000801140a */
[----:B------:R-:W-:Y:S01]  /*13e30*/  ISETP.NE.AND P0, PT, R0, 0x1, PT ;  /* 0x000000010000780c */ /* 0x000fe20003f05270 */
[----:B------:R-:W-:Y:S01]  /*13e40*/  ULDC.64 UR4, c[0x0][0x4d0] ;  /* 0x0001340000047ab9 */ /* 0x000fe20000000a00 */
[----:B------:R-:W2:Y:S01]  /*13e50*/  S2R R3, SR_CTAID.Y ;  /* 0x0000000000037919 */ /* 0x000ea20000002600 */
[----:B------:R-:W-:Y:S01]  /*13e60*/  UIMAD UR6, UR6, UR4, URZ ;  /* 0x00000004060672a4 */ /* 0x000fe2000f8e023f */
[----:B------:R-:W-:Y:S01]  /*13e70*/  IADD3 R2, RZ, -UR10, RZ ;  /* 0x8000000aff027c10 */ /* 0x000fe2000fffe0ff */
[----:B------:R-:W-:Y:S01]  /*13e80*/  UIMAD.WIDE.U32 UR8, UR10, UR4, URZ ;  /* 0x000000040a0872a5 */ /* 0x000fe2000f8e003f */
[----:B------:R-:W-:Y:S01]  /*13e90*/  MOV R6, R7 ;  /* 0x0000000700067202 */ /* 0x000fe20000000f00 */
[----:B------:R-:W-:-:S04]  /*13ea0*/  UIMAD UR4, UR10, UR5, UR6 ;  /* 0x000000050a0472a4 */ /* 0x000fc8000f8e0206 */
[----:B------:R-:W-:Y:S01]  /*13eb0*/  UIADD3 UR4, UR9, UR4, URZ ;  /* 0x0000000409047290 */ /* 0x000fe2000fffe03f */
[----:B------:R-:W-:Y:S01]  /*13ec0*/  MOV R9, UR9 ;  /* 0x0000000900097c02 */ /* 0x000fe20008000f00 */
[----:B------:R-:W-:-:S04]  /*13ed0*/  @P0 IMAD.HI.U32 R4, R7, c[0x0][0x4ec], RZ ;  /* 0x00013b0007040a27 */ /* 0x000fc800078e00ff */
[----:B------:R-:W-:Y:S01]  /*13ee0*/  IMAD.U32 R8, RZ, RZ, UR8 ;  /* 0x00000008ff087e24 */ /* 0x000fe2000f8e00ff */
[----:B------:R-:W-:Y:S01]  /*13ef0*/  @P0 SHF.R.U32.HI R6, RZ, c[0x0][0x4f0], R4 ;  /* 0x00013c00ff060a19 */ /* 0x000fe20000011604 */
[----:B------:R-:W-:Y:S01]  /*13f00*/  IMAD.U32 R9, RZ, RZ, UR4 ;  /* 0x00000004ff097e24 */ /* 0x000fe2000f8e00ff */
[----:B-1----:R-:W-:-:S03]  /*13f10*/  SHF.R.S32.HI R0, RZ, 0x1f, R5 ;  /* 0x0000001fff007819 */ /* 0x002fc60000011405 */
[----:B------:R-:W-:Y:S01]  /*13f20*/  IMAD.WIDE.U32 R8, R5, c[0x0][0x4d8], R8 ;  /* 0x0001360005087a25 */ /* 0x000fe200078e0008 */
[----:B------:R-:W-:-:S03]  /*13f30*/  IADD3 R4, -R6, RZ, RZ ;  /* 0x000000ff06047210 */ /* 0x000fc60007ffe1ff */
[----:B------:R-:W-:Y:S02]  /*13f40*/  IMAD R0, R0, c[0x0][0x4d8], RZ ;  /* 0x0001360000007a24 */ /* 0x000fe400078e02ff */
[----:B--2---:R-:W-:Y:S02]  /*13f50*/  IMAD R2, R2, c[0x0][0x550], R3 ;  /* 0x0001540002027a24 */ /* 0x004fe400078e0203 */
[----:B------:R-:W-:Y:S02]  /*13f60*/  IMAD R0, R5, c[0x0][0x4dc], R0 ;  /* 0x0001370005007a24 */ /* 0x000fe400078e0200 */
[----:B------:R-:W-:Y:S01]  /*13f70*/  IMAD R4, R4, c[0x0][0x4e8], R7 ;  /* 0x00013a0004047a24 */ /* 0x000fe200078e0207 */
[----:B------:R-:W-:Y:S01]  /*13f80*/  SHF.R.S32.HI R3, RZ, 0x1f, R2 ;  /* 0x0000001fff037819 */ /* 0x000fe20000011402 */
[----:B------:R-:W-:Y:S01]  /*13f90*/  IMAD.IADD R9, R0, 0x1, R9 ;  /* 0x0000000100097824 */ /* 0x000fe200078e0209 */
[----:B------:R-:W-:-:S03]  /*13fa0*/  SHF.R.S32.HI R0, RZ, 0x1f, R6 ;  /* 0x0000001fff007819 */ /* 0x000fc60000011406 */
[----:B------:R-:W-:Y:S02]  /*13fb0*/  IMAD R3, R3, c[0x0][0x4e0], RZ ;  /* 0x0001380003037a24 */ /* 0x000fe400078e02ff */
[----:B------:R-:W-:-:S04]  /*13fc0*/  IMAD.WIDE.U32 R8, R2, c[0x0][0x4e0], R8 ;  /* 0x0001380002087a25 */ /* 0x000fc800078e0008 */
[----:B------:R-:W-:Y:S01]  /*13fd0*/  IMAD R3, R2, c[0x0][0x4e4], R3 ;  /* 0x0001390002037a24 */ /* 0x000fe200078e0203 */
[----:B------:R-:W-:Y:S02]  /*13fe0*/  SHF.R.S32.HI R2, RZ, 0x1f, R4 ;  /* 0x0000001fff027819 */ /* 0x000fe40000011404 */
[----:B------:R-:W-:-:S03]  /*13ff0*/  IADD3 R6, P0, R6, R8, RZ ;  /* 0x0000000806067210 */ /* 0x000fc60007f1e0ff */
[----:B------:R-:W-:Y:S01]  /*14000*/  IMAD R5, R2, c[0x0][0x4c8], RZ ;  /* 0x0001320002057a24 */ /* 0x000fe200078e02ff */
[----:B------:R-:W-:-:S03]  /*14010*/  IADD3.X R7, R0, R9, R3, P0, !PT ;  /* 0x0000000900077210 */ /* 0x000fc600007fe403 */
[C---:B------:R-:W-:Y:S02]  /*14020*/  IMAD R5, R4.reuse, c[0x0][0x4cc], R5 ;  /* 0x0001330004057a24 */ /* 0x040fe400078e0205 */
[----:B------:R-:W-:-:S05]  /*14030*/  IMAD.WIDE.U32 R6, R4, c[0x0][0x4c8], R6 ;  /* 0x0001320004067a25 */ /* 0x000fca00078e0006 */
[----:B------:R-:W-:Y:S02]  /*14040*/  IADD3 R5, R7, R5, RZ ;  /* 0x0000000507057210 */ /* 0x000fe40007ffe0ff */
[----:B------:R-:W-:-:S04]  /*14050*/  LEA R2, P0, R6, c[0x0][0x4a8], 0x2 ;  /* 0x00012a0006027a11 */ /* 0x000fc800078010ff */
[----:B------:R-:W-:Y:S02]  /*14060*/  LEA.HI.X R3, R6, c[0x0][0x4ac], R5, 0x2, P0 ;  /* 0x00012b0006037a11 */ /* 0x000fe400000f1405 */
[----:B------:R-:W-:-:S05]  /*14070*/  MOV R5, 0xff800000 ;  /* 0xff80000000057802 */ /* 0x000fca0000000f00 */
[----:B------:R-:W-:Y:S01]  /*14080*/  STG.E [R2.64], R5 ;  /* 0x0000000502007986 */ /* 0x000fe2000c10190c */
[----:B------:R-:W-:Y:S05]  /*14090*/  EXIT ;  /* 0x000000000000794d */ /* 0x000fea0003800000 */
.L_x_459:
        /* <DEDUP_REMOVED lines=14> */
.L_x_2859:


//--------------------- .text._ZN7cutlass13device_kernelIN5flash19enable_sm80_to_sm89INS1_16FlashAttnFwdSm80INS1_25CollectiveMainloopFwdSm80ILi4ELi1ELb0EN4cute5tupleIJNS5_1CILi128EEENS7_ILi48EEENS7_ILi96EEEEEELi96ENS_6half_tEfNS_4arch4Sm80ELb0ELb1ELb1ELb1ELb0ELb0ELb1ELb1EEENS1_21CollectiveEpilogueFwdINS6_IJS8_SA_S9_EEENS6_IJNS7_ILi1EEESI_SI_EEESC_SE_Li128ELb1ELb1ELb1ELb0EEENS1_36VarlenDynamicPersistentTileSchedulerILi128ELi48ELi128ELi128ELb1ELb1ELb0ELb1ELb0ELb1EEEEEEEEEvNT_6ParamsE --------------------------
	.section	.text._ZN7cutlass13device_kernelIN5flash19enable_sm80_to_sm89INS1_16FlashAttnFwdSm80INS1_25CollectiveMainloopFwdSm80ILi4ELi1ELb0EN4cute5tupleIJNS5_1CILi128EEENS7_ILi48EEENS7_ILi96EEEEEELi96ENS_6half_tEfNS_4arch4Sm80ELb0ELb1ELb1ELb1ELb0ELb0ELb1ELb1EEENS1_21CollectiveEpilogueFwdINS6_IJS8_SA_S9_EEENS6_IJNS7_ILi1EEESI_SI_EEESC_SE_Li128ELb1ELb1ELb1ELb0EEENS1_36VarlenDynamicPersistentTileSchedulerILi128ELi48ELi128ELi128ELb1ELb1ELb0ELb1ELb0ELb1EEEEEEEEEvNT_6ParamsE,"ax",@progbits
	.sectioninfo	@"SHI_REGISTERS=255"
	.align	128
.text._ZN7cutlass13device_kernelIN5flash19enable_sm80_to_sm89INS1_16FlashAttnFwdSm80INS1_25CollectiveMainloopFwdSm80ILi4ELi1ELb0EN4cute5tupleIJNS5_1CILi128EEENS7_ILi48EEENS7_ILi96EEEEEELi96ENS_6half_tEfNS_4arch4Sm80ELb0ELb1ELb1ELb1ELb0ELb0ELb1ELb1EEENS1_21CollectiveEpilogueFwdINS6_IJS8_SA_S9_EEENS6_IJNS7_ILi1EEESI_SI_EEESC_SE_Li128ELb1ELb1ELb1ELb0EEENS1_36VarlenDynamicPersistentTileSchedulerILi128ELi48ELi128ELi128ELb1ELb1ELb0ELb1ELb0ELb1EEEEEEEEEvNT_6ParamsE:
        .type           _ZN7cutlass13device_kernelIN5flash19enable_sm80_to_sm89INS1_16FlashAttnFwdSm80INS1_25CollectiveMainloopFwdSm80ILi4ELi1ELb0EN4cute5tupleIJNS5_1CILi128EEENS7_ILi48EEENS7_ILi96EEEEEELi96ENS_6half_tEfNS_4arch4Sm80ELb0ELb1ELb1ELb1ELb0ELb0ELb1ELb1EEENS1_21CollectiveEpilogueFwdINS6_IJS8_SA_S9_EEENS6_IJNS7_ILi1EEESI_SI_EEESC_SE_Li128ELb1ELb1ELb1ELb0EEENS1_36VarlenDynamicPersistentTileSchedulerILi128ELi48ELi128ELi128ELb1ELb1ELb0ELb1ELb0ELb1EEEEEEEEEvNT_6ParamsE,@function
        .size           _ZN7cutlass13device_kernelIN5flash19enable_sm80_to_sm89INS1_16FlashAttnFwdSm80INS1_25CollectiveMainloopFwdSm80ILi4ELi1ELb0EN4cute5tupleIJNS5_1CILi128EEENS7_ILi48EEENS7_ILi96EEEEEELi96ENS_6half_tEfNS_4arch4Sm80ELb0ELb1ELb1ELb1ELb0ELb0ELb1ELb1EEENS1_21CollectiveEpilogueFwdINS6_IJS8_SA_S9_EEENS6_IJNS7_ILi1EEESI_SI_EEESC_SE_Li128ELb1ELb1ELb1ELb0EEENS1_36VarlenDynamicPersistentTileSchedulerILi128ELi48ELi128ELi128ELb1ELb1ELb0ELb1ELb0ELb1EEEEEEEEEvNT_6ParamsE,(.L_x_2860 - _ZN7cutlass13device_kernelIN5flash19enable_sm80_to_sm89INS1_16FlashAttnFwdSm80INS1_25CollectiveMainloopFwdSm80ILi4ELi1ELb0EN4cute5tupleIJNS5_1CILi128EEENS7_ILi48EEENS7_ILi96EEEEEELi96ENS_6half_tEfNS_4arch4Sm80ELb0ELb1ELb1ELb1ELb0ELb0ELb1ELb1EEENS1_21CollectiveEpilogueFwdINS6_IJS8_SA_S9_EEENS6_IJNS7_ILi1EEESI_SI_EEESC_SE_Li128ELb1ELb1ELb1ELb0EEENS1_36VarlenDynamicPersistentTileSchedulerILi128ELi48ELi128ELi128ELb1ELb1ELb0ELb1ELb0ELb1EEEEEEEEEvNT_6ParamsE)
        .other          _ZN7cutlass13device_kernelIN5flash19enable_sm80_to_sm89INS1_16FlashAttnFwdSm80INS1_25CollectiveMainloopFwdSm80ILi4ELi1ELb0EN4cute5tupleIJNS5_1CILi128EEENS7_ILi48EEENS7_ILi96EEEEEELi96ENS_6half_tEfNS_4arch4Sm80ELb0ELb1ELb1ELb1ELb0ELb0ELb1ELb1EEENS1_21CollectiveEpilogueFwdINS6_IJS8_SA_S9_EEENS6_IJNS7_ILi1EEESI_SI_EEESC_SE_Li128ELb1ELb1ELb1ELb0EEENS1_36VarlenDynamicPersistentTileSchedulerILi128ELi48ELi128ELi128ELb1ELb1ELb0ELb1ELb0ELb1EEEEEEEEEvNT_6ParamsE,@"STO_CUDA_ENTRY STV_DEFAULT"
_ZN7cutlass13device_kernelIN5flash19enable_sm80_to_sm89INS1_16FlashAttnFwdSm80INS1_25CollectiveMainloopFwdSm80ILi4ELi1ELb0EN4cute5tupleIJNS5_1CILi128EEENS7_ILi48EEENS7_ILi96EEEEEELi96ENS_6half_tEfNS_4arch4Sm80ELb0ELb1ELb1ELb1ELb0ELb0ELb1ELb1EEENS1_21CollectiveEpilogueFwdINS6_IJS8_SA_S9_EEENS6_IJNS7_ILi1EEESI_SI_EEESC_SE_Li128ELb1ELb1ELb1ELb0EEENS1_36VarlenDynamicPersistentTileSchedulerILi128ELi48ELi128ELi128ELb1ELb1ELb0ELb1ELb0ELb1EEEEEEEEEvNT_6ParamsE:
        /* <DEDUP_REMOVED lines=15> */
[----:B------:R-:W-:-:S03]  /*00f0*/  CS2R R8, SRZ ;  /* 0x0000000000087805 */ /* 0x000fc6000001ff00 */
[----:B------:R-:W-:-:S04]  /*0100*/  ISETP.NE.AND P6, PT, R13, 0x1f, PT ;  /* 0x0000001f0d00780c */ /* 0x000fc80003fc5270 */
[----:B------:R-:W-:-:S13]  /*0110*/  ISETP.GE.OR P0, PT, R13, c[0x0][0x53c], !P6 ;  /* 0x00014f000d007a0c */ /* 0x000fda0007706670 */
[----:B-1----:R-:W-:Y:S02]  /*0120*/  @!P0 IMAD.MOV.U32 R4, RZ, RZ, 0x4 ;  /* 0x00000004ff048424 */ /* 0x002fe400078e00ff */
[----:B------:R-:W-:Y:S02]  /*0130*/  @!P0 IMAD.MOV.U32 R2, RZ, RZ, 0x4 ;  /* 0x00000004ff028424 */ /* 0x000fe400078e00ff */
[----:B------:R-:W-:-:S04]  /*0140*/  @!P0 IMAD.WIDE.U32 R4, R13, R4, c[0x0][0x580] ;  /* 0x000160000d048625 */ /* 0x000fc800078e0004 */
[C---:B------:R-:W-:Y:S01]  /*0150*/  @!P0 IMAD.WIDE.U32 R2, R13.reuse, R2, c[0x0][0x578] ;  /* 0x00015e000d028625 */ /* 0x040fe200078e0002 */
[----:B------:R-:W2:Y:S04]  /*0160*/  @!P0 LDG.E R9, [R4.64] ;  /* 0x0000000604098981 */ /* 0x000ea8000c1e1900 */
[----:B------:R-:W2:Y:S01]  /*0170*/  @!P0 LDG.E R8, [R2.64] ;  /* 0x0000000602088981 */ /* 0x000ea2000c1e1900 */
[C---:B------:R-:W-:Y:S01]  /*0180*/  ISETP.NE.AND P5, PT, R13.reuse, RZ, PT ;  /* 0x000000ff0d00720c */ /* 0x040fe20003fa5270 */
[----:B------:R-:W1:Y:S01]  /*0190*/  S2UR UR4, SR_CTAID.X ;  /* 0x00000000000479c3 */ /* 0x000e620000002500 */
[C---:B------:R-:W-:Y:S01]  /*01a0*/  ISETP.GE.U32.AND P4, PT, R13.reuse, 0x2, PT ;  /* 0x000000020d00780c */ /* 0x040fe20003f86070 */
[----:B------:R-:W-:Y:S01]  /*01b0*/  IMAD.MOV.U32 R7, RZ, RZ, RZ ;  /* 0x000000ffff077224 */ /* 0x000fe200078e00ff */
        /* <DEDUP_REMOVED lines=26> */
.L_x_465:
[----:B------:R-:W-:-:S04]  /*0360*/  IADD3 R0, R7, 0x1f, RZ ;  /* 0x0000001f07007810 */ /* 0x000fc80007ffe0ff */
[----:B------:R-:W-:-:S13]  /*0370*/  ISETP.GE.AND P0, PT, R0, c[0x0][0x53c], PT ;  /* 0x00014f0000007a0c */ /* 0x000fda0003f06270 */
[----:B------:R-:W-:Y:S05]  /*0380*/  @P0 BRA `(.L_x_462) ;  /* 0x00000c4000000947 */ /* 0x000fea0003800000 */
[----:B------:R-:W-:Y:S01]  /*0390*/  MOV R7, R0 ;  /* 0x0000000000077202 */ /* 0x000fe20000000f00 */
[----:B------:R-:W-:-:S03]  /*03a0*/  CS2R R8, SRZ ;  /* 0x0000000000087805 */ /* 0x000fc6000001ff00 */
[----:B------:R-:W-:-:S04]  /*03b0*/  IADD3 R0, R13, R7, RZ ;  /* 0x000000070d007210 */ /* 0x000fc80007ffe0ff */
[----:B------:R-:W-:-:S13]  /*03c0*/  ISETP.GE.OR P0, PT, R0, c[0x0][0x53c], !P6 ;  /* 0x00014f0000007a0c */ /* 0x000fda0007706670 */
[----:B------:R-:W-:Y:S02]  /*03d0*/  @!P0 MOV R2, 0x4 ;  /* 0x0000000400028802 */ /* 0x000fe40000000f00 */
        /* <DEDUP_REMOVED lines=8> */
.L_x_645:
        /* <DEDUP_REMOVED lines=16> */
.L_x_646:
[----:B--2---:R-:W-:-:S05]  /*0560*/  IMAD R0, R0, c[0x0][0x538], RZ ;  /* 0x00014e0000007a24 */ /* 0x004fca00078e02ff */
[----:B------:R-:W-:-:S04]  /*0570*/  IADD3 R6, R0, R6, RZ ;  /* 0x0000000600067210 */ /* 0x000fc80007ffe0ff */
[----:B------:R-:W-:-:S13]  /*0580*/  ISETP.GT.AND P0, PT, R6, UR4, PT ;  /* 0x0000000406007c0c */ /* 0x000fda000bf04270 */
[----:B-1----:R-:W-:Y:S05]  /*0590*/  @!P0 BRA `(.L_x_465) ;  /* 0xfffffdc000008947 */ /* 0x002fea000383ffff */
.L_x_461:
[----:B------:R-:W-:-:S05]  /*05a0*/  IADD3 R11, -R0, R6, RZ ;  /* 0x00000006000b7210 */ /* 0x000fca0007ffe1ff */
[----:B------:R-:W-:-:S05]  /*05b0*/  IMAD R0, R4, c[0x0][0x538], R11 ;  /* 0x00014e0004007a24 */ /* 0x000fca00078e020b */
[----:B------:R-:W-:Y:S01]  /*05c0*/  ISETP.GT.AND P0, PT, R0, UR4, PT ;  /* 0x0000000400007c0c */ /* 0x000fe2000bf04270 */
[----:B------:R-:W-:-:S12]  /*05d0*/  BRA.DIV ~URZ, `(.L_x_466) ;  /* 0x000184227f007947 */ /* 0x000fd8000b800000 */
[----:B------:R-:W-:-:S04]  /*05e0*/  VOTE.ANY R10, PT, !P0 ;  /* 0x00000000000a7806 */ /* 0x000fc800040e0100 */
.L_x_647:
[----:B------:R-:W1:Y:S02]  /*05f0*/  POPC R6, R10 ;  /* 0x0000000a00067309 */ /* 0x000e640000000000 */
[----:B-1----:R-:W-:-:S05]  /*0600*/  IADD3 R0, R6, R7, RZ ;  /* 0x0000000706007210 */ /* 0x002fca0007ffe0ff */
[----:B------:R1:W-:Y:S01]  /*0610*/  STL [R1+0x2c], R0 ;  /* 0x00002c0001007387 */ /* 0x0003e20000100800 */
[----:B------:R-:W-:Y:S05]  /*0620*/  BRA.DIV ~URZ, `(.L_x_467) ;  /* 0x000184227f007947 */ /* 0x000fea000b800000 */
[----:B------:R2:W3:Y:S01]  /*0630*/  SHFL.IDX PT, R12, R9, R6, 0x1f ;  /* 0x00001f06090c7589 */ /* 0x0004e200000e0000 */
[----:B------:R-:W-:-:S03]  /*0640*/  MOV R7, RZ ;  /* 0x000000ff00077202 */ /* 0x000fc60000000f00 */
[----:B------:R2:W4:Y:S04]  /*0650*/  SHFL.IDX PT, R9, R8, R6, 0x1f ;  /* 0x00001f0608097589 */ /* 0x00052800000e0000 */
.L_x_648:
[----:B------:R-:W-:Y:S01]  /*0660*/  ISETP.NE.AND P0, PT, R10, RZ, PT ;  /* 0x000000ff0a00720c */ /* 0x000fe20003f05270 */
[----:B------:R-:W-:-:S12]  /*0670*/  BSSY B0, `(.L_x_468) ;  /* 0x0000005000007945 */ /* 0x000fd80003800000 */
[----:B------:R-:W-:Y:S05]  /*0680*/  @!P0 BRA `(.L_x_469) ;  /* 0x0000003000008947 */ /* 0x000fea0003800000 */
[----:B------:R-:W-:Y:S01]  /*0690*/  IADD3 R3, R6, -0x1, RZ ;  /* 0xffffffff06037810 */ /* 0x000fe20007ffe0ff */
[----:B------:R-:W-:Y:S05]  /*06a0*/  BRA.DIV ~URZ, `(.L_x_470) ;  /* 0x000184827f007947 */ /* 0x000fea000b800000 */
[----:B------:R1:W2:Y:S02]  /*06b0*/  SHFL.IDX PT, R7, R4, R3, 0x1f ;  /* 0x00001f0304077589 */ /* 0x0002a400000e0000 */
.L_x_469:
[----:B------:R-:W-:Y:S05]  /*06c0*/  BSYNC B0 ;  /* 0x0000000000007941 */ /* 0x000fea0003800000 */
.L_x_468:
[----:B-12---:R-:W-:Y:S01]  /*06d0*/  IMAD R0, R7, c[0x0][0x538], R11 ;  /* 0x00014e0007007a24 */ /* 0x006fe200078e020b */
[----:B----4-:R-:W-:Y:S01]  /*06e0*/  ISETP.NE.AND P0, PT, R9, 0x1, PT ;  /* 0x000000010900780c */ /* 0x010fe20003f05270 */
[----:B------:R-:W-:Y:S03]  /*06f0*/  BSSY B0, `(.L_x_471) ;  /* 0x0000089000007945 */ /* 0x000fe60003800000 */
[----:B------:R1:W-:Y:S01]  /*0700*/  STL [R1+0x20], R0 ;  /* 0x0000200001007387 */ /* 0x0003e20000100800 */
[----:B------:R-:W-:-:S08]  /*0710*/  IADD3 R11, -R0, UR4, RZ ;  /* 0x00000004000b7c10 */ /* 0x000fd0000fffe1ff */
[----:B------:R-:W-:Y:S05]  /*0720*/  @!P0 BRA `(.L_x_472) ;  /* 0x000003f000008947 */ /* 0x000fea0003800000 */
[-C--:B-1-3--:R-:W-:Y:S02]  /*0730*/  IABS R0, R12.reuse ;  /* 0x0000000c00007213 */ /* 0x08afe40000000000 */
[----:B------:R-:W-:-:S03]  /*0740*/  IABS R6, R12 ;  /* 0x0000000c00067213 */ /* 0x000fc60000000000 */
[----:B------:R-:W-:Y:S01]  /*0750*/  IMAD.MOV.U32 R5, RZ, RZ, R0 ;  /* 0x000000ffff057224 */ /* 0x000fe200078e0000 */
[----:B------:R-:W-:-:S03]  /*0760*/  IABS R0, R9 ;  /* 0x0000000900007213 */ /* 0x000fc60000000000 */
[----:B------:R-:W1:Y:S02]  /*0770*/  I2F.RP R2, R5 ;  /* 0x0000000500027306 */ /* 0x000e640000209400 */
[----:B------:R-:W-:Y:S01]  /*0780*/  IMAD.MOV.U32 R8, RZ, RZ, R0 ;  /* 0x000000ffff087224 */ /* 0x000fe200078e0000 */
[----:B------:R-:W-:-:S05]  /*0790*/  IABS R0, R11 ;  /* 0x0000000b00007213 */ /* 0x000fca0000000000 */
[----:B------:R-:W-:Y:S08]  /*07a0*/  I2F.RP R7, R8 ;  /* 0x0000000800077306 */ /* 0x000ff00000209400 */
[----:B-1----:R-:W1:Y:S02]  /*07b0*/  MUFU.RCP R2, R2 ;  /* 0x0000000200027308 */ /* 0x002e640000001000 */
[----:B-1----:R-:W-:-:S06]  /*07c0*/  IADD3 R2, R2, 0xffffffe, RZ ;  /* 0x0ffffffe02027810 */ /* 0x002fcc0007ffe0ff */
[----:B------:R-:W1:Y:S02]  /*07d0*/  F2I.FTZ.U32.TRUNC.NTZ R3, R2 ;  /* 0x0000000200037305 */ /* 0x000e64000021f000 */
[----:B-1----:R-:W-:-:S04]  /*07e0*/  IMAD.MOV R2, RZ, RZ, -R3 ;  /* 0x000000ffff027224 */ /* 0x002fc800078e0a03 */
[----:B------:R-:W-:Y:S02]  /*07f0*/  IMAD R4, R2, R5, RZ ;  /* 0x0000000502047224 */ /* 0x000fe400078e02ff */
[----:B------:R-:W-:-:S04]  /*0800*/  IMAD.MOV.U32 R2, RZ, RZ, RZ ;  /* 0x000000ffff027224 */ /* 0x000fc800078e00ff */
[----:B------:R-:W-:Y:S01]  /*0810*/  IMAD.HI.U32 R2, R3, R4, R2 ;  /* 0x0000000403027227 */ /* 0x000fe200078e0002 */
[----:B------:R-:W-:-:S03]  /*0820*/  MOV R3, R0 ;  /* 0x0000000000037202 */ /* 0x000fc60000000f00 */
[----:B------:R-:W-:Y:S02]  /*0830*/  IMAD.MOV R0, RZ, RZ, -R6 ;  /* 0x000000ffff007224 */ /* 0x000fe400078e0a06 */
        /* <DEDUP_REMOVED lines=28> */
[----:B------:R-:W-:-:S03]  /*0a00*/  IMAD.MOV R5, RZ, RZ, -R4 ;  /* 0x000000ffff057224 */ /* 0x000fc600078e0a04 */
        /* <DEDUP_REMOVED lines=10> */
[----:B------:R-:W-:-:S04]  /*0ab0*/  IMAD.MOV R2, RZ, RZ, -R0 ;  /* 0x000000ffff027224 */ /* 0x000fc800078e0a00 */
[C---:B------:R-:W-:Y:S01]  /*0ac0*/  IMAD R3, R9.reuse, R2, R4 ;  /* 0x0000000209037224 */ /* 0x040fe200078e0204 */
[----:B------:R-:W-:Y:S01]  /*0ad0*/  LEA R2, R9, R0, 0x18 ;  /* 0x0000000009027211 */ /* 0x000fe200078ec0ff */
[----:B------:R-:W-:-:S04]  /*0ae0*/  IMAD R0, R12, R5, R11 ;  /* 0x000000050c007224 */ /* 0x000fc800078e020b */
[----:B------:R-:W-:-:S05]  /*0af0*/  IMAD R2, R3, 0x10000, R2 ;  /* 0x0001000003027824 */ /* 0x000fca00078e0202 */
[----:B------:R1:W-:Y:S01]  /*0b00*/  STL [R1+0x28], R2 ;  /* 0x0000280201007387 */ /* 0x0003e20000100800 */
[----:B------:R-:W-:Y:S05]  /*0b10*/  BRA `(.L_x_473) ;  /* 0x0000046000007947 */ /* 0x000fea0003800000 */
.L_x_472:
[----:B------:R-:W2:Y:S01]  /*0b20*/  LDL R3, [R1+0x2c] ;  /* 0x00002c0001037983 */ /* 0x000ea20000100800 */
[----:B------:R-:W-:-:S04]  /*0b30*/  IMAD.MOV.U32 R2, RZ, RZ, 0x4 ;  /* 0x00000004ff027424 */ /* 0x000fc800078e00ff */
[----:B--2---:R-:W-:-:S05]  /*0b40*/  IMAD.WIDE R2, R3, R2, c[0x0][0x590] ;  /* 0x0001640003027625 */ /* 0x004fca00078e0202 */
[----:B------:R-:W2:Y:S02]  /*0b50*/  LDG.E R7, [R2.64] ;  /* 0x0000000602077981 */ /* 0x000ea4000c1e1900 */
[----:B--23--:R-:W-:-:S05]  /*0b60*/  IMAD R9, R7, R12, RZ ;  /* 0x0000000c07097224 */ /* 0x00cfca00078e02ff */
[-C--:B-1----:R-:W-:Y:S02]  /*0b70*/  IABS R0, R9.reuse ;  /* 0x0000000900007213 */ /* 0x082fe40000000000 */
[----:B------:R-:W-:-:S03]  /*0b80*/  IABS R8, R9 ;  /* 0x0000000900087213 */ /* 0x000fc60000000000 */
[----:B------:R-:W-:-:S04]  /*0b90*/  IMAD.MOV.U32 R6, RZ, RZ, R0 ;  /* 0x000000ffff067224 */ /* 0x000fc800078e0000 */
[----:B------:R-:W1:Y:S08]  /*0ba0*/  I2F.RP R2, R6 ;  /* 0x0000000600027306 */ /* 0x000e700000209400 */
[----:B-1----:R-:W1:Y:S02]  /*0bb0*/  MUFU.RCP R2, R2 ;  /* 0x0000000200027308 */ /* 0x002e640000001000 */
[----:B-1----:R-:W-:-:S06]  /*0bc0*/  IADD3 R2, R2, 0xffffffe, RZ ;  /* 0x0ffffffe02027810 */ /* 0x002fcc0007ffe0ff */
[----:B------:R-:W1:Y:S02]  /*0bd0*/  F2I.FTZ.U32.TRUNC.NTZ R3, R2 ;  /* 0x0000000200037305 */ /* 0x000e64000021f000 */
[----:B-1----:R-:W-:-:S04]  /*0be0*/  IMAD.MOV R0, RZ, RZ, -R3 ;  /* 0x000000ffff007224 */ /* 0x002fc800078e0a03 */
[----:B------:R-:W-:Y:S01]  /*0bf0*/  IMAD.MOV.U32 R2, RZ, RZ, R0 ;  /* 0x000000ffff027224 */ /* 0x000fe200078e0000 */
[----:B------:R-:W-:-:S03]  /*0c00*/  IABS R0, R11 ;  /* 0x0000000b00007213 */ /* 0x000fc60000000000 */
[----:B------:R-:W-:Y:S01]  /*0c10*/  IMAD R4, R2, R6, RZ ;  /* 0x0000000602047224 */ /* 0x000fe200078e02ff */
[----:B------:R-:W-:Y:S01]  /*0c20*/  MOV R5, R0 ;  /* 0x0000000000057202 */ /* 0x000fe20000000f00 */
[----:B------:R-:W-:-:S04]  /*0c30*/  IMAD.MOV.U32 R2, RZ, RZ, RZ ;  /* 0x000000ffff027224 */ /* 0x000fc800078e00ff */
[----:B------:R-:W-:-:S04]  /*0c40*/  IMAD.HI.U32 R0, R3, R4, R2 ;  /* 0x0000000403007227 */ /* 0x000fc800078e0002 */
[----:B------:R-:W-:Y:S02]  /*0c50*/  IMAD.MOV R2, RZ, RZ, -R8 ;  /* 0x000000ffff027224 */ /* 0x000fe400078e0a08 */
        /* <DEDUP_REMOVED lines=9> */
[----:B------:R-:W-:-:S04]  /*0cf0*/  @P2 IADD3 R0, R0, 0x1, RZ ;  /* 0x0000000100002810 */ /* 0x000fc80007ffe0ff */
[----:B------:R-:W-:-:S05]  /*0d00*/  MOV R4, R0 ;  /* 0x0000000000047202 */ /* 0x000fca0000000f00 */
[----:B------:R-:W-:Y:S01]  /*0d10*/  @!P1 IMAD.MOV R4, RZ, RZ, -R4 ;  /* 0x000000ffff049224 */ /* 0x000fe200078e0a04 */
[----:B------:R-:W-:-:S05]  /*0d20*/  @!P0 LOP3.LUT R4, RZ, R9, RZ, 0x33, !PT ;  /* 0x00000009ff048212 */ /* 0x000fca00078e33ff */
[----:B------:R-:W-:-:S05]  /*0d30*/  IMAD R10, R7, R4, RZ ;  /* 0x00000004070a7224 */ /* 0x000fca00078e02ff */
[----:B------:R-:W-:-:S04]  /*0d40*/  IADD3 R0, -R10, c[0x0][0x538], RZ ;  /* 0x00014e000a007a10 */ /* 0x000fc80007ffe1ff */
[----:B------:R-:W-:-:S04]  /*0d50*/  IMNMX R6, R7, R0, PT ;  /* 0x0000000007067217 */ /* 0x000fc80003800200 */
[----:B------:R-:W-:-:S05]  /*0d60*/  IABS R0, R6 ;  /* 0x0000000600007213 */ /* 0x000fca0000000000 */
[----:B------:R-:W-:-:S04]  /*0d70*/  IMAD.MOV.U32 R5, RZ, RZ, R0 ;  /* 0x000000ffff057224 */ /* 0x000fc800078e0000 */
[----:B------:R-:W1:Y:S08]  /*0d80*/  I2F.RP R2, R5 ;  /* 0x0000000500027306 */ /* 0x000e700000209400 */
[----:B-1----:R-:W1:Y:S02]  /*0d90*/  MUFU.RCP R2, R2 ;  /* 0x0000000200027308 */ /* 0x002e640000001000 */
[----:B-1----:R-:W-:-:S06]  /*0da0*/  IADD3 R2, R2, 0xffffffe, RZ ;  /* 0x0ffffffe02027810 */ /* 0x002fcc0007ffe0ff */
[----:B------:R1:W2:Y:S02]  /*0db0*/  F2I.FTZ.U32.TRUNC.NTZ R3, R2 ;  /* 0x0000000200037305 */ /* 0x0002a4000021f000 */
[----:B-1----:R-:W-:Y:S01]  /*0dc0*/  IMAD.MOV R2, RZ, RZ, -R4 ;  /* 0x000000ffff027224 */ /* 0x002fe200078e0a04 */
[----:B--2---:R-:W-:-:S03]  /*0dd0*/  IADD3 R0, RZ, -R3, RZ ;  /* 0x80000003ff007210 */ /* 0x004fc60007ffe0ff */
[----:B------:R-:W-:Y:S01]  /*0de0*/  IMAD R8, R9, R2, R11 ;  /* 0x0000000209087224 */ /* 0x000fe200078e020b */
[----:B------:R-:W-:Y:S01]  /*0df0*/  IABS R9, R6 ;  /* 0x0000000600097213 */ /* 0x000fe20000000000 */
[----:B------:R-:W-:Y:S02]  /*0e00*/  IMAD.MOV.U32 R7, RZ, RZ, R0 ;  /* 0x000000ffff077224 */ /* 0x000fe400078e0000 */
[----:B------:R-:W-:Y:S01]  /*0e10*/  IMAD.MOV.U32 R2, RZ, RZ, RZ ;  /* 0x000000ffff027224 */ /* 0x000fe200078e00ff */
[----:B------:R-:W-:Y:S01]  /*0e20*/  IABS R0, R8 ;  /* 0x0000000800007213 */ /* 0x000fe20000000000 */
[----:B------:R-:W-:-:S04]  /*0e30*/  IMAD R7, R7, R5, RZ ;  /* 0x0000000507077224 */ /* 0x000fc800078e02ff */
[----:B------:R-:W-:Y:S01]  /*0e40*/  IMAD.MOV.U32 R4, RZ, RZ, R0 ;  /* 0x000000ffff047224 */ /* 0x000fe200078e0000 */
[----:B------:R-:W-:Y:S01]  /*0e50*/  IADD3 R0, RZ, -R9, RZ ;  /* 0x80000009ff007210 */ /* 0x000fe20007ffe0ff */
[----:B------:R-:W-:-:S04]  /*0e60*/  IMAD.HI.U32 R3, R3, R7, R2 ;  /* 0x0000000703037227 */ /* 0x000fc800078e0002 */
[----:B------:R-:W-:Y:S02]  /*0e70*/  IMAD.MOV.U32 R2, RZ, RZ, R0 ;  /* 0x000000ffff027224 */ /* 0x000fe400078e0000 */
[----:B------:R-:W-:Y:S01]  /*0e80*/  IMAD.HI.U32 R0, R3, R4, RZ ;  /* 0x0000000403007227 */ /* 0x000fe200078e00ff */
[----:B------:R-:W-:-:S03]  /*0e90*/  IADD3 R3, R10, 0x1000000, R8 ;  /* 0x010000000a037810 */ /* 0x000fc60007ffe008 */
[----:B------:R-:W-:-:S05]  /*0ea0*/  IMAD R2, R0, R2, R4 ;  /* 0x0000000200027224 */ /* 0x000fca00078e0204 */
[----:B------:R-:W-:-:S13]  /*0eb0*/  ISETP.GT.U32.AND P0, PT, R5, R2, PT ;  /* 0x000000020500720c */ /* 0x000fda0003f04070 */
[----:B------:R-:W-:Y:S01]  /*0ec0*/  @!P0 IMAD.IADD R2, R2, 0x1, -R5 ;  /* 0x0000000102028824 */ /* 0x000fe200078e0a05 */
[----:B------:R-:W-:Y:S02]  /*0ed0*/  @!P0 IADD3 R0, R0, 0x1, RZ ;  /* 0x0000000100008810 */ /* 0x000fe40007ffe0ff */
[----:B------:R-:W-:Y:S02]  /*0ee0*/  ISETP.NE.AND P0, PT, R6, RZ, PT ;  /* 0x000000ff0600720c */ /* 0x000fe40003f05270 */
[----:B------:R-:W-:Y:S02]  /*0ef0*/  ISETP.GE.U32.AND P2, PT, R2, R5, PT ;  /* 0x000000050200720c */ /* 0x000fe40003f46070 */
[----:B------:R-:W-:-:S04]  /*0f00*/  LOP3.LUT R2, R8, R6, RZ, 0x3c, !PT ;  /* 0x0000000608027212 */ /* 0x000fc800078e3cff */
[----:B------:R-:W-:Y:S01]  /*0f10*/  ISETP.GE.AND P1, PT, R2, RZ, PT ;  /* 0x000000ff0200720c */ /* 0x000fe20003f26270 */
[----:B------:R-:W-:-:S06]  /*0f20*/  IMAD.MOV R2, RZ, RZ, -R6 ;  /* 0x000000ffff027224 */ /* 0x000fcc00078e0a06 */
[----:B------:R-:W-:-:S06]  /*0f30*/  @P2 IADD3 R0, R0, 0x1, RZ ;  /* 0x0000000100002810 */ /* 0x000fcc0007ffe0ff */
[----:B------:R-:W-:Y:S02]  /*0f40*/  @!P1 IADD3 R0, -R0, RZ, RZ ;  /* 0x000000ff00009210 */ /* 0x000fe40007ffe1ff */
[----:B------:R-:W-:-:S05]  /*0f50*/  @!P0 LOP3.LUT R0, RZ, R6, RZ, 0x33, !PT ;  /* 0x00000006ff008212 */ /* 0x000fca00078e33ff */
[----:B------:R-:W-:-:S05]  /*0f60*/  IMAD R2, R0, R2, R3 ;  /* 0x0000000200027224 */ /* 0x000fca00078e0203 */
[----:B------:R1:W-:Y:S02]  /*0f70*/  STL [R1+0x28], R2 ;  /* 0x0000280201007387 */ /* 0x0003e40000100800 */
.L_x_473:
[----:B------:R-:W-:Y:S05]  /*0f80*/  BSYNC B0 ;  /* 0x0000000000007941 */ /* 0x000fea0003800000 */
.L_x_471:
[----:B------:R-:W-:-:S04]  /*0f90*/  LOP3.LUT R0, RZ, R0, RZ, 0x33, !PT ;  /* 0x00000000ff007212 */ /* 0x000fc800078e33ff */
[----:B------:R-:W-:-:S05]  /*0fa0*/  IADD3 R0, R0, R12, RZ ;  /* 0x0000000c00007210 */ /* 0x000fca0007ffe0ff */
[----:B------:R2:W-:Y:S01]  /*0fb0*/  STL [R1+0x24], R0 ;  /* 0x0000240001007387 */ /* 0x0005e20000100800 */
[----:B------:R-:W-:Y:S05]  /*0fc0*/  BRA `(.L_x_474) ;  /* 0x0000006000007947 */ /* 0x000fea0003800000 */
.L_x_462:
[----:B------:R-:W-:Y:S01]  /*0fd0*/  MOV R0, UR4 ;  /* 0x0000000400007c02 */ /* 0x000fe20008000f00 */
[----:B------:R-:W-:Y:S04]  /*0fe0*/  STL [R1+0x24], RZ ;  /* 0x000024ff01007387 */ /* 0x000fe80000100800 */
[----:B------:R-:W-:Y:S04]  /*0ff0*/  STL [R1+0x28], RZ ;  /* 0x000028ff01007387 */ /* 0x000fe80000100800 */
[----:B------:R1:W-:Y:S02]  /*1000*/  STL [R1+0x20], R0 ;  /* 0x0000200001007387 */ /* 0x0003e40000100800 */
[----:B-1----:R-:W-:-:S05]  /*1010*/  MOV R0, c[0x0][0x53c] ;  /* 0x00014f0000007a02 */ /* 0x002fca0000000f00 */
[----:B------:R1:W-:Y:S02]  /*1020*/  STL [R1+0x2c], R0 ;  /* 0x00002c0001007387 */ /* 0x0003e40000100800 */
.L_x_474:
[----:B------:R-:W3:Y:S04]  /*1030*/  LDL R4, [R1+0x20] ;  /* 0x0000200001047983 */ /* 0x000ee80000100800 */
[----:B------:R-:W3:Y:S04]  /*1040*/  LDL R5, [R1+0x24] ;  /* 0x0000240001057983 */ /* 0x000ee80000100800 */
[----:B------:R-:W3:Y:S04]  /*1050*/  LDL R6, [R1+0x28] ;  /* 0x0000280001067983 */ /* 0x000ee80000100800 */
[----:B------:R-:W3:Y:S01]  /*1060*/  LDL R7, [R1+0x2c] ;  /* 0x00002c0001077983 */ /* 0x000ee20000100800 */
[----:B------:R-:W-:Y:S01]  /*1070*/  ISETP.NE.AND P0, PT, R13, RZ, PT ;  /* 0x000000ff0d00720c */ /* 0x000fe20003f05270 */
[----:B------:R-:W-:-:S12]  /*1080*/  WARPSYNC 0xffffffff ;  /* 0xffffffff00007948 */ /* 0x000fd80003800000 */
[----:B---3--:R3:W-:Y:S04]  /*1090*/  @!P0 STS.128 [0xc080], R4 ;  /* 0x00c08004ff008388 */ /* 0x0087e80000000c00 */
[----:B------:R-:W-:Y:S06]  /*10a0*/  BAR.ARV 0x5, 0x80 ;  /* 0x0142000000007b1d */ /* 0x000fec0000002000 */
.L_x_460:
[----:B-12---:R-:W2:Y:S02]  /*10b0*/  LDL R0, [R1+0x2c] ;  /* 0x00002c0001007983 */ /* 0x006ea40000100800 */
[----:B--2---:R-:W-:-:S13]  /*10c0*/  ISETP.GE.AND P0, PT, R0, c[0x0][0x53c], PT ;  /* 0x00014f0000007a0c */ /* 0x004fda0003f06270 */
[----:B------:R-:W-:Y:S05]  /*10d0*/  @P0 EXIT ;  /* 0x000000000000094d */ /* 0x000fea0003800000 */
[----:B------:R-:W1:Y:S02]  /*10e0*/  S2R R11, SR_TID.X ;  /* 0x00000000000b7919 */ /* 0x000e640000002100 */
[----:B-1----:R-:W-:-:S04]  /*10f0*/  SHF.R.S32.HI R8, RZ, 0x1f, R11 ;  /* 0x0000001fff087819 */ /* 0x002fc8000001140b */
[CC--:B------:R-:W-:Y:S02]  /*1100*/  LEA.HI R17, R8.reuse, R11.reuse, RZ, 0x3 ;  /* 0x0000000b08117211 */ /* 0x0c0fe400078f18ff */
[----:B------:R-:W-:Y:S02]  /*1110*/  LEA.HI R3, R8, R11, RZ, 0x4 ;  /* 0x0000000b08037211 */ /* 0x000fe400078f20ff */
[----:B------:R-:W-:Y:S02]  /*1120*/  LOP3.LUT R2, R17, 0xfffffff8, RZ, 0xc0, !PT ;  /* 0xfffffff811027812 */ /* 0x000fe400078ec0ff */
[----:B---3--:R-:W-:Y:S02]  /*1130*/  SHF.R.S32.HI R5, RZ, 0x4, R3 ;  /* 0x00000004ff057819 */ /* 0x008fe40000011403 */
[----:B------:R-:W-:Y:S01]  /*1140*/  LOP3.LUT R0, R3, 0xfffffff0, RZ, 0xc0, !PT ;  /* 0xfffffff003007812 */ /* 0x000fe200078ec0ff */
[----:B------:R-:W-:Y:S01]  /*1150*/  IMAD.IADD R2, R11, 0x1, -R2 ;  /* 0x000000010b027824 */ /* 0x000fe200078e0a02 */
[----:B------:R-:W-:-:S02]  /*1160*/  LEA.HI R3, R3, R5, RZ, 0x1 ;  /* 0x0000000503037211 */ /* 0x000fc400078f08ff */
[----:B------:R-:W-:Y:S01]  /*1170*/  LEA.HI R6, R8, R11, RZ, 0x2 ;  /* 0x0000000b08067211 */ /* 0x000fe200078f10ff */
[----:B------:R-:W-:Y:S01]  /*1180*/  IMAD.IADD R0, R11, 0x1, -R0 ;  /* 0x000000010b007824 */ /* 0x000fe200078e0a00 */
[----:B------:R-:W-:Y:S02]  /*1190*/  LEA.HI R7, R2, R2, RZ, 0x1 ;  /* 0x0000000202077211 */ /* 0x000fe400078f08ff */
[----:B------:R-:W-:Y:S02]  /*11a0*/  LOP3.LUT R4, R3, 0xfffffffe, RZ, 0xc0, !PT ;  /* 0xfffffffe03047812 */ /* 0x000fe400078ec0ff */
[----:B------:R-:W-:Y:S02]  /*11b0*/  LOP3.LUT R3, R7, 0x3fffffe, RZ, 0xc0, !PT ;  /* 0x03fffffe07037812 */ /* 0x000fe400078ec0ff */
[----:B------:R-:W-:Y:S01]  /*11c0*/  LEA.HI R10, R0, R0, RZ, 0x1 ;  /* 0x00000000000a7211 */ /* 0x000fe200078f08ff */
[----:B------:R-:W-:Y:S01]  /*11d0*/  IMAD.IADD R12, R5, 0x1, -R4 ;  /* 0x00000001050c7824 */ /* 0x000fe200078e0a04 */
[----:B------:R-:W-:Y:S01]  /*11e0*/  SHF.R.S32.HI R4, RZ, 0x3, R17 ;  /* 0x00000003ff047819 */ /* 0x000fe20000011411 */
[----:B------:R-:W-:Y:S01]  /*11f0*/  IMAD.IADD R15, R2, 0x1, -R3 ;  /* 0x00000001020f7824 */ /* 0x000fe200078e0a03 */
[----:B------:R-:W-:-:S02]  /*1200*/  LOP3.LUT R2, R10, 0x7fffffe, RZ, 0xc0, !PT ;  /* 0x07fffffe0a027812 */ /* 0x000fc400078ec0ff */
[----:B------:R-:W-:Y:S02]  /*1210*/  SHF.R.S32.HI R3, RZ, 0x1f, R0 ;  /* 0x0000001fff037819 */ /* 0x000fe40000011400 */
[----:B------:R-:W-:Y:S01]  /*1220*/  LOP3.LUT R5, R6, 0xfffffffc, RZ, 0xc0, !PT ;  /* 0xfffffffc06057812 */ /* 0x000fe200078ec0ff */
[----:B------:R-:W-:Y:S01]  /*1230*/  IMAD.IADD R13, R0, 0x1, -R2 ;  /* 0x00000001000d7824 */ /* 0x000fe200078e0a02 */
[----:B------:R-:W-:Y:S01]  /*1240*/  LEA.HI R16, R3, R0, RZ, 0x3 ;  /* 0x0000000003107211 */ /* 0x000fe200078f18ff */
[----:B------:R-:W-:Y:S01]  /*1250*/  IMAD.SHL.U32 R0, R4, 0x40, RZ ;  /* 0x0000004004007824 */ /* 0x000fe200078e00ff */
[----:B------:R-:W-:Y:S01]  /*1260*/  LEA.HI R8, R8, R11, RZ, 0x5 ;  /* 0x0000000b08087211 */ /* 0x000fe200078f28ff */
[----:B------:R-:W-:Y:S01]  /*1270*/  IMAD.IADD R18, R11, 0x1, -R5 ;  /* 0x000000010b127824 */ /* 0x000fe200078e0a05 */
[----:B------:R-:W-:Y:S02]  /*1280*/  SHF.R.S32.HI R14, RZ, 0x2, R6 ;  /* 0x00000002ff0e7819 */ /* 0x000fe40000011406 */
[----:B------:R-:W-:Y:S01]  /*1290*/  LOP3.LUT R2, R8, 0xffffffe0, RZ, 0xc0, !PT ;  /* 0xffffffe008027812 */ /* 0x000fe200078ec0ff */
[----:B------:R-:W-:Y:S01]  /*12a0*/  IMAD.SHL.U32 R22, R18, 0x8, RZ ;  /* 0x0000000812167824 */ /* 0x000fe200078e00ff */
[----:B------:R-:W-:-:S02]  /*12b0*/  LOP3.LUT R0, R0, 0xc0, RZ, 0xc0, !PT ;  /* 0x000000c000007812 */ /* 0x000fc400078ec0ff */
[----:B------:R-:W-:Y:S01]  /*12c0*/  LEA.HI R5, R6, R14, RZ, 0x1 ;  /* 0x0000000e06057211 */ /* 0x000fe200078f08ff */
[----:B------:R-:W-:Y:S01]  /*12d0*/  IMAD.IADD R21, R11, 0x1, -R2 ;  /* 0x000000010b157824 */ /* 0x000fe200078e0a02 */
[----:B------:R-:W-:Y:S02]  /*12e0*/  SHF.R.U32.HI R4, RZ, 0x3, R0 ;  /* 0x00000003ff047819 */ /* 0x000fe40000011600 */
[----:B------:R-:W-:Y:S02]  /*12f0*/  LOP3.LUT R3, R0, 0x18, R22, 0xf8, !PT ;  /* 0x0000001800037812 */ /* 0x000fe400078ef816 */
[--C-:B------:R-:W-:Y:S02]  /*1300*/  SHF.R.S32.HI R9, RZ, 0x5, R8.reuse ;  /* 0x00000005ff097819 */ /* 0x100fe40000011408 */
[----:B------:R-:W-:Y:S02]  /*1310*/  SHF.R.S32.HI R0, RZ, 0x1f, R8 ;  /* 0x0000001fff007819 */ /* 0x000fe40000011408 */
[----:B------:R-:W-:-:S02]  /*1320*/  LOP3.LUT R2, R5, 0x7fffffe, RZ, 0xc0, !PT ;  /* 0x07fffffe05027812 */ /* 0x000fc400078ec0ff */
[----:B------:R-:W-:Y:S02]  /*1330*/  LEA.HI R0, R0, R9, RZ, 0x2 ;  /* 0x0000000900007211 */ /* 0x000fe400078f10ff */
[----:B------:R-:W-:Y:S01]  /*1340*/  LOP3.LUT R5, R3, R4, RZ, 0x3c, !PT ;  /* 0x0000000403057212 */ /* 0x000fe200078e3cff */
[----:B------:R-:W-:Y:S01]  /*1350*/  IMAD.IADD R2, R14, 0x1, -R2 ;  /* 0x000000010e027824 */ /* 0x000fe200078e0a02 */
[----:B------:R-:W-:Y:S02]  /*1360*/  SHF.R.S32.HI R4, RZ, 0x1f, R6 ;  /* 0x0000001fff047819 */ /* 0x000fe40000011406 */
[----:B------:R-:W-:Y:S02]  /*1370*/  SHF.R.S32.HI R8, RZ, 0x1f, R21 ;  /* 0x0000001fff087819 */ /* 0x000fe40000011415 */
[----:B------:R-:W-:Y:S01]  /*1380*/  LOP3.LUT R3, R0, 0xffffffc, RZ, 0xc0, !PT ;  /* 0x0ffffffc00037812 */ /* 0x000fe200078ec0ff */
[----:B------:R-:W-:Y:S01]  /*1390*/  IMAD R0, R9, 0x8, R2 ;  /* 0x0000000809007824 */ /* 0x000fe200078e0202 */
[----:B------:R-:W-:-:S02]  /*13a0*/  LEA.HI R2, R4, R14, RZ, 0x3 ;  /* 0x0000000e04027211 */ /* 0x000fc400078f18ff */
[----:B------:R-:W-:Y:S01]  /*13b0*/  LEA.HI R11, R8, R21, RZ, 0x2 ;  /* 0x00000015080b7211 */ /* 0x000fe200078f10ff */
[C---:B------:R-:W-:Y:S01]  /*13c0*/  IMAD.IADD R4, R9.reuse, 0x1, -R3 ;  /* 0x0000000109047824 */ /* 0x040fe200078e0a03 */
[----:B------:R-:W-:Y:S01]  /*13d0*/  LOP3.LUT R2, R2, 0xfffffff8, RZ, 0xc0, !PT ;  /* 0xfffffff802027812 */ /* 0x000fe200078ec0ff */
[----:B------:R-:W-:Y:S01]  /*13e0*/  IMAD.U32 R5, R0, 0x20, R5 ;  /* 0x0000002000057824 */ /* 0x000fe200078e0005 */
[----:B------:R-:W-:Y:S01]  /*13f0*/  SHF.R.S32.HI R3, RZ, 0x2, R11 ;  /* 0x00000002ff037819 */ /* 0x000fe2000001140b */
[----:B------:R-:W-:Y:S01]  /*1400*/  IMAD.SHL.U32 R9, R9, 0x200, RZ ;  /* 0x0000020009097824 */ /* 0x000fe200078e00ff */
[----:B------:R-:W-:Y:S01]  /*1410*/  LEA.HI R0, R18, R18, RZ, 0x1 ;  /* 0x0000001212007211 */ /* 0x000fe200078f08ff */
[----:B------:R-:W-:Y:S01]  /*1420*/  IMAD.IADD R6, R14, 0x1, -R2 ;  /* 0x000000010e067824 */ /* 0x000fe200078e0a02 */
[----:B------:R-:W-:Y:S01]  /*1430*/  SHF.R.S32.HI R8, RZ, 0x1, R10 ;  /* 0x00000001ff087819 */ /* 0x000fe2000001140a */
[----:B------:R-:W-:Y:S01]  /*1440*/  IMAD R19, R4, 0x10, R3 ;  /* 0x0000001004137824 */ /* 0x000fe200078e0203 */
[C---:B------:R-:W-:Y:S01]  /*1450*/  LOP3.LUT R2, R0.reuse, 0x1ffffffe, RZ, 0xc0, !PT ;  /* 0x1ffffffe00027812 */ /* 0x040fe200078ec0ff */
[----:B------:R-:W-:Y:S01]  /*1460*/  IMAD.SHL.U32 R0, R0, 0x20, RZ ;  /* 0x0000002000007824 */ /* 0x000fe200078e00ff */
[----:B------:R-:W-:Y:S01]  /*1470*/  SHF.R.S32.HI R3, RZ, 0x1, R7 ;  /* 0x00000001ff037819 */ /* 0x000fe20000011407 */
[----:B------:R1:W-:Y:S01]  /*1480*/  STL [R1+0x5c], R5 ;  /* 0x00005c0501007387 */ /* 0x0003e20000100800 */
[----:B------:R-:W-:Y:S01]  /*1490*/  LEA.HI R7, R6, R6, RZ, 0x1 ;  /* 0x0000000606077211 */ /* 0x000fe200078f08ff */
[----:B------:R-:W-:Y:S01]  /*14a0*/  IMAD.IADD R4, R18, 0x1, -R2 ;  /* 0x0000000112047824 */ /* 0x000fe200078e0a02 */
[----:B------:R-:W-:Y:S01]  /*14b0*/  LOP3.LUT R0, R0, 0xffffffc0, RZ, 0xc0, !PT ;  /* 0xffffffc000007812 */ /* 0x000fe200078ec0ff */
[C---:B------:R-:W-:Y:S01]  /*14c0*/  IMAD.SHL.U32 R2, R3.reuse, 0x40, RZ ;  /* 0x0000004003027824 */ /* 0x040fe200078e00ff */
[----:B------:R-:W-:Y:S01]  /*14d0*/  SHF.R.S32.HI R10, RZ, 0x1f, R10 ;  /* 0x0000001fff0a7819 */ /* 0x000fe2000001140a */
[----:B------:R-:W-:Y:S01]  /*14e0*/  STL [R1+0x64], R19 ;  /* 0x0000641301007387 */ /* 0x000fe20000100800 */
[----:B------:R-:W-:Y:S01]  /*14f0*/  LOP3.LUT P2, RZ, R3, 0x2, RZ, 0xc0, !PT ;  /* 0x0000000203ff7812 */ /* 0x000fe2000784c0ff */
[----:B------:R-:W-:Y:S01]  /*1500*/  IMAD R14, R4, 0x8, R0 ;  /* 0x00000008040e7824 */ /* 0x000fe200078e0200 */
[----:B------:R-:W-:-:S02]  /*1510*/  LEA.HI R3, R10, R8, RZ, 0x2 ;  /* 0x000000080a037211 */ /* 0x000fc400078f10ff */
[----:B------:R-:W-:Y:S02]  /*1520*/  LOP3.LUT R0, R2, 0xc0, RZ, 0xc0, !PT ;  /* 0x000000c002007812 */ /* 0x000fe400078ec0ff */
[----:B------:R-:W-:Y:S01]  /*1530*/  LOP3.LUT R2, R3, 0xfffffffc, RZ, 0xc0, !PT ;  /* 0xfffffffc03027812 */ /* 0x000fe200078ec0ff */
[----:B------:R-:W-:Y:S01]  /*1540*/  IMAD R3, R18, 0x2, R9 ;  /* 0x0000000212037824 */ /* 0x000fe200078e0209 */
[----:B------:R-:W-:Y:S02]  /*1550*/  SHF.R.U32.HI R4, RZ, 0x3, R0 ;  /* 0x00000003ff047819 */ /* 0x000fe40000011600 */
[----:B------:R-:W-:Y:S01]  /*1560*/  IADD3 R20, R22, 0x20, RZ ;  /* 0x0000002016147810 */ /* 0x000fe20007ffe0ff */
[----:B------:R-:W-:Y:S01]  /*1570*/  IMAD.IADD R2, R8, 0x1, -R2 ;  /* 0x0000000108027824 */ /* 0x000fe200078e0a02 */
[----:B------:R-:W-:Y:S01]  /*1580*/  SHF.R.S32.HI R23, RZ, 0x1f, R22 ;  /* 0x0000001fff177819 */ /* 0x000fe20000011416 */
[----:B------:R-:W-:-:S03]  /*1590*/  IMAD R8, R12, 0x8, R15 ;  /* 0x000000080c087824 */ /* 0x000fc600078e020f */
[C---:B------:R-:W-:Y:S01]  /*15a0*/  LOP3.LUT P3, RZ, R2.reuse, 0x2, RZ, 0xc0, !PT ;  /* 0x0000000202ff7812 */ /* 0x040fe2000786c0ff */
[----:B------:R-:W-:Y:S01]  /*15b0*/  IMAD.SHL.U32 R2, R2, 0x40, RZ ;  /* 0x0000004002027824 */ /* 0x000fe200078e00ff */
[----:B-1----:R-:W-:-:S04]  /*15c0*/  LOP3.LUT R5, R7, 0x3fffffe, RZ, 0xc0, !PT ;  /* 0x03fffffe07057812 */ /* 0x002fc800078ec0ff */
[----:B------:R-:W-:Y:S01]  /*15d0*/  LOP3.LUT R2, R2, 0xc0, RZ, 0xc0, !PT ;  /* 0x000000c002027812 */ /* 0x000fe200078ec0ff */
[----:B------:R-:W-:Y:S01]  /*15e0*/  IMAD.IADD R6, R6, 0x1, -R5 ;  /* 0x0000000106067824 */ /* 0x000fe200078e0a05 */
[----:B------:R-:W-:Y:S02]  /*15f0*/  LOP3.LUT R5, R0, 0x8, R17, 0xf8, !PT ;  /* 0x0000000800057812 */ /* 0x000fe400078ef811 */
[----:B------:R-:W-:Y:S01]  /*1600*/  SHF.R.S32.HI R0, RZ, 0x1, R7 ;  /* 0x00000001ff007819 */ /* 0x000fe20000011407 */
[----:B------:R-:W-:Y:S01]  /*1610*/  IMAD R6, R6, 0x20, R3 ;  /* 0x0000002006067824 */ /* 0x000fe200078e0203 */
[----:B------:R-:W-:Y:S01]  /*1620*/  LOP3.LUT R10, R5, R4, RZ, 0x3c, !PT ;  /* 0x00000004050a7212 */ /* 0x000fe200078e3cff */
[----:B------:R-:W-:Y:S01]  /*1630*/  IMAD.SHL.U32 R5, R16, 0x20, RZ ;  /* 0x0000002010057824 */ /* 0x000fe200078e00ff */
[C---:B------:R-:W-:Y:S01]  /*1640*/  LOP3.LUT P0, RZ, R0.reuse, 0x2, RZ, 0xc0, !PT ;  /* 0x0000000200ff7812 */ /* 0x040fe2000780c0ff */
[C---:B------:R-:W-:Y:S01]  /*1650*/  IMAD.SHL.U32 R3, R0.reuse, 0x40, RZ ;  /* 0x0000004000037824 */ /* 0x040fe200078e00ff */
[----:B------:R-:W-:Y:S01]  /*1660*/  LOP3.LUT R4, R0, 0x1, RZ, 0xc0, !PT ;  /* 0x0000000100047812 */ /* 0x000fe200078ec0ff */
[----:B------:R-:W-:Y:S01]  /*1670*/  IMAD.SHL.U32 R7, R12, 0x8, RZ ;  /* 0x000000080c077824 */ /* 0x000fe200078e00ff */
[----:B------:R-:W-:-:S02]  /*1680*/  LOP3.LUT R0, R5, 0xffffff00, RZ, 0xc0, !PT ;  /* 0xffffff0005007812 */ /* 0x000fc400078ec0ff */
[----:B------:R-:W-:Y:S02]  /*1690*/  LOP3.LUT R3, R3, 0xc0, RZ, 0xc0, !PT ;  /* 0x000000c003037812 */ /* 0x000fe400078ec0ff */
[----:B------:R-:W-:Y:S01]  /*16a0*/  ISETP.NE.U32.AND P1, PT, R4, 0x1, PT ;  /* 0x000000010400780c */ /* 0x000fe20003f25070 */
[----:B------:R-:W-:Y:S01]  /*16b0*/  IMAD.IADD R4, R0, 0x1, R9 ;  /* 0x0000000100047824 */ /* 0x000fe200078e0209 */
[----:B------:R-:W-:Y:S02]  /*16c0*/  LEA.HI R3, R3, R3, RZ, 0x1d ;  /* 0x0000000303037211 */ /* 0x000fe400078fe8ff */
[----:B------:R-:W-:-:S03]  /*16d0*/  SHF.R.U32.HI R5, RZ, 0x3, R2 ;  /* 0x00000003ff057819 */ /* 0x000fc60000011602 */
[----:B------:R-:W-:Y:S01]  /*16e0*/  IMAD.IADD R3, R3, 0x1, R6 ;  /* 0x0000000103037824 */ /* 0x000fe200078e0206 */
[----:B------:R-:W-:Y:S01]  /*16f0*/  LOP3.LUT R6, R2, 0x8, R7, 0xf8, !PT ;  /* 0x0000000802067812 */ /* 0x000fe200078ef807 */
[----:B------:R-:W-:Y:S01]  /*1700*/  IMAD R2, R13, 0x20, R4 ;  /* 0x000000200d027824 */ /* 0x000fe200078e0204 */
[----:B------:R-:W-:Y:S01]  /*1710*/  LOP3.LUT R4, R11, 0x7ffffffc, RZ, 0xc0, !PT ;  /* 0x7ffffffc0b047812 */ /* 0x000fe200078ec0ff */
[----:B------:R-:W-:Y:S01]  /*1720*/  IMAD.SHL.U32 R18, R3, 0x2, RZ ;  /* 0x0000000203127824 */ /* 0x000fe200078e00ff */
[----:B------:R-:W-:Y:S01]  /*1730*/  LOP3.LUT R3, R6, R5, RZ, 0x3c, !PT ;  /* 0x0000000506037212 */ /* 0x000fe200078e3cff */
[----:B------:R-:W-:Y:S02]  /*1740*/  IMAD R7, R13, 0x20, R0 ;  /* 0x000000200d077824 */ /* 0x000fe400078e0200 */
[----:B------:R-:W-:Y:S01]  /*1750*/  IMAD.IADD R4, R21, 0x1, -R4 ;  /* 0x0000000115047824 */ /* 0x000fe200078e0a04 */
[C---:B------:R-:W-:Y:S01]  /*1760*/  IADD3 R5, R18.reuse, 0x80, RZ ;  /* 0x0000008012057810 */ /* 0x040fe20007ffe0ff */
[----:B------:R-:W-:Y:S01]  /*1770*/  IMAD.MOV.U32 R6, RZ, RZ, 0x20 ;  /* 0x00000020ff067424 */ /* 0x000fe200078e00ff */
[----:B------:R-:W-:Y:S01]  /*1780*/  IADD3 R17, R18, 0x70, RZ ;  /* 0x0000007012117810 */ /* 0x000fe20007ffe0ff */
[----:B------:R-:W-:Y:S01]  /*1790*/  IMAD.SHL.U32 R236, R4, 0x2, RZ ;  /* 0x0000000204ec7824 */ /* 0x000fe200078e00ff */
[----:B------:R-:W-:Y:S01]  /*17a0*/  @P1 IADD3 R17, R5, 0x10, RZ ;  /* 0x0000001005111810 */ /* 0x000fe20007ffe0ff */
[----:B------:R-:W-:Y:S01]  /*17b0*/  STL [R1+0x44], R18 ;  /* 0x0000441201007387 */ /* 0x000fe20000100800 */
[----:B------:R-:W-:Y:S01]  /*17c0*/  IADD3 R5, R22, 0x40, RZ ;  /* 0x0000004016057810 */ /* 0x000fe20007ffe0ff */
[C---:B------:R-:W-:Y:S01]  /*17d0*/  IMAD.IADD R2, R3.reuse, 0x1, R2 ;  /* 0x0000000103027824 */ /* 0x040fe200078e0202 */
[----:B------:R-:W-:Y:S01]  /*17e0*/  IADD3 R16, R236, 0x10, RZ ;  /* 0x00000010ec107810 */ /* 0x000fe20007ffe0ff */
[----:B------:R-:W-:Y:S01]  /*17f0*/  IMAD.U32 R0, R8, 0x20, R10 ;  /* 0x0000002008007824 */ /* 0x000fe200078e000a */
[----:B------:R-:W-:Y:S01]  /*1800*/  STL [R1+0x48], R17 ;  /* 0x0000481101007387 */ /* 0x000fe20000100800 */
[----:B------:R-:W-:Y:S01]  /*1810*/  IMAD.IADD R3, R3, 0x1, R7 ;  /* 0x0000000103037824 */ /* 0x000fe200078e0207 */
[----:B------:R-:W-:-:S02]  /*1820*/  SHF.R.S32.HI R7, RZ, 0x1f, R20 ;  /* 0x0000001fff077819 */ /* 0x000fc40000011414 */
[----:B------:R-:W-:Y:S01]  /*1830*/  STL [R1+0x1c], R20 ;  /* 0x00001c1401007387 */ /* 0x000fe20000100800 */
[----:B------:R-:W-:Y:S02]  /*1840*/  SHF.R.S32.HI R4, RZ, 0x1f, R5 ;  /* 0x0000001fff047819 */ /* 0x000fe40000011405 */
[C---:B------:R-:W-:Y:S01]  /*1850*/  IADD3 R10, R236.reuse, 0x40, RZ ;  /* 0x00000040ec0a7810 */ /* 0x040fe20007ffe0ff */
[----:B------:R1:W-:Y:S01]  /*1860*/  STL [R1+0x38], R5 ;  /* 0x0000380501007387 */ /* 0x0003e20000100800 */
[----:B------:R-:W-:Y:S02]  /*1870*/  IADD3 R8, R236, 0x50, RZ ;  /* 0x00000050ec087810 */ /* 0x000fe40007ffe0ff */
[----:B------:R-:W-:Y:S01]  /*1880*/  LEA R184, R0, 0x3c80, 0x1 ;  /* 0x00003c8000b87811 */ /* 0x000fe200078e08ff */
[----:B------:R-:W-:Y:S01]  /*1890*/  STL.64 [R1+0x30], R22 ;  /* 0x0000301601007387 */ /* 0x000fe20000100a00 */
[----:B------:R-:W-:Y:S02]  /*18a0*/  SHF.R.S32.HI R0, RZ, 0x1f, R10 ;  /* 0x0000001fff007819 */ /* 0x000fe4000001140a */
[----:B------:R-:W-:Y:S01]  /*18b0*/  SHF.R.S32.HI R0, RZ, 0x1f, R8 ;  /* 0x0000001fff007819 */ /* 0x000fe20000011408 */
[----:B------:R2:W-:Y:S01]  /*18c0*/  STL [R1+0x58], R7 ;  /* 0x0000580701007387 */ /* 0x0005e20000100800 */
[----:B------:R-:W-:-:S02]  /*18d0*/  IADD3 R13, R236, 0x28, RZ ;  /* 0x00000028ec0d7810 */ /* 0x000fc40007ffe0ff */
[----:B------:R-:W-:Y:S01]  /*18e0*/  IADD3 R11, R236, 0x38, RZ ;  /* 0x00000038ec0b7810 */ /* 0x000fe20007ffe0ff */
[----:B------:R3:W-:Y:S01]  /*18f0*/  STL [R1+0x54], R4 ;  /* 0x0000540401007387 */ /* 0x0007e20000100800 */
[----:B------:R-:W-:Y:S02]  /*1900*/  IADD3 R189, R184, 0x20, RZ ;  /* 0x00000020b8bd7810 */ /* 0x000fe40007ffe0ff */
[----:B------:R-:W-:Y:S02]  /*1910*/  LEA R187, R2, 0x6080, 0x1 ;  /* 0x0000608002bb7811 */ /* 0x000fe400078e08ff */
[----:B------:R-:W-:Y:S02]  /*1920*/  LEA R185, R3, 0x1880, 0x1 ;  /* 0x0000188003b97811 */ /* 0x000fe400078e08ff */
[C---:B------:R-:W-:Y:S02]  /*1930*/  IADD3 R15, R236.reuse, 0x18, RZ ;  /* 0x00000018ec0f7810 */ /* 0x040fe40007ffe0ff */
[----:B------:R-:W-:-:S02]  /*1940*/  IADD3 R12, R236, 0x30, RZ ;  /* 0x00000030ec0c7810 */ /* 0x000fc40007ffe0ff */
[----:B------:R-:W-:Y:S02]  /*1950*/  IADD3 R9, R236, 0x48, RZ ;  /* 0x00000048ec097810 */ /* 0x000fe40007ffe0ff */
[----:B-1----:R-:W-:Y:S02]  /*1960*/  SEL R5, R6, 0xffffffe0, !P0 ;  /* 0xffffffe006057807 */ /* 0x002fe40004000000 */
[----:B------:R-:W-:Y:S02]  /*1970*/  @P2 IADD3 R189, R184, -0x20, RZ ;  /* 0xffffffe0b8bd2810 */ /* 0x000fe40007ffe0ff */
[----:B------:R-:W-:Y:S01]  /*1980*/  SHF.R.S32.HI R15, RZ, 0x1f, R15 ;  /* 0x0000001fff0f7819 */ /* 0x000fe2000001140f */
[----:B------:R-:W-:Y:S01]  /*1990*/  IMAD.IADD R0, R18, 0x1, R5 ;  /* 0x0000000112007824 */ /* 0x000fe200078e0205 */
[----:B------:R-:W-:Y:S01]  /*19a0*/  SHF.R.S32.HI R12, RZ, 0x1f, R12 ;  /* 0x0000001fff0c7819 */ /* 0x000fe2000001140c */
[----:B--2---:R-:W-:Y:S01]  /*19b0*/  IMAD.IADD R7, R19, 0x1, R14 ;  /* 0x0000000113077824 */ /* 0x004fe200078e020e */
[----:B------:R-:W-:-:S02]  /*19c0*/  IADD3 R19, R236, 0x8, RZ ;  /* 0x00000008ec137810 */ /* 0x000fc40007ffe0ff */
[----:B------:R-:W-:Y:S02]  /*19d0*/  IADD3 R14, R236, 0x20, RZ ;  /* 0x00000020ec0e7810 */ /* 0x000fe40007ffe0ff */
[----:B------:R1:W-:Y:S01]  /*19e0*/  STL [R1+0x3c], R7 ;  /* 0x00003c0701007387 */ /* 0x0003e20000100800 */
[----:B---3--:R-:W-:Y:S02]  /*19f0*/  SHF.R.S32.HI R4, RZ, 0x1f, R236 ;  /* 0x0000001fff047819 */ /* 0x008fe400000114ec */
[----:B------:R-:W-:Y:S01]  /*1a00*/  SEL R4, R6, 0xffffffe0, !P3 ;  /* 0xffffffe006047807 */ /* 0x000fe20005800000 */
[----:B------:R2:W-:Y:S01]  /*1a10*/  STL [R1+0x50], R0 ;  /* 0x0000500001007387 */ /* 0x0005e20000100800 */
[----:B------:R-:W-:Y:S02]  /*1a20*/  SHF.R.S32.HI R6, RZ, 0x1f, R16 ;  /* 0x0000001fff067819 */ /* 0x000fe40000011410 */
[----:B------:R-:W-:Y:S01]  /*1a30*/  SHF.R.S32.HI R6, RZ, 0x1f, R13 ;  /* 0x0000001fff067819 */ /* 0x000fe2000001140d */
[----:B------:R-:W-:Y:S01]  /*1a40*/  IMAD.IADD R188, R187, 0x1, R4 ;  /* 0x00000001bbbc7824 */ /* 0x000fe200078e0204 */
[----:B------:R-:W-:Y:S01]  /*1a50*/  SHF.R.S32.HI R6, RZ, 0x1f, R11 ;  /* 0x0000001fff067819 */ /* 0x000fe2000001140b */
[----:B------:R-:W-:Y:S01]  /*1a60*/  IMAD.IADD R186, R4, 0x1, R185 ;  /* 0x0000000104ba7824 */ /* 0x000fe200078e02b9 */
[----:B------:R-:W-:-:S02]  /*1a70*/  SHF.R.S32.HI R19, RZ, 0x1f, R19 ;  /* 0x0000001fff137819 */ /* 0x000fc40000011413 */
[----:B------:R-:W-:Y:S02]  /*1a80*/  SHF.R.S32.HI R14, RZ, 0x1f, R14 ;  /* 0x0000001fff0e7819 */ /* 0x000fe4000001140e */
[----:B------:R-:W-:Y:S02]  /*1a90*/  SHF.R.S32.HI R9, RZ, 0x1f, R9 ;  /* 0x0000001fff097819 */ /* 0x000fe40000011409 */
[C---:B------:R-:W-:Y:S02]  /*1aa0*/  IADD3 R197, R189.reuse, 0x400, RZ ;  /* 0x00000400bdc57810 */ /* 0x040fe40007ffe0ff */
[C---:B------:R-:W-:Y:S02]  /*1ab0*/  IADD3 R196, R189.reuse, 0x800, RZ ;  /* 0x00000800bdc47810 */ /* 0x040fe40007ffe0ff */
[C---:B------:R-:W-:Y:S02]  /*1ac0*/  IADD3 R195, R189.reuse, 0xc00, RZ ;  /* 0x00000c00bdc37810 */ /* 0x040fe40007ffe0ff */
[----:B------:R-:W-:-:S02]  /*1ad0*/  IADD3 R194, R189, 0x1000, RZ ;  /* 0x00001000bdc27810 */ /* 0x000fc40007ffe0ff */
[----:B-1----:R-:W-:Y:S02]  /*1ae0*/  IADD3 R7, R236, 0x58, RZ ;  /* 0x00000058ec077810 */ /* 0x002fe40007ffe0ff */
[----:B------:R-:W-:Y:S01]  /*1af0*/  IADD3 R193, R189, 0x1400, RZ ;  /* 0x00001400bdc17810 */ /* 0x000fe20007ffe0ff */
[----:B--2---:R-:W-:Y:S01]  /*1b00*/  IMAD.IADD R0, R5, 0x1, R17 ;  /* 0x0000000105007824 */ /* 0x004fe200078e0211 */
[----:B------:R-:W-:Y:S02]  /*1b10*/  SHF.R.S32.HI R6, RZ, 0x1f, R7 ;  /* 0x0000001fff067819 */ /* 0x000fe40000011407 */
[C---:B------:R-:W-:Y:S02]  /*1b20*/  IADD3 R192, R189.reuse, 0x1800, RZ ;  /* 0x00001800bdc07810 */ /* 0x040fe40007ffe0ff */
[----:B------:R1:W-:Y:S01]  /*1b30*/  STL [R1+0x4c], R0 ;  /* 0x00004c0001007387 */ /* 0x0003e20000100800 */
[C---:B------:R-:W-:Y:S02]  /*1b40*/  IADD3 R191, R189.reuse, 0x1c00, RZ ;  /* 0x00001c00bdbf7810 */ /* 0x040fe40007ffe0ff */
[----:B------:R-:W-:-:S02]  /*1b50*/  IADD3 R190, R189, 0x2000, RZ ;  /* 0x00002000bdbe7810 */ /* 0x000fc40007ffe0ff */
.L_x_644:
[----:B------:R-:W2:Y:S04]  /*1b60*/  LDL R77, [R1+0x2c] ;  /* 0x00002c00014d7983 */ /* 0x000ea80000100800 */
[----:B------:R-:W3:Y:S01]  /*1b70*/  LDL R15, [R1+0x28] ;  /* 0x00002800010f7983 */ /* 0x000ee20000100800 */
[----:B------:R-:W-:-:S02]  /*1b80*/  ISETP.NE.U32.AND P0, PT, RZ, c[0x0][0x370], PT ;  /* 0x0000dc00ff007a0c */ /* 0x000fc40003f05070 */
[----:B------:R-:W-:Y:S02]  /*1b90*/  ISETP.NE.U32.AND P2, PT, RZ, c[0x0][0x360], PT ;  /* 0x0000d800ff007a0c */ /* 0x000fe40003f45070 */
[----:B------:R-:W-:Y:S02]  /*1ba0*/  ISETP.NE.AND.EX P1, PT, RZ, c[0x0][0x374], PT, P0 ;  /* 0x0000dd00ff007a0c */ /* 0x000fe40003f25300 */
[----:B------:R-:W-:Y:S02]  /*1bb0*/  ISETP.NE.AND.EX P0, PT, RZ, c[0x0][0x364], PT, P2 ;  /* 0x0000d900ff007a0c */ /* 0x000fe40003f05320 */
[----:B------:R-:W-:Y:S02]  /*1bc0*/  ISETP.NE.U32.AND P3, PT, RZ, c[0x0][0x348], PT ;  /* 0x0000d200ff007a0c */ /* 0x000fe40003f65070 */
[----:B------:R-:W-:Y:S02]  /*1bd0*/  ISETP.NE.U32.AND P4, PT, RZ, c[0x0][0x350], PT ;  /* 0x0000d400ff007a0c */ /* 0x000fe40003f85070 */
[----:B------:R-:W-:-:S02]  /*1be0*/  ISETP.NE.AND.EX P3, PT, RZ, c[0x0][0x34c], PT, P3 ;  /* 0x0000d300ff007a0c */ /* 0x000fc40003f65330 */
[----:B------:R-:W-:Y:S01]  /*1bf0*/  ISETP.NE.AND.EX P4, PT, RZ, c[0x0][0x354], PT, P4 ;  /* 0x0000d500ff007a0c */ /* 0x000fe20003f85340 */
[----:B------:R-:W-:Y:S01]  /*1c00*/  IMAD.MOV.U32 R14, RZ, RZ, 0x4 ;  /* 0x00000004ff0e7424 */ /* 0x000fe200078e00ff */
[----:B------:R-:W-:Y:S01]  /*1c10*/  CS2R R12, SRZ ;  /* 0x00000000000c7805 */ /* 0x000fe2000001ff00 */
[----:B------:R-:W-:Y:S02]  /*1c20*/  IMAD.MOV.U32 R4, RZ, RZ, RZ ;  /* 0x000000ffff047224 */ /* 0x000fe400078e00ff */
[----:B--2---:R-:W-:-:S04]  /*1c30*/  @P1 IMAD.WIDE R10, R77, R14, c[0x0][0x370] ;  /* 0x0000dc004d0a1625 */ /* 0x004fc800078e020e */
[CC--:B------:R-:W-:Y:S01]  /*1c40*/  @P0 IMAD.WIDE R8, R77.reuse, R14.reuse, c[0x0][0x360] ;  /* 0x0000d8004d080625 */ /* 0x0c0fe200078e020e */
[----:B------:R2:W5:Y:S03]  /*1c50*/  @P1 LDG.E R4, [R10.64] ;  /* 0x000000060a041981 */ /* 0x000566000c1e1900 */
[CC--:B------:R-:W-:Y:S01]  /*1c60*/  IMAD.WIDE R6, R77.reuse, R14.reuse, c[0x0][0x348] ;  /* 0x0000d2004d067625 */ /* 0x0c0fe200078e020e */
[----:B------:R2:W5:Y:S03]  /*1c70*/  @P0 LDG.E R226, [R8.64] ;  /* 0x0000000608e20981 */ /* 0x000566000c1e1900 */
[----:B------:R-:W-:Y:S01]  /*1c80*/  IMAD.WIDE R2, R77, R14, c[0x0][0x350] ;  /* 0x0000d4004d027625 */ /* 0x000fe200078e020e */
[----:B------:R2:W5:Y:S04]  /*1c90*/  @P3 LDG.E R13, [R6.64] ;  /* 0x00000006060d3981 */ /* 0x000568000c1e1900 */
[----:B------:R2:W5:Y:S01]  /*1ca0*/  @P4 LDG.E R12, [R2.64] ;  /* 0x00000006020c4981 */ /* 0x000562000c1e1900 */
[----:B---3--:R-:W-:-:S05]  /*1cb0*/  LOP3.LUT R76, R15, 0xffff, RZ, 0xc0, !PT ;  /* 0x0000ffff0f4c7812 */ /* 0x008fca00078ec0ff */
[----:B------:R2:W-:Y:S01]  /*1cc0*/  STL [R1+0x40], R76 ;  /* 0x0000404c01007387 */ /* 0x0005e20000100800 */
[----:B------:R-:W-:Y:S01]  /*1cd0*/  YIELD ;  /* 0x0000000000007946 */ /* 0x000fe20003800000 */
[----:B------:R-:W-:Y:S05]  /*1ce0*/  @P0 BRA `(.L_x_475) ;  /* 0x0000005000000947 */ /* 0x000fea0003800000 */
[----:B-----5:R-:W-:Y:S01]  /*1cf0*/  MOV R226, c[0x0][0x168] ;  /* 0x00005a0000e27a02 */ /* 0x020fe20000000f00 */
[----:B------:R-:W-:Y:S05]  /*1d00*/  @!P3 BRA `(.L_x_475) ;  /* 0x000000300000b947 */ /* 0x000fea0003800000 */
[----:B------:R-:W3:Y:S04]  /*1d10*/  LDG.E R5, [R6.64] ;  /* 0x0000000606057981 */ /* 0x000ee8000c1e1900 */
[----:B-1----:R-:W3:Y:S02]  /*1d20*/  LDG.E R0, [R6.64+0x4] ;  /* 0x0000040606007981 */ /* 0x002ee4000c1e1900 */
[----:B---3--:R-:W-:Y:S02]  /*1d30*/  IADD3 R226, -R5, R0, RZ ;  /* 0x0000000005e27210 */ /* 0x008fe40007ffe1ff */
.L_x_475:
[----:B------:R-:W-:-:S04]  /*1d40*/  ISETP.NE.U32.AND P0, PT, RZ, c[0x0][0x368], PT ;  /* 0x0000da00ff007a0c */ /* 0x000fc80003f05070 */
[----:B------:R-:W-:-:S13]  /*1d50*/  ISETP.NE.AND.EX P0, PT, RZ, c[0x0][0x36c], PT, P0 ;  /* 0x0000db00ff007a0c */ /* 0x000fda0003f05300 */
[----:B------:R-:W-:Y:S05]  /*1d60*/  @!P0 BRA `(.L_x_476) ;  /* 0x0000003000008947 */ /* 0x000fea0003800000 */
[----:B--2---:R-:W-:-:S05]  /*1d70*/  IMAD.WIDE R2, R77, R14, c[0x0][0x368] ;  /* 0x0000da004d027625 */ /* 0x004fca00078e020e */
[----:B-1----:R1:W5:Y:S01]  /*1d80*/  LDG.E R0, [R2.64] ;  /* 0x0000000602007981 */ /* 0x002362000c1e1900 */
[----:B------:R-:W-:Y:S05]  /*1d90*/  BRA `(.L_x_477) ;  /* 0x0000005000007947 */ /* 0x000fea0003800000 */
.L_x_476:
[----:B-1----:R-:W-:Y:S01]  /*1da0*/  MOV R0, c[0x0][0x1d0] ;  /* 0x0000740000007a02 */ /* 0x002fe20000000f00 */
[----:B------:R-:W-:Y:S05]  /*1db0*/  @!P4 BRA `(.L_x_477) ;  /* 0x000000300000c947 */ /* 0x000fea0003800000 */
[----:B------:R-:W3:Y:S04]  /*1dc0*/  LDG.E R5, [R2.64] ;  /* 0x0000000602057981 */ /* 0x000ee8000c1e1900 */
[----:B------:R-:W3:Y:S02]  /*1dd0*/  LDG.E R0, [R2.64+0x4] ;  /* 0x0000040602007981 */ /* 0x000ee4000c1e1900 */
[----:B---3--:R-:W-:Y:S02]  /*1de0*/  IADD3 R0, -R5, R0, RZ ;  /* 0x0000000005007210 */ /* 0x008fe40007ffe1ff */
.L_x_477:
[----:B-12---:R-:W2:Y:S01]  /*1df0*/  LDL.LU R2, [R1+0x24] ;  /* 0x0000240001027983 */ /* 0x006ea20000300800 */
[----:B------:R-:W-:Y:S01]  /*1e00*/  IMAD.MOV.U32 R3, RZ, RZ, c[0x0][0x2c4] ;  /* 0x0000b100ff037624 */ /* 0x000fe200078e00ff */
[----:B------:R-:W-:Y:S01]  /*1e10*/  LOP3.LUT R198, R198, 0xfffff7ff, RZ, 0xc0, !PT ;  /* 0xfffff7ffc6c67812 */ /* 0x000fe200078ec0ff */
[----:B------:R-:W-:-:S02]  /*1e20*/  IMAD.MOV.U32 R6, RZ, RZ, c[0x0][0x32c] ;  /* 0x0000cb00ff067624 */ /* 0x000fc400078e00ff */
[--C-:B-----5:R-:W-:Y:S01]  /*1e30*/  IMAD.IADD R227, R0, 0x1, -R4.reuse ;  /* 0x0000000100e37824 */ /* 0x120fe200078e0a04 */
[----:B------:R-:W-:Y:S01]  /*1e40*/  ISETP.NE.AND P5, PT, R3, 0x1, PT ;  /* 0x000000010300780c */ /* 0x000fe20003fa5270 */
[----:B------:R-:W-:Y:S01]  /*1e50*/  IMAD.IADD R12, R12, 0x1, R4 ;  /* 0x000000010c0c7824 */ /* 0x000fe200078e0204 */
[----:B------:R-:W-:-:S11]  /*1e60*/  ISETP.GE.AND P1, PT, R6, 0x1, PT ;  /* 0x000000010600780c */ /* 0x000fd60003f26270 */
[----:B------:R-:W-:-:S04]  /*1e70*/  @P5 LOP3.LUT R198, R198, 0x800, RZ, 0xfc, !PT ;  /* 0x00000800c6c65812 */ /* 0x000fc800078efcff */
[----:B------:R-:W-:-:S04]  /*1e80*/  LOP3.LUT R198, R198, 0xfffffbff, RZ, 0xc0, !PT ;  /* 0xfffffbffc6c67812 */ /* 0x000fc800078ec0ff */
[----:B------:R-:W-:Y:S01]  /*1e90*/  @P1 LOP3.LUT R198, R198, 0x400, RZ, 0xfc, !PT ;  /* 0x00000400c6c61812 */ /* 0x000fe200078efcff */
[----:B--2---:R-:W-:-:S05]  /*1ea0*/  IMAD.SHL.U32 R20, R2, 0x80, RZ ;  /* 0x0000008002147824 */ /* 0x004fca00078e00ff */
[----:B------:R1:W-:Y:S01]  /*1eb0*/  STL [R1+0x18], R20 ;  /* 0x0000181401007387 */ /* 0x0003e20000100800 */
[----:B------:R-:W-:-:S05]  /*1ec0*/  IADD3 R2, R20, 0x7f, RZ ;  /* 0x0000007f14027810 */ /* 0x000fca0007ffe0ff */
[----:B------:R-:W-:-:S04]  /*1ed0*/  @P5 IMAD.HI.U32 R3, R2, c[0x0][0x2c8], RZ ;  /* 0x0000b20002035a27 */ /* 0x000fc800078e00ff */
[----:B------:R-:W-:Y:S01]  /*1ee0*/  IMAD.MOV.U32 R0, RZ, RZ, R2 ;  /* 0x000000ffff007224 */ /* 0x000fe200078e0002 */
[----:B------:R-:W-:Y:S02]  /*1ef0*/  IADD3 R2, R227, 0x1, -R226 ;  /* 0x00000001e3027810 */ /* 0x000fe40007ffe8e2 */
[----:B------:R-:W-:-:S05]  /*1f00*/  @P5 SHF.R.U32.HI R0, RZ, c[0x0][0x2cc], R3 ;  /* 0x0000b300ff005a19 */ /* 0x000fca0000011603 */
[----:B------:R-:W-:-:S05]  /*1f10*/  IMAD.IADD R0, R2, 0x1, R0 ;  /* 0x0000000102007824 */ /* 0x000fca00078e0200 */
[----:B------:R-:W-:Y:S01]  /*1f20*/  IADD3 R3, R0, c[0x0][0x328], RZ ;  /* 0x0000ca0000037a10 */ /* 0x000fe20007ffe0ff */
[----:B------:R-:W-:Y:S05]  /*1f30*/  @!P1 BRA `(.L_x_478) ;  /* 0x0000010000009947 */ /* 0x000fea0003800000 */
[C---:B------:R-:W-:Y:S01]  /*1f40*/  ISETP.GT.AND P0, PT, R0.reuse, RZ, PT ;  /* 0x000000ff0000720c */ /* 0x040fe20003f04270 */
[----:B------:R-:W-:Y:S01]  /*1f50*/  BSSY B0, `(.L_x_479) ;  /* 0x000000c000007945 */ /* 0x000fe20003800000 */
[----:B------:R-:W-:-:S11]  /*1f60*/  IADD3 R2, R0, -0x1, RZ ;  /* 0xffffffff00027810 */ /* 0x000fd60007ffe0ff */
[----:B------:R-:W-:Y:S05]  /*1f70*/  @P0 BRA `(.L_x_480) ;  /* 0x0000006000000947 */ /* 0x000fea0003800000 */
[----:B------:R-:W-:Y:S01]  /*1f80*/  ISETP.NE.AND P0, PT, R6, 0x1, PT ;  /* 0x000000010600780c */ /* 0x000fe20003f05270 */
[----:B------:R-:W-:-:S12]  /*1f90*/  IMAD.MOV R0, RZ, RZ, -R0 ;  /* 0x000000ffff007224 */ /* 0x000fd800078e0a00 */
[----:B------:R-:W-:-:S05]  /*1fa0*/  @P0 IMAD.HI.U32 R2, R0, c[0x0][0x330], RZ ;  /* 0x0000cc0000020a27 */ /* 0x000fca00078e00ff */
[----:B------:R-:W-:-:S04]  /*1fb0*/  @P0 SHF.R.U32.HI R0, RZ, c[0x0][0x334], R2 ;  /* 0x0000cd00ff000a19 */ /* 0x000fc80000011602 */
[----:B------:R-:W-:Y:S01]  /*1fc0*/  LOP3.LUT R2, RZ, R0, RZ, 0x33, !PT ;  /* 0x00000000ff027212 */ /* 0x000fe200078e33ff */
[----:B------:R-:W-:Y:S05]  /*1fd0*/  BRA `(.L_x_481) ;  /* 0x0000003000007947 */ /* 0x000fea0003800000 */
.L_x_480:
[----:B------:R-:W-:-:S13]  /*1fe0*/  ISETP.NE.AND P0, PT, R6, 0x1, PT ;  /* 0x000000010600780c */ /* 0x000fda0003f05270 */
[----:B------:R-:W-:-:S05]  /*1ff0*/  @P0 IMAD.HI.U32 R0, R2, c[0x0][0x330], RZ ;  /* 0x0000cc0002000a27 */ /* 0x000fca00078e00ff */
[----:B------:R-:W-:Y:S02]  /*2000*/  @P0 SHF.R.U32.HI R2, RZ, c[0x0][0x334], R0 ;  /* 0x0000cd00ff020a19 */ /* 0x000fe40000011600 */
.L_x_481:
[----:B------:R-:W-:Y:S05]  /*2010*/  BSYNC B0 ;  /* 0x0000000000007941 */ /* 0x000fea0003800000 */
.L_x_479:
[----:B------:R-:W-:-:S05]  /*2020*/  IMAD R2, R2, R6, c[0x0][0x32c] ;  /* 0x0000cb0002027624 */ /* 0x000fca00078e0206 */
[----:B------:R-:W-:-:S04]  /*2030*/  IMNMX R3, R3, R2, PT ;  /* 0x0000000203037217 */ /* 0x000fc80003800200 */
.L_x_478:
[----:B------:R-:W-:Y:S01]  /*2040*/  IADD3 R3, R3, 0x2f, RZ ;  /* 0x0000002f03037810 */ /* 0x000fe20007ffe0ff */
[----:B------:R-:W-:Y:S01]  /*2050*/  @P5 IMAD.HI.U32 R4, R20, c[0x0][0x2c8], RZ ;  /* 0x0000b20014045a27 */ /* 0x000fe200078e00ff */
[----:B------:R-:W-:-:S03]  /*2060*/  IADD3 R2, R227, 0x2f, RZ ;  /* 0x0000002fe3027810 */ /* 0x000fc60007ffe0ff */
[----:B------:R-:W-:-:S04]  /*2070*/  IMAD.HI R5, R3, 0x2aaaaaab, RZ ;  /* 0x2aaaaaab03057827 */ /* 0x000fc800078e02ff */
[----:B------:R-:W-:-:S04]  /*2080*/  IMAD.HI R2, R2, 0x2aaaaaab, RZ ;  /* 0x2aaaaaab02027827 */ /* 0x000fc800078e02ff */
[----:B------:R-:W-:Y:S01]  /*2090*/  IMAD.MOV.U32 R0, RZ, RZ, R20 ;  /* 0x000000ffff007224 */ /* 0x000fe200078e0014 */
[----:B------:R-:W-:Y:S01]  /*20a0*/  @P5 SHF.R.U32.HI R0, RZ, c[0x0][0x2cc], R4 ;  /* 0x0000b300ff005a19 */ /* 0x000fe20000011604 */
[----:B------:R-:W-:Y:S01]  /*20b0*/  IMAD.IADD R240, R227, 0x1, -R226 ;  /* 0x00000001e3f07824 */ /* 0x000fe200078e0ae2 */
[----:B------:R-:W-:Y:S02]  /*20c0*/  SHF.R.U32.HI R4, RZ, 0x1f, R5 ;  /* 0x0000001fff047819 */ /* 0x000fe40000011605 */
[----:B------:R-:W-:Y:S01]  /*20d0*/  SHF.R.U32.HI R3, RZ, 0x1f, R2 ;  /* 0x0000001fff037819 */ /* 0x000fe20000011602 */
[----:B------:R-:W-:Y:S01]  /*20e0*/  IMAD.IADD R0, R240, 0x1, R0 ;  /* 0x00000001f0007824 */ /* 0x000fe200078e0200 */
[----:B------:R-:W-:Y:S02]  /*20f0*/  LEA.HI.SX32 R4, R5, R4, 0x1d ;  /* 0x0000000405047211 */ /* 0x000fe400078feaff */
[----:B------:R-:W-:Y:S02]  /*2100*/  LEA.HI.SX32 R3, R2, R3, 0x1d ;  /* 0x0000000302037211 */ /* 0x000fe400078feaff */
[----:B------:R-:W-:-:S02]  /*2110*/  IADD3 R2, R0, -c[0x0][0x324], RZ ;  /* 0x8000c90000027a10 */ /* 0x000fc40007ffe0ff */
[----:B------:R-:W-:Y:S01]  /*2120*/  IMNMX R10, R3, R4, PT ;  /* 0x00000004030a7217 */ /* 0x000fe20003800200 */
[----:B------:R-:W-:Y:S05]  /*2130*/  @!P1 BRA `(.L_x_482) ;  /* 0x000000f000009947 */ /* 0x000fea0003800000 */
[----:B------:R-:W-:Y:S01]  /*2140*/  ISETP.GT.AND P0, PT, R0, -0x1, PT ;  /* 0xffffffff0000780c */ /* 0x000fe20003f04270 */
[----:B------:R-:W-:-:S12]  /*2150*/  BSSY B0, `(.L_x_483) ;  /* 0x000000b000007945 */ /* 0x000fd80003800000 */
[----:B------:R-:W-:Y:S05]  /*2160*/  @P0 BRA `(.L_x_484) ;  /* 0x0000006000000947 */ /* 0x000fea0003800000 */
[----:B------:R-:W-:Y:S02]  /*2170*/  ISETP.NE.AND P0, PT, R6, 0x1, PT ;  /* 0x000000010600780c */ /* 0x000fe40003f05270 */
[----:B------:R-:W-:-:S11]  /*2180*/  LOP3.LUT R0, RZ, R0, RZ, 0x33, !PT ;  /* 0x00000000ff007212 */ /* 0x000fd600078e33ff */
[----:B------:R-:W-:-:S05]  /*2190*/  @P0 IMAD.HI.U32 R3, R0, c[0x0][0x330], RZ ;  /* 0x0000cc0000030a27 */ /* 0x000fca00078e00ff */
[----:B------:R-:W-:-:S04]  /*21a0*/  @P0 SHF.R.U32.HI R0, RZ, c[0x0][0x334], R3 ;  /* 0x0000cd00ff000a19 */ /* 0x000fc80000011603 */
[----:B------:R-:W-:Y:S01]  /*21b0*/  LOP3.LUT R0, RZ, R0, RZ, 0x33, !PT ;  /* 0x00000000ff007212 */ /* 0x000fe200078e33ff */
[----:B------:R-:W-:Y:S05]  /*21c0*/  BRA `(.L_x_485) ;  /* 0x0000003000007947 */ /* 0x000fea0003800000 */
.L_x_484:
[----:B------:R-:W-:-:S13]  /*21d0*/  ISETP.NE.AND P0, PT, R6, 0x1, PT ;  /* 0x000000010600780c */ /* 0x000fda0003f05270 */
[----:B------:R-:W-:-:S05]  /*21e0*/  @P0 IMAD.HI.U32 R3, R0, c[0x0][0x330], RZ ;  /* 0x0000cc0000030a27 */ /* 0x000fca00078e00ff */
[----:B------:R-:W-:Y:S02]  /*21f0*/  @P0 SHF.R.U32.HI R0, RZ, c[0x0][0x334], R3 ;  /* 0x0000cd00ff000a19 */ /* 0x000fe40000011603 */
.L_x_485:
[----:B------:R-:W-:Y:S05]  /*2200*/  BSYNC B0 ;  /* 0x0000000000007941 */ /* 0x000fea0003800000 */
.L_x_483:
[----:B------:R-:W-:-:S05]  /*2210*/  IMAD R0, R0, c[0x0][0x32c], RZ ;  /* 0x0000cb0000007a24 */ /* 0x000fca00078e02ff */
[----:B------:R-:W-:-:S05]  /*2220*/  IMNMX R2, R2, R0, !PT ;  /* 0x0000000002027217 */ /* 0x000fca0007800200 */
.L_x_482:
[----:B------:R-:W-:Y:S01]  /*2230*/  IMAD.HI R2, R2, 0x2aaaaaab, RZ ;  /* 0x2aaaaaab02027827 */ /* 0x000fe200078e02ff */
[C---:B------:R-:W-:Y:S01]  /*2240*/  LOP3.LUT R3, R15.reuse, 0xff000000, RZ, 0xc0, !PT ;  /* 0xff0000000f037812 */ /* 0x040fe200078ec0ff */
[----:B------:R-:W-:Y:S03]  /*2250*/  BSSY B0, `(.L_x_486) ;  /* 0x000002d000007945 */ /* 0x000fe60003800000 */
[----:B------:R-:W-:Y:S02]  /*2260*/  SHF.R.U32.HI R0, RZ, 0x1f, R2 ;  /* 0x0000001fff007819 */ /* 0x000fe40000011602 */
[----:B------:R-:W-:Y:S02]  /*2270*/  SHF.R.U32.HI R3, RZ, 0x8, R3 ;  /* 0x00000008ff037819 */ /* 0x000fe40000011603 */
[----:B------:R-:W-:Y:S02]  /*2280*/  LEA.HI.SX32 R2, R2, R0, 0x1d ;  /* 0x0000000002027211 */ /* 0x000fe400078feaff */
[----:B------:R-:W-:-:S02]  /*2290*/  LOP3.LUT R0, R15, 0xff0000, RZ, 0xc0, !PT ;  /* 0x00ff00000f007812 */ /* 0x000fc400078ec0ff */
[----:B------:R-:W-:Y:S01]  /*22a0*/  IMNMX R6, RZ, R2, !PT ;  /* 0x00000002ff067217 */ /* 0x000fe20007800200 */
[----:B------:R-:W-:Y:S01]  /*22b0*/  IMAD.MOV.U32 R2, RZ, RZ, RZ ;  /* 0x000000ffff027224 */ /* 0x000fe200078e00ff */
[----:B------:R-:W-:Y:S02]  /*22c0*/  LEA.HI R0, R0, R3, RZ, 0x10 ;  /* 0x0000000300007211 */ /* 0x000fe400078f80ff */
[----:B------:R-:W-:Y:S02]  /*22d0*/  ISETP.GT.AND P0, PT, R10, R6, PT ;  /* 0x000000060a00720c */ /* 0x000fe40003f04270 */
[----:B------:R-:W-:Y:S02]  /*22e0*/  LOP3.LUT R15, R0, 0xff, RZ, 0xc0, !PT ;  /* 0x000000ff000f7812 */ /* 0x000fe400078ec0ff */
[----:B------:R-:W-:-:S03]  /*22f0*/  SHF.R.U32.HI R5, RZ, 0x10, R0 ;  /* 0x00000010ff057819 */ /* 0x000fc60000011600 */
[----:B------:R2:W-:Y:S04]  /*2300*/  STL [R1+0x28], R15 ;  /* 0x0000280f01007387 */ /* 0x0005e80000100800 */
[----:B------:R2:W-:Y:S02]  /*2310*/  STL [R1+0x24], R5 ;  /* 0x0000240501007387 */ /* 0x0005e40000100800 */
[----:B------:R-:W-:Y:S05]  /*2320*/  @!P0 BRA `(.L_x_487) ;  /* 0x000001f000008947 */ /* 0x000fea0003800000 */
[----:B------:R-:W-:-:S04]  /*2330*/  ISETP.NE.AND P0, PT, R5, RZ, PT ;  /* 0x000000ff0500720c */ /* 0x000fc80003f05270 */
[----:B------:R-:W-:-:S04]  /*2340*/  SEL R0, R5, c[0x0][0x338], P0 ;  /* 0x0000ce0005007a07 */ /* 0x000fc80000000000 */
[----:B------:R-:W-:Y:S02]  /*2350*/  IABS R3, R0 ;  /* 0x0000000000037213 */ /* 0x000fe40000000000 */
[----:B------:R-:W-:Y:S02]  /*2360*/  IADD3 R7, R0, -0x1, R10 ;  /* 0xffffffff00077810 */ /* 0x000fe40007ffe00a */
[----:B------:R-:W3:Y:S03]  /*2370*/  I2F.RP R2, R3 ;  /* 0x0000000300027306 */ /* 0x000ee60000209400 */
[----:B------:R-:W-:-:S05]  /*2380*/  IMAD.IADD R7, R7, 0x1, -R6 ;  /* 0x0000000107077824 */ /* 0x000fca00078e0a06 */
[----:B------:R-:W-:Y:S01]  /*2390*/  IABS R11, R7 ;  /* 0x00000007000b7213 */ /* 0x000fe20000000000 */
[----:B---3--:R-:W3:Y:S02]  /*23a0*/  MUFU.RCP R2, R2 ;  /* 0x0000000200027308 */ /* 0x008ee40000001000 */
[----:B---3--:R-:W-:-:S06]  /*23b0*/  IADD3 R2, R2, 0xffffffe, RZ ;  /* 0x0ffffffe02027810 */ /* 0x008fcc0007ffe0ff */
[----:B--2---:R-:W2:Y:S02]  /*23c0*/  F2I.FTZ.U32.TRUNC.NTZ R5, R2 ;  /* 0x0000000200057305 */ /* 0x004ea4000021f000 */
[----:B--2---:R-:W-:-:S04]  /*23d0*/  IMAD.MOV R2, RZ, RZ, -R5 ;  /* 0x000000ffff027224 */ /* 0x004fc800078e0a05 */
        /* <DEDUP_REMOVED lines=20> */
.L_x_487:
[----:B------:R-:W-:Y:S05]  /*2520*/  BSYNC B0 ;  /* 0x0000000000007941 */ /* 0x000fea0003800000 */
.L_x_486:
[----:B------:R-:W-:Y:S01]  /*2530*/  IMAD R3, R15, R2, R6 ;  /* 0x000000020f037224 */ /* 0x000fe200078e0206 */
        /* <DEDUP_REMOVED lines=56> */
[----:B---3--:R-:W-:Y:S01]  /*28c0*/  ISETP.NE.U32.AND P0, PT, RZ, c[0x0][0x340], PT ;  /* 0x0000d000ff007a0c */ /* 0x008fe20003f05070 */
[----:B------:R-:W3:Y:S03]  /*28d0*/  LDL.64 R74, [R1+0x30] ;  /* 0x00003000014a7983 */ /* 0x000ee60000100a00 */
[----:B------:R-:W-:Y:S01]  /*28e0*/  ISETP.NE.AND.EX P0, PT, RZ, c[0x0][0x344], PT, P0 ;  /* 0x0000d100ff007a0c */ /* 0x000fe20003f05300 */
[----:B------:R-:W4:Y:S04]  /*28f0*/  LDL R21, [R1+0x1c] ;  /* 0x00001c0001157983 */ /* 0x000f280000100800 */
[----:B------:R-:W5:Y:S04]  /*2900*/  LDL R18, [R1+0x38] ;  /* 0x0000380001127983 */ /* 0x000f680000100800 */
[----:B--2---:R-:W2:Y:S04]  /*2910*/  S2R R5, SR_TID.X ;  /* 0x0000000000057919 */ /* 0x004ea80000002100 */
[----:B------:R-:W-:-:S05]  /*2920*/  @P0 IMAD.WIDE R2, R77, R14, c[0x0][0x340] ;  /* 0x0000d0004d020625 */ /* 0x000fca00078e020e */
[----:B------:R1:W5:Y:S01]  /*2930*/  @P0 LDG.E R16, [R2.64] ;  /* 0x0000000602100981 */ /* 0x000362000c1e1900 */
[----:B------:R-:W-:-:S05]  /*2940*/  SHF.R.S32.HI R0, RZ, 0x1f, R13 ;  /* 0x0000001fff007819 */ /* 0x000fca000001140d */
[----:B------:R-:W-:Y:S01]  /*2950*/  IMAD R0, R0, c[0x0][0x178], RZ ;  /* 0x00005e0000007a24 */ /* 0x000fe200078e02ff */
[--C-:B--2---:R-:W-:Y:S02]  /*2960*/  SHF.R.S32.HI R7, RZ, 0x1f, R5.reuse ;  /* 0x0000001fff077819 */ /* 0x104fe40000011405 */
[----:B------:R-:W-:Y:S02]  /*2970*/  SHF.R.S32.HI R19, RZ, 0x1f, R5 ;  /* 0x0000001fff137819 */ /* 0x000fe40000011405 */
[-C--:B------:R-:W-:Y:S02]  /*2980*/  LEA.HI R7, R7, R5.reuse, RZ, 0x2 ;  /* 0x0000000507077211 */ /* 0x080fe400078f10ff */
[----:B------:R-:W-:Y:S02]  /*2990*/  LEA.HI R19, R19, R5, RZ, 0x2 ;  /* 0x0000000513137211 */ /* 0x000fe400078f10ff */
[----:B------:R-:W-:Y:S01]  /*29a0*/  LOP3.LUT R7, R7, 0xfffffffc, RZ, 0xc0, !PT ;  /* 0xfffffffc07077812 */ /* 0x000fe200078ec0ff */
[C---:B------:R-:W-:Y:S01]  /*29b0*/  IMAD R0, R13.reuse, c[0x0][0x17c], R0 ;  /* 0x00005f000d007a24 */ /* 0x040fe200078e0200 */
[----:B------:R-:W-:Y:S01]  /*29c0*/  SHF.R.S32.HI R19, RZ, 0x2, R19 ;  /* 0x00000002ff137819 */ /* 0x000fe20000011413 */
[----:B-1----:R-:W-:-:S04]  /*29d0*/  IMAD.WIDE.U32 R2, R13, c[0x0][0x178], RZ ;  /* 0x00005e000d027a25 */ /* 0x002fc800078e00ff */
[----:B------:R-:W-:Y:S02]  /*29e0*/  IMAD.IADD R7, R5, 0x1, -R7 ;  /* 0x0000000105077824 */ /* 0x000fe400078e0a07 */
[----:B------:R-:W-:Y:S01]  /*29f0*/  IMAD.IADD R5, R3, 0x1, R0 ;  /* 0x0000000103057824 */ /* 0x000fe200078e0200 */
[----:B------:R-:W-:Y:S02]  /*2a00*/  SHF.R.S32.HI R14, RZ, 0x1f, R77 ;  /* 0x0000001fff0e7819 */ /* 0x000fe4000001144d */
[----:B------:R-:W-:Y:S01]  /*2a10*/  LEA R0, R7, R19, 0x5 ;  /* 0x0000001307007211 */ /* 0x000fe200078e28ff */
[----:B------:R-:W-:Y:S01]  /*2a20*/  IMAD.MOV.U32 R4, RZ, RZ, R2 ;  /* 0x000000ffff047224 */ /* 0x000fe200078e0002 */
[----:B------:R-:W-:Y:S02]  /*2a30*/  SEL R6, R14, RZ, !P3 ;  /* 0x000000ff0e067207 */ /* 0x000fe40005800000 */
[----:B------:R-:W-:Y:S01]  /*2a40*/  SHF.R.S32.HI R9, RZ, 0x1f, R12 ;  /* 0x0000001fff097819 */ /* 0x000fe2000001140c */
[----:B------:R-:W-:Y:S01]  /*2a50*/  IMAD.IADD R8, R20, 0x1, R0 ;  /* 0x0000000114087824 */ /* 0x000fe200078e0200 */
[----:B------:R-:W-:Y:S01]  /*2a60*/  IADD3 R2, P1, R19, R12, RZ ;  /* 0x0000000c13027210 */ /* 0x000fe20007f3e0ff */
[----:B------:R-:W-:Y:S01]  /*2a70*/  IMAD.WIDE.U32 R4, R76, c[0x0][0x1b8], R4 ;  /* 0x00006e004c047a25 */ /* 0x000fe200078e0004 */
[----:B------:R-:W-:-:S02]  /*2a80*/  SEL R3, R77, RZ, !P3 ;  /* 0x000000ff4d037207 */ /* 0x000fc40005800000 */
[----:B------:R-:W-:Y:S01]  /*2a90*/  LEA.HI.X.SX32 R9, R19, R9, 0x1, P1 ;  /* 0x0000000913097211 */ /* 0x000fe200008f0eff */
[----:B------:R-:W-:Y:S01]  /*2aa0*/  @P5 IMAD.HI.U32 R7, R8, c[0x0][0x2c8], RZ ;  /* 0x0000b20008075a27 */ /* 0x000fe200078e00ff */
[----:B------:R-:W-:-:S03]  /*2ab0*/  MOV R0, R8 ;  /* 0x0000000800007202 */ /* 0x000fc60000000f00 */
[----:B------:R-:W-:Y:S02]  /*2ac0*/  IMAD R5, R76, c[0x0][0x1bc], R5 ;  /* 0x00006f004c057a24 */ /* 0x000fe400078e0205 */
[----:B------:R-:W-:Y:S01]  /*2ad0*/  IMAD R6, R6, c[0x0][0x1c0], RZ ;  /* 0x0000700006067a24 */ /* 0x000fe200078e02ff */
[----:B------:R-:W-:Y:S01]  /*2ae0*/  @P5 SHF.R.U32.HI R0, RZ, c[0x0][0x2cc], R7 ;  /* 0x0000b300ff005a19 */ /* 0x000fe20000011607 */
[----:B------:R-:W-:-:S04]  /*2af0*/  IMAD.WIDE.U32 R4, R3, c[0x0][0x1c0], R4 ;  /* 0x0000700003047a25 */ /* 0x000fc800078e0004 */
[----:B------:R-:W-:Y:S02]  /*2b00*/  IMAD R12, R3, c[0x0][0x1c4], R6 ;  /* 0x00007100030c7a24 */ /* 0x000fe400078e0206 */
[C---:B------:R-:W-:Y:S02]  /*2b10*/  IMAD R13, R9.reuse, c[0x0][0x1e0], RZ ;  /* 0x00007800090d7a24 */ /* 0x040fe400078e02ff */
[----:B------:R-:W-:Y:S02]  /*2b20*/  IMAD R3, R9, c[0x0][0x208], RZ ;  /* 0x0000820009037a24 */ /* 0x000fe400078e02ff */
[C---:B------:R-:W-:Y:S02]  /*2b30*/  IMAD R13, R2.reuse, c[0x0][0x1e4], R13 ;  /* 0x00007900020d7a24 */ /* 0x040fe400078e020d */
[----:B------:R-:W-:Y:S02]  /*2b40*/  IMAD.MOV R9, RZ, RZ, -R0 ;  /* 0x000000ffff097224 */ /* 0x000fe400078e0a00 */
[----:B------:R-:W-:-:S02]  /*2b50*/  IMAD R15, R2, c[0x0][0x20c], R3 ;  /* 0x00008300020f7a24 */ /* 0x000fc400078e0203 */
[----:B------:R-:W-:Y:S02]  /*2b60*/  IMAD.IADD R3, R5, 0x1, R12 ;  /* 0x0000000105037824 */ /* 0x000fe400078e020c */
[----:B------:R-:W-:Y:S01]  /*2b70*/  IMAD R12, R9, c[0x0][0x2c4], R8 ;  /* 0x0000b100090c7a24 */ /* 0x000fe200078e0208 */
[----:B------:R-:W-:Y:S02]  /*2b80*/  LOP3.LUT R198, R198, 0xffffff7f, RZ, 0xc0, !PT ;  /* 0xffffff7fc6c67812 */ /* 0x000fe400078ec0ff */
[----:B------:R-:W-:Y:S01]  /*2b90*/  IADD3 R96, R200, -0x1, RZ ;  /* 0xffffffffc8607810 */ /* 0x000fe20007ffe0ff */
[----:B---3--:R-:W-:-:S04]  /*2ba0*/  IMAD.WIDE.U32 R6, R2, c[0x0][0x1e0], R74 ;  /* 0x0000780002067a25 */ /* 0x008fc800078e004a */
[----:B------:R-:W-:Y:S01]  /*2bb0*/  IMAD.WIDE.U32 R10, R2, c[0x0][0x208], R74 ;  /* 0x00008200020a7a25 */ /* 0x000fe200078e004a */
[----:B----4-:R-:W-:Y:S02]  /*2bc0*/  ISETP.GE.AND P3, PT, R21, c[0x0][0x1d4], PT ;  /* 0x0000750015007a0c */ /* 0x010fe40003f66270 */
[----:B------:R-:W-:Y:S02]  /*2bd0*/  SHF.R.S32.HI R2, RZ, 0x1f, R0 ;  /* 0x0000001fff027819 */ /* 0x000fe40000011400 */
[----:B------:R-:W-:Y:S02]  /*2be0*/  SEL R8, RZ, 0xffffffff, P3 ;  /* 0xffffffffff087807 */ /* 0x000fe40001800000 */
[----:B------:R-:W-:Y:S01]  /*2bf0*/  ISETP.GE.AND P2, PT, R74, c[0x0][0x1d4], PT ;  /* 0x000075004a007a0c */ /* 0x000fe20003f46270 */
[----:B------:R-:W-:Y:S01]  /*2c00*/  IMAD R5, R2, c[0x0][0x1b0], RZ ;  /* 0x00006c0002057a24 */ /* 0x000fe200078e02ff */
[----:B------:R-:W-:Y:S01]  /*2c10*/  MOV R2, R4 ;  /* 0x0000000400027202 */ /* 0x000fe20000000f00 */
[----:B------:R-:W-:Y:S01]  /*2c20*/  IMAD.SHL.U32 R8, R8, 0x2, RZ ;  /* 0x0000000208087824 */ /* 0x000fe200078e00ff */
[----:B------:R-:W-:Y:S01]  /*2c30*/  SEL R4, RZ, 0x1, P2 ;  /* 0x00000001ff047807 */ /* 0x000fe20001000000 */
[----:B------:R-:W-:-:S02]  /*2c40*/  IMAD R5, R0, c[0x0][0x1b4], R5 ;  /* 0x00006d0000057a24 */ /* 0x000fc400078e0205 */
[----:B------:R-:W-:Y:S01]  /*2c50*/  IMAD.WIDE.U32 R2, R0, c[0x0][0x1b0], R2 ;  /* 0x00006c0000027a25 */ /* 0x000fe200078e0002 */
[----:B------:R-:W-:Y:S02]  /*2c60*/  SHF.R.S32.HI R0, RZ, 0x1f, R12 ;  /* 0x0000001fff007819 */ /* 0x000fe4000001140c */
[----:B------:R-:W-:Y:S01]  /*2c70*/  LOP3.LUT R17, R8, 0x2, R4, 0xe2, !PT ;  /* 0x0000000208117812 */ /* 0x000fe200078ee204 */
[----:B------:R-:W-:Y:S01]  /*2c80*/  IMAD.IADD R9, R7, 0x1, R13 ;  /* 0x0000000107097824 */ /* 0x000fe200078e020d */
[----:B------:R-:W-:Y:S01]  /*2c90*/  IADD3 R7, R11, R15, RZ ;  /* 0x0000000f0b077210 */ /* 0x000fe20007ffe0ff */
[----:B------:R-:W-:Y:S01]  /*2ca0*/  IMAD.MOV.U32 R8, RZ, RZ, R6 ;  /* 0x000000ffff087224 */ /* 0x000fe200078e0006 */
[----:B------:R-:W-:Y:S01]  /*2cb0*/  MOV R6, R10 ;  /* 0x0000000a00067202 */ /* 0x000fe20000000f00 */
[----:B------:R-:W-:Y:S02]  /*2cc0*/  IMAD.IADD R5, R3, 0x1, R5 ;  /* 0x0000000103057824 */ /* 0x000fe400078e0205 */
[----:B------:R-:W-:Y:S01]  /*2cd0*/  IMAD.MOV.U32 R4, RZ, RZ, R2 ;  /* 0x000000ffff047224 */ /* 0x000fe200078e0002 */
[----:B-----5:R-:W-:Y:S01]  /*2ce0*/  @P0 SHF.R.S32.HI R3, RZ, 0x1f, R16 ;  /* 0x0000001fff030819 */ /* 0x020fe20000011410 */
[----:B------:R-:W-:-:S02]  /*2cf0*/  IMAD R0, R0, c[0x0][0x1a8], RZ ;  /* 0x00006a0000007a24 */ /* 0x000fc400078e02ff */
[----:B------:R-:W-:Y:S01]  /*2d00*/  @P0 IMAD.MOV.U32 R2, RZ, RZ, R16 ;  /* 0x000000ffff020224 */ /* 0x000fe200078e0010 */
[----:B------:R-:W-:Y:S01]  /*2d10*/  @!P0 MOV R2, R77 ;  /* 0x0000004d00028202 */ /* 0x000fe20000000f00 */
[----:B------:R-:W-:Y:S01]  /*2d20*/  @!P0 IMAD.MOV.U32 R3, RZ, RZ, R14 ;  /* 0x000000ffff038224 */ /* 0x000fe200078e000e */
[----:B------:R-:W-:Y:S01]  /*2d30*/  ISETP.GE.AND P1, PT, R18, c[0x0][0x1d4], PT ;  /* 0x0000750012007a0c */ /* 0x000fe20003f26270 */
[----:B------:R-:W-:Y:S01]  /*2d40*/  IMAD.WIDE.U32 R10, R12, c[0x0][0x1a8], R4 ;  /* 0x00006a000c0a7a25 */ /* 0x000fe200078e0004 */
[----:B------:R-:W-:-:S03]  /*2d50*/  @P3 LOP3.LUT R198, R198, 0x80, RZ, 0xfc, !PT ;  /* 0x00000080c6c63812 */ /* 0x000fc600078efcff */
[----:B------:R-:W-:Y:S02]  /*2d60*/  IMAD R13, R12, c[0x0][0x1ac], R0 ;  /* 0x00006b000c0d7a24 */ /* 0x000fe400078e0200 */
[----:B------:R-:W-:Y:S01]  /*2d70*/  IMAD.WIDE.U32 R4, R76, c[0x0][0x1e8], R8 ;  /* 0x00007a004c047a25 */ /* 0x000fe200078e0008 */
[----:B------:R-:W-:-:S03]  /*2d80*/  SEL R8, R2, RZ, !P4 ;  /* 0x000000ff02087207 */ /* 0x000fc60006000000 */
[C---:B------:R-:W-:Y:S01]  /*2d90*/  IMAD.WIDE.U32 R6, R76.reuse, c[0x0][0x210], R6 ;  /* 0x000084004c067a25 */ /* 0x040fe200078e0006 */
[----:B------:R-:W-:Y:S02]  /*2da0*/  SEL R2, RZ, 0x4, P1 ;  /* 0x00000004ff027807 */ /* 0x000fe40000800000 */
[----:B------:R-:W-:Y:S01]  /*2db0*/  SEL R0, R3, RZ, !P4 ;  /* 0x000000ff03007207 */ /* 0x000fe20006000000 */
[----:B------:R-:W-:Y:S01]  /*2dc0*/  IMAD R3, R76, c[0x0][0x214], R7 ;  /* 0x000085004c037a24 */ /* 0x000fe200078e0207 */
[----:B------:R-:W-:Y:S02]  /*2dd0*/  IADD3 R7, R11, R13, RZ ;  /* 0x0000000d0b077210 */ /* 0x000fe40007ffe0ff */
[----:B------:R-:W-:Y:S02]  /*2de0*/  LOP3.LUT R198, R198, 0xfffffeff, RZ, 0xc0, !PT ;  /* 0xfffffeffc6c67812 */ /* 0x000fe400078ec0ff */
[----:B------:R-:W-:Y:S01]  /*2df0*/  LOP3.LUT R13, R17, R2, RZ, 0xfc, !PT ;  /* 0x00000002110d7212 */ /* 0x000fe200078efcff */
[----:B------:R-:W-:-:S02]  /*2e00*/  IMAD.MOV.U32 R2, RZ, RZ, R6 ;  /* 0x000000ffff027224 */ /* 0x000fc400078e0006 */
[----:B------:R-:W-:Y:S01]  /*2e10*/  IMAD R6, R0, c[0x0][0x1f0], RZ ;  /* 0x00007c0000067a24 */ /* 0x000fe200078e02ff */
[----:B------:R-:W-:Y:S01]  /*2e20*/  @P2 LOP3.LUT R198, R198, 0x100, RZ, 0xfc, !PT ;  /* 0x00000100c6c62812 */ /* 0x000fe200078efcff */
[----:B------:R-:W-:Y:S02]  /*2e30*/  IMAD R0, R0, c[0x0][0x218], RZ ;  /* 0x0000860000007a24 */ /* 0x000fe400078e02ff */
[----:B------:R-:W-:Y:S01]  /*2e40*/  IMAD R5, R76, c[0x0][0x1ec], R5 ;  /* 0x00007b004c057a24 */ /* 0x000fe200078e0205 */
[----:B------:R-:W-:Y:S01]  /*2e50*/  LOP3.LUT R198, R198, 0xffffffbf, RZ, 0xc0, !PT ;  /* 0xffffffbfc6c67812 */ /* 0x000fe200078ec0ff */
[----:B------:R-:W-:Y:S01]  /*2e60*/  IMAD.WIDE.U32 R228, R8, c[0x0][0x218], R2 ;  /* 0x0000860008e47a25 */ /* 0x000fe200078e0002 */
[----:B------:R-:W-:-:S03]  /*2e70*/  LEA R12, P0, R10, c[0x0][0x160], 0x1 ;  /* 0x000058000a0c7a11 */ /* 0x000fc600078008ff */
[C---:B------:R-:W-:Y:S02]  /*2e80*/  IMAD R0, R8.reuse, c[0x0][0x21c], R0 ;  /* 0x0000870008007a24 */ /* 0x040fe400078e0200 */
[----:B------:R-:W-:-:S04]  /*2e90*/  IMAD.WIDE.U32 R246, R8, c[0x0][0x1f0], R4 ;  /* 0x00007c0008f67a25 */ /* 0x000fc800078e0004 */
[----:B------:R-:W-:Y:S01]  /*2ea0*/  IMAD R2, R8, c[0x0][0x1f4], R6 ;  /* 0x00007d0008027a24 */ /* 0x000fe200078e0206 */
[----:B------:R-:W-:Y:S02]  /*2eb0*/  @P1 LOP3.LUT R198, R198, 0x40, RZ, 0xfc, !PT ;  /* 0x00000040c6c61812 */ /* 0x000fe400078efcff */
[----:B------:R-:W-:Y:S01]  /*2ec0*/  LEA.HI.X R11, R10, c[0x0][0x164], R7, 0x1, P0 ;  /* 0x000059000a0b7a11 */ /* 0x000fe200000f0c07 */
[----:B------:R-:W-:Y:S01]  /*2ed0*/  IMAD.IADD R252, R247, 0x1, R2 ;  /* 0x00000001f7fc7824 */ /* 0x000fe200078e0202 */
[----:B------:R-:W-:Y:S02]  /*2ee0*/  ISETP.GE.AND P4, PT, R74, c[0x0][0x198], PT ;  /* 0x000066004a007a0c */ /* 0x000fe40003f86270 */
[----:B------:R-:W-:Y:S02]  /*2ef0*/  ISETP.GE.AND P3, PT, R21, c[0x0][0x198], PT ;  /* 0x0000660015007a0c */ /* 0x000fe40003f66270 */
[----:B------:R-:W-:Y:S02]  /*2f00*/  IADD3 R9, R19, R20, RZ ;  /* 0x0000001413097210 */ /* 0x000fe40007ffe0ff */
[----:B------:R-:W-:-:S02]  /*2f10*/  IADD3 R232, R229, R0, RZ ;  /* 0x00000000e5e87210 */ /* 0x000fc40007ffe0ff */
[----:B------:R-:W-:Y:S01]  /*2f20*/  ISETP.GE.AND P2, PT, R18, c[0x0][0x198], PT ;  /* 0x0000660012007a0c */ /* 0x000fe20003f46270 */
[----:B------:R-:W-:Y:S10]  /*2f30*/  BRA.DIV ~URZ, `(.L_x_489) ;  /* 0x00015c527f007947 */ /* 0x000ff4000b800000 */
[----:B------:R1:W2:Y:S02]  /*2f40*/  SHFL.IDX PT, R8, R11, RZ, 0x1c1f ;  /* 0x001c1fff0b087589 */ /* 0x0002a400000e0000 */
.L_x_649:
[----:B------:R-:W-:Y:S05]  /*2f50*/  BRA.DIV ~URZ, `(.L_x_490) ;  /* 0x00015ca27f007947 */ /* 0x000fea000b800000 */
[----:B------:R3:W4:Y:S02]  /*2f60*/  SHFL.IDX PT, R0, R12, RZ, 0x1c1f ;  /* 0x001c1fff0c007589 */ /* 0x00072400000e0000 */
.L_x_650:
[----:B------:R-:W-:Y:S01]  /*2f70*/  IMAD R10, R226, c[0x0][0x2c4], RZ ;  /* 0x0000b100e20a7a24 */ /* 0x000fe200078e02ff */
[----:B------:R-:W-:Y:S04]  /*2f80*/  BSSY B0, `(.L_x_491) ;  /* 0x0000016000007945 */ /* 0x000fe80003800000 */
[----:B------:R-:W-:-:S13]  /*2f90*/  ISETP.GE.AND P0, PT, R9, R10, PT ;  /* 0x0000000a0900720c */ /* 0x000fda0003f06270 */
[----:B------:R-:W-:Y:S05]  /*2fa0*/  @P0 BRA `(.L_x_492) ;  /* 0x0000013000000947 */ /* 0x000fea0003800000 */
[----:B------:R-:W5:Y:S04]  /*2fb0*/  LDL.64 R4, [R1+0x30] ;  /* 0x0000300001047983 */ /* 0x000f680000100a00 */
[----:B---3--:R-:W3:Y:S04]  /*2fc0*/  LDL R2, [R1+0x1c] ;  /* 0x00001c0001027983 */ /* 0x008ee80000100800 */
[----:B----4-:R-:W4:Y:S04]  /*2fd0*/  LDL R3, [R1+0x58] ;  /* 0x0000580001037983 */ /* 0x010f280000100800 */
[----:B--2---:R-:W2:Y:S04]  /*2fe0*/  LDL R15, [R1+0x38] ;  /* 0x00003800010f7983 */ /* 0x004ea80000100800 */
[----:B------:R-:W2:Y:S04]  /*2ff0*/  LDL R14, [R1+0x5c] ;  /* 0x00005c00010e7983 */ /* 0x000ea80000100800 */
[----:B------:R-:W2:Y:S01]  /*3000*/  LDL R16, [R1+0x54] ;  /* 0x0000540001107983 */ /* 0x000ea20000100800 */
[----:B-----5:R-:W-:-:S04]  /*3010*/  LEA R6, P0, R4, R0, 0x1 ;  /* 0x0000000004067211 */ /* 0x020fc800078008ff */
[----:B------:R-:W-:Y:S02]  /*3020*/  LEA.HI.X R7, R4, R8, R5, 0x1, P0 ;  /* 0x0000000804077211 */ /* 0x000fe400000f0c05 */
[----:B---3--:R-:W-:-:S04]  /*3030*/  LEA R4, P0, R2, R0, 0x1 ;  /* 0x0000000002047211 */ /* 0x008fc800078008ff */
[----:B----4-:R-:W-:Y:S02]  /*3040*/  LEA.HI.X R5, R2, R8, R3, 0x1, P0 ;  /* 0x0000000802057211 */ /* 0x010fe400000f0c03 */
[----:B--2---:R-:W-:Y:S01]  /*3050*/  LEA R2, P0, R15, R0, 0x1 ;  /* 0x000000000f027211 */ /* 0x004fe200078008ff */
[----:B------:R-:W-:-:S03]  /*3060*/  IMAD.SHL.U32 R0, R14, 0x2, RZ ;  /* 0x000000020e007824 */ /* 0x000fc600078e00ff */
[----:B------:R-:W-:Y:S02]  /*3070*/  LEA.HI.X R3, R15, R8, R16, 0x1, P0 ;  /* 0x000000080f037211 */ /* 0x000fe400000f0c10 */
[----:B------:R-:W-:Y:S01]  /*3080*/  @!PT LDS RZ, [RZ] ;  /* 0x00000000fffff984 */ /* 0x000fe20000000800 */
[----:B------:R-:W-:Y:S01]  /*3090*/  @!PT LDS RZ, [RZ] ;  /* 0x00000000fffff984 */ /* 0x000fe20000000800 */
[----:B------:R-:W-:Y:S01]  /*30a0*/  @!PT LDS RZ, [RZ] ;  /* 0x00000000fffff984 */ /* 0x000fe20000000800 */
[----:B------:R2:W-:Y:S04]  /*30b0*/  LDGSTS.E.BYPASS.LTC128B.128 [R0+0x6080], [R6.64], !P4 ;  /* 0x0608000006007fae */ /* 0x0005e8000e101d46 */
[----:B------:R2:W-:Y:S04]  /*30c0*/  LDGSTS.E.BYPASS.LTC128B.128 [R0+0x8080], [R4.64], !P3 ;  /* 0x0808000004007fae */ /* 0x0005e8000d901d46 */
[----:B------:R2:W-:Y:S02]  /*30d0*/  LDGSTS.E.BYPASS.LTC128B.128 [R0+0xa080], [R2.64], !P2 ;  /* 0x0a08000002007fae */ /* 0x0005e4000d101d46 */
.L_x_492:
[----:B------:R-:W-:Y:S05]  /*30e0*/  BSYNC B0 ;  /* 0x0000000000007941 */ /* 0x000fea0003800000 */
.L_x_491:
[----:B------:R-:W-:Y:S05]  /*30f0*/  BRA.DIV ~URZ, `(.L_x_493) ;  /* 0x00015b627f007947 */ /* 0x000fea000b800000 */
[----:B--2---:R2:W1:Y:S04]  /*3100*/  SHFL.IDX PT, R8, R11, 0x1, 0x1c1f ;  /* 0x003c1f000b087f89 */ /* 0x00446800000e0000 */
[----:B----4-:R2:W4:Y:S02]  /*3110*/  SHFL.IDX PT, R0, R12, 0x1, 0x1c1f ;  /* 0x003c1f000c007f89 */ /* 0x01052400000e0000 */
.L_x_651:
[----:B------:R-:W-:Y:S01]  /*3120*/  IADD3 R2, R9, 0x20, RZ ;  /* 0x0000002009027810 */ /* 0x000fe20007ffe0ff */
[----:B------:R-:W-:Y:S03]  /*3130*/  BSSY B0, `(.L_x_494) ;  /* 0x0000016000007945 */ /* 0x000fe60003800000 */
[----:B------:R-:W-:-:S13]  /*3140*/  ISETP.GE.AND P0, PT, R2, R10, PT ;  /* 0x0000000a0200720c */ /* 0x000fda0003f06270 */
[----:B------:R-:W-:Y:S05]  /*3150*/  @P0 BRA `(.L_x_495) ;  /* 0x0000013000000947 */ /* 0x000fea0003800000 */
[----:B------:R-:W5:Y:S04]  /*3160*/  LDL.64 R4, [R1+0x30] ;  /* 0x0000300001047983 */ /* 0x000f680000100a00 */
[----:B--2---:R-:W2:Y:S04]  /*3170*/  LDL R3, [R1+0x1c] ;  /* 0x00001c0001037983 */ /* 0x004ea80000100800 */
[----:B---3--:R-:W3:Y:S04]  /*3180*/  LDL R17, [R1+0x58] ;  /* 0x0000580001117983 */ /* 0x008ee80000100800 */
[----:B----4-:R-:W4:Y:S04]  /*3190*/  LDL R15, [R1+0x38] ;  /* 0x00003800010f7983 */ /* 0x010f280000100800 */
[----:B------:R-:W4:Y:S04]  /*31a0*/  LDL R14, [R1+0x5c] ;  /* 0x00005c00010e7983 */ /* 0x000f280000100800 */
[----:B------:R-:W4:Y:S01]  /*31b0*/  LDL R16, [R1+0x54] ;  /* 0x0000540001107983 */ /* 0x000f220000100800 */
[----:B-----5:R-:W-:-:S04]  /*31c0*/  LEA R6, P0, R4, R0, 0x1 ;  /* 0x0000000004067211 */ /* 0x020fc800078008ff */
[----:B-1----:R-:W-:Y:S02]  /*31d0*/  LEA.HI.X R7, R4, R8, R5, 0x1, P0 ;  /* 0x0000000804077211 */ /* 0x002fe400000f0c05 */
[----:B--2---:R-:W-:-:S04]  /*31e0*/  LEA R4, P0, R3, R0, 0x1 ;  /* 0x0000000003047211 */ /* 0x004fc800078008ff */
[----:B---3--:R-:W-:Y:S02]  /*31f0*/  LEA.HI.X R5, R3, R8, R17, 0x1, P0 ;  /* 0x0000000803057211 */ /* 0x008fe400000f0c11 */
[----:B----4-:R-:W-:Y:S01]  /*3200*/  LEA R2, P0, R15, R0, 0x1 ;  /* 0x000000000f027211 */ /* 0x010fe200078008ff */
        /* <DEDUP_REMOVED lines=8> */
.L_x_495:
[----:B------:R-:W-:Y:S05]  /*3290*/  BSYNC B0 ;  /* 0x0000000000007941 */ /* 0x000fea0003800000 */
.L_x_494:
[----:B------:R-:W-:Y:S05]  /*32a0*/  BRA.DIV ~URZ, `(.L_x_496) ;  /* 0x00015a727f007947 */ /* 0x000fea000b800000 */
[----:B-1----:R1:W2:Y:S02]  /*32b0*/  SHFL.IDX PT, R8, R11, 0x2, 0x1c1f ;  /* 0x005c1f000b087f89 */ /* 0x0022a400000e0000 */
.L_x_652:
[----:B------:R-:W-:Y:S05]  /*32c0*/  BRA.DIV ~URZ, `(.L_x_497) ;  /* 0x00015ac27f007947 */ /* 0x000fea000b800000 */
[----:B----4-:R4:W1:Y:S02]  /*32d0*/  SHFL.IDX PT, R0, R12, 0x2, 0x1c1f ;  /* 0x005c1f000c007f89 */ /* 0x01086400000e0000 */
.L_x_653:
[----:B------:R-:W-:Y:S01]  /*32e0*/  IADD3 R2, R9, 0x40, RZ ;  /* 0x0000004009027810 */ /* 0x000fe20007ffe0ff */
[----:B------:R-:W-:Y:S03]  /*32f0*/  BSSY B0, `(.L_x_498) ;  /* 0x0000016000007945 */ /* 0x000fe60003800000 */
        /* <DEDUP_REMOVED lines=8> */
[----:B-1---5:R-:W-:-:S04]  /*3380*/  LEA R6, P0, R4, R0, 0x1 ;  /* 0x0000000004067211 */ /* 0x022fc800078008ff */
        /* <DEDUP_REMOVED lines=12> */
.L_x_499:
[----:B------:R-:W-:Y:S05]  /*3450*/  BSYNC B0 ;  /* 0x0000000000007941 */ /* 0x000fea0003800000 */
.L_x_498:
[----:B------:R-:W-:Y:S05]  /*3460*/  BRA.DIV ~URZ, `(.L_x_500) ;  /* 0x000159827f007947 */ /* 0x000fea000b800000 */
[----:B-1----:R1:W3:Y:S04]  /*3470*/  SHFL.IDX PT, R7, R11, 0x3, 0x1c1f ;  /* 0x007c1f000b077f89 */ /* 0x0022e800000e0000 */
[----:B------:R1:W4:Y:S02]  /*3480*/  SHFL.IDX PT, R0, R12, 0x3, 0x1c1f ;  /* 0x007c1f000c007f89 */ /* 0x00032400000e0000 */
.L_x_654:
[----:B------:R-:W5:Y:S04]  /*3490*/  LDL.64 R16, [R1+0x30] ;  /* 0x0000300001107983 */ /* 0x000f680000100a00 */
[----:B----4-:R-:W4:Y:S04]  /*34a0*/  LDL R6, [R1+0x1c] ;  /* 0x00001c0001067983 */ /* 0x010f280000100800 */
[----:B---3--:R-:W3:Y:S04]  /*34b0*/  LDL R14, [R1+0x58] ;  /* 0x00005800010e7983 */ /* 0x008ee80000100800 */
[----:B-12---:R-:W2:Y:S04]  /*34c0*/  LDL R11, [R1+0x38] ;  /* 0x00003800010b7983 */ /* 0x006ea80000100800 */
[----:B------:R-:W2:Y:S04]  /*34d0*/  LDL R8, [R1+0x5c] ;  /* 0x00005c0001087983 */ /* 0x000ea80000100800 */
[----:B------:R-:W2:Y:S01]  /*34e0*/  LDL R12, [R1+0x54] ;  /* 0x00005400010c7983 */ /* 0x000ea20000100800 */
[----:B------:R-:W-:-:S03]  /*34f0*/  IADD3 R2, R9, 0x60, RZ ;  /* 0x0000006009027810 */ /* 0x000fc60007ffe0ff */
[----:B------:R-:W1:Y:S01]  /*3500*/  S2R R24, SR_TID.X ;  /* 0x0000000000187919 */ /* 0x000e620000002100 */
[----:B------:R-:W-:Y:S02]  /*3510*/  ISETP.GE.AND P0, PT, R2, R10, PT ;  /* 0x0000000a0200720c */ /* 0x000fe40003f06270 */
[----:B------:R-:W-:Y:S01]  /*3520*/  SHF.R.S32.HI R9, RZ, 0x1f, R96 ;  /* 0x0000001fff097819 */ /* 0x000fe20000011460 */
[----:B------:R-:W2:Y:S01]  /*3530*/  LDL R241, [R1+0x10] ;  /* 0x0000100001f17983 */ /* 0x000ea20000100800 */
[----:B------:R-:W-:Y:S02]  /*3540*/  MOV R98, R246 ;  /* 0x000000f600627202 */ /* 0x000fe40000000f00 */
[----:B-1----:R-:W-:-:S04]  /*3550*/  SHF.R.S32.HI R132, RZ, 0x1f, R24 ;  /* 0x0000001fff847819 */ /* 0x002fc80000011418 */
[----:B------:R-:W-:-:S04]  /*3560*/  LEA.HI R132, R132, R24, RZ, 0x2 ;  /* 0x0000001884847211 */ /* 0x000fc800078f10ff */
[----:B------:R-:W-:Y:S02]  /*3570*/  SHF.R.S32.HI R132, RZ, 0x2, R132 ;  /* 0x00000002ff847819 */ /* 0x000fe40000011484 */
[----:B------:R-:W-:Y:S02]  /*3580*/  MOV R99, R252 ;  /* 0x000000fc00637202 */ /* 0x000fe40000000f00 */
[C---:B------:R-:W-:Y:S02]  /*3590*/  LOP3.LUT P6, RZ, R198.reuse, 0x80, RZ, 0xc0, !PT ;  /* 0x00000080c6ff7812 */ /* 0x040fe400078cc0ff */
[----:B------:R-:W-:Y:S02]  /*35a0*/  LOP3.LUT P5, RZ, R198, 0x40, RZ, 0xc0, !PT ;  /* 0x00000040c6ff7812 */ /* 0x000fe400078ac0ff */
[----:B-----5:R-:W-:-:S04]  /*35b0*/  @!P0 LEA R4, P1, R16, R0, 0x1 ;  /* 0x0000000010048211 */ /* 0x020fc800078208ff */
[----:B------:R-:W-:Y:S02]  /*35c0*/  @!P0 LEA.HI.X R5, R16, R7, R17, 0x1, P1 ;  /* 0x0000000710058211 */ /* 0x000fe400008f0c11 */
[----:B----4-:R-:W-:-:S04]  /*35d0*/  @!P0 LEA R2, P1, R6, R0, 0x1 ;  /* 0x0000000006028211 */ /* 0x010fc800078208ff */
[----:B---3--:R-:W-:Y:S02]  /*35e0*/  @!P0 LEA.HI.X R3, R6, R7, R14, 0x1, P1 ;  /* 0x0000000706038211 */ /* 0x008fe400008f0c0e */
[----:B--2---:R-:W-:Y:S02]  /*35f0*/  @!P0 LEA R6, P1, R11, R0, 0x1 ;  /* 0x000000000b068211 */ /* 0x004fe400078208ff */
[----:B------:R-:W-:Y:S02]  /*3600*/  MOV R0, 0x30 ;  /* 0x0000003000007802 */ /* 0x000fe40000000f00 */
[----:B------:R-:W-:-:S03]  /*3610*/  SHF.L.U32 R199, R8, 0x1, RZ ;  /* 0x0000000108c77819 */ /* 0x000fc600000006ff */
[----:B------:R-:W-:Y:S02]  /*3620*/  IMAD R0, R200, -0x30, R0 ;  /* 0xffffffd0c8007824 */ /* 0x000fe400078e0200 */
[----:B------:R-:W-:Y:S01]  /*3630*/  @!PT LDS RZ, [RZ] ;  /* 0x00000000fffff984 */ /* 0x000fe20000000800 */
[----:B------:R-:W-:Y:S01]  /*3640*/  @!PT LDS RZ, [RZ] ;  /* 0x00000000fffff984 */ /* 0x000fe20000000800 */
[----:B------:R-:W-:Y:S01]  /*3650*/  @!PT LDS RZ, [RZ] ;  /* 0x00000000fffff984 */ /* 0x000fe20000000800 */
[----:B------:R1:W-:Y:S03]  /*3660*/  @!P0 LDGSTS.E.BYPASS.LTC128B.128 [R199+0x7880], [R4.64], !P4 ;  /* 0x0788000004c78fae */ /* 0x0003e6000e101d46 */
[----:B------:R-:W-:Y:S01]  /*3670*/  IADD3 R97, R227, R0, RZ ;  /* 0x00000000e3617210 */ /* 0x000fe20007ffe0ff */
[----:B------:R2:W-:Y:S01]  /*3680*/  @!P0 LDGSTS.E.BYPASS.LTC128B.128 [R199+0x9880], [R2.64], !P3 ;  /* 0x0988000002c78fae */ /* 0x0005e2000d901d46 */
[----:B------:R-:W-:-:S05]  /*3690*/  @!P0 LEA.HI.X R7, R11, R7, R12, 0x1, P1 ;  /* 0x000000070b078211 */ /* 0x000fca00008f0c0c */
[----:B------:R3:W-:Y:S04]  /*36a0*/  @!P0 LDGSTS.E.BYPASS.LTC128B.128 [R199+0xb880], [R6.64], !P2 ;  /* 0x0b88000006c78fae */ /* 0x0007e8000d101d46 */
[----:B------:R-:W0:Y:S01]  /*36b0*/  LDGDEPBAR ;  /* 0x00000000000079af */ /* 0x000e220000000000 */
[----:B------:R-:W-:Y:S03]  /*36c0*/  WARPSYNC 0xffffffff ;  /* 0xffffffff00007948 */ /* 0x000fe60003800000 */
[----:B------:R-:W-:Y:S01]  /*36d0*/  BAR.SYNC.DEFER_BLOCKING 0x0 ;  /* 0x0000000000007b1d */ /* 0x000fe20000010000 */
[----:B-1----:R-:W-:Y:S01]  /*36e0*/  IMNMX R4, R97, 0x30, PT ;  /* 0x0000003061047817 */ /* 0x002fe20003800200 */
[----:B------:R-:W-:-:S03]  /*36f0*/  IMAD R5, R9, c[0x0][0x1e0], RZ ;  /* 0x0000780009057a24 */ /* 0x000fc600078e02ff */
[----:B------:R-:W-:Y:S01]  /*3700*/  IADD3 R8, -R132, R4, RZ ;  /* 0x0000000484087210 */ /* 0x000fe20007ffe1ff */
[----:B--2---:R-:W-:-:S04]  /*3710*/  IMAD.WIDE.U32 R2, R96, c[0x0][0x1e0], RZ ;  /* 0x0000780060027a25 */ /* 0x004fc800078e00ff */
[----:B------:R-:W-:Y:S01]  /*3720*/  IMAD R4, R96, c[0x0][0x1e4], R5 ;  /* 0x0000790060047a24 */ /* 0x000fe200078e0205 */
[----:B------:R-:W-:-:S04]  /*3730*/  ISETP.GE.AND P1, PT, R8, 0x1, PT ;  /* 0x000000010800780c */ /* 0x000fc80003f26270 */
[----:B------:R-:W-:Y:S01]  /*3740*/  IADD3 R4, R3, R4, RZ ;  /* 0x0000000403047210 */ /* 0x000fe20007ffe0ff */
[----:B------:R-:W-:-:S04]  /*3750*/  IMAD.WIDE.U32 R2, R2, 0x30, R98 ;  /* 0x0000003002027825 */ /* 0x000fc800078e0062 */
[----:B------:R-:W-:Y:S01]  /*3760*/  IMAD R4, R4, 0x30, RZ ;  /* 0x0000003004047824 */ /* 0x000fe200078e02ff */
[----:B------:R-:W-:-:S04]  /*3770*/  LOP3.LUT P4, RZ, R198, 0x100, RZ, 0xc0, !PT ;  /* 0x00000100c6ff7812 */ /* 0x000fc8000788c0ff */
[----:B------:R-:W-:Y:S02]  /*3780*/  IADD3 R3, R3, R4, RZ ;  /* 0x0000000403037210 */ /* 0x000fe40007ffe0ff */
[----:B------:R-:W-:-:S04]  /*3790*/  @P1 LEA R4, P0, R2, c[0x0][0x1c8], 0x1 ;  /* 0x0000720002041a11 */ /* 0x000fc800078008ff */
[----:B------:R-:W-:Y:S02]  /*37a0*/  @P1 LEA.HI.X R5, R2, c[0x0][0x1cc], R3, 0x1, P0 ;  /* 0x0000730002051a11 */ /* 0x000fe400000f0c03 */
[----:B------:R-:W-:Y:S02]  /*37b0*/  ISETP.GE.AND P0, PT, R8, 0x21, PT ;  /* 0x000000210800780c */ /* 0x000fe40003f06270 */
[----:B---3--:R-:W-:Y:S01]  /*37c0*/  MOV R6, 0x20 ;  /* 0x0000002000067802 */ /* 0x008fe20000000f00 */
[----:B------:R-:W-:Y:S01]  /*37d0*/  @!PT LDS RZ, [RZ] ;  /* 0x00000000fffff984 */ /* 0x000fe20000000800 */
[----:B------:R-:W-:Y:S01]  /*37e0*/  @!PT LDS RZ, [RZ] ;  /* 0x00000000fffff984 */ /* 0x000fe20000000800 */
[----:B------:R-:W-:Y:S01]  /*37f0*/  @!PT LDS RZ, [RZ] ;  /* 0x00000000fffff984 */ /* 0x000fe20000000800 */
[----:B------:R1:W-:Y:S04]  /*3800*/  @P1 LDGSTS.E.BYPASS.LTC128B.128 [R199+0x3c80], [R4.64], !P4 ;  /* 0x03c8000004c71fae */ /* 0x0003e8000e101d46 */
[C---:B------:R-:W-:Y:S01]  /*3810*/  IMAD.WIDE.U32 R10, R6.reuse, c[0x0][0x1e0], RZ ;  /* 0x00007800060a7a25 */ /* 0x040fe200078e00ff */
[----:B------:R1:W-:Y:S04]  /*3820*/  @P1 LDGSTS.E.BYPASS.LTC128B.128 [R199+0x4880], [R4.64+0x40], !P6 ;  /* 0x0488004004c71fae */ /* 0x0003e8000f101d46 */
[----:B------:R1:W-:Y:S02]  /*3830*/  @P1 LDGSTS.E.BYPASS.LTC128B.128 [R199+0x5480], [R4.64+0x80], !P5 ;  /* 0x0548008004c71fae */ /* 0x0003e4000e901d46 */
[----:B-1----:R-:W-:Y:S01]  /*3840*/  IMAD R4, R6, c[0x0][0x1e4], RZ ;  /* 0x0000790006047a24 */ /* 0x002fe200078e02ff */
[----:B------:R-:W-:-:S04]  /*3850*/  @P0 IADD3 R6, P1, R2, R10, RZ ;  /* 0x0000000a02060210 */ /* 0x000fc80007f3e0ff */
[----:B------:R-:W-:Y:S02]  /*3860*/  @P0 IADD3.X R3, R3, R11, R4, P1, !PT ;  /* 0x0000000b03030210 */ /* 0x000fe40000ffe404 */
[----:B------:R-:W-:-:S04]  /*3870*/  @P0 LEA R2, P1, R6, c[0x0][0x1c8], 0x1 ;  /* 0x0000720006020a11 */ /* 0x000fc800078208ff */
[----:B------:R-:W-:-:S05]  /*3880*/  @P0 LEA.HI.X R3, R6, c[0x0][0x1cc], R3, 0x1, P1 ;  /* 0x0000730006030a11 */ /* 0x000fca00008f0c03 */
        /* <DEDUP_REMOVED lines=8> */
[----:B------:R-:W-:Y:S02]  /*3910*/  IADD3 R7, R5, R7, RZ ;  /* 0x0000000705077210 */ /* 0x000fe40007ffe0ff */
[----:B-1----:R-:W-:Y:S01]  /*3920*/  MOV R2, R228 ;  /* 0x000000e400027202 */ /* 0x002fe20000000f00 */
[----:B------:R-:W-:-:S04]  /*3930*/  DEPBAR.LE SB0, 0x1 ;  /* 0x000080400000791a */ /* 0x000fc80000000000 */
[----:B------:R-:W-:Y:S01]  /*3940*/  MOV R3, R232 ;  /* 0x000000e800037202 */ /* 0x000fe20000000f00 */
[----:B------:R-:W-:-:S04]  /*3950*/  DEPBAR.LE SB0, 0x0 ;  /* 0x000080000000791a */ /* 0x000fc80000000000 */
[----:B------:R-:W-:Y:S01]  /*3960*/  IMAD.WIDE.U32 R4, R4, 0x30, R2 ;  /* 0x0000003004047825 */ /* 0x000fe200078e0002 */
[----:B------:R-:W-:Y:S03]  /*3970*/  BAR.SYNC.DEFER_BLOCKING 0x0 ;  /* 0x0000000000007b1d */ /* 0x000fe60000010000 */
[----:B------:R-:W-:Y:S01]  /*3980*/  IMAD R3, R7, 0x30, RZ ;  /* 0x0000003007037824 */ /* 0x000fe200078e02ff */
[----:B------:R-:W-:-:S04]  /*3990*/  LEA R2, P0, R4, c[0x0][0x1f8], 0x1 ;  /* 0x00007e0004027a11 */ /* 0x000fc800078008ff */
[----:B------:R-:W-:Y:S02]  /*39a0*/  IADD3 R3, R5, R3, RZ ;  /* 0x0000000305037210 */ /* 0x000fe40007ffe0ff */
[----:B------:R-:W-:Y:S02]  /*39b0*/  @!P3 MOV R5, c[0x0][0x208] ;  /* 0x000082000005ba02 */ /* 0x000fe40000000f00 */
[----:B------:R-:W-:Y:S02]  /*39c0*/  LEA.HI.X R3, R4, c[0x0][0x1fc], R3, 0x1, P0 ;  /* 0x00007f0004037a11 */ /* 0x000fe400000f0c03 */
[----:B------:R-:W-:Y:S02]  /*39d0*/  @!P3 MOV R4, c[0x0][0x20c] ;  /* 0x000083000004ba02 */ /* 0x000fe40000000f00 */
[----:B------:R-:W-:Y:S02]  /*39e0*/  @!P3 LEA R14, P0, R5, R2, 0x6 ;  /* 0x00000002050eb211 */ /* 0x000fe400078030ff */
[----:B------:R-:W-:-:S02]  /*39f0*/  LOP3.LUT P2, RZ, R13, 0x1, RZ, 0xc0, !PT ;  /* 0x000000010dff7812 */ /* 0x000fc4000784c0ff */
[----:B------:R-:W-:Y:S02]  /*3a00*/  IADD3 R12, R0, R227, -R132 ;  /* 0x000000e3000c7210 */ /* 0x000fe40007ffe884 */
[----:B------:R-:W-:Y:S02]  /*3a10*/  @!P3 LEA.HI.X R15, R5, R3, R4, 0x6, P0 ;  /* 0x00000003050fb211 */ /* 0x000fe400000f3404 */
[----:B------:R-:W-:Y:S01]  /*3a20*/  ISETP.LT.OR P0, PT, R12, 0x1, !P2 ;  /* 0x000000010c00780c */ /* 0x000fe20005701670 */
        /* <DEDUP_REMOVED lines=14> */
[----:B------:R-:W-:-:S04]  /*3b10*/  LOP3.LUT P0, RZ, R13, 0x2, RZ, 0xc0, !PT ;  /* 0x000000020dff7812 */ /* 0x000fc8000780c0ff */
[----:B------:R-:W-:Y:S02]  /*3b20*/  ISETP.LT.OR P1, PT, R12, 0x1, !P0 ;  /* 0x000000010c00780c */ /* 0x000fe40004721670 */
[----:B------:R-:W-:-:S04]  /*3b30*/  LOP3.LUT R198, R198, 0xfffffdff, RZ, 0xc0, !PT ;  /* 0xfffffdffc6c67812 */ /* 0x000fc800078ec0ff */
[----:B------:R-:W-:-:S07]  /*3b40*/  @P3 LOP3.LUT R198, R198, 0x200, RZ, 0xfc, !PT ;  /* 0x00000200c6c63812 */ /* 0x000fce00078efcff */
[----:B------:R5:W-:Y:S01]  /*3b50*/  LDGSTS.E.BYPASS.LTC128B.128 [R199+0x2480], [R2.64+0x40], !P1 ;  /* 0x0248004002c77fae */ /* 0x000be2000c901d46 */
[----:B------:R-:W-:-:S04]  /*3b60*/  LOP3.LUT P1, RZ, R13, 0x4, RZ, 0xc0, !PT ;  /* 0x000000040dff7812 */ /* 0x000fc8000782c0ff */
[----:B------:R-:W-:-:S13]  /*3b70*/  ISETP.LT.OR P3, PT, R12, 0x1, !P1 ;  /* 0x000000010c00780c */ /* 0x000fda0004f61670 */
[----:B------:R5:W-:Y:S01]  /*3b80*/  LDGSTS.E.BYPASS.LTC128B.128 [R199+0x3080], [R2.64+0x80], !P3 ;  /* 0x0308008002c77fae */ /* 0x000be2000d901d46 */
[----:B------:R-:W-:-:S13]  /*3b90*/  ISETP.GT.AND P3, PT, R24, 0x3f, PT ;  /* 0x0000003f1800780c */ /* 0x000fda0003f64270 */
[C---:B------:R-:W-:Y:S02]  /*3ba0*/  @!P3 ISETP.LT.OR P2, PT, R12.reuse, 0x21, !P2 ;  /* 0x000000210c00b80c */ /* 0x040fe40005741670 */
[C---:B------:R-:W-:Y:S01]  /*3bb0*/  @!P3 ISETP.LT.OR P0, PT, R12.reuse, 0x21, !P0 ;  /* 0x000000210c00b80c */ /* 0x040fe20004701670 */
[-C--:B-1----:R-:W-:Y:S10]  /*3bc0*/  HMMA.16816.F32 R24, R8, R16.reuse, RZ ;  /* 0x000000100818723c */ /* 0x082ff400000018ff */
[----:B------:R1:W-:Y:S04]  /*3bd0*/  @!P3 LDGSTS.E.BYPASS.LTC128B.128 [R199+0x2080], [R14.64], !P2 ;  /* 0x020800000ec7bfae */ /* 0x0003e8000d101d46 */
[----:B------:R1:W-:Y:S01]  /*3be0*/  @!P3 LDGSTS.E.BYPASS.LTC128B.128 [R199+0x2c80], [R14.64+0x40], !P0 ;  /* 0x02c800400ec7bfae */ /* 0x0003e2000c101d46 */
[----:B------:R-:W-:Y:S01]  /*3bf0*/  @!P3 ISETP.LT.OR P0, PT, R12, 0x21, !P1 ;  /* 0x000000210c00b80c */ /* 0x000fe20004f01670 */
[C---:B------:R-:W-:Y:S11]  /*3c00*/  HMMA.16816.F32 R52, R4.reuse, R16, RZ ;  /* 0x000000100434723c */ /* 0x040ff600000018ff */
[----:B------:R-:W-:Y:S01]  /*3c10*/  @!UPT UIADD3 URZ, URZ, URZ, URZ ;  /* 0x0000003f3f3ff290 */ /* 0x000fe2000fffe03f */
[----:B------:R1:W-:Y:S04]  /*3c20*/  @!P3 LDGSTS.E.BYPASS.LTC128B.128 [R199+0x3880], [R14.64+0x80], !P0 ;  /* 0x038800800ec7bfae */ /* 0x0003e8000c101d46 */
[----:B------:R-:W-:Y:S04]  /*3c30*/  LDSM.16.M88.4 R60, [R184+0xc00] ;  /* 0x000c0000b83c783b */ /* 0x000fe80000000200 */
[----:B------:R-:W4:Y:S01]  /*3c40*/  LDSM.16.M88.4 R36, [R187+0x2000] ;  /* 0x00200000bb24783b */ /* 0x000f220000000200 */
[C---:B--2---:R-:W-:Y:S03]  /*3c50*/  HMMA.16816.F32 R76, R4.reuse, R20, RZ ;  /* 0x00000014044c723c */ /* 0x044fe600000018ff */
[----:B------:R-:W2:Y:S04]  /*3c60*/  LDSM.16.M88.4 R28, [R187+0x3000] ;  /* 0x00300000bb1c783b */ /* 0x000ea80000000200 */
[----:B------:R-:W-:Y:S01]  /*3c70*/  LDSM.16.M88.4 R56, [R195] ;  /* 0x00000000c338783b */ /* 0x000fe20000000200 */
[C---:B---3--:R-:W-:Y:S03]  /*3c80*/  HMMA.16816.F32 R64, R4.reuse, R44, RZ ;  /* 0x0000002c0440723c */ /* 0x048fe600000018ff */
[----:B------:R-:W0:Y:S05]  /*3c90*/  LDGDEPBAR ;  /* 0x00000000000079af */ /* 0x000e2a0000000000 */
[C---:B------:R-:W-:Y:S08]  /*3ca0*/  HMMA.16816.F32 R68, R4.reuse, R22, RZ ;  /* 0x000000160444723c */ /* 0x040ff000000018ff */
[C---:B-1----:R-:W-:Y:S08]  /*3cb0*/  HMMA.16816.F32 R12, R4.reuse, R18, RZ ;  /* 0x00000012040c723c */ /* 0x042ff000000018ff */
[----:B------:R-:W-:Y:S08]  /*3cc0*/  HMMA.16816.F32 R80, R4, R46, RZ ;  /* 0x0000002e0450723c */ /* 0x000ff000000018ff */
[----:B----4-:R-:W-:Y:S01]  /*3cd0*/  HMMA.16816.F32 R4, R40, R48, R24 ;  /* 0x000000302804723c */ /* 0x010fe20000001818 */
[----:B------:R-:W1:Y:S07]  /*3ce0*/  LDSM.16.M88.4 R24, [R188+0x2000] ;  /* 0x00200000bc18783b */ /* 0x000e6e0000000200 */
[C---:B------:R-:W-:Y:S01]  /*3cf0*/  HMMA.16816.F32 R72, R8.reuse, R18, RZ ;  /* 0x000000120848723c */ /* 0x040fe200000018ff */
[----:B------:R-:W-:Y:S07]  /*3d00*/  LDSM.16.M88.4 R16, [R187+0x4000] ;  /* 0x00400000bb10783b */ /* 0x000fee0000000200 */
[C---:B------:R-:W-:Y:S08]  /*3d10*/  HMMA.16816.F32 R92, R8.reuse, R20, RZ ;  /* 0x00000014085c723c */ /* 0x040ff000000018ff */
[C---:B------:R-:W-:Y:S01]  /*3d20*/  HMMA.16816.F32 R116, R8.reuse, R22, RZ ;  /* 0x000000160874723c */ /* 0x040fe200000018ff */
[----:B------:R-:W3:Y:S07]  /*3d30*/  LDSM.16.M88.4 R20, [R188+0x3000] ;  /* 0x00300000bc14783b */ /* 0x000eee0000000200 */
[C---:B------:R-:W-:Y:S08]  /*3d40*/  HMMA.16816.F32 R104, R8.reuse, R44, RZ ;  /* 0x0000002c0868723c */ /* 0x040ff000000018ff */
[----:B------:R-:W-:Y:S01]  /*3d50*/  HMMA.16816.F32 R112, R8, R46, RZ ;  /* 0x0000002e0870723c */ /* 0x000fe200000018ff */
[----:B------:R-:W-:Y:S07]  /*3d60*/  LDSM.16.M88.4 R44, [R192] ;  /* 0x00000000c02c783b */ /* 0x000fee0000000200 */
[----:B------:R-:W-:Y:S01]  /*3d70*/  HMMA.16816.F32 R8, R32, R48, R52 ;  /* 0x000000302008723c */ /* 0x000fe20000001834 */
[----:B------:R-:W4:Y:S07]  /*3d80*/  LDSM.16.M88.4 R52, [R184+0x1800] ;  /* 0x00180000b834783b */ /* 0x000f2e0000000200 */
[----:B------:R-:W-:Y:S08]  /*3d90*/  HMMA.16816.F32 R4, R36, R60, R4 ;  /* 0x0000003c2404723c */ /* 0x000ff00000001804 */
[-C--:B------:R-:W-:Y:S01]  /*3da0*/  HMMA.16816.F32 R100, R32, R50.reuse, R12 ;  /* 0x000000322064723c */ /* 0x080fe2000000180c */
[----:B------:R-:W3:Y:S07]  /*3db0*/  LDSM.16.M88.4 R12, [R187+0x5000] ;  /* 0x00500000bb0c783b */ /* 0x000eee0000000200 */
[----:B------:R-:W-:Y:S08]  /*3dc0*/  HMMA.16816.F32 R72, R40, R50, R72 ;  /* 0x000000322848723c */ /* 0x000ff00000001848 */
[----:B--2---:R-:W-:Y:S01]  /*3dd0*/  HMMA.16816.F32 R48, R28, R60, R8 ;  /* 0x0000003c1c30723c */ /* 0x004fe20000001808 */
[----:B------:R-:W2:Y:S07]  /*3de0*/  LDSM.16.M88.4 R8, [R188+0x4000] ;  /* 0x00400000bc08783b */ /* 0x000eae0000000200 */
[----:B------:R-:W-:Y:S08]  /*3df0*/  HMMA.16816.F32 R124, R32, R84, R64 ;  /* 0x00000054207c723c */ /* 0x000ff00000001840 */
[----:B-1----:R-:W-:Y:S01]  /*3e00*/  HMMA.16816.F32 R64, R24, R56, R4 ;  /* 0x000000381840723c */ /* 0x002fe20000001804 */
[----:B------:R-:W-:Y:S07]  /*3e10*/  LDSM.16.M88.4 R4, [R188+0x5000] ;  /* 0x00500000bc04783b */ /* 0x000fee0000000200 */
[C---:B------:R-:W-:Y:S08]  /*3e20*/  HMMA.16816.F32 R108, R32.reuse, R88, R76 ;  /* 0x00000058206c723c */ /* 0x040ff0000000184c */
[C---:B------:R-:W-:Y:S08]  /*3e30*/  HMMA.16816.F32 R120, R32.reuse, R90, R68 ;  /* 0x0000005a2078723c */ /* 0x040ff00000001844 */
[----:B------:R-:W-:Y:S08]  /*3e40*/  HMMA.16816.F32 R128, R32, R86, R80 ;  /* 0x000000562080723c */ /* 0x000ff00000001850 */
[----:B---3--:R-:W-:Y:S01]  /*3e50*/  HMMA.16816.F32 R32, R20, R56, R48 ;  /* 0x000000381420723c */ /* 0x008fe20000001830 */
[----:B------:R-:W1:Y:S07]  /*3e60*/  LDSM.16.M88.4 R48, [R184+0x1000] ;  /* 0x00100000b830783b */ /* 0x000e6e0000000200 */
[-C--:B------:R-:W-:Y:S08]  /*3e70*/  HMMA.16816.F32 R72, R36, R62.reuse, R72 ;  /* 0x0000003e2448723c */ /* 0x080ff00000001848 */
[----:B------:R-:W-:Y:S01]  /*3e80*/  HMMA.16816.F32 R76, R28, R62, R100 ;  /* 0x0000003e1c4c723c */ /* 0x000fe20000001864 */
[----:B------:R-:W3:Y:S07]  /*3e90*/  LDSM.16.M88.4 R60, [R194] ;  /* 0x00000000c23c783b */ /* 0x000eee0000000200 */
[----:B----4-:R-:W-:Y:S08]  /*3ea0*/  HMMA.16816.F32 R68, R16, R52, R64 ;  /* 0x000000341044723c */ /* 0x010ff00000001840 */
[----:B------:R-:W-:Y:S08]  /*3eb0*/  HMMA.16816.F32 R92, R40, R88, R92 ;  /* 0x00000058285c723c */ /* 0x000ff0000000185c */
[----:B------:R-:W-:Y:S08]  /*3ec0*/  HMMA.16816.F32 R32, R12, R52, R32 ;  /* 0x000000340c20723c */ /* 0x000ff00000001820 */
[-C--:B------:R-:W-:Y:S08]  /*3ed0*/  HMMA.16816.F32 R64, R24, R58.reuse, R72 ;  /* 0x0000003a1840723c */ /* 0x080ff00000001848 */
[----:B------:R-:W-:Y:S08]  /*3ee0*/  HMMA.16816.F32 R72, R20, R58, R76 ;  /* 0x0000003a1448723c */ /* 0x000ff0000000184c */
[----:B--2---:R-:W-:Y:S08]  /*3ef0*/  HMMA.16816.F32 R80, R8, R44, R68 ;  /* 0x0000002c0850723c */ /* 0x004ff00000001844 */
[----:B-1----:R-:W-:Y:S08]  /*3f00*/  HMMA.16816.F32 R68, R36, R48, R92 ;  /* 0x000000302444723c */ /* 0x002ff0000000185c */
[C---:B------:R-:W-:Y:S08]  /*3f10*/  HMMA.16816.F32 R104, R40.reuse, R84, R104 ;  /* 0x000000542868723c */ /* 0x040ff00000001868 */
[----:B------:R-:W-:Y:S08]  /*3f20*/  HMMA.16816.F32 R112, R40, R86, R112 ;  /* 0x000000562870723c */ /* 0x000ff00000001870 */
[----:B------:R-:W-:Y:S01]  /*3f30*/  HMMA.16816.F32 R84, R4, R44, R32 ;  /* 0x0000002c0454723c */ /* 0x000fe20000001820 */
[----:B------:R-:W1:Y:S07]  /*3f40*/  LDSM.16.M88.4 R32, [R184+0x1c00] ;  /* 0x001c0000b820783b */ /* 0x000e6e0000000200 */
[----:B------:R-:W-:Y:S01]  /*3f50*/  HMMA.16816.F32 R56, R16, R54, R64 ;  /* 0x000000361038723c */ /* 0x000fe20000001840 */
[----:B-----5:R-:W-:-:S07]  /*3f60*/  FMUL.FTZ R2, R80, c[0x0][0x320] ;  /* 0x0000c80050027a20 */ /* 0x020fce0000410000 */
[----:B------:R-:W-:Y:S01]  /*3f70*/  HMMA.16816.F32 R100, R40, R90, R116 ;  /* 0x0000005a2864723c */ /* 0x000fe20000001874 */
[----:B------:R2:W4:Y:S07]  /*3f80*/  MUFU.TANH R116, R2 ;  /* 0x0000000200747308 */ /* 0x00052e0000002400 */
[----:B------:R-:W-:Y:S08]  /*3f90*/  HMMA.16816.F32 R40, R28, R48, R108 ;  /* 0x000000301c28723c */ /* 0x000ff0000000186c */
[----:B------:R-:W-:Y:S01]  /*3fa0*/  HMMA.16816.F32 R52, R12, R54, R72 ;  /* 0x000000360c34723c */ /* 0x000fe20000001848 */
[----:B--2---:R-:W-:-:S04]  /*3fb0*/  FMUL.FTZ R2, R81, c[0x0][0x320] ;  /* 0x0000c80051027a20 */ /* 0x004fc80000410000 */
[----:B------:R2:W1:Y:S03]  /*3fc0*/  MUFU.TANH R108, R2 ;  /* 0x00000002006c7308 */ /* 0x0004660000002400 */
[----:B---3--:R-:W-:Y:S08]  /*3fd0*/  HMMA.16816.F32 R68, R24, R60, R68 ;  /* 0x0000003c1844723c */ /* 0x008ff00000001844 */
[----:B------:R-:W-:Y:S01]  /*3fe0*/  HMMA.16816.F32 R76, R8, R46, R56 ;  /* 0x0000002e084c723c */ /* 0x000fe20000001838 */
[----:B------:R-:W-:Y:S01]  /*3ff0*/  LDSM.16.M88.4 R56, [R191] ;  /* 0x00000000bf38783b */ /* 0x000fe20000000200 */
[----:B--2---:R-:W-:-:S04]  /*4000*/  FMUL.FTZ R2, R82, c[0x0][0x320] ;  /* 0x0000c80052027a20 */ /* 0x004fc80000410000 */
[----:B------:R2:W3:Y:S02]  /*4010*/  MUFU.TANH R111, R2 ;  /* 0x00000002006f7308 */ /* 0x0004e40000002400 */
[----:B------:R-:W-:Y:S01]  /*4020*/  HMMA.16816.F32 R40, R20, R60, R40 ;  /* 0x0000003c1428723c */ /* 0x000fe20000001828 */
[----:B--2---:R-:W-:-:S05]  /*4030*/  FMUL.FTZ R2, R83, c[0x0][0x320] ;  /* 0x0000c80053027a20 */ /* 0x004fca0000410000 */
[----:B------:R2:W1:Y:S02]  /*4040*/  MUFU.TANH R109, R2 ;  /* 0x00000002006d7308 */ /* 0x0004640000002400 */
        /* <DEDUP_REMOVED lines=127> */
[----:B------:R-:W-:Y:S02]  /*4840*/  IADD3 R4, R200, -0x2, RZ ;  /* 0xfffffffec8047810 */ /* 0x000fe40007ffe0ff */
[----:B------:R-:W-:-:S02]  /*4850*/  ISETP.GE.AND P0, PT, R6, 0x21, PT ;  /* 0x000000210600780c */ /* 0x000fc40003f06270 */
[----:B-1----:R-:W-:-:S05]  /*4860*/  SHF.R.S32.HI R2, RZ, 0x1f, R4 ;  /* 0x0000001fff027819 */ /* 0x002fca0000011404 */
[----:B------:R-:W-:-:S04]  /*4870*/  IMAD R2, R2, c[0x0][0x1e0], RZ ;  /* 0x0000780002027a24 */ /* 0x000fc800078e02ff */
[----:B------:R-:W-:Y:S02]  /*4880*/  IMAD R7, R4, c[0x0][0x1e4], R2 ;  /* 0x0000790004077a24 */ /* 0x000fe400078e0202 */
[----:B------:R-:W-:Y:S02]  /*4890*/  @P0 IMAD.MOV.U32 R5, RZ, RZ, c[0x0][0x1e0] ;  /* 0x00007800ff050624 */ /* 0x000fe400078e00ff */
[----:B------:R-:W-:Y:S02]  /*48a0*/  @P0 IMAD.MOV.U32 R3, RZ, RZ, 0x5 ;  /* 0x00000005ff030424 */ /* 0x000fe400078e00ff */
[----:B------:R-:W-:-:S03]  /*48b0*/  @P0 IMAD.SHL.U32 R2, R5, 0x20, RZ ;  /* 0x0000002005020824 */ /* 0x000fc600078e00ff */
[----:B------:R-:W-:Y:S01]  /*48c0*/  @P0 SHF.L.U64.HI R3, R5, R3, c[0x0][0x1e4] ;  /* 0x0000790005030619 */ /* 0x000fe20000010203 */
[----:B------:R-:W-:-:S04]  /*48d0*/  IMAD.WIDE.U32 R4, R4, c[0x0][0x1e0], RZ ;  /* 0x0000780004047a25 */ /* 0x000fc800078e00ff */
[----:B------:R-:W-:Y:S02]  /*48e0*/  IMAD.IADD R5, R5, 0x1, R7 ;  /* 0x0000000105057824 */ /* 0x000fe400078e0207 */
[----:B------:R-:W-:-:S04]  /*48f0*/  @P0 IMAD.WIDE.U32 R2, R4, 0x30, R2 ;  /* 0x0000003004020825 */ /* 0x000fc800078e0002 */
[----:B------:R-:W-:Y:S01]  /*4900*/  @P0 IMAD R8, R5, 0x30, RZ ;  /* 0x0000003005080824 */ /* 0x000fe200078e02ff */
[----:B------:R-:W-:-:S04]  /*4910*/  @P0 IADD3 R7, P1, R246, R2, RZ ;  /* 0x00000002f6070210 */ /* 0x000fc80007f3e0ff */
[----:B------:R-:W-:Y:S02]  /*4920*/  @P0 IADD3.X R8, R252, R8, R3, P1, !PT ;  /* 0x00000008fc080210 */ /* 0x000fe40000ffe403 */
[----:B------:R-:W-:-:S13]  /*4930*/  ISETP.GE.AND P1, PT, R6, 0x1, PT ;  /* 0x000000010600780c */ /* 0x000fda0003f26270 */
[----:B------:R-:W-:-:S04]  /*4940*/  @P1 IMAD.WIDE.U32 R2, R4, 0x30, R98 ;  /* 0x0000003004021825 */ /* 0x000fc800078e0062 */
[----:B------:R-:W-:Y:S01]  /*4950*/  @P1 IMAD R5, R5, 0x30, RZ ;  /* 0x0000003005051824 */ /* 0x000fe200078e02ff */
[----:B------:R-:W-:-:S03]  /*4960*/  @P1 LEA R4, P2, R2, c[0x0][0x1c8], 0x1 ;  /* 0x0000720002041a11 */ /* 0x000fc600078408ff */
[----:B------:R-:W-:-:S05]  /*4970*/  @P1 IMAD.IADD R3, R3, 0x1, R5 ;  /* 0x0000000103031824 */ /* 0x000fca00078e0205 */
[----:B------:R-:W-:Y:S02]  /*4980*/  @P1 LEA.HI.X R5, R2, c[0x0][0x1cc], R3, 0x1, P2 ;  /* 0x0000730002051a11 */ /* 0x000fe400010f0c03 */
[----:B------:R-:W-:-:S03]  /*4990*/  @P0 LEA R2, P2, R7, c[0x0][0x1c8], 0x1 ;  /* 0x0000720007020a11 */ /* 0x000fc600078408ff */
[----:B------:R-:W-:Y:S01]  /*49a0*/  @!PT LDS RZ, [RZ] ;  /* 0x00000000fffff984 */ /* 0x000fe20000000800 */
[----:B------:R-:W-:Y:S01]  /*49b0*/  @!PT LDS RZ, [RZ] ;  /* 0x00000000fffff984 */ /* 0x000fe20000000800 */
[----:B------:R-:W-:Y:S01]  /*49c0*/  @!PT LDS RZ, [RZ] ;  /* 0x00000000fffff984 */ /* 0x000fe20000000800 */
[----:B------:R1:W-:Y:S01]  /*49d0*/  @P1 LDGSTS.E.BYPASS.LTC128B.128 [R199+0x3c80], [R4.64], !P4 ;  /* 0x03c8000004c71fae */ /* 0x0003e2000e101d46 */
[----:B------:R-:W-:-:S03]  /*49e0*/  @P0 LEA.HI.X R3, R7, c[0x0][0x1cc], R8, 0x1, P2 ;  /* 0x0000730007030a11 */ /* 0x000fc600010f0c08 */
[----:B------:R1:W-:Y:S04]  /*49f0*/  @P1 LDGSTS.E.BYPASS.LTC128B.128 [R199+0x4880], [R4.64+0x40], !P6 ;  /* 0x0488004004c71fae */ /* 0x0003e8000f101d46 */
[----:B------:R1:W-:Y:S04]  /*4a00*/  @P1 LDGSTS.E.BYPASS.LTC128B.128 [R199+0x5480], [R4.64+0x80], !P5 ;  /* 0x0548008004c71fae */ /* 0x0003e8000e901d46 */
[----:B------:R1:W-:Y:S04]  /*4a10*/  @P0 LDGSTS.E.BYPASS.LTC128B.128 [R199+0x4480], [R2.64], !P4 ;  /* 0x0448000002c70fae */ /* 0x0003e8000e101d46 */
[----:B------:R1:W-:Y:S04]  /*4a20*/  @P0 LDGSTS.E.BYPASS.LTC128B.128 [R199+0x5080], [R2.64+0x40], !P6 ;  /* 0x0508004002c70fae */ /* 0x0003e8000f101d46 */
[----:B------:R1:W-:Y:S02]  /*4a30*/  @P0 LDGSTS.E.BYPASS.LTC128B.128 [R199+0x5c80], [R2.64+0x80], !P5 ;  /* 0x05c8008002c70fae */ /* 0x0003e4000e901d46 */
.L_x_502:
[----:B--234-:R-:W-:Y:S05]  /*4a40*/  BSYNC B0 ;  /* 0x0000000000007941 */ /* 0x01cfea0003800000 */
.L_x_501:
[----:B-1----:R-:W2:Y:S01]  /*4a50*/  LDL R2, [R1+0x3c] ;  /* 0x00003c0001027983 */ /* 0x002ea20000100800 */
[----:B------:R-:W-:-:S03]  /*4a60*/  IMAD.MOV.U32 R244, RZ, RZ, c[0x0][0x2c4] ;  /* 0x0000b100fff47624 */ /* 0x000fc600078e00ff */
[----:B------:R-:W2:Y:S01]  /*4a70*/  LDL R243, [R1+0x18] ;  /* 0x0000180001f37983 */ /* 0x000ea20000100800 */
[----:B------:R-:W-:Y:S01]  /*4a80*/  IMAD.MOV.U32 R242, RZ, RZ, c[0x0][0x32c] ;  /* 0x0000cb00fff27624 */ /* 0x000fe200078e00ff */
[----:B------:R-:W-:Y:S01]  /*4a90*/  ISETP.NE.AND P0, PT, R244, 0x1, PT ;  /* 0x00000001f400780c */ /* 0x000fe20003f05270 */
[----:B------:R-:W-:Y:S01]  /*4aa0*/  ULDC UR4, c[0x0][0x324] ;  /* 0x0000c90000047ab9 */ /* 0x000fe20000000800 */
[--C-:B------:R-:W-:Y:S01]  /*4ab0*/  IMAD.IADD R8, R97, 0x1, -R236.reuse ;  /* 0x0000000161087824 */ /* 0x100fe200078e0aec */
[----:B------:R-:W-:Y:S01]  /*4ac0*/  ULOP3.LUT UR4, URZ, UR4, URZ, 0x33, !UPT ;  /* 0x000000043f047292 */ /* 0x000fe2000f8e333f */
[----:B------:R-:W0:Y:S01]  /*4ad0*/  LDGDEPBAR ;  /* 0x00000000000079af */ /* 0x000e220000000000 */
[----:B------:R-:W-:Y:S02]  /*4ae0*/  IMAD.IADD R9, R0, 0x1, -R236 ;  /* 0x0000000100097824 */ /* 0x000fe400078e0aec */
[----:B--2---:R-:W-:-:S06]  /*4af0*/  IMAD.IADD R2, R2, 0x1, R243 ;  /* 0x0000000102027824 */ /* 0x004fcc00078e02f3 */
[----:B------:R-:W-:-:S04]  /*4b00*/  @P0 IMAD.HI.U32 R3, R2, c[0x0][0x2c8], RZ ;  /* 0x0000b20002030a27 */ /* 0x000fc800078e00ff */
[----:B------:R-:W-:Y:S01]  /*4b10*/  IMAD.MOV.U32 R5, RZ, RZ, R2 ;  /* 0x000000ffff057224 */ /* 0x000fe200078e0002 */
[----:B------:R-:W-:Y:S02]  /*4b20*/  @P0 SHF.R.U32.HI R5, RZ, c[0x0][0x2cc], R3 ;  /* 0x0000b300ff050a19 */ /* 0x000fe40000011603 */
[----:B------:R-:W-:Y:S02]  /*4b30*/  IADD3 R2, -R236, 0x1, R97 ;  /* 0x00000001ec027810 */ /* 0x000fe40007ffe161 */
[----:B------:R-:W-:Y:S01]  /*4b40*/  ISETP.GE.AND P0, PT, R242, 0x1, PT ;  /* 0x00000001f200780c */ /* 0x000fe20003f06270 */
[----:B------:R-:W1:Y:S01]  /*4b50*/  SHFL.IDX PT, R4, R5, RZ, 0x1c1f ;  /* 0x001c1fff05047589 */ /* 0x000e6200000e0000 */
[----:B------:R-:W-:-:S04]  /*4b60*/  IADD3 R2, R2, -R226, RZ ;  /* 0x800000e202027210 */ /* 0x000fc80007ffe0ff */
[C---:B------:R-:W-:Y:S02]  /*4b70*/  IADD3 R6, R2.reuse, c[0x0][0x328], RZ ;  /* 0x0000ca0002067a10 */ /* 0x040fe40007ffe0ff */
[----:B------:R-:W-:Y:S02]  /*4b80*/  IADD3 R7, R2, UR4, RZ ;  /* 0x0000000402077c10 */ /* 0x000fe4000fffe0ff */
[-C--:B-1----:R-:W-:Y:S02]  /*4b90*/  IADD3 R3, R6, R4.reuse, RZ ;  /* 0x0000000406037210 */ /* 0x082fe40007ffe0ff */
[----:B------:R-:W-:Y:S02]  /*4ba0*/  IADD3 R2, R7, R4, RZ ;  /* 0x0000000407027210 */ /* 0x000fe40007ffe0ff */
[----:B------:R-:W-:Y:S01]  /*4bb0*/  IMNMX R3, R8, R3, PT ;  /* 0x0000000308037217 */ /* 0x000fe20003800200 */
[----:B------:R-:W-:Y:S05]  /*4bc0*/  @!P0 BRA `(.L_x_503) ;  /* 0x0000014000008947 */ /* 0x000fea0003800000 */
[----:B------:R-:W-:Y:S01]  /*4bd0*/  IADD3 R4, -R226, R227, R4 ;  /* 0x000000e3e2047210 */ /* 0x000fe20007ffe104 */
[----:B------:R-:W-:Y:S03]  /*4be0*/  BSSY B0, `(.L_x_504) ;  /* 0x000000e000007945 */ /* 0x000fe60003800000 */
        /* <DEDUP_REMOVED lines=9> */
.L_x_505:
[----:B------:R-:W-:-:S04]  /*4c80*/  MOV R10, c[0x0][0x32c] ;  /* 0x0000cb00000a7a02 */ /* 0x000fc80000000f00 */
[----:B------:R-:W-:-:S13]  /*4c90*/  ISETP.NE.AND P0, PT, R10, 0x1, PT ;  /* 0x000000010a00780c */ /* 0x000fda0003f05270 */
[----:B------:R-:W-:-:S05]  /*4ca0*/  @P0 IMAD.HI.U32 R10, R4, c[0x0][0x330], RZ ;  /* 0x0000cc00040a0a27 */ /* 0x000fca00078e00ff */
[----:B------:R-:W-:Y:S02]  /*4cb0*/  @P0 SHF.R.U32.HI R4, RZ, c[0x0][0x334], R10 ;  /* 0x0000cd00ff040a19 */ /* 0x000fe4000001160a */
.L_x_506:
[----:B------:R-:W-:Y:S05]  /*4cc0*/  BSYNC B0 ;  /* 0x0000000000007941 */ /* 0x000fea0003800000 */
.L_x_504:
[----:B------:R-:W-:-:S05]  /*4cd0*/  IMAD R4, R4, c[0x0][0x32c], R9 ;  /* 0x0000cb0004047a24 */ /* 0x000fca00078e0209 */
[----:B------:R-:W-:Y:S02]  /*4ce0*/  IADD3 R10, R4, c[0x0][0x32c], RZ ;  /* 0x0000cb00040a7a10 */ /* 0x000fe40007ffe0ff */
[----:B------:R-:W-:Y:S02]  /*4cf0*/  IMNMX R2, R2, R4, !PT ;  /* 0x0000000402027217 */ /* 0x000fe40007800200 */
[----:B------:R-:W-:Y:S02]  /*4d00*/  IMNMX R3, R3, R10, PT ;  /* 0x0000000a03037217 */ /* 0x000fe40003800200 */
.L_x_503:
[C---:B------:R-:W-:Y:S02]  /*4d10*/  ISETP.GE.AND P0, PT, R0.reuse, 0x2, PT ;  /* 0x000000020000780c */ /* 0x040fe40003f06270 */
[----:B------:R-:W-:Y:S02]  /*4d20*/  ISETP.GE.AND P1, PT, R0, 0x9, PT ;  /* 0x000000090000780c */ /* 0x000fe40003f26270 */
[----:B------:R-:W-:Y:S02]  /*4d30*/  P2R R13, PR, RZ, 0x1 ;  /* 0x00000001ff0d7803 */ /* 0x000fe40000000000 */
[----:B------:R-:W-:-:S02]  /*4d40*/  ISETP.GT.AND P0, PT, R2, 0x1, !P0 ;  /* 0x000000010200780c */ /* 0x000fc40004704270 */
[----:B------:R-:W-:Y:S02]  /*4d50*/  P2R R12, PR, RZ, 0x2 ;  /* 0x00000002ff0c7803 */ /* 0x000fe40000000000 */
[----:B------:R-:W-:Y:S02]  /*4d60*/  ISETP.LT.OR P0, PT, R3, 0x2, P0 ;  /* 0x000000020300780c */ /* 0x000fe40000701670 */
[----:B------:R-:W-:Y:S02]  /*4d70*/  ISETP.GE.AND P6, PT, R0, 0x12, PT ;  /* 0x000000120000780c */ /* 0x000fe40003fc6270 */
[----:B------:R-:W-:Y:S02]  /*4d80*/  FSEL R17, R108, -INF , !P0 ;  /* 0xff8000006c117808 */ /* 0x000fe40004000000 */
[----:B------:R-:W-:Y:S02]  /*4d90*/  ISETP.GT.AND P0, PT, R2, 0x8, !P1 ;  /* 0x000000080200780c */ /* 0x000fe40004f04270 */
[----:B------:R-:W-:-:S02]  /*4da0*/  ISETP.GE.AND P1, PT, R0, 0xa, PT ;  /* 0x0000000a0000780c */ /* 0x000fc40003f26270 */
[----:B------:R-:W-:Y:S02]  /*4db0*/  ISETP.LT.OR P0, PT, R3, 0x9, P0 ;  /* 0x000000090300780c */ /* 0x000fe40000701670 */
[----:B------:R-:W-:Y:S02]  /*4dc0*/  P2R R11, PR, RZ, 0x2 ;  /* 0x00000002ff0b7803 */ /* 0x000fe40000000000 */
[----:B------:R-:W-:Y:S02]  /*4dd0*/  FSEL R18, R93, -INF , !P0 ;  /* 0xff8000005d127808 */ /* 0x000fe40004000000 */
[----:B------:R-:W-:Y:S02]  /*4de0*/  ISETP.GT.AND P0, PT, R2, 0x9, !P1 ;  /* 0x000000090200780c */ /* 0x000fe40004f04270 */
[----:B------:R-:W-:Y:S02]  /*4df0*/  ISETP.GE.AND P1, PT, R0, 0x11, PT ;  /* 0x000000110000780c */ /* 0x000fe40003f26270 */
[----:B------:R-:W-:-:S02]  /*4e00*/  ISETP.LT.OR P0, PT, R3, 0xa, P0 ;  /* 0x0000000a0300780c */ /* 0x000fc40000701670 */
[----:B------:R-:W-:Y:S02]  /*4e10*/  ISETP.GE.AND P5, PT, R0, 0x19, PT ;  /* 0x000000190000780c */ /* 0x000fe40003fa6270 */
[----:B------:R-:W-:Y:S02]  /*4e20*/  FSEL R19, R92, -INF , !P0 ;  /* 0xff8000005c137808 */ /* 0x000fe40004000000 */
[----:B------:R-:W-:Y:S02]  /*4e30*/  ISETP.GT.AND P0, PT, R2, 0x10, !P1 ;  /* 0x000000100200780c */ /* 0x000fe40004f04270 */
[C---:B------:R-:W-:Y:S02]  /*4e40*/  ISETP.GE.AND P4, PT, R0.reuse, 0x1a, PT ;  /* 0x0000001a0000780c */ /* 0x040fe40003f86270 */
[----:B------:R-:W-:Y:S02]  /*4e50*/  ISETP.LT.OR P0, PT, R3, 0x11, P0 ;  /* 0x000000110300780c */ /* 0x000fe40000701670 */
[----:B------:R-:W-:-:S02]  /*4e60*/  ISETP.GE.AND P3, PT, R0, 0x21, PT ;  /* 0x000000210000780c */ /* 0x000fc40003f66270 */
[----:B------:R-:W-:Y:S02]  /*4e70*/  FSEL R21, R85, -INF , !P0 ;  /* 0xff80000055157808 */ /* 0x000fe40004000000 */
[----:B------:R-:W-:Y:S02]  /*4e80*/  ISETP.GT.AND P0, PT, R2, 0x11, !P6 ;  /* 0x000000110200780c */ /* 0x000fe40007704270 */
[----:B------:R-:W-:Y:S02]  /*4e90*/  ISETP.GE.AND P2, PT, R0, 0x22, PT ;  /* 0x000000220000780c */ /* 0x000fe40003f46270 */
[----:B------:R-:W-:Y:S02]  /*4ea0*/  ISETP.LT.OR P0, PT, R3, 0x12, P0 ;  /* 0x000000120300780c */ /* 0x000fe40000701670 */
[----:B------:R-:W-:Y:S02]  /*4eb0*/  P2R R10, PR, RZ, 0x2 ;  /* 0x00000002ff0a7803 */ /* 0x000fe40000000000 */
[----:B------:R-:W-:-:S02]  /*4ec0*/  FSEL R23, R84, -INF , !P0 ;  /* 0xff80000054177808 */ /* 0x000fc40004000000 */
[----:B------:R-:W-:Y:S02]  /*4ed0*/  ISETP.GT.AND P0, PT, R2, 0x18, !P5 ;  /* 0x000000180200780c */ /* 0x000fe40006f04270 */
[----:B------:R-:W-:Y:S02]  /*4ee0*/  ISETP.GE.AND P1, PT, R0, 0x29, PT ;  /* 0x000000290000780c */ /* 0x000fe40003f26270 */
[----:B------:R-:W-:-:S04]  /*4ef0*/  ISETP.LT.OR P0, PT, R3, 0x19, P0 ;  /* 0x000000190300780c */ /* 0x000fc80000701670 */
[----:B------:R-:W-:Y:S02]  /*4f00*/  FSEL R25, R53, -INF , !P0 ;  /* 0xff80000035197808 */ /* 0x000fe40004000000 */
[----:B------:R-:W-:-:S04]  /*4f10*/  ISETP.GT.AND P0, PT, R2, 0x19, !P4 ;  /* 0x000000190200780c */ /* 0x000fc80006704270 */
        /* <DEDUP_REMOVED lines=11> */
[----:B------:R-:W-:-:S04]  /*4fd0*/  ISETP.GE.AND P0, PT, R0, 0x1, PT ;  /* 0x000000010000780c */ /* 0x000fc80003f06270 */
[----:B------:R-:W-:Y:S02]  /*4fe0*/  P2R R14, PR, RZ, 0x1 ;  /* 0x00000001ff0e7803 */ /* 0x000fe40000000000 */
[----:B------:R-:W-:-:S04]  /*4ff0*/  ISETP.GT.AND P0, PT, R2, RZ, !P0 ;  /* 0x000000ff0200720c */ /* 0x000fc80004704270 */
[----:B------:R-:W-:-:S04]  /*5000*/  ISETP.LT.OR P0, PT, R3, 0x1, P0 ;  /* 0x000000010300780c */ /* 0x000fc80000701670 */
[----:B------:R-:W-:Y:S02]  /*5010*/  FSEL R16, R116, -INF , !P0 ;  /* 0xff80000074107808 */ /* 0x000fe40004000000 */
[----:B------:R-:W-:-:S04]  /*5020*/  ISETP.GE.AND P0, PT, R0, 0x2a, PT ;  /* 0x0000002a0000780c */ /* 0x000fc80003f06270 */
[----:B------:R-:W-:Y:S02]  /*5030*/  P2R R4, PR, RZ, 0x1 ;  /* 0x00000001ff047803 */ /* 0x000fe40000000000 */
[----:B------:R-:W-:-:S04]  /*5040*/  ISETP.GT.AND P0, PT, R2, 0x29, !P0 ;  /* 0x000000290200780c */ /* 0x000fc80004704270 */
[----:B------:R-:W-:Y:S02]  /*5050*/  ISETP.LT.OR P0, PT, R3, 0x2a, P0 ;  /* 0x0000002a0300780c */ /* 0x000fe40000701670 */
[----:B------:R-:W1:Y:S02]  /*5060*/  SHFL.IDX PT, R3, R5, 0x1, 0x1c1f ;  /* 0x003c1f0005037f89 */ /* 0x000e6400000e0000 */
[----:B------:R-:W-:Y:S02]  /*5070*/  FSEL R123, R15, -INF , !P0 ;  /* 0xff8000000f7b7808 */ /* 0x000fe40004000000 */
[----:B------:R-:W-:Y:S01]  /*5080*/  ISETP.GE.AND P0, PT, R242, 0x1, PT ;  /* 0x00000001f200780c */ /* 0x000fe20003f06270 */
[--C-:B-1----:R-:W-:Y:S02]  /*5090*/  IMAD.IADD R2, R6, 0x1, R3.reuse ;  /* 0x0000000106027824 */ /* 0x102fe400078e0203 */
[----:B------:R-:W-:-:S03]  /*50a0*/  IMAD.IADD R0, R7, 0x1, R3 ;  /* 0x0000000107007824 */ /* 0x000fc600078e0203 */
[----:B------:R-:W-:-:S07]  /*50b0*/  IMNMX R2, R8, R2, PT ;  /* 0x0000000208027217 */ /* 0x000fce0003800200 */
        /* <DEDUP_REMOVED lines=12> */
.L_x_509:
[----:B------:R-:W-:-:S04]  /*5180*/  MOV R15, c[0x0][0x32c] ;  /* 0x0000cb00000f7a02 */ /* 0x000fc80000000f00 */
[----:B------:R-:W-:-:S13]  /*5190*/  ISETP.NE.AND P0, PT, R15, 0x1, PT ;  /* 0x000000010f00780c */ /* 0x000fda0003f05270 */
[----:B------:R-:W-:-:S05]  /*51a0*/  @P0 IMAD.HI.U32 R15, R3, c[0x0][0x330], RZ ;  /* 0x0000cc00030f0a27 */ /* 0x000fca00078e00ff */
[----:B------:R-:W-:Y:S02]  /*51b0*/  @P0 SHF.R.U32.HI R3, RZ, c[0x0][0x334], R15 ;  /* 0x0000cd00ff030a19 */ /* 0x000fe4000001160f */
.L_x_510:
[----:B------:R-:W-:Y:S05]  /*51c0*/  BSYNC B0 ;  /* 0x0000000000007941 */ /* 0x000fea0003800000 */
.L_x_508:
[----:B------:R-:W-:-:S05]  /*51d0*/  IMAD R3, R3, c[0x0][0x32c], R9 ;  /* 0x0000cb0003037a24 */ /* 0x000fca00078e0209 */
[----:B------:R-:W-:Y:S02]  /*51e0*/  IADD3 R15, R3, c[0x0][0x32c], RZ ;  /* 0x0000cb00030f7a10 */ /* 0x000fe40007ffe0ff */
[----:B------:R-:W-:Y:S02]  /*51f0*/  IMNMX R0, R0, R3, !PT ;  /* 0x0000000300007217 */ /* 0x000fe40007800200 */
[----:B------:R-:W-:Y:S02]  /*5200*/  IMNMX R2, R2, R15, PT ;  /* 0x0000000f02027217 */ /* 0x000fe40003800200 */
.L_x_507:
[----:B------:R-:W-:Y:S01]  /*5210*/  ISETP.NE.AND P0, PT, R13, RZ, PT ;  /* 0x000000ff0d00720c */ /* 0x000fe20003f05270 */
[----:B------:R-:W1:Y:S03]  /*5220*/  SHFL.IDX PT, R3, R5, 0x2, 0x1c1f ;  /* 0x005c1f0005037f89 */ /* 0x000e6600000e0000 */
[----:B------:R-:W-:-:S04]  /*5230*/  ISETP.GT.AND P0, PT, R0, 0x1, !P0 ;  /* 0x000000010000780c */ /* 0x000fc80004704270 */
[----:B------:R-:W-:-:S04]  /*5240*/  ISETP.LT.OR P0, PT, R2, 0x2, P0 ;  /* 0x000000020200780c */ /* 0x000fc80000701670 */
[----:B------:R-:W-:Y:S02]  /*5250*/  FSEL R24, R109, -INF , !P0 ;  /* 0xff8000006d187808 */ /* 0x000fe40004000000 */
        /* <DEDUP_REMOVED lines=34> */
[----:B------:R-:W-:-:S04]  /*5480*/  ISETP.NE.AND P0, PT, R4, RZ, PT ;  /* 0x000000ff0400720c */ /* 0x000fc80003f05270 */
[----:B------:R-:W-:Y:S01]  /*5490*/  ISETP.GT.AND P0, PT, R0, 0x29, !P0 ;  /* 0x000000290000780c */ /* 0x000fe20004704270 */
[----:B-1----:R-:W-:-:S03]  /*54a0*/  IMAD.IADD R0, R7, 0x1, R3 ;  /* 0x0000000107007824 */ /* 0x002fc600078e0203 */
[----:B------:R-:W-:Y:S01]  /*54b0*/  ISETP.LT.OR P0, PT, R2, 0x2a, P0 ;  /* 0x0000002a0200780c */ /* 0x000fe20000701670 */
[----:B------:R-:W-:-:S03]  /*54c0*/  IMAD.IADD R2, R6, 0x1, R3 ;  /* 0x0000000106027824 */ /* 0x000fc600078e0203 */
[----:B------:R-:W-:Y:S02]  /*54d0*/  FSEL R111, R20, -INF , !P0 ;  /* 0xff800000146f7808 */ /* 0x000fe40004000000 */
[----:B------:R-:W-:Y:S02]  /*54e0*/  ISETP.GE.AND P0, PT, R242, 0x1, PT ;  /* 0x00000001f200780c */ /* 0x000fe40003f06270 */
[----:B------:R-:W-:-:S11]  /*54f0*/  IMNMX R2, R8, R2, PT ;  /* 0x0000000208027217 */ /* 0x000fd60003800200 */
        /* <DEDUP_REMOVED lines=12> */
.L_x_513:
[----:B------:R-:W-:-:S04]  /*55c0*/  MOV R15, c[0x0][0x32c] ;  /* 0x0000cb00000f7a02 */ /* 0x000fc80000000f00 */
[----:B------:R-:W-:-:S13]  /*55d0*/  ISETP.NE.AND P0, PT, R15, 0x1, PT ;  /* 0x000000010f00780c */ /* 0x000fda0003f05270 */
[----:B------:R-:W-:-:S05]  /*55e0*/  @P0 IMAD.HI.U32 R15, R3, c[0x0][0x330], RZ ;  /* 0x0000cc00030f0a27 */ /* 0x000fca00078e00ff */
[----:B------:R-:W-:Y:S02]  /*55f0*/  @P0 SHF.R.U32.HI R3, RZ, c[0x0][0x334], R15 ;  /* 0x0000cd00ff030a19 */ /* 0x000fe4000001160f */
.L_x_514:
[----:B------:R-:W-:Y:S05]  /*5600*/  BSYNC B0 ;  /* 0x0000000000007941 */ /* 0x000fea0003800000 */
.L_x_512:
[----:B------:R-:W-:-:S05]  /*5610*/  IMAD R3, R3, c[0x0][0x32c], R9 ;  /* 0x0000cb0003037a24 */ /* 0x000fca00078e0209 */
[----:B------:R-:W-:Y:S02]  /*5620*/  IADD3 R15, R3, c[0x0][0x32c], RZ ;  /* 0x0000cb00030f7a10 */ /* 0x000fe40007ffe0ff */
[----:B------:R-:W-:Y:S02]  /*5630*/  IMNMX R0, R0, R3, !PT ;  /* 0x0000000300007217 */ /* 0x000fe40007800200 */
[----:B------:R-:W-:Y:S02]  /*5640*/  IMNMX R2, R2, R15, PT ;  /* 0x0000000f02027217 */ /* 0x000fe40003800200 */
.L_x_511:
        /* <DEDUP_REMOVED lines=59> */
.L_x_517:
[----:B------:R-:W-:-:S04]  /*5a00*/  MOV R5, c[0x0][0x32c] ;  /* 0x0000cb0000057a02 */ /* 0x000fc80000000f00 */
[----:B------:R-:W-:-:S13]  /*5a10*/  ISETP.NE.AND P0, PT, R5, 0x1, PT ;  /* 0x000000010500780c */ /* 0x000fda0003f05270 */
[----:B------:R-:W-:-:S05]  /*5a20*/  @P0 IMAD.HI.U32 R5, R3, c[0x0][0x330], RZ ;  /* 0x0000cc0003050a27 */ /* 0x000fca00078e00ff */
[----:B------:R-:W-:Y:S02]  /*5a30*/  @P0 SHF.R.U32.HI R3, RZ, c[0x0][0x334], R5 ;  /* 0x0000cd00ff030a19 */ /* 0x000fe40000011605 */
.L_x_518:
[----:B------:R-:W-:Y:S05]  /*5a40*/  BSYNC B0 ;  /* 0x0000000000007941 */ /* 0x000fea0003800000 */
.L_x_516:
[----:B------:R-:W-:-:S05]  /*5a50*/  IMAD R3, R3, c[0x0][0x32c], R9 ;  /* 0x0000cb0003037a24 */ /* 0x000fca00078e0209 */
[----:B------:R-:W-:Y:S02]  /*5a60*/  IADD3 R5, R3, c[0x0][0x32c], RZ ;  /* 0x0000cb0003057a10 */ /* 0x000fe40007ffe0ff */
[----:B------:R-:W-:Y:S02]  /*5a70*/  IMNMX R0, R0, R3, !PT ;  /* 0x0000000300007217 */ /* 0x000fe40007800200 */
[----:B------:R-:W-:Y:S02]  /*5a80*/  IMNMX R2, R2, R5, PT ;  /* 0x0000000502027217 */ /* 0x000fe40003800200 */
.L_x_515:
[----:B------:R-:W-:Y:S01]  /*5a90*/  ISETP.NE.AND P0, PT, R13, RZ, PT ;  /* 0x000000ff0d00720c */ /* 0x000fe20003f05270 */
[----:B------:R-:W-:Y:S01]  /*5aa0*/  LDSM.16.MT88.4 R64, [R186+0xc00] ;  /* 0x000c0000ba40783b */ /* 0x000fe20000004200 */
[----:B------:R-:W-:Y:S02]  /*5ab0*/  FMNMX.FTZ R3, R16, R17, !PT ;  /* 0x0000001110037209 */ /* 0x000fe40007810000 */
[----:B------:R-:W-:Y:S01]  /*5ac0*/  ISETP.GT.AND P0, PT, R0, 0x1, !P0 ;  /* 0x000000010000780c */ /* 0x000fe20004704270 */
[----:B------:R-:W-:Y:S01]  /*5ad0*/  LDSM.16.MT88.4 R60, [R185+0x1800] ;  /* 0x00180000b93c783b */ /* 0x000fe20000004200 */
[----:B------:R-:W-:-:S02]  /*5ae0*/  FMNMX.FTZ R3, R18, R3, !PT ;  /* 0x0000000312037209 */ /* 0x000fc40007810000 */
[----:B------:R-:W-:Y:S01]  /*5af0*/  ISETP.LT.OR P0, PT, R2, 0x2, P0 ;  /* 0x000000020200780c */ /* 0x000fe20000701670 */
[----:B------:R-:W-:Y:S01]  /*5b00*/  LDSM.16.MT88.4 R152, [R185+0x1400] ;  /* 0x00140000b998783b */ /* 0x000fe20000004200 */
[----:B------:R-:W-:Y:S02]  /*5b10*/  FMNMX.FTZ R3, R19, R3, !PT ;  /* 0x0000000313037209 */ /* 0x000fe40007810000 */
[----:B------:R-:W-:Y:S01]  /*5b20*/  FSEL R9, R102, -INF , !P0 ;  /* 0xff80000066097808 */ /* 0x000fe20004000000 */
[----:B------:R-:W-:Y:S01]  /*5b30*/  LDSM.16.MT88.4 R136, [R186+0x800] ;  /* 0x00080000ba88783b */ /* 0x000fe20000004200 */
        /* <DEDUP_REMOVED lines=15> */
[----:B------:R-:W-:Y:S02]  /*5c30*/  FMNMX.FTZ R3, R128, R3, !PT ;  /* 0x0000000380037209 */ /* 0x000fe40007810000 */
[----:B------:R-:W-:Y:S02]  /*5c40*/  ISETP.GT.AND P0, PT, R0, 0x10, !P0 ;  /* 0x000000100000780c */ /* 0x000fe40004704270 */
[----:B------:R-:W-:Y:S02]  /*5c50*/  FMNMX.FTZ R3, R123, R3, !PT ;  /* 0x000000037b037209 */ /* 0x000fe40007810000 */
[----:B------:R-:W-:Y:S02]  /*5c60*/  ISETP.LT.OR P0, PT, R2, 0x11, P0 ;  /* 0x000000110200780c */ /* 0x000fe40000701670 */
[----:B------:R-:W-:Y:S02]  /*5c70*/  IADD3 R200, R200, -0x2, RZ ;  /* 0xfffffffec8c87810 */ /* 0x000fe40007ffe0ff */
[----:B------:R-:W-:-:S02]  /*5c80*/  FSEL R37, R72, -INF , !P0 ;  /* 0xff80000048257808 */ /* 0x000fc40004000000 */
[----:B------:R-:W-:Y:S02]  /*5c90*/  ISETP.GT.AND P0, PT, R0, 0x11, !P6 ;  /* 0x000000110000780c */ /* 0x000fe40007704270 */
[----:B------:R-:W-:Y:S02]  /*5ca0*/  ISETP.NE.AND P6, PT, R14, RZ, PT ;  /* 0x000000ff0e00720c */ /* 0x000fe40003fc5270 */
[----:B------:R-:W-:-:S04]  /*5cb0*/  ISETP.LT.OR P0, PT, R2, 0x12, P0 ;  /* 0x000000120200780c */ /* 0x000fc80000701670 */
[----:B------:R-:W-:Y:S02]  /*5cc0*/  FSEL R10, R59, -INF , !P0 ;  /* 0xff8000003b0a7808 */ /* 0x000fe40004000000 */
[----:B------:R-:W-:-:S04]  /*5cd0*/  ISETP.GT.AND P0, PT, R0, 0x18, !P5 ;  /* 0x000000180000780c */ /* 0x000fc80006f04270 */
[----:B------:R-:W-:-:S04]  /*5ce0*/  ISETP.LT.OR P0, PT, R2, 0x19, P0 ;  /* 0x000000190200780c */ /* 0x000fc80000701670 */
[----:B------:R-:W-:Y:S02]  /*5cf0*/  FSEL R68, R58, -INF , !P0 ;  /* 0xff8000003a447808 */ /* 0x000fe40004000000 */
[----:B------:R-:W-:Y:S01]  /*5d00*/  ISETP.GT.AND P0, PT, R0, 0x19, !P4 ;  /* 0x000000190000780c */ /* 0x000fe20006704270 */
[----:B------:R-:W-:Y:S03]  /*5d10*/  LDSM.16.MT88.4 R56, [R185+0xc00] ;  /* 0x000c0000b938783b */ /* 0x000fe60000004200 */
[----:B------:R-:W-:-:S04]  /*5d20*/  ISETP.LT.OR P0, PT, R2, 0x1a, P0 ;  /* 0x0000001a0200780c */ /* 0x000fc80000701670 */
[----:B------:R-:W-:Y:S02]  /*5d30*/  FSEL R69, R54, -INF , !P0 ;  /* 0xff80000036457808 */ /* 0x000fe40004000000 */
[----:B------:R-:W-:Y:S01]  /*5d40*/  ISETP.GT.AND P0, PT, R0, 0x20, !P3 ;  /* 0x000000200000780c */ /* 0x000fe20005f04270 */
[----:B------:R-:W-:Y:S03]  /*5d50*/  LDSM.16.MT88.4 R52, [R185+0x400] ;  /* 0x00040000b934783b */ /* 0x000fe60000004200 */
        /* <DEDUP_REMOVED lines=8> */
[----:B------:R-:W-:Y:S01]  /*5de0*/  ISETP.GT.AND P0, PT, R0, RZ, !P6 ;  /* 0x000000ff0000720c */ /* 0x000fe20007704270 */
[----:B------:R-:W-:Y:S01]  /*5df0*/  LDSM.16.MT88.4 R40, [R186] ;  /* 0x00000000ba28783b */ /* 0x000fe20000004200 */
[----:B------:R-:W-:Y:S02]  /*5e00*/  ISETP.NE.AND P6, PT, R4, RZ, PT ;  /* 0x000000ff0400720c */ /* 0x000fe40003fc5270 */
[----:B------:R-:W-:Y:S01]  /*5e10*/  ISETP.LT.OR P0, PT, R2, 0x1, P0 ;  /* 0x000000010200780c */ /* 0x000fe20000701670 */
[----:B------:R-:W1:Y:S03]  /*5e20*/  SHFL.BFLY PT, R4, R3, 0x2, 0x1f ;  /* 0x0c401f0003047f89 */ /* 0x000e6600000e0000 */
[----:B------:R-:W-:-:S02]  /*5e30*/  FSEL R8, R118, -INF , !P0 ;  /* 0xff80000076087808 */ /* 0x000fc40004000000 */
[----:B-1----:R-:W-:-:S05]  /*5e40*/  FMNMX.FTZ R3, R3, R4, !PT ;  /* 0x0000000403037209 */ /* 0x002fca0007810000 */
[----:B------:R-:W1:Y:S02]  /*5e50*/  SHFL.BFLY PT, R4, R3, 0x1, 0x1f ;  /* 0x0c201f0003047f89 */ /* 0x000e6400000e0000 */
[----:B-1----:R-:W-:-:S04]  /*5e60*/  FMNMX.FTZ R108, R3, R4, !PT ;  /* 0x00000004036c7209 */ /* 0x002fc80007810000 */
[C---:B------:R-:W-:Y:S01]  /*5e70*/  FSETP.NEU.FTZ.AND P0, PT, R108.reuse, -INF , PT ;  /* 0xff8000006c00780b */ /* 0x040fe20003f1d000 */
[----:B------:R-:W-:-:S05]  /*5e80*/  FMUL.FTZ R3, R108, c[0x0][0x2d0] ;  /* 0x0000b4006c037a20 */ /* 0x000fca0000410000 */
[----:B------:R-:W-:Y:S02]  /*5e90*/  FSEL R20, R3, RZ, P0 ;  /* 0x000000ff03147208 */ /* 0x000fe40000000000 */
[----:B------:R-:W-:-:S03]  /*5ea0*/  FMNMX.FTZ R3, R22, R24, !PT ;  /* 0x0000001816037209 */ /* 0x000fc60007810000 */
[--C-:B------:R-:W-:Y:S01]  /*5eb0*/  FFMA.FTZ R5, R16, c[0x0][0x2d0], -R20.reuse ;  /* 0x0000b40010057a23 */ /* 0x100fe20000010814 */
[----:B------:R-:W-:Y:S01]  /*5ec0*/  FMNMX.FTZ R3, R26, R3, !PT ;  /* 0x000000031a037209 */ /* 0x000fe20007810000 */
[----:B------:R-:W-:Y:S02]  /*5ed0*/  FFMA.FTZ R6, R21, c[0x0][0x2d0], -R20 ;  /* 0x0000b40015067a23 */ /* 0x000fe40000010814 */
[----:B------:R1:W-:Y:S01]  /*5ee0*/  MUFU.EX2 R237, R5 ;  /* 0x0000000500ed7308 */ /* 0x0003e20000000800 */
[----:B------:R-:W-:-:S04]  /*5ef0*/  FMNMX.FTZ R3, R27, R3, !PT ;  /* 0x000000031b037209 */ /* 0x000fc80007810000 */
[----:B------:R-:W-:-:S03]  /*5f00*/  FMNMX.FTZ R3, R29, R3, !PT ;  /* 0x000000031d037209 */ /* 0x000fc60007810000 */
[----:B------:R-:W-:Y:S01]  /*5f10*/  MUFU.EX2 R235, R6 ;  /* 0x0000000600eb7308 */ /* 0x000fe20000000800 */
[----:B------:R-:W-:-:S04]  /*5f20*/  FMNMX.FTZ R3, R31, R3, !PT ;  /* 0x000000031f037209 */ /* 0x000fc80007810000 */
[----:B------:R-:W-:Y:S01]  /*5f30*/  FMNMX.FTZ R3, R32, R3, !PT ;  /* 0x0000000320037209 */ /* 0x000fe20007810000 */
[----:B-1----:R-:W-:-:S03]  /*5f40*/  FFMA.FTZ R5, R17, c[0x0][0x2d0], -R20 ;  /* 0x0000b40011057a23 */ /* 0x002fc60000010814 */
[----:B------:R-:W-:Y:S01]  /*5f50*/  FMNMX.FTZ R3, R34, R3, !PT ;  /* 0x0000000322037209 */ /* 0x000fe20007810000 */
[----:B------:R1:W2:Y:S03]  /*5f60*/  MUFU.EX2 R233, R5 ;  /* 0x0000000500e97308 */ /* 0x0002a60000000800 */
[----:B------:R-:W-:-:S04]  /*5f70*/  FMNMX.FTZ R3, R122, R3, !PT ;  /* 0x000000037a037209 */ /* 0x000fc80007810000 */
[----:B------:R-:W-:-:S04]  /*5f80*/  FMNMX.FTZ R3, R121, R3, !PT ;  /* 0x0000000379037209 */ /* 0x000fc80007810000 */
[----:B------:R-:W-:-:S04]  /*5f90*/  FMNMX.FTZ R3, R120, R3, !PT ;  /* 0x0000000378037209 */ /* 0x000fc80007810000 */
[----:B------:R-:W-:Y:S01]  /*5fa0*/  FMNMX.FTZ R3, R111, R3, !PT ;  /* 0x000000036f037209 */ /* 0x000fe20007810000 */
[----:B-1----:R-:W-:Y:S01]  /*5fb0*/  FFMA.FTZ R5, R18, c[0x0][0x2d0], -R20 ;  /* 0x0000b40012057a23 */ /* 0x002fe20000010814 */
[----:B--2---:R-:W-:-:S03]  /*5fc0*/  F2FP.PACK_AB R16, R233, R237 ;  /* 0x000000ede910723e */ /* 0x004fc600000000ff */
[----:B------:R-:W1:Y:S01]  /*5fd0*/  SHFL.BFLY PT, R4, R3, 0x2, 0x1f ;  /* 0x0c401f0003047f89 */ /* 0x000e6200000e0000 */
[----:B------:R2:W-:Y:S02]  /*5fe0*/  MUFU.EX2 R231, R5 ;  /* 0x0000000500e77308 */ /* 0x0005e40000000800 */
[----:B--2---:R-:W-:-:S06]  /*5ff0*/  FFMA.FTZ R5, R19, c[0x0][0x2d0], -R20 ;  /* 0x0000b40013057a23 */ /* 0x004fcc0000010814 */
[----:B------:R2:W3:Y:S01]  /*6000*/  MUFU.EX2 R230, R5 ;  /* 0x0000000500e67308 */ /* 0x0004e20000000800 */
[----:B-1----:R-:W-:-:S05]  /*6010*/  FMNMX.FTZ R3, R3, R4, !PT ;  /* 0x0000000403037209 */ /* 0x002fca0007810000 */
[----:B------:R-:W1:Y:S01]  /*6020*/  SHFL.BFLY PT, R4, R3, 0x1, 0x1f ;  /* 0x0c201f0003047f89 */ /* 0x000e6200000e0000 */
[----:B--2---:R-:W-:Y:S02]  /*6030*/  FMNMX.FTZ R5, R8, R9, !PT ;  /* 0x0000000908057209 */ /* 0x004fe40007810000 */
[----:B---3--:R-:W-:Y:S02]  /*6040*/  F2FP.PACK_AB R18, R230, R231 ;  /* 0x000000e7e612723e */ /* 0x008fe400000000ff */
[----:B------:R-:W-:-:S04]  /*6050*/  FMNMX.FTZ R5, R12, R5, !PT ;  /* 0x000000050c057209 */ /* 0x000fc80007810000 */
[----:B------:R-:W-:Y:S01]  /*6060*/  FMNMX.FTZ R6, R11, R5, !PT ;  /* 0x000000050b067209 */ /* 0x000fe20007810000 */
[----:B------:R-:W-:-:S03]  /*6070*/  FFMA.FTZ R5, R23, c[0x0][0x2d0], -R20 ;  /* 0x0000b40017057a23 */ /* 0x000fc60000010814 */
[----:B------:R-:W-:Y:S01]  /*6080*/  FMNMX.FTZ R6, R37, R6, !PT ;  /* 0x0000000625067209 */ /* 0x000fe20007810000 */
[----:B------:R2:W-:Y:S01]  /*6090*/  MUFU.EX2 R234, R5 ;  /* 0x0000000500ea7308 */ /* 0x0005e20000000800 */
[----:B-1----:R-:W-:Y:S02]  /*60a0*/  FMNMX.FTZ R107, R3, R4, !PT ;  /* 0x00000004036b7209 */ /* 0x002fe40007810000 */
[----:B------:R-:W-:Y:S02]  /*60b0*/  FMNMX.FTZ R4, R15, R30, !PT ;  /* 0x0000001e0f047209 */ /* 0x000fe40007810000 */
[----:B------:R-:W-:Y:S01]  /*60c0*/  FMNMX.FTZ R6, R10, R6, !PT ;  /* 0x000000060a067209 */ /* 0x000fe20007810000 */
[----:B------:R-:W-:Y:S01]  /*60d0*/  FMUL.FTZ R3, R107, c[0x0][0x2d0] ;  /* 0x0000b4006b037a20 */ /* 0x000fe20000410000 */
[----:B------:R-:W-:Y:S02]  /*60e0*/  FMNMX.FTZ R4, R33, R4, !PT ;  /* 0x0000000421047209 */ /* 0x000fe40007810000 */
[----:B------:R-:W-:-:S02]  /*60f0*/  FMNMX.FTZ R6, R68, R6, !PT ;  /* 0x0000000644067209 */ /* 0x000fc40007810000 */
[----:B------:R-:W-:Y:S02]  /*6100*/  FMNMX.FTZ R4, R35, R4, !PT ;  /* 0x0000000423047209 */ /* 0x000fe40007810000 */
[----:B------:R-:W-:Y:S02]  /*6110*/  FSETP.NEU.FTZ.AND P0, PT, R107, -INF , PT ;  /* 0xff8000006b00780b */ /* 0x000fe40003f1d000 */
[----:B------:R-:W-:Y:S01]  /*6120*/  FMNMX.FTZ R4, R36, R4, !PT ;  /* 0x0000000424047209 */ /* 0x000fe20007810000 */
[----:B--2---:R-:W-:Y:S01]  /*6130*/  FFMA.FTZ R5, R25, c[0x0][0x2d0], -R20 ;  /* 0x0000b40019057a23 */ /* 0x004fe20000010814 */
[----:B------:R-:W-:Y:S02]  /*6140*/  FMNMX.FTZ R6, R69, R6, !PT ;  /* 0x0000000645067209 */ /* 0x000fe40007810000 */
[----:B------:R-:W-:Y:S01]  /*6150*/  FMNMX.FTZ R4, R38, R4, !PT ;  /* 0x0000000426047209 */ /* 0x000fe20007810000 */
[----:B------:R1:W-:Y:S01]  /*6160*/  MUFU.EX2 R238, R5 ;  /* 0x0000000500ee7308 */ /* 0x0003e20000000800 */
[----:B------:R-:W-:-:S02]  /*6170*/  FSEL R3, R3, RZ, P0 ;  /* 0x000000ff03037208 */ /* 0x000fc40000000000 */
[----:B------:R-:W-:Y:S02]  /*6180*/  FMNMX.FTZ R4, R48, R4, !PT ;  /* 0x0000000430047209 */ /* 0x000fe40007810000 */
[----:B------:R-:W-:Y:S02]  /*6190*/  ISETP.GT.AND P0, PT, R0, 0x29, !P6 ;  /* 0x000000290000780c */ /* 0x000fe40007704270 */
[----:B------:R-:W-:Y:S02]  /*61a0*/  FMNMX.FTZ R4, R49, R4, !PT ;  /* 0x0000000431047209 */ /* 0x000fe40007810000 */
[----:B------:R-:W-:Y:S02]  /*61b0*/  FMNMX.FTZ R0, R100, R6, !PT ;  /* 0x0000000664007209 */ /* 0x000fe40007810000 */
[----:B------:R-:W-:Y:S02]  /*61c0*/  FMNMX.FTZ R4, R110, R4, !PT ;  /* 0x000000046e047209 */ /* 0x000fe40007810000 */
[----:B------:R-:W-:-:S02]  /*61d0*/  ISETP.LT.OR P0, PT, R2, 0x2a, P0 ;  /* 0x0000002a0200780c */ /* 0x000fc40000701670 */
[----:B------:R-:W-:Y:S01]  /*61e0*/  FMNMX.FTZ R4, R109, R4, !PT ;  /* 0x000000046d047209 */ /* 0x000fe20007810000 */
[----:B-1----:R-:W-:Y:S01]  /*61f0*/  FFMA.FTZ R5, R28, c[0x0][0x2d0], -R20 ;  /* 0x0000b4001c057a23 */ /* 0x002fe20000010814 */
[----:B------:R-:W-:Y:S01]  /*6200*/  FMNMX.FTZ R2, R101, R0, !PT ;  /* 0x0000000065027209 */ /* 0x000fe20007810000 */
[----:B------:R-:W-:Y:S01]  /*6210*/  FFMA.FTZ R0, R22, c[0x0][0x2d0], -R3 ;  /* 0x0000b40016007a23 */ /* 0x000fe20000010803 */
[----:B------:R-:W-:Y:S01]  /*6220*/  FMNMX.FTZ R4, R105, R4, !PT ;  /* 0x0000000469047209 */ /* 0x000fe20007810000 */
[----:B------:R1:W-:Y:S01]  /*6230*/  MUFU.EX2 R239, R5 ;  /* 0x0000000500ef7308 */ /* 0x0003e20000000800 */
[----:B------:R-:W-:Y:S02]  /*6240*/  FSEL R21, R46, -INF , !P0 ;  /* 0xff8000002e157808 */ /* 0x000fe40004000000 */
[----:B------:R-:W-:Y:S01]  /*6250*/  FMNMX.FTZ R4, R104, R4, !PT ;  /* 0x0000000468047209 */ /* 0x000fe20007810000 */
[----:B------:R-:W-:Y:S01]  /*6260*/  LDSM.16.MT88.4 R44, [R185] ;  /* 0x00000000b92c783b */ /* 0x000fe20000004200 */
[----:B------:R-:W-:-:S02]  /*6270*/  FMNMX.FTZ R2, R103, R2, !PT ;  /* 0x0000000267027209 */ /* 0x000fc40007810000 */
[----:B------:R-:W-:Y:S01]  /*6280*/  ISETP.NE.AND P6, PT, R244, 0x1, PT ;  /* 0x00000001f400780c */ /* 0x000fe20003fc5270 */
[----:B------:R-:W2:Y:S01]  /*6290*/  SHFL.BFLY PT, R7, R4, 0x2, 0x1f ;  /* 0x0c401f0004077f89 */ /* 0x000ea200000e0000 */
[----:B------:R2:W-:Y:S01]  /*62a0*/  MUFU.EX2 R221, R0 ;  /* 0x0000000000dd7308 */ /* 0x0005e20000000800 */
[----:B------:R-:W-:-:S05]  /*62b0*/  FMNMX.FTZ R2, R21, R2, !PT ;  /* 0x0000000215027209 */ /* 0x000fca0007810000 */
[----:B-1----:R-:W-:Y:S01]  /*62c0*/  SHFL.BFLY PT, R5, R2, 0x2, 0x1f ;  /* 0x0c401f0002057f89 */ /* 0x002fe200000e0000 */
[----:B--2---:R-:W-:Y:S01]  /*62d0*/  FMNMX.FTZ R0, R4, R7, !PT ;  /* 0x0000000704007209 */ /* 0x004fe20007810000 */
[----:B------:R-:W-:-:S04]  /*62e0*/  FFMA.FTZ R4, R24, c[0x0][0x2d0], -R3 ;  /* 0x0000b40018047a23 */ /* 0x000fc80000010803 */
[----:B------:R-:W1:Y:S01]  /*62f0*/  SHFL.BFLY PT, R6, R0, 0x1, 0x1f ;  /* 0x0c201f0000067f89 */ /* 0x000e6200000e0000 */
[----:B------:R2:W3:Y:S02]  /*6300*/  MUFU.EX2 R218, R4 ;  /* 0x0000000400da7308 */ /* 0x0004e40000000800 */
[----:B--2---:R-:W-:Y:S01]  /*6310*/  FFMA.FTZ R4, R26, c[0x0][0x2d0], -R3 ;  /* 0x0000b4001a047a23 */ /* 0x004fe20000010803 */
[----:B---3--:R-:W-:-:S05]  /*6320*/  F2FP.PACK_AB R17, R218, R221 ;  /* 0x000000ddda11723e */ /* 0x008fca00000000ff */
[----:B------:R2:W-:Y:S01]  /*6330*/  MUFU.EX2 R219, R4 ;  /* 0x0000000400db7308 */ /* 0x0005e20000000800 */
[----:B-1----:R-:W-:Y:S02]  /*6340*/  FMNMX.FTZ R106, R0, R6, !PT ;  /* 0x00000006006a7209 */ /* 0x002fe40007810000 */
[----:B------:R-:W-:Y:S02]  /*6350*/  FMNMX.FTZ R0, R2, R5, !PT ;  /* 0x0000000502007209 */ /* 0x000fe40007810000 */
[C---:B------:R-:W-:Y:S01]  /*6360*/  FSETP.NEU.FTZ.AND P0, PT, R106.reuse, -INF , PT ;  /* 0xff8000006a00780b */ /* 0x040fe20003f1d000 */
[----:B------:R-:W-:Y:S02]  /*6370*/  FMUL.FTZ R2, R106, c[0x0][0x2d0] ;  /* 0x0000b4006a027a20 */ /* 0x000fe40000410000 */
[----:B------:R-:W1:Y:S03]  /*6380*/  SHFL.BFLY PT, R5, R0, 0x1, 0x1f ;  /* 0x0c201f0000057f89 */ /* 0x000e6600000e0000 */
[----:B------:R-:W-:Y:S01]  /*6390*/  FSEL R2, R2, RZ, P0 ;  /* 0x000000ff02027208 */ /* 0x000fe20000000000 */
[----:B--2---:R-:W-:-:S02]  /*63a0*/  FFMA.FTZ R4, R27, c[0x0][0x2d0], -R3 ;  /* 0x0000b4001b047a23 */ /* 0x004fc40000010803 */
[----:B------:R-:W-:Y:S02]  /*63b0*/  LDSM.16.MT88.4 R24, [R186+0x1800] ;  /* 0x00180000ba18783b */ /* 0x000fe40000004200 */
[----:B------:R-:W2:Y:S01]  /*63c0*/  MUFU.EX2 R220, R4 ;  /* 0x0000000400dc7308 */ /* 0x000ea20000000800 */
[----:B-1----:R-:W-:Y:S01]  /*63d0*/  FMNMX.FTZ R102, R0, R5, !PT ;  /* 0x0000000500667209 */ /* 0x002fe20007810000 */
[----:B------:R-:W-:Y:S01]  /*63e0*/  FFMA.FTZ R0, R35, c[0x0][0x2d0], -R2 ;  /* 0x0000b40023007a23 */ /* 0x000fe20000010802 */
[----:B--2---:R-:W-:Y:S01]  /*63f0*/  F2FP.PACK_AB R19, R220, R219 ;  /* 0x000000dbdc13723e */ /* 0x004fe200000000ff */
[----:B------:R-:W-:Y:S01]  /*6400*/  FFMA.FTZ R4, R29, c[0x0][0x2d0], -R3 ;  /* 0x0000b4001d047a23 */ /* 0x000fe20000010803 */
[----:B------:R-:W-:-:S03]  /*6410*/  FSETP.NEU.FTZ.AND P0, PT, R102, -INF , PT ;  /* 0xff8000006600780b */ /* 0x000fc60003f1d000 */
[----:B------:R1:W-:Y:S01]  /*6420*/  MUFU.EX2 R215, R0 ;  /* 0x0000000000d77308 */ /* 0x0003e20000000800 */
[----:B------:R-:W-:Y:S01]  /*6430*/  FFMA.FTZ R5, R49, c[0x0][0x2d0], -R2 ;  /* 0x0000b40031057a23 */ /* 0x000fe20000010802 */
[C---:B------:R-:W-:Y:S06]  /*6440*/  HMMA.16816.F32 R96, R16.reuse, R56, RZ ;  /* 0x000000381060723c */ /* 0x040fec00000018ff */
[----:B------:R2:W-:Y:S02]  /*6450*/  MUFU.EX2 R222, R4 ;  /* 0x0000000400de7308 */ /* 0x0005e40000000800 */
[----:B------:R-:W-:Y:S01]  /*6460*/  HMMA.16816.F32 R92, R16, R64, RZ ;  /* 0x00000040105c723c */ /* 0x000fe200000018ff */
[----:B-1----:R-:W-:-:S05]  /*6470*/  FMUL.FTZ R0, R102, c[0x0][0x2d0] ;  /* 0x0000b40066007a20 */ /* 0x002fca0000410000 */
[----:B------:R-:W-:Y:S02]  /*6480*/  MUFU.EX2 R217, R5 ;  /* 0x0000000500d97308 */ /* 0x000fe40000000800 */
[----:B------:R-:W-:Y:S01]  /*6490*/  HMMA.16816.F32 R88, R16, R60, RZ ;  /* 0x0000003c1058723c */ /* 0x000fe200000018ff */
[----:B------:R-:W-:Y:S01]  /*64a0*/  FSEL R0, R0, RZ, P0 ;  /* 0x000000ff00007208 */ /* 0x000fe20000000000 */
[----:B--2---:R-:W-:-:S04]  /*64b0*/  FFMA.FTZ R4, R31, c[0x0][0x2d0], -R3 ;  /* 0x0000b4001f047a23 */ /* 0x004fc80000010803 */
[----:B------:R1:W-:Y:S02]  /*64c0*/  MUFU.EX2 R224, R4 ;  /* 0x0000000400e07308 */ /* 0x0003e40000000800 */
[C---:B------:R-:W-:Y:S08]  /*64d0*/  HMMA.16816.F32 R116, R16.reuse, R44, RZ ;  /* 0x0000002c1074723c */ /* 0x040ff000000018ff */
[----:B------:R-:W-:Y:S01]  /*64e0*/  HMMA.16816.F32 R112, R16, R40, RZ ;  /* 0x000000281070723c */ /* 0x000fe200000018ff */
[----:B-1----:R-:W-:-:S04]  /*64f0*/  FFMA.FTZ R4, R32, c[0x0][0x2d0], -R3 ;  /* 0x0000b40020047a23 */ /* 0x002fc80000010803 */
[----:B------:R1:W-:Y:S02]  /*6500*/  MUFU.EX2 R223, R4 ;  /* 0x0000000400df7308 */ /* 0x0003e40000000800 */
[----:B-1----:R-:W-:-:S06]  /*6510*/  FFMA.FTZ R4, R34, c[0x0][0x2d0], -R3 ;  /* 0x0000b40022047a23 */ /* 0x002fcc0000010803 */
[----:B------:R1:W-:Y:S02]  /*6520*/  MUFU.EX2 R225, R4 ;  /* 0x0000000400e17308 */ /* 0x0003e40000000800 */
[----:B-1----:R-:W-:-:S06]  /*6530*/  FFMA.FTZ R4, R15, c[0x0][0x2d0], -R2 ;  /* 0x0000b4000f047a23 */ /* 0x002fcc0000010802 */
[----:B------:R1:W-:Y:S02]  /*6540*/  MUFU.EX2 R212, R4 ;  /* 0x0000000400d47308 */ /* 0x0003e40000000800 */
[--C-:B-1----:R-:W-:Y:S02]  /*6550*/  FFMA.FTZ R4, R30, c[0x0][0x2d0], -R2.reuse ;  /* 0x0000b4001e047a23 */ /* 0x102fe40000010802 */
[----:B------:R-:W1:Y:S04]  /*6560*/  LDSM.16.MT88.4 R28, [R185+0x1000] ;  /* 0x00100000b91c783b */ /* 0x000e680000004200 */
[----:B------:R2:W-:Y:S02]  /*6570*/  MUFU.EX2 R210, R4 ;  /* 0x0000000400d27308 */ /* 0x0005e40000000800 */
[----:B--2---:R-:W-:-:S02]  /*6580*/  FFMA.FTZ R4, R33, c[0x0][0x2d0], -R2 ;  /* 0x0000b40021047a23 */ /* 0x004fc40000010802 */
[----:B------:R-:W-:Y:S04]  /*6590*/  LDSM.16.MT88.4 R32, [R186+0x400] ;  /* 0x00040000ba20783b */ /* 0x000fe80000004200 */
[----:B------:R2:W3:Y:S02]  /*65a0*/  MUFU.EX2 R211, R4 ;  /* 0x0000000400d37308 */ /* 0x0004e40000000800 */
[----:B--2---:R-:W-:Y:S01]  /*65b0*/  FFMA.FTZ R4, R36, c[0x0][0x2d0], -R2 ;  /* 0x0000b40024047a23 */ /* 0x004fe20000010802 */
[----:B---3--:R-:W-:-:S05]  /*65c0*/  F2FP.PACK_AB R14, R215, R211 ;  /* 0x000000d3d70e723e */ /* 0x008fca00000000ff */
[----:B------:R2:W-:Y:S02]  /*65d0*/  MUFU.EX2 R216, R4 ;  /* 0x0000000400d87308 */ /* 0x0005e40000000800 */
[----:B--2---:R-:W-:Y:S01]  /*65e0*/  FFMA.FTZ R4, R8, c[0x0][0x2d0], -R0 ;  /* 0x0000b40008047a23 */ /* 0x004fe20000010800 */
[----:B------:R-:W-:-:S05]  /*65f0*/  F2FP.PACK_AB R8, R234, R235 ;  /* 0x000000ebea08723e */ /* 0x000fca00000000ff */
[----:B------:R2:W-:Y:S02]  /*6600*/  MUFU.EX2 R22, R4 ;  /* 0x0000000400167308 */ /* 0x0005e40000000800 */
[----:B--2---:R-:W-:Y:S01]  /*6610*/  FFMA.FTZ R4, R9, c[0x0][0x2d0], -R0 ;  /* 0x0000b40009047a23 */ /* 0x004fe20000010800 */
[----:B------:R-:W-:-:S05]  /*6620*/  F2FP.PACK_AB R9, R224, R222 ;  /* 0x000000dee009723e */ /* 0x000fca00000000ff */
[----:B------:R2:W3:Y:S02]  /*6630*/  MUFU.EX2 R207, R4 ;  /* 0x0000000400cf7308 */ /* 0x0004e40000000800 */
[----:B--2---:R-:W-:Y:S01]  /*6640*/  FFMA.FTZ R4, R12, c[0x0][0x2d0], -R0 ;  /* 0x0000b4000c047a23 */ /* 0x004fe20000010800 */
[----:B------:R-:W-:Y:S02]  /*6650*/  F2FP.PACK_AB R12, R210, R212 ;  /* 0x000000d4d20c723e */ /* 0x000fe400000000ff */
[----:B---3--:R-:W-:-:S03]  /*6660*/  F2FP.PACK_AB R13, R207, R22 ;  /* 0x00000016cf0d723e */ /* 0x008fc600000000ff */
[----:B------:R2:W-:Y:S02]  /*6670*/  MUFU.EX2 R208, R4 ;  /* 0x0000000400d07308 */ /* 0x0005e40000000800 */
[----:B--2---:R-:W-:Y:S01]  /*6680*/  FFMA.FTZ R4, R11, c[0x0][0x2d0], -R0 ;  /* 0x0000b4000b047a23 */ /* 0x004fe20000010800 */
[----:B------:R-:W-:-:S05]  /*6690*/  F2FP.PACK_AB R11, R225, R223 ;  /* 0x000000dfe10b723e */ /* 0x000fca00000000ff */
[----:B------:R2:W3:Y:S02]  /*66a0*/  MUFU.EX2 R209, R4 ;  /* 0x0000000400d17308 */ /* 0x0004e40000000800 */
[----:B--2---:R-:W-:Y:S01]  /*66b0*/  FFMA.FTZ R4, R38, c[0x0][0x2d0], -R2 ;  /* 0x0000b40026047a23 */ /* 0x004fe20000010802 */
[----:B---3--:R-:W-:-:S05]  /*66c0*/  F2FP.PACK_AB R15, R209, R208 ;  /* 0x000000d0d10f723e */ /* 0x008fca00000000ff */
[----:B------:R2:W-:Y:S02]  /*66d0*/  MUFU.EX2 R213, R4 ;  /* 0x0000000400d57308 */ /* 0x0005e40000000800 */
[C---:B------:R-:W-:Y:S08]  /*66e0*/  HMMA.16816.F32 R84, R12.reuse, R44, RZ ;  /* 0x0000002c0c54723c */ /* 0x040ff000000018ff */
[----:B------:R-:W-:Y:S01]  /*66f0*/  HMMA.16816.F32 R80, R12, R40, RZ ;  /* 0x000000280c50723c */ /* 0x000fe200000018ff */
[----:B--2---:R-:W-:-:S02]  /*6700*/  FFMA.FTZ R4, R48, c[0x0][0x2d0], -R2 ;  /* 0x0000b40030047a23 */ /* 0x004fc40000010802 */
[----:B------:R-:W2:Y:S02]  /*6710*/  LDSM.16.MT88.4 R48, [R185+0x1c00] ;  /* 0x001c0000b930783b */ /* 0x000ea40000004200 */
[----:B------:R3:W4:Y:S03]  /*6720*/  MUFU.EX2 R214, R4 ;  /* 0x0000000400d67308 */ /* 0x0007260000000800 */
[C---:B------:R-:W-:Y:S08]  /*6730*/  HMMA.16816.F32 R76, R12.reuse, R56, RZ ;  /* 0x000000380c4c723c */ /* 0x040ff000000018ff */
[----:B------:R-:W-:Y:S01]  /*6740*/  HMMA.16816.F32 R72, R12, R64, RZ ;  /* 0x000000400c48723c */ /* 0x000fe200000018ff */
[--C-:B---3--:R-:W-:Y:S01]  /*6750*/  FFMA.FTZ R4, R37, c[0x0][0x2d0], -R0.reuse ;  /* 0x0000b40025047a23 */ /* 0x108fe20000010800 */
[----:B----4-:R-:W-:Y:S01]  /*6760*/  F2FP.PACK_AB R6, R217, R214 ;  /* 0x000000d6d906723e */ /* 0x010fe200000000ff */
[----:B------:R-:W3:Y:S02]  /*6770*/  LDSM.16.MT88.4 R36, [R186+0x1000] ;  /* 0x00100000ba24783b */ /* 0x000ee40000004200 */
[----:B------:R4:W-:Y:S02]  /*6780*/  MUFU.EX2 R160, R4 ;  /* 0x0000000400a07308 */ /* 0x0009e40000000800 */
[----:B----4-:R-:W-:Y:S01]  /*6790*/  FFMA.FTZ R4, R10, c[0x0][0x2d0], -R0 ;  /* 0x0000b4000a047a23 */ /* 0x010fe20000010800 */
[----:B------:R-:W-:-:S05]  /*67a0*/  F2FP.PACK_AB R10, R239, R238 ;  /* 0x000000eeef0a723e */ /* 0x000fca00000000ff */
[----:B------:R4:W5:Y:S02]  /*67b0*/  MUFU.EX2 R23, R4 ;  /* 0x0000000400177308 */ /* 0x0009640000000800 */
[C---:B-1----:R-:W-:Y:S08]  /*67c0*/  HMMA.16816.F32 R144, R8.reuse, R28, R96 ;  /* 0x0000001c0890723c */ /* 0x042ff00000001860 */
[----:B--2---:R-:W-:Y:S01]  /*67d0*/  HMMA.16816.F32 R168, R8, R48, R88 ;  /* 0x0000003008a8723c */ /* 0x004fe20000001858 */
[----:B----4-:R-:W-:Y:S01]  /*67e0*/  FFMA.FTZ R4, R68, c[0x0][0x2d0], -R0 ;  /* 0x0000b40044047a23 */ /* 0x010fe20000010800 */
[----:B-----5:R-:W-:-:S03]  /*67f0*/  F2FP.PACK_AB R5, R23, R160 ;  /* 0x000000a01705723e */ /* 0x020fc600000000ff */
[----:B------:R1:W-:Y:S03]  /*6800*/  MUFU.EX2 R162, R4 ;  /* 0x0000000400a27308 */ /* 0x0003e60000000800 */
[----:B---3--:R-:W-:Y:S08]  /*6810*/  HMMA.16816.F32 R172, R8, R36, R92 ;  /* 0x0000002408ac723c */ /* 0x008ff0000000185c */
[----:B------:R-:W-:Y:S01]  /*6820*/  HMMA.16816.F32 R88, R12, R66, RZ ;  /* 0x000000420c58723c */ /* 0x000fe200000018ff */
[----:B-1----:R-:W-:-:S07]  /*6830*/  FFMA.FTZ R4, R69, c[0x0][0x2d0], -R0 ;  /* 0x0000b40045047a23 */ /* 0x002fce0000010800 */
[C---:B------:R-:W-:Y:S01]  /*6840*/  HMMA.16816.F32 R96, R12.reuse, R62, RZ ;  /* 0x0000003e0c60723c */ /* 0x040fe200000018ff */
[----:B------:R1:W2:Y:S07]  /*6850*/  MUFU.EX2 R161, R4 ;  /* 0x0000000400a17308 */ /* 0x0002ae0000000800 */
[C---:B------:R-:W-:Y:S08]  /*6860*/  HMMA.16816.F32 R68, R12.reuse, R60, RZ ;  /* 0x0000003c0c44723c */ /* 0x040ff000000018ff */
[----:B------:R-:W-:Y:S01]  /*6870*/  HMMA.16816.F32 R92, R12, R26, RZ ;  /* 0x0000001a0c5c723c */ /* 0x000fe200000018ff */
[----:B-1----:R-:W-:-:S02]  /*6880*/  F2FP.PACK_AB R4, R213, R216 ;  /* 0x000000d8d504723e */ /* 0x002fc400000000ff */
[----:B--2---:R-:W-:-:S05]  /*6890*/  F2FP.PACK_AB R7, R161, R162 ;  /* 0x000000a2a107723e */ /* 0x004fca00000000ff */
[----:B------:R-:W-:Y:S08]  /*68a0*/  HMMA.16816.F32 R64, R16, R66, RZ ;  /* 0x000000421040723c */ /* 0x000ff000000018ff */
[C---:B------:R-:W-:Y:S08]  /*68b0*/  HMMA.16816.F32 R124, R4.reuse, R52, R84 ;  /* 0x00000034047c723c */ /* 0x040ff00000001854 */
[C---:B------:R-:W-:Y:S08]  /*68c0*/  HMMA.16816.F32 R132, R4.reuse, R32, R80 ;  /* 0x000000200484723c */ /* 0x040ff00000001850 */
[C---:B------:R-:W-:Y:S08]  /*68d0*/  HMMA.16816.F32 R148, R4.reuse, R28, R76 ;  /* 0x0000001c0494723c */ /* 0x040ff0000000184c */
[----:B------:R-:W-:Y:S08]  /*68e0*/  HMMA.16816.F32 R180, R4, R36, R72 ;  /* 0x0000002404b4723c */ /* 0x000ff00000001848 */
[C---:B------:R-:W-:Y:S08]  /*68f0*/  HMMA.16816.F32 R72, R12.reuse, R24, RZ ;  /* 0x000000180c48723c */ /* 0x040ff000000018ff */
[C---:B------:R-:W-:Y:S08]  /*6900*/  HMMA.16816.F32 R76, R12.reuse, R46, RZ ;  /* 0x0000002e0c4c723c */ /* 0x040ff000000018ff */
[C---:B------:R-:W-:Y:S08]  /*6910*/  HMMA.16816.F32 R80, R12.reuse, R42, RZ ;  /* 0x0000002a0c50723c */ /* 0x040ff000000018ff */
[----:B------:R-:W-:Y:S01]  /*6920*/  HMMA.16816.F32 R84, R12, R58, RZ ;  /* 0x0000003a0c54723c */ /* 0x000fe200000018ff */
[----:B------:R-:W1:Y:S07]  /*6930*/  LDSM.16.MT88.4 R12, [R186+0x1c00] ;  /* 0x001c0000ba0c783b */ /* 0x000e6e0000004200 */
[----:B------:R-:W-:Y:S08]  /*6940*/  HMMA.16816.F32 R176, R4, R48, R68 ;  /* 0x0000003004b0723c */ /* 0x000ff00000001844 */
[C---:B------:R-:W-:Y:S08]  /*6950*/  HMMA.16816.F32 R68, R16.reuse, R46, RZ ;  /* 0x0000002e1044723c */ /* 0x040ff000000018ff */
[C---:B------:R-:W-:Y:S08]  /*6960*/  HMMA.16816.F32 R44, R16.reuse, R42, RZ ;  /* 0x0000002a102c723c */ /* 0x040ff000000018ff */
[C---:B------:R-:W-:Y:S08]  /*6970*/  HMMA.16816.F32 R56, R16.reuse, R58, RZ ;  /* 0x0000003a1038723c */ /* 0x040ff000000018ff */
[C---:B------:R-:W-:Y:S08]  /*6980*/  HMMA.16816.F32 R60, R16.reuse, R62, RZ ;  /* 0x0000003e103c723c */ /* 0x040ff000000018ff */
[C---:B------:R-:W-:Y:S08]  /*6990*/  HMMA.16816.F32 R40, R16.reuse, R24, RZ ;  /* 0x000000181028723c */ /* 0x040ff000000018ff */
[----:B------:R-:W-:Y:S08]  /*69a0*/  HMMA.16816.F32 R16, R16, R26, RZ ;  /* 0x0000001a1010723c */ /* 0x000ff000000018ff */
[C---:B------:R-:W-:Y:S08]  /*69b0*/  HMMA.16816.F32 R116, R8.reuse, R52, R116 ;  /* 0x000000340874723c */ /* 0x040ff00000001874 */
[C---:B-1----:R-:W-:Y:S08]  /*69c0*/  HMMA.16816.F32 R156, R8.reuse, R12, R40 ;  /* 0x0000000c089c723c */ /* 0x042ff00000001828 */
[C---:B------:R-:W-:Y:S08]  /*69d0*/  HMMA.16816.F32 R140, R8.reuse, R32, R112 ;  /* 0x00000020088c723c */ /* 0x040ff00000001870 */
[C---:B------:R-:W-:Y:S08]  /*69e0*/  HMMA.16816.F32 R68, R8.reuse, R54, R68 ;  /* 0x000000360844723c */ /* 0x040ff00000001844 */
[C---:B------:R-:W-:Y:S08]  /*69f0*/  HMMA.16816.F32 R44, R8.reuse, R34, R44 ;  /* 0x00000022082c723c */ /* 0x040ff0000000182c */
[C---:B------:R-:W-:Y:S08]  /*6a00*/  HMMA.16816.F32 R56, R8.reuse, R30, R56 ;  /* 0x0000001e0838723c */ /* 0x040ff00000001838 */
[C---:B------:R-:W-:Y:S08]  /*6a10*/  HMMA.16816.F32 R64, R8.reuse, R38, R64 ;  /* 0x000000260840723c */ /* 0x040ff00000001840 */
[C---:B------:R-:W-:Y:S01]  /*6a20*/  HMMA.16816.F32 R40, R8.reuse, R50, R60 ;  /* 0x000000320828723c */ /* 0x040fe2000000183c */
[----:B------:R-:W-:Y:S07]  /*6a30*/  LDSM.16.MT88.4 R60, [R186+0x1400] ;  /* 0x00140000ba3c783b */ /* 0x000fee0000004200 */
[----:B------:R-:W-:Y:S07]  /*6a40*/  HMMA.16816.F32 R24, R8, R14, R16 ;  /* 0x0000000e0818723c */ /* 0x000fee0000001810 */
[----:B------:R-:W-:Y:S01]  /*6a50*/  FFMA.FTZ R8, R130, c[0x0][0x2d0], -R20 ;  /* 0x0000b40082087a23 */ /* 0x000fe20000010814 */
[----:B------:R-:W-:Y:S01]  /*6a60*/  HMMA.16816.F32 R88, R4, R38, R88 ;  /* 0x000000260458723c */ /* 0x000fe20000001858 */
[----:B------:R-:W-:-:S02]  /*6a70*/  FADD.FTZ R11, R237, R233 ;  /* 0x000000e9ed0b7221 */ /* 0x000fc40000010000 */
[----:B------:R1:W-:Y:S02]  /*6a80*/  MUFU.EX2 R204, R8 ;  /* 0x0000000800cc7308 */ /* 0x0003e40000000800 */
[----:B------:R-:W-:-:S03]  /*6a90*/  FADD.FTZ R11, R231, R11 ;  /* 0x0000000be70b7221 */ /* 0x000fc60000010000 */
[----:B------:R-:W-:Y:S01]  /*6aa0*/  HMMA.16816.F32 R164, R4, R12, R72 ;  /* 0x0000000c04a4723c */ /* 0x000fe20000001848 */
[----:B------:R-:W-:-:S04]  /*6ab0*/  FADD.FTZ R11, R230, R11 ;  /* 0x0000000be60b7221 */ /* 0x000fc80000010000 */
[----:B------:R-:W-:Y:S02]  /*6ac0*/  FADD.FTZ R11, R235, R11 ;  /* 0x0000000beb0b7221 */ /* 0x000fe40000010000 */
[----:B------:R-:W-:Y:S01]  /*6ad0*/  FADD.FTZ R13, R221, R218 ;  /* 0x000000dadd0d7221 */ /* 0x000fe20000010000 */
[C---:B------:R-:W-:Y:S01]  /*6ae0*/  HMMA.16816.F32 R52, R4.reuse, R54, R76 ;  /* 0x000000360434723c */ /* 0x040fe2000000184c */
[----:B------:R-:W-:Y:S01]  /*6af0*/  LDSM.16.MT88.4 R76, [R185+0x2000] ;  /* 0x00200000b94c783b */ /* 0x000fe20000004200 */
[----:B------:R-:W-:Y:S02]  /*6b00*/  FADD.FTZ R12, R212, R210 ;  /* 0x000000d2d40c7221 */ /* 0x000fe40000010000 */
[----:B-1----:R-:W-:Y:S02]  /*6b10*/  FFMA.FTZ R8, R129, c[0x0][0x2d0], -R20 ;  /* 0x0000b40081087a23 */ /* 0x002fe40000010814 */
[----:B------:R-:W-:Y:S02]  /*6b20*/  FADD.FTZ R13, R219, R13 ;  /* 0x0000000ddb0d7221 */ /* 0x000fe40000010000 */
[----:B------:R1:W2:Y:S01]  /*6b30*/  MUFU.EX2 R205, R8 ;  /* 0x0000000800cd7308 */ /* 0x0002a20000000800 */
        /* <DEDUP_REMOVED lines=8> */
[----:B-1----:R-:W-:-:S03]  /*6bc0*/  FFMA.FTZ R8, R128, c[0x0][0x2d0], -R20 ;  /* 0x0000b40080087a23 */ /* 0x002fc60000010814 */
[C---:B------:R-:W-:Y:S01]  /*6bd0*/  HMMA.16816.F32 R48, R4.reuse, R50, R96 ;  /* 0x000000320430723c */ /* 0x040fe20000001860 */
[----:B------:R1:W-:Y:S06]  /*6be0*/  MUFU.EX2 R206, R8 ;  /* 0x0000000800ce7308 */ /* 0x0003ec0000000800 */
[----:B--2---:R-:W-:Y:S01]  /*6bf0*/  F2FP.PACK_AB R96, R205, R204 ;  /* 0x000000cccd60723e */ /* 0x004fe200000000ff */
[----:B------:R-:W-:Y:S01]  /*6c00*/  HMMA.16816.F32 R16, R4, R14, R92 ;  /* 0x0000000e0410723c */ /* 0x000fe2000000185c */
[----:B------:R-:W2:Y:S01]  /*6c10*/  LDSM.16.MT88.4 R4, [R186+0x2000] ;  /* 0x00200000ba04783b */ /* 0x000ea20000004200 */
[----:B-1----:R-:W-:-:S04]  /*6c20*/  FFMA.FTZ R8, R123, c[0x0][0x2d0], -R20 ;  /* 0x0000b4007b087a23 */ /* 0x002fc80000010814 */
[----:B------:R1:W3:Y:S02]  /*6c30*/  MUFU.EX2 R203, R8 ;  /* 0x0000000800cb7308 */ /* 0x0002e40000000800 */
[----:B-1----:R-:W-:Y:S01]  /*6c40*/  FFMA.FTZ R8, R122, c[0x0][0x2d0], -R3 ;  /* 0x0000b4007a087a23 */ /* 0x002fe20000010803 */
[----:B---3--:R-:W-:-:S05]  /*6c50*/  F2FP.PACK_AB R98, R203, R206 ;  /* 0x000000cecb62723e */ /* 0x008fca00000000ff */
[----:B------:R1:W-:Y:S02]  /*6c60*/  MUFU.EX2 R163, R8 ;  /* 0x0000000800a37308 */ /* 0x0003e40000000800 */
[----:B-1----:R-:W-:-:S06]  /*6c70*/  FFMA.FTZ R8, R121, c[0x0][0x2d0], -R3 ;  /* 0x0000b40079087a23 */ /* 0x002fcc0000010803 */
[----:B------:R1:W3:Y:S02]  /*6c80*/  MUFU.EX2 R201, R8 ;  /* 0x0000000800c97308 */ /* 0x0002e40000000800 */
[--C-:B-1----:R-:W-:Y:S01]  /*6c90*/  FFMA.FTZ R8, R120, c[0x0][0x2d0], -R3.reuse ;  /* 0x0000b40078087a23 */ /* 0x102fe20000010803 */
[----:B---3--:R-:W-:Y:S01]  /*6ca0*/  F2FP.PACK_AB R97, R201, R163 ;  /* 0x000000a3c961723e */ /* 0x008fe200000000ff */
[----:B------:R-:W-:Y:S01]  /*6cb0*/  FFMA.FTZ R3, R111, c[0x0][0x2d0], -R3 ;  /* 0x0000b4006f037a23 */ /* 0x000fe20000010803 */
[----:B------:R-:W1:Y:S03]  /*6cc0*/  LDSM.16.MT88.4 R120, [R185+0x800] ;  /* 0x00080000b978783b */ /* 0x000e660000004200 */
[----:B------:R-:W-:Y:S08]  /*6cd0*/  MUFU.EX2 R202, R8 ;  /* 0x0000000800ca7308 */ /* 0x000ff00000000800 */
[----:B------:R3:W4:Y:S02]  /*6ce0*/  MUFU.EX2 R39, R3 ;  /* 0x0000000300277308 */ /* 0x0007240000000800 */
[----:B---3--:R-:W-:Y:S01]  /*6cf0*/  FFMA.FTZ R3, R110, c[0x0][0x2d0], -R2 ;  /* 0x0000b4006e037a23 */ /* 0x008fe20000010802 */
[----:B----4-:R-:W-:-:S05]  /*6d00*/  F2FP.PACK_AB R99, R39, R202 ;  /* 0x000000ca2763723e */ /* 0x010fca00000000ff */
[----:B------:R3:W-:Y:S02]  /*6d10*/  MUFU.EX2 R20, R3 ;  /* 0x0000000300147308 */ /* 0x0007e40000000800 */
[C---:B--2---:R-:W-:Y:S08]  /*6d20*/  HMMA.16816.F32 R84, R96.reuse, R4, R156 ;  /* 0x000000046054723c */ /* 0x044ff0000000189c */
[----:B-1----:R-:W-:Y:S01]  /*6d30*/  HMMA.16816.F32 R112, R96, R120, R116 ;  /* 0x000000786070723c */ /* 0x002fe20000001874 */
[----:B---3--:R-:W-:-:S04]  /*6d40*/  FFMA.FTZ R3, R109, c[0x0][0x2d0], -R2 ;  /* 0x0000b4006d037a23 */ /* 0x008fc80000010802 */
[----:B------:R1:W2:Y:S03]  /*6d50*/  MUFU.EX2 R36, R3 ;  /* 0x0000000300247308 */ /* 0x0002a60000000800 */
[C---:B------:R-:W-:Y:S08]  /*6d60*/  HMMA.16816.F32 R156, R96.reuse, R154, R56 ;  /* 0x0000009a609c723c */ /* 0x040ff00000001838 */
[----:B------:R-:W-:Y:S01]  /*6d70*/  HMMA.16816.F32 R64, R96, R62, R64 ;  /* 0x0000003e6040723c */ /* 0x000fe20000001840 */
[--C-:B-1----:R-:W-:Y:S01]  /*6d80*/  FFMA.FTZ R3, R105, c[0x0][0x2d0], -R2.reuse ;  /* 0x0000b40069037a23 */ /* 0x102fe20000010802 */
[----:B--2---:R-:W-:Y:S01]  /*6d90*/  F2FP.PACK_AB R92, R36, R20 ;  /* 0x00000014245c723e */ /* 0x004fe200000000ff */
[----:B------:R-:W-:-:S05]  /*6da0*/  FFMA.FTZ R2, R104, c[0x0][0x2d0], -R2 ;  /* 0x0000b40068027a23 */ /* 0x000fca0000010802 */
[C---:B------:R-:W-:Y:S01]  /*6db0*/  HMMA.16816.F32 R128, R96.reuse, R136, R140 ;  /* 0x000000886080723c */ /* 0x040fe2000000188c */
[----:B------:R-:W-:Y:S07]  /*6dc0*/  MUFU.EX2 R37, R3 ;  /* 0x0000000300257308 */ /* 0x000fee0000000800 */
[C---:B------:R-:W-:Y:S01]  /*6dd0*/  HMMA.16816.F32 R140, R96.reuse, R138, R44 ;  /* 0x0000008a608c723c */ /* 0x040fe2000000182c */
[----:B------:R1:W2:Y:S07]  /*6de0*/  MUFU.EX2 R38, R2 ;  /* 0x0000000200267308 */ /* 0x0002ae0000000800 */
[C---:B------:R-:W-:Y:S08]  /*6df0*/  HMMA.16816.F32 R144, R96.reuse, R152, R144 ;  /* 0x000000986090723c */ /* 0x040ff00000001890 */
[----:B------:R-:W-:Y:S01]  /*6e00*/  HMMA.16816.F32 R80, R96, R78, R40 ;  /* 0x0000004e6050723c */ /* 0x000fe20000001828 */
[----:B-1----:R-:W-:Y:S01]  /*6e10*/  FFMA.FTZ R2, R100, c[0x0][0x2d0], -R0 ;  /* 0x0000b40064027a23 */ /* 0x002fe20000010800 */
[----:B--2---:R-:W-:-:S03]  /*6e20*/  F2FP.PACK_AB R94, R38, R37 ;  /* 0x00000025265e723e */ /* 0x004fc600000000ff */
[----:B------:R1:W-:Y:S02]  /*6e30*/  MUFU.EX2 R10, R2 ;  /* 0x00000002000a7308 */ /* 0x0003e40000000800 */
[----:B-1----:R-:W-:-:S06]  /*6e40*/  FFMA.FTZ R2, R101, c[0x0][0x2d0], -R0 ;  /* 0x0000b40065027a23 */ /* 0x002fcc0000010800 */
[----:B------:R1:W2:Y:S02]  /*6e50*/  MUFU.EX2 R9, R2 ;  /* 0x0000000200097308 */ /* 0x0002a40000000800 */
[--C-:B-1----:R-:W-:Y:S01]  /*6e60*/  FFMA.FTZ R2, R103, c[0x0][0x2d0], -R0.reuse ;  /* 0x0000b40067027a23 */ /* 0x102fe20000010800 */
[----:B--2---:R-:W-:Y:S01]  /*6e70*/  F2FP.PACK_AB R93, R9, R10 ;  /* 0x0000000a095d723e */ /* 0x004fe200000000ff */
[----:B------:R-:W-:-:S04]  /*6e80*/  FFMA.FTZ R0, R21, c[0x0][0x2d0], -R0 ;  /* 0x0000b40015007a23 */ /* 0x000fc80000010800 */
[----:B------:R1:W-:Y:S08]  /*6e90*/  MUFU.EX2 R3, R2 ;  /* 0x0000000200037308 */ /* 0x0003f00000000800 */
[----:B------:R2:W3:Y:S01]  /*6ea0*/  MUFU.EX2 R8, R0 ;  /* 0x0000000000087308 */ /* 0x0004e20000000800 */
[----:B-1----:R-:W-:-:S04]  /*6eb0*/  @P6 IMAD.HI.U32 R2, R243, c[0x0][0x2c8], RZ ;  /* 0x0000b200f3026a27 */ /* 0x002fc800078e00ff */
[----:B--2---:R-:W-:Y:S01]  /*6ec0*/  IMAD.MOV.U32 R0, RZ, RZ, R243 ;  /* 0x000000ffff007224 */ /* 0x004fe200078e00f3 */
[----:B------:R-:W-:Y:S02]  /*6ed0*/  @P6 SHF.R.U32.HI R0, RZ, c[0x0][0x2cc], R2 ;  /* 0x0000b300ff006a19 */ /* 0x000fe40000011602 */
[----:B---3--:R-:W-:Y:S02]  /*6ee0*/  F2FP.PACK_AB R95, R8, R3 ;  /* 0x00000003085f723e */ /* 0x008fe400000000ff */
[----:B------:R-:W-:Y:S01]  /*6ef0*/  ISETP.GE.AND P6, PT, R242, 0x1, PT ;  /* 0x00000001f200780c */ /* 0x000fe20003fc6270 */
[----:B------:R-:W-:Y:S02]  /*6f00*/  IMAD.IADD R2, R240, 0x1, R0 ;  /* 0x00000001f0027824 */ /* 0x000fe400078e0200 */
[----:B------:R-:W-:Y:S02]  /*6f10*/  FADD.FTZ R0, R22, R207 ;  /* 0x000000cf16007221 */ /* 0x000fe40000010000 */
[----:B------:R-:W-:Y:S02]  /*6f20*/  HMMA.16816.F32 R116, R92, R120, R124 ;  /* 0x000000785c74723c */ /* 0x000fe4000000187c */
[----:B------:R-:W-:-:S04]  /*6f30*/  FADD.FTZ R0, R208, R0 ;  /* 0x00000000d0007221 */ /* 0x000fc80000010000 */
[----:B------:R-:W-:Y:S02]  /*6f40*/  FADD.FTZ R0, R209, R0 ;  /* 0x00000000d1007221 */ /* 0x000fe40000010000 */
[-C--:B------:R-:W-:Y:S08]  /*6f50*/  HMMA.16816.F32 R124, R96, R122.reuse, R68 ;  /* 0x0000007a607c723c */ /* 0x080ff00000001844 */
[----:B------:R-:W-:Y:S08]  /*6f60*/  HMMA.16816.F32 R120, R92, R122, R52 ;  /* 0x0000007a5c78723c */ /* 0x000ff00000001834 */
[-C--:B------:R-:W-:Y:S08]  /*6f70*/  HMMA.16816.F32 R52, R96, R60.reuse, R172 ;  /* 0x0000003c6034723c */ /* 0x080ff000000018ac */
        /* <DEDUP_REMOVED lines=14> */
[-C--:B------:R-:W-:Y:S01]  /*7060*/  HMMA.16816.F32 R68, R96, R76.reuse, R168 ;  /* 0x0000004c6044723c */ /* 0x080fe200000018a8 */
[----:B------:R-:W-:Y:S02]  /*7070*/  FADD.FTZ R0, R161, R0 ;  /* 0x00000000a1007221 */ /* 0x000fe40000010000 */
[----:B------:R-:W-:Y:S02]  /*7080*/  FADD.FTZ R5, R204, R5 ;  /* 0x00000005cc057221 */ /* 0x000fe40000010000 */
[----:B------:R-:W-:Y:S02]  /*7090*/  FADD.FTZ R0, R10, R0 ;  /* 0x000000000a007221 */ /* 0x000fe40000010000 */
[----:B------:R-:W-:Y:S01]  /*70a0*/  FADD.FTZ R5, R205, R5 ;  /* 0x00000005cd057221 */ /* 0x000fe20000010000 */
[C---:B------:R-:W-:Y:S08]  /*70b0*/  HMMA.16816.F32 R72, R92.reuse, R76, R176 ;  /* 0x0000004c5c48723c */ /* 0x040ff000000018b0 */
        /* <DEDUP_REMOVED lines=17> */
[----:B------:R-:W-:Y:S01]  /*71d0*/  FADD.FTZ R3, R3, R4 ;  /* 0x0000000403037221 */ /* 0x000fe20000010000 */
[----:B------:R-:W-:Y:S01]  /*71e0*/  STL [R1+0x4], R7 ;  /* 0x0000040701007387 */ /* 0x000fe20000100800 */
[----:B------:R-:W-:-:S03]  /*71f0*/  FADD.FTZ R4, R38, R6 ;  /* 0x0000000626047221 */ /* 0x000fc60000010000 */
[----:B------:R1:W-:Y:S04]  /*7200*/  STL [R1], R0 ;  /* 0x0000000001007387 */ /* 0x0003e80000100800 */
[----:B------:R2:W-:Y:S01]  /*7210*/  STL [R1+0x8], R4 ;  /* 0x0000080401007387 */ /* 0x0005e20000100800 */
[----:B-1----:R-:W-:Y:S01]  /*7220*/  FADD.FTZ R0, R8, R3 ;  /* 0x0000000308007221 */ /* 0x002fe20000010000 */
[----:B------:R-:W-:-:S04]  /*7230*/  IADD3 R3, R2, c[0x0][0x328], RZ ;  /* 0x0000ca0002037a10 */ /* 0x000fc80007ffe0ff */
[----:B------:R2:W-:Y:S01]  /*7240*/  STL [R1+0xc], R0 ;  /* 0x00000c0001007387 */ /* 0x0005e20000100800 */
[----:B------:R-:W-:Y:S05]  /*7250*/  @!P6 BRA `(.L_x_519) ;  /* 0x000001100000e947 */ /* 0x000fea0003800000 */
[C---:B------:R-:W-:Y:S01]  /*7260*/  ISETP.GT.AND P0, PT, R2.reuse, RZ, PT ;  /* 0x000000ff0200720c */ /* 0x040fe20003f04270 */
[----:B------:R-:W-:Y:S01]  /*7270*/  BSSY B0, `(.L_x_520) ;  /* 0x000000d000007945 */ /* 0x000fe20003800000 */
[----:B--2---:R-:W-:Y:S01]  /*7280*/  IADD3 R0, R2, -0x1, RZ ;  /* 0xffffffff02007810 */ /* 0x004fe20007ffe0ff */
[----:B------:R-:W-:-:S10]  /*7290*/  IMAD.MOV.U32 R4, RZ, RZ, c[0x0][0x32c] ;  /* 0x0000cb00ff047624 */ /* 0x000fd400078e00ff */
[----:B------:R-:W-:Y:S05]  /*72a0*/  @P0 BRA `(.L_x_521) ;  /* 0x0000006000000947 */ /* 0x000fea0003800000 */
[----:B------:R-:W-:Y:S01]  /*72b0*/  ISETP.NE.AND P0, PT, R4, 0x1, PT ;  /* 0x000000010400780c */ /* 0x000fe20003f05270 */
[----:B------:R-:W-:-:S12]  /*72c0*/  IMAD.MOV R0, RZ, RZ, -R2 ;  /* 0x000000ffff007224 */ /* 0x000fd800078e0a02 */
[----:B------:R-:W-:-:S05]  /*72d0*/  @P0 IMAD.HI.U32 R2, R0, c[0x0][0x330], RZ ;  /* 0x0000cc0000020a27 */ /* 0x000fca00078e00ff */
[----:B------:R-:W-:-:S04]  /*72e0*/  @P0 SHF.R.U32.HI R0, RZ, c[0x0][0x334], R2 ;  /* 0x0000cd00ff000a19 */ /* 0x000fc80000011602 */
[----:B------:R-:W-:Y:S01]  /*72f0*/  LOP3.LUT R0, RZ, R0, RZ, 0x33, !PT ;  /* 0x00000000ff007212 */ /* 0x000fe200078e33ff */
[----:B------:R-:W-:Y:S05]  /*7300*/  BRA `(.L_x_522) ;  /* 0x0000003000007947 */ /* 0x000fea0003800000 */
.L_x_521:
[----:B------:R-:W-:-:S13]  /*7310*/  ISETP.NE.AND P0, PT, R4, 0x1, PT ;  /* 0x000000010400780c */ /* 0x000fda0003f05270 */
[----:B------:R-:W-:-:S05]  /*7320*/  @P0 IMAD.HI.U32 R2, R0, c[0x0][0x330], RZ ;  /* 0x0000cc0000020a27 */ /* 0x000fca00078e00ff */
[----:B------:R-:W-:Y:S02]  /*7330*/  @P0 SHF.R.U32.HI R0, RZ, c[0x0][0x334], R2 ;  /* 0x0000cd00ff000a19 */ /* 0x000fe40000011602 */
.L_x_522:
[----:B------:R-:W-:Y:S05]  /*7340*/  BSYNC B0 ;  /* 0x0000000000007941 */ /* 0x000fea0003800000 */
.L_x_520:
[----:B------:R-:W-:-:S05]  /*7350*/  IMAD R0, R0, R4, c[0x0][0x32c] ;  /* 0x0000cb0000007624 */ /* 0x000fca00078e0204 */
[----:B------:R-:W-:-:S05]  /*7360*/  IMNMX R3, R3, R0, PT ;  /* 0x0000000003037217 */ /* 0x000fca0003800200 */
.L_x_519:
[----:B------:R-:W-:-:S05]  /*7370*/  IMAD.HI R3, R3, 0x2aaaaaab, RZ ;  /* 0x2aaaaaab03037827 */ /* 0x000fca00078e02ff */
[----:B--2---:R-:W-:-:S04]  /*7380*/  SHF.R.U32.HI R0, RZ, 0x1f, R3 ;  /* 0x0000001fff007819 */ /* 0x004fc80000011603 */
[----:B------:R-:W-:-:S04]  /*7390*/  LEA.HI.SX32 R3, R3, R0, 0x1d ;  /* 0x0000000003037211 */ /* 0x000fc800078feaff */
[----:B------:R-:W-:-:S04]  /*73a0*/  IMNMX R2, R241, R3, !PT ;  /* 0x00000003f1027217 */ /* 0x000fc80007800200 */
[----:B------:R-:W-:Y:S01]  /*73b0*/  ISETP.GE.AND P0, PT, R200, R2, PT ;  /* 0x00000002c800720c */ /* 0x000fe20003f06270 */
[----:B------:R1:W-:-:S12]  /*73c0*/  STL [R1+0x14], R2 ;  /* 0x0000140201007387 */ /* 0x0003d80000100800 */
[----:B------:R-:W-:Y:S05]  /*73d0*/  @!P0 BRA `(.L_x_523) ;  /* 0x0000439000008947 */ /* 0x000fea0003800000 */
[----:B------:R-:W-:Y:S01]  /*73e0*/  IMAD.MOV.U32 R101, RZ, RZ, R107 ;  /* 0x000000ffff657224 */ /* 0x000fe200078e006b */
[----:B------:R-:W-:Y:S01]  /*73f0*/  MOV R104, R102 ;  /* 0x0000006600687202 */ /* 0x000fe20000000f00 */
[----:B------:R-:W-:Y:S01]  /*7400*/  IMAD.MOV.U32 R100, RZ, RZ, R108 ;  /* 0x000000ffff647224 */ /* 0x000fe200078e006c */
[----:B------:R-:W-:Y:S02]  /*7410*/  MOV R103, R106 ;  /* 0x0000006a00677202 */ /* 0x000fe40000000f00 */
.L_x_544:
[----:B------:R-:W2:Y:S01]  /*7420*/  LDL R180, [R1+0x10] ;  /* 0x0000100001b47983 */ /* 0x000ea20000100800 */
[----:B------:R-:W-:Y:S04]  /*7430*/  DEPBAR.LE SB0, 0x0 ;  /* 0x000080000000791a */ /* 0x000fe80000000000 */
[----:B------:R-:W3:Y:S01]  /*7440*/  S2R R181, SR_TID.X ;  /* 0x0000000000b57919 */ /* 0x000ee20000002100 */
[----:B------:R-:W-:Y:S01]  /*7450*/  WARPSYNC 0xffffffff ;  /* 0xffffffff00007948 */ /* 0x000fe20003800000 */
[----:B------:R-:W-:Y:S02]  /*7460*/  BSSY B0, `(.L_x_524) ;  /* 0x0000030000007945 */ /* 0x000fe40003800000 */
[----:B------:R-:W-:Y:S01]  /*7470*/  BAR.SYNC.DEFER_BLOCKING 0x0 ;  /* 0x0000000000007b1d */ /* 0x000fe20000010000 */
[C---:B------:R-:W-:Y:S02]  /*7480*/  LOP3.LUT P5, RZ, R198.reuse, 0x100, RZ, 0xc0, !PT ;  /* 0x00000100c6ff7812 */ /* 0x040fe400078ac0ff */
[C---:B------:R-:W-:Y:S02]  /*7490*/  LOP3.LUT P4, RZ, R198.reuse, 0x80, RZ, 0xc0, !PT ;  /* 0x00000080c6ff7812 */ /* 0x040fe4000788c0ff */
[----:B------:R-:W-:Y:S01]  /*74a0*/  LOP3.LUT P3, RZ, R198, 0x40, RZ, 0xc0, !PT ;  /* 0x00000040c6ff7812 */ /* 0x000fe2000786c0ff */
[----:B------:R4:W1:Y:S04]  /*74b0*/  LDSM.16.M88.4 R48, [R187] ;  /* 0x00000000bb30783b */ /* 0x0008680000000200 */
[----:B------:R4:W1:Y:S04]  /*74c0*/  LDSM.16.M88.4 R44, [R187+0x1000] ;  /* 0x00100000bb2c783b */ /* 0x0008680000000200 */
[----:B------:R4:W1:Y:S04]  /*74d0*/  LDSM.16.M88.4 R16, [R184] ;  /* 0x00000000b810783b */ /* 0x0008680000000200 */
[----:B------:R4:W1:Y:S04]  /*74e0*/  LDSM.16.M88.4 R32, [R184+0x400] ;  /* 0x00040000b820783b */ /* 0x0008680000000200 */
[----:B------:R4:W1:Y:S04]  /*74f0*/  LDSM.16.M88.4 R108, [R184+0x800] ;  /* 0x00080000b86c783b */ /* 0x0008680000000200 */
[----:B------:R4:W1:Y:S04]  /*7500*/  LDSM.16.M88.4 R160, [R188] ;  /* 0x00000000bca0783b */ /* 0x0008680000000200 */
[----:B------:R4:W1:Y:S04]  /*7510*/  LDSM.16.M88.4 R168, [R188+0x1000] ;  /* 0x00100000bca8783b */ /* 0x0008680000000200 */
[----:B------:R4:W1:Y:S04]  /*7520*/  LDSM.16.M88.4 R164, [R189] ;  /* 0x00000000bda4783b */ /* 0x0008680000000200 */
[----:B------:R4:W1:Y:S04]  /*7530*/  LDSM.16.M88.4 R172, [R197] ;  /* 0x00000000c5ac783b */ /* 0x0008680000000200 */
[----:B------:R4:W1:Y:S01]  /*7540*/  LDSM.16.M88.4 R176, [R196] ;  /* 0x00000000c4b0783b */ /* 0x0008620000000200 */
[----:B--2---:R-:W-:Y:S11]  /*7550*/  ISETP.GT.AND P0, PT, R180, R200, PT ;  /* 0x000000c8b400720c */ /* 0x004ff60003f04270 */
[----:B------:R-:W-:Y:S02]  /*7560*/  @!UPT UIADD3 URZ, URZ, URZ, URZ ;  /* 0x0000003f3f3ff290 */ /* 0x000fe4000fffe03f */
[----:B------:R-:W-:-:S05]  /*7570*/  @P0 BRA `(.L_x_525) ;  /* 0x000001e000000947 */ /* 0x000fca0003800000 */
[----:B-1-34-:R-:W-:Y:S01]  /*7580*/  SHF.R.S32.HI R0, RZ, 0x1f, R200 ;  /* 0x0000001fff007819 */ /* 0x01afe200000114c8 */
[----:B------:R-:W-:Y:S01]  /*7590*/  IMAD.WIDE.U32 R2, R200, c[0x0][0x208], RZ ;  /* 0x00008200c8027a25 */ /* 0x000fe200078e00ff */
[----:B------:R-:W-:Y:S03]  /*75a0*/  ISETP.GT.AND P1, PT, R181, 0x3f, PT ;  /* 0x0000003fb500780c */ /* 0x000fe60003f24270 */
[----:B------:R-:W-:Y:S04]  /*75b0*/  IMAD R0, R0, c[0x0][0x208], RZ ;  /* 0x0000820000007a24 */ /* 0x000fe800078e02ff */
[----:B------:R-:W-:Y:S04]  /*75c0*/  IMAD R0, R200, c[0x0][0x20c], R0 ;  /* 0x00008300c8007a24 */ /* 0x000fe800078e0200 */
[----:B------:R-:W-:Y:S02]  /*75d0*/  IMAD.IADD R0, R3, 0x1, R0 ;  /* 0x0000000103007824 */ /* 0x000fe400078e0200 */
[----:B------:R-:W-:Y:S02]  /*75e0*/  @!P1 IMAD.MOV.U32 R4, RZ, RZ, c[0x0][0x208] ;  /* 0x00008200ff049624 */ /* 0x000fe400078e00ff */
[----:B------:R-:W-:Y:S04]  /*75f0*/  IMAD.WIDE.U32 R2, R2, 0x30, RZ ;  /* 0x0000003002027825 */ /* 0x000fe800078e00ff */
[----:B------:R-:W-:Y:S01]  /*7600*/  IMAD R0, R0, 0x30, RZ ;  /* 0x0000003000007824 */ /* 0x000fe200078e02ff */
[C---:B------:R-:W-:Y:S01]  /*7610*/  @!P1 LEA R6, P0, R4.reuse, R2, 0x5 ;  /* 0x0000000204069211 */ /* 0x040fe200078028ff */
[----:B------:R-:W-:Y:S03]  /*7620*/  @!P1 IMAD.MOV.U32 R5, RZ, RZ, c[0x0][0x20c] ;  /* 0x00008300ff059624 */ /* 0x000fe600078e00ff */
[----:B------:R-:W-:Y:S04]  /*7630*/  IADD3 R0, R3, R0, RZ ;  /* 0x0000000003007210 */ /* 0x000fe80007ffe0ff */
[----:B------:R-:W-:Y:S02]  /*7640*/  @!P1 LEA.HI.X R3, R4, R0, R5, 0x5, P0 ;  /* 0x0000000004039211 */ /* 0x000fe400000f2c05 */
[----:B------:R-:W-:Y:S05]  /*7650*/  IADD3 R2, P0, R228, R2, RZ ;  /* 0x00000002e4027210 */ /* 0x000fea0007f1e0ff */
[----:B------:R-:W-:Y:S01]  /*7660*/  IMAD.X R0, R0, 0x1, R232, P0 ;  /* 0x0000000100007824 */ /* 0x000fe200000e06e8 */
[C---:B------:R-:W-:Y:S04]  /*7670*/  LEA R4, P0, R2.reuse, c[0x0][0x1f8], 0x1 ;  /* 0x00007e0002047a11 */ /* 0x040fe800078008ff */
[----:B------:R-:W-:Y:S02]  /*7680*/  LEA.HI.X R5, R2, c[0x0][0x1fc], R0, 0x1, P0 ;  /* 0x00007f0002057a11 */ /* 0x000fe400000f0c00 */
[----:B------:R-:W-:Y:S03]  /*7690*/  @!P1 IADD3 R0, P0, R6, R228, RZ ;  /* 0x000000e406009210 */ /* 0x000fe60007f1e0ff */
[----:B------:R-:W-:Y:S01]  /*76a0*/  @!PT LDS RZ, [RZ] ;  /* 0x00000000fffff984 */ /* 0x000fe20000000800 */
[----:B------:R-:W-:Y:S01]  /*76b0*/  @!PT LDS RZ, [RZ] ;  /* 0x00000000fffff984 */ /* 0x000fe20000000800 */
[----:B------:R-:W-:Y:S01]  /*76c0*/  @!PT LDS RZ, [RZ] ;  /* 0x00000000fffff984 */ /* 0x000fe20000000800 */
[----:B------:R1:W-:Y:S01]  /*76d0*/  LDGSTS.E.BYPASS.LTC128B.128 [R199+0x1880], [R4.64], !P5 ;  /* 0x0188000004c77fae */ /* 0x0003e2000e901d46 */
[----:B------:R-:W-:Y:S02]  /*76e0*/  @!P1 IADD3.X R3, R3, R232, RZ, P0, !PT ;  /* 0x000000e803039210 */ /* 0x000fe400007fe4ff */
[C---:B------:R-:W-:Y:S01]  /*76f0*/  @!P1 LEA R2, P0, R0.reuse, c[0x0][0x1f8], 0x1 ;  /* 0x00007e0000029a11 */ /* 0x040fe200078008ff */
[----:B------:R1:W-:Y:S03]  /*7700*/  LDGSTS.E.BYPASS.LTC128B.128 [R199+0x2480], [R4.64+0x40], !P4 ;  /* 0x0248004004c77fae */ /* 0x0003e6000e101d46 */
[----:B------:R-:W-:Y:S01]  /*7710*/  @!P1 LEA.HI.X R3, R0, c[0x0][0x1fc], R3, 0x1, P0 ;  /* 0x00007f0000039a11 */ /* 0x000fe200000f0c03 */
[----:B------:R1:W-:Y:S04]  /*7720*/  LDGSTS.E.BYPASS.LTC128B.128 [R199+0x3080], [R4.64+0x80], !P3 ;  /* 0x0308008004c77fae */ /* 0x0003e8000d901d46 */
[----:B------:R1:W-:Y:S04]  /*7730*/  @!P1 LDGSTS.E.BYPASS.LTC128B.128 [R199+0x2080], [R2.64], !P5 ;  /* 0x0208000002c79fae */ /* 0x0003e8000e901d46 */
[----:B------:R1:W-:Y:S04]  /*7740*/  @!P1 LDGSTS.E.BYPASS.LTC128B.128 [R199+0x2c80], [R2.64+0x40], !P4 ;  /* 0x02c8004002c79fae */ /* 0x0003e8000e101d46 */
[----:B------:R1:W-:Y:S02]  /*7750*/  @!P1 LDGSTS.E.BYPASS.LTC128B.128 [R199+0x3880], [R2.64+0x80], !P3 ;  /* 0x0388008002c79fae */ /* 0x0003e4000d901d46 */
.L_x_525:
[----:B-1-34-:R-:W-:Y:S05]  /*7760*/  BSYNC B0 ;  /* 0x0000000000007941 */ /* 0x01afea0003800000 */
.L_x_524:
[-C--:B------:R-:W-:Y:S01]  /*7770*/  HMMA.16816.F32 R4, R48, R16.reuse, RZ ;  /* 0x000000103004723c */ /* 0x080fe200000018ff */
[----:B------:R-:W0:Y:S01]  /*7780*/  LDGDEPBAR ;  /* 0x00000000000079af */ /* 0x000e220000000000 */
[----:B------:R-:W-:Y:S01]  /*7790*/  BSSY B0, `(.L_x_526) ;  /* 0x00000e7000007945 */ /* 0x000fe20003800000 */
[----:B------:R-:W-:Y:S05]  /*77a0*/  ISETP.GT.AND P0, PT, R200, R180, PT ;  /* 0x000000b4c800720c */ /* 0x000fea0003f04270 */
[C---:B------:R-:W-:Y:S08]  /*77b0*/  HMMA.16816.F32 R8, R44.reuse, R16, RZ ;  /* 0x000000102c08723c */ /* 0x040ff000000018ff */
[-C--:B------:R-:W-:Y:S08]  /*77c0*/  HMMA.16816.F32 R12, R44, R18.reuse, RZ ;  /* 0x000000122c0c723c */ /* 0x080ff000000018ff */
        /* <DEDUP_REMOVED lines=8> */
[----:B------:R-:W-:Y:S01]  /*7850*/  HMMA.16816.F32 R48, R48, R110, RZ ;  /* 0x0000006e3030723c */ /* 0x000fe200000018ff */
[----:B------:R-:W-:Y:S07]  /*7860*/  LDSM.16.M88.4 R108, [R187+0x2000] ;  /* 0x00200000bb6c783b */ /* 0x000fee0000000200 */
[-C--:B------:R-:W-:Y:S08]  /*7870*/  HMMA.16816.F32 R4, R160, R164.reuse, R4 ;  /* 0x000000a4a004723c */ /* 0x080ff00000001804 */
[C---:B------:R-:W-:Y:S08]  /*7880*/  HMMA.16816.F32 R8, R168.reuse, R164, R8 ;  /* 0x000000a4a808723c */ /* 0x040ff00000001808 */
[-C--:B------:R-:W-:Y:S08]  /*7890*/  HMMA.16816.F32 R12, R168, R166.reuse, R12 ;  /* 0x000000a6a80c723c */ /* 0x080ff0000000180c */
[C---:B------:R-:W-:Y:S01]  /*78a0*/  HMMA.16816.F32 R16, R160.reuse, R166, R16 ;  /* 0x000000a6a010723c */ /* 0x040fe20000001810 */
[----:B------:R-:W1:Y:S07]  /*78b0*/  LDSM.16.M88.4 R164, [R184+0xc00] ;  /* 0x000c0000b8a4783b */ /* 0x000e6e0000000200 */
        /* <DEDUP_REMOVED lines=24> */
[----:B------:R-:W2:Y:S07]  /*7a40*/  LDSM.16.M88.4 R168, [R188+0x3000] ;  /* 0x00300000bca8783b */ /* 0x000eae0000000200 */
        /* <DEDUP_REMOVED lines=44> */
[----:B------:R-:W3:Y:S01]  /*7d10*/  MUFU.TANH R211, R3 ;  /* 0x0000000300d37308 */ /* 0x000ee20000002400 */
[----:B-1----:R-:W-:Y:S02]  /*7d20*/  FMUL.FTZ R0, R5, c[0x0][0x320] ;  /* 0x0000c80005007a20 */ /* 0x002fe40000410000 */
[----:B------:R-:W-:Y:S07]  /*7d30*/  FMUL.FTZ R2, R11, c[0x0][0x320] ;  /* 0x0000c8000b027a20 */ /* 0x000fee0000410000 */
[----:B------:R1:W4:Y:S10]  /*7d40*/  MUFU.TANH R175, R0 ;  /* 0x0000000000af7308 */ /* 0x0003340000002400 */
[----:B------:R-:W2:Y:S01]  /*7d50*/  MUFU.TANH R210, R2 ;  /* 0x0000000200d27308 */ /* 0x000ea20000002400 */
[----:B-1----:R-:W-:Y:S09]  /*7d60*/  FMUL.FTZ R0, R6, c[0x0][0x320] ;  /* 0x0000c80006007a20 */ /* 0x002ff20000410000 */
[----:B------:R1:W1:Y:S02]  /*7d70*/  MUFU.TANH R201, R0 ;  /* 0x0000000000c97308 */ /* 0x0002640000002400 */
[----:B-1----:R-:W-:Y:S02]  /*7d80*/  FMUL.FTZ R0, R7, c[0x0][0x320] ;  /* 0x0000c80007007a20 */ /* 0x002fe40000410000 */
[----:B------:R-:W1:Y:S06]  /*7d90*/  LDSM.16.M88.4 R4, [R191] ;  /* 0x00000000bf04783b */ /* 0x000e6c0000000200 */
[----:B------:R5:W1:Y:S02]  /*7da0*/  MUFU.TANH R183, R0 ;  /* 0x0000000000b77308 */ /* 0x000a640000002400 */
[----:B-----5:R-:W-:Y:S08]  /*7db0*/  FMUL.FTZ R0, R8, c[0x0][0x320] ;  /* 0x0000c80008007a20 */ /* 0x020ff00000410000 */
[----:B------:R5:W2:Y:S01]  /*7dc0*/  MUFU.TANH R209, R0 ;  /* 0x0000000000d17308 */ /* 0x000aa20000002400 */
[-C--:B-1----:R-:W-:Y:S08]  /*7dd0*/  HMMA.16816.F32 R20, R160, R4.reuse, R20 ;  /* 0x00000004a014723c */ /* 0x082ff00000001814 */
[C---:B------:R-:W-:Y:S04]  /*7de0*/  HMMA.16816.F32 R24, R168.reuse, R4, R24 ;  /* 0x00000004a818723c */ /* 0x040fe80000001818 */
[----:B-----5:R-:W-:Y:S02]  /*7df0*/  FMUL.FTZ R0, R9, c[0x0][0x320] ;  /* 0x0000c80009007a20 */ /* 0x020fe40000410000 */
[----:B------:R-:W1:Y:S02]  /*7e00*/  LDSM.16.M88.4 R8, [R190] ;  /* 0x00000000be08783b */ /* 0x000e640000000200 */
[----:B------:R-:W-:Y:S04]  /*7e10*/  DEPBAR.LE SB0, 0x0 ;  /* 0x000080000000791a */ /* 0x000fe80000000000 */
[----:B------:R5:W1:Y:S01]  /*7e20*/  MUFU.TANH R202, R0 ;  /* 0x0000000000ca7308 */ /* 0x000a620000002400 */
[-C--:B------:R-:W-:Y:S01]  /*7e30*/  HMMA.16816.F32 R28, R168, R6.reuse, R28 ;  /* 0x00000006a81c723c */ /* 0x080fe2000000181c */
[----:B------:R-:W-:Y:S07]  /*7e40*/  BAR.SYNC.DEFER_BLOCKING 0x0 ;  /* 0x0000000000007b1d */ /* 0x000fee0000010000 */
[C---:B------:R-:W-:Y:S04]  /*7e50*/  HMMA.16816.F32 R32, R160.reuse, R6, R32 ;  /* 0x00000006a020723c */ /* 0x040fe80000001820 */
[----:B------:R-:W-:Y:S02]  /*7e60*/  FMUL.FTZ R2, R27, c[0x0][0x320] ;  /* 0x0000c8001b027a20 */ /* 0x000fe40000410000 */
[----:B------:R-:W-:Y:S02]  /*7e70*/  FMUL.FTZ R3, R26, c[0x0][0x320] ;  /* 0x0000c8001a037a20 */ /* 0x000fe40000410000 */
[----:B------:R-:W2:Y:S01]  /*7e80*/  MUFU.TANH R177, R2 ;  /* 0x0000000200b17308 */ /* 0x000ea20000002400 */
[----:B-----5:R-:W-:Y:S09]  /*7e90*/  FMUL.FTZ R0, R12, c[0x0][0x320] ;  /* 0x0000c8000c007a20 */ /* 0x020ff20000410000 */
[----:B------:R-:W2:Y:S01]  /*7ea0*/  MUFU.TANH R178, R3 ;  /* 0x0000000300b27308 */ /* 0x000ea20000002400 */
[-C--:B-1----:R-:W-:Y:S09]  /*7eb0*/  HMMA.16816.F32 R36, R160, R8.reuse, R36 ;  /* 0x00000008a024723c */ /* 0x082ff20000001824 */
[----:B------:R1:W1:Y:S01]  /*7ec0*/  MUFU.TANH R182, R0 ;  /* 0x0000000000b67308 */ /* 0x0002620000002400 */
[C---:B------:R-:W-:Y:S08]  /*7ed0*/  HMMA.16816.F32 R40, R168.reuse, R8, R40 ;  /* 0x00000008a828723c */ /* 0x040ff00000001828 */
[-C--:B------:R-:W-:Y:S08]  /*7ee0*/  HMMA.16816.F32 R44, R168, R10.reuse, R44 ;  /* 0x0000000aa82c723c */ /* 0x080ff0000000182c */
[----:B------:R-:W-:Y:S04]  /*7ef0*/  HMMA.16816.F32 R48, R160, R10, R48 ;  /* 0x0000000aa030723c */ /* 0x000fe80000001830 */
[----:B-1----:R-:W-:Y:S04]  /*7f00*/  FMUL.FTZ R0, R13, c[0x0][0x320] ;  /* 0x0000c8000d007a20 */ /* 0x002fe80000410000 */
[----:B------:R1:W1:Y:S04]  /*7f10*/  MUFU.TANH R179, R0 ;  /* 0x0000000000b37308 */ /* 0x0002680000002400 */
[----:B-1----:R-:W-:Y:S06]  /*7f20*/  FMUL.FTZ R0, R14, c[0x0][0x320] ;  /* 0x0000c8000e007a20 */ /* 0x002fec0000410000 */
        /* <DEDUP_REMOVED lines=70> */
[----:B------:R1:W1:Y:S01]  /*8390*/  MUFU.TANH R14, R0 ;  /* 0x00000000000e7308 */ /* 0x0002620000002400 */
[----:B------:R-:W-:-:S05]  /*83a0*/  @!P0 BRA `(.L_x_527) ;  /* 0x0000025000008947 */ /* 0x000fca0003800000 */
[----:B--234-:R-:W-:Y:S02]  /*83b0*/  SHF.R.S32.HI R180, RZ, 0x1f, R181 ;  /* 0x0000001fffb47819 */ /* 0x01cfe400000114b5 */
[----:B-1----:R-:W-:Y:S02]  /*83c0*/  IADD3 R0, R200, -0x1, RZ ;  /* 0xffffffffc8007810 */ /* 0x002fe40007ffe0ff */
[----:B------:R-:W-:Y:S02]  /*83d0*/  LEA.HI R180, R180, R181, RZ, 0x2 ;  /* 0x000000b5b4b47211 */ /* 0x000fe400078f10ff */
[----:B------:R-:W-:Y:S02]  /*83e0*/  SHF.R.S32.HI R2, RZ, 0x1f, R0 ;  /* 0x0000001fff027819 */ /* 0x000fe40000011400 */
[----:B------:R-:W-:Y:S03]  /*83f0*/  SHF.R.S32.HI R180, RZ, 0x2, R180 ;  /* 0x00000002ffb47819 */ /* 0x000fe600000114b4 */
[----:B------:R-:W-:Y:S01]  /*8400*/  IMAD R5, R2, c[0x0][0x1e0], RZ ;  /* 0x0000780002057a24 */ /* 0x000fe200078e02ff */
[----:B------:R-:W-:Y:S01]  /*8410*/  IADD3 R4, -R180, 0x30, RZ ;  /* 0x00000030b4047810 */ /* 0x000fe20007ffe1ff */
[----:B------:R-:W-:Y:S03]  /*8420*/  IMAD.WIDE.U32 R2, R0, c[0x0][0x1e0], RZ ;  /* 0x0000780000027a25 */ /* 0x000fe600078e00ff */
[----:B------:R-:W-:Y:S01]  /*8430*/  ISETP.GE.AND P0, PT, R4, 0x21, PT ;  /* 0x000000210400780c */ /* 0x000fe20003f06270 */
[----:B------:R-:W-:Y:S04]  /*8440*/  IMAD R0, R0, c[0x0][0x1e4], R5 ;  /* 0x0000790000007a24 */ /* 0x000fe800078e0205 */
[----:B------:R-:W-:Y:S02]  /*8450*/  IMAD.IADD R0, R3, 0x1, R0 ;  /* 0x0000000103007824 */ /* 0x000fe400078e0200 */
[----:B------:R-:W-:Y:S04]  /*8460*/  IMAD.WIDE.U32 R2, R2, 0x30, RZ ;  /* 0x0000003002027825 */ /* 0x000fe800078e00ff */
[----:B------:R-:W-:Y:S02]  /*8470*/  IMAD R0, R0, 0x30, RZ ;  /* 0x0000003000007824 */ /* 0x000fe400078e02ff */
[----:B------:R-:W-:Y:S02]  /*8480*/  @P0 IMAD.MOV.U32 R6, RZ, RZ, c[0x0][0x1e0] ;  /* 0x00007800ff060624 */ /* 0x000fe400078e00ff */
[----:B------:R-:W-:Y:S02]  /*8490*/  @P0 IMAD.MOV.U32 R5, RZ, RZ, c[0x0][0x1e4] ;  /* 0x00007900ff050624 */ /* 0x000fe400078e00ff */
[----:B------:R-:W-:Y:S01]  /*84a0*/  IMAD.IADD R0, R3, 0x1, R0 ;  /* 0x0000000103007824 */ /* 0x000fe200078e0200 */
[C---:B------:R-:W-:Y:S04]  /*84b0*/  @P0 LEA R3, P1, R6.reuse, R2, 0x5 ;  /* 0x0000000206030211 */ /* 0x040fe800078228ff */
[----:B------:R-:W-:Y:S02]  /*84c0*/  @P0 LEA.HI.X R6, R6, R0, R5, 0x5, P1 ;  /* 0x0000000006060211 */ /* 0x000fe400008f2c05 */
[----:B------:R-:W-:Y:S11]  /*84d0*/  ISETP.GE.AND P1, PT, R4, 0x1, PT ;  /* 0x000000010400780c */ /* 0x000ff60003f26270 */
[----:B------:R-:W-:Y:S02]  /*84e0*/  @!UPT UIADD3 URZ, URZ, URZ, URZ ;  /* 0x0000003f3f3ff290 */ /* 0x000fe4000fffe03f */
[----:B------:R-:W-:Y:S05]  /*84f0*/  @P1 IADD3 R2, P2, R246, R2, RZ ;  /* 0x00000002f6021210 */ /* 0x000fea0007f5e0ff */
[----:B------:R-:W-:Y:S01]  /*8500*/  @P1 IMAD.X R0, R0, 0x1, R252, P2 ;  /* 0x0000000100001824 */ /* 0x000fe200010e06fc */
[C---:B------:R-:W-:Y:S04]  /*8510*/  @P1 LEA R4, P2, R2.reuse, c[0x0][0x1c8], 0x1 ;  /* 0x0000720002041a11 */ /* 0x040fe800078408ff */
[----:B------:R-:W-:Y:S02]  /*8520*/  @P1 LEA.HI.X R5, R2, c[0x0][0x1cc], R0, 0x1, P2 ;  /* 0x0000730002051a11 */ /* 0x000fe400010f0c00 */
[----:B------:R-:W-:Y:S03]  /*8530*/  @P0 IADD3 R0, P2, R3, R246, RZ ;  /* 0x000000f603000210 */ /* 0x000fe60007f5e0ff */
[----:B------:R-:W-:Y:S01]  /*8540*/  @!PT LDS RZ, [RZ] ;  /* 0x00000000fffff984 */ /* 0x000fe20000000800 */
[----:B------:R-:W-:Y:S01]  /*8550*/  @!PT LDS RZ, [RZ] ;  /* 0x00000000fffff984 */ /* 0x000fe20000000800 */
[----:B------:R-:W-:Y:S01]  /*8560*/  @!PT LDS RZ, [RZ] ;  /* 0x00000000fffff984 */ /* 0x000fe20000000800 */
[----:B------:R1:W-:Y:S02]  /*8570*/  @P1 LDGSTS.E.BYPASS.LTC128B.128 [R199+0x3c80], [R4.64], !P5 ;  /* 0x03c8000004c71fae */ /* 0x0003e4000e901d46 */
[----:B------:R-:W-:Y:S01]  /*8580*/  @P0 IMAD.X R3, R6, 0x1, R252, P2 ;  /* 0x0000000106030824 */ /* 0x000fe200010e06fc */
[C---:B------:R-:W-:Y:S01]  /*8590*/  @P0 LEA R2, P2, R0.reuse, c[0x0][0x1c8], 0x1 ;  /* 0x0000720000020a11 */ /* 0x040fe200078408ff */
[----:B------:R1:W-:Y:S03]  /*85a0*/  @P1 LDGSTS.E.BYPASS.LTC128B.128 [R199+0x4880], [R4.64+0x40], !P4 ;  /* 0x0488004004c71fae */ /* 0x0003e6000e101d46 */
[----:B------:R-:W-:Y:S01]  /*85b0*/  @P0 LEA.HI.X R3, R0, c[0x0][0x1cc], R3, 0x1, P2 ;  /* 0x0000730000030a11 */ /* 0x000fe200010f0c03 */
[----:B------:R1:W-:Y:S04]  /*85c0*/  @P1 LDGSTS.E.BYPASS.LTC128B.128 [R199+0x5480], [R4.64+0x80], !P3 ;  /* 0x0548008004c71fae */ /* 0x0003e8000d901d46 */
[----:B------:R1:W-:Y:S04]  /*85d0*/  @P0 LDGSTS.E.BYPASS.LTC128B.128 [R199+0x4480], [R2.64], !P5 ;  /* 0x0448000002c70fae */ /* 0x0003e8000e901d46 */
[----:B------:R1:W-:Y:S04]  /*85e0*/  @P0 LDGSTS.E.BYPASS.LTC128B.128 [R199+0x5080], [R2.64+0x40], !P4 ;  /* 0x0508004002c70fae */ /* 0x0003e8000e101d46 */
[----:B------:R1:W-:Y:S02]  /*85f0*/  @P0 LDGSTS.E.BYPASS.LTC128B.128 [R199+0x5c80], [R2.64+0x80], !P3 ;  /* 0x05c8008002c70fae */ /* 0x0003e4000d901d46 */
.L_x_527:
[----:B--234-:R-:W-:Y:S05]  /*8600*/  BSYNC B0 ;  /* 0x0000000000007941 */ /* 0x01cfea0003800000 */
.L_x_526:
[----:B-1----:R-:W2:Y:S01]  /*8610*/  LDL R2, [R1+0x18] ;  /* 0x0000180001027983 */ /* 0x002ea20000100800 */
[----:B------:R-:W-:Y:S01]  /*8620*/  IMAD.MOV.U32 R3, RZ, RZ, c[0x0][0x2c4] ;  /* 0x0000b100ff037624 */ /* 0x000fe200078e00ff */
[----:B------:R-:W-:Y:S01]  /*8630*/  ULDC UR4, c[0x0][0x324] ;  /* 0x0000c90000047ab9 */ /* 0x000fe20000000800 */
[----:B------:R-:W-:Y:S01]  /*8640*/  IMAD.MOV.U32 R33, RZ, RZ, c[0x0][0x32c] ;  /* 0x0000cb00ff217624 */ /* 0x000fe200078e00ff */
[----:B------:R-:W2:Y:S01]  /*8650*/  LDL R0, [R1+0x3c] ;  /* 0x00003c0001007983 */ /* 0x000ea20000100800 */
[----:B------:R-:W-:Y:S01]  /*8660*/  ULOP3.LUT UR4, URZ, UR4, URZ, 0x33, !UPT ;  /* 0x000000043f047292 */ /* 0x000fe2000f8e333f */
[----:B------:R-:W-:Y:S02]  /*8670*/  ISETP.NE.AND P0, PT, R3, 0x1, PT ;  /* 0x000000010300780c */ /* 0x000fe40003f05270 */
[----:B------:R-:W0:Y:S01]  /*8680*/  LDGDEPBAR ;  /* 0x00000000000079af */ /* 0x000e220000000000 */
[----:B--2---:R-:W-:Y:S10]  /*8690*/  IMAD.IADD R5, R0, 0x1, R2 ;  /* 0x0000000100057824 */ /* 0x004ff400078e0202 */
[----:B------:R-:W-:Y:S05]  /*86a0*/  @P0 IMAD.HI.U32 R0, R5, c[0x0][0x2c8], RZ ;  /* 0x0000b20005000a27 */ /* 0x000fea00078e00ff */
[----:B------:R-:W-:Y:S01]  /*86b0*/  @P0 SHF.R.U32.HI R5, RZ, c[0x0][0x2cc], R0 ;  /* 0x0000b300ff050a19 */ /* 0x000fe20000011600 */
[----:B------:R-:W-:Y:S01]  /*86c0*/  IMAD R0, R200, -0x30, RZ ;  /* 0xffffffd0c8007824 */ /* 0x000fe200078e02ff */
[----:B------:R-:W-:Y:S03]  /*86d0*/  ISETP.GE.AND P0, PT, R33, 0x1, PT ;  /* 0x000000012100780c */ /* 0x000fe60003f06270 */
[----:B------:R-:W1:Y:S01]  /*86e0*/  SHFL.IDX PT, R4, R5, RZ, 0x1c1f ;  /* 0x001c1fff05047589 */ /* 0x000e6200000e0000 */
[----:B------:R-:W-:Y:S04]  /*86f0*/  IADD3 R2, -R236, 0x1, R0 ;  /* 0x00000001ec027810 */ /* 0x000fe80007ffe100 */
[----:B------:R-:W-:Y:S04]  /*8700*/  IADD3 R2, -R226, R2, R227 ;  /* 0x00000002e2027210 */ /* 0x000fe80007ffe1e3 */
[C---:B------:R-:W-:Y:S02]  /*8710*/  IADD3 R6, R2.reuse, c[0x0][0x328], RZ ;  /* 0x0000ca0002067a10 */ /* 0x040fe40007ffe0ff */
[----:B------:R-:W-:Y:S03]  /*8720*/  IADD3 R7, R2, UR4, RZ ;  /* 0x0000000402077c10 */ /* 0x000fe6000fffe0ff */
[----:B-1----:R-:W-:Y:S02]  /*8730*/  IMAD.IADD R3, R6, 0x1, R4 ;  /* 0x0000000106037824 */ /* 0x002fe400078e0204 */
[----:B------:R-:W-:Y:S01]  /*8740*/  IMAD.IADD R2, R4, 0x1, R7 ;  /* 0x0000000104027824 */ /* 0x000fe200078e0207 */
[----:B------:R-:W-:-:S05]  /*8750*/  @!P0 BRA `(.L_x_528) ;  /* 0x0000018000008947 */ /* 0x000fca0003800000 */
[----:B------:R-:W-:Y:S01]  /*8760*/  IADD3 R4, -R226, R227, R4 ;  /* 0x000000e3e2047210 */ /* 0x000fe20007ffe104 */
[----:B------:R-:W-:Y:S03]  /*8770*/  BSSY B0, `(.L_x_529) ;  /* 0x0000011000007945 */ /* 0x000fe60003800000 */
        /* <DEDUP_REMOVED lines=11> */
.L_x_530:
[----:B------:R-:W-:Y:S04]  /*8830*/  MOV R8, c[0x0][0x32c] ;  /* 0x0000cb0000087a02 */ /* 0x000fe80000000f00 */
[----:B------:R-:W-:Y:S11]  /*8840*/  ISETP.NE.AND P0, PT, R8, 0x1, PT ;  /* 0x000000010800780c */ /* 0x000ff60003f05270 */
[----:B------:R-:W-:Y:S02]  /*8850*/  @!UPT UIADD3 URZ, URZ, URZ, URZ ;  /* 0x0000003f3f3ff290 */ /* 0x000fe4000fffe03f */
[----:B------:R-:W-:Y:S05]  /*8860*/  @P0 IMAD.HI.U32 R8, R4, c[0x0][0x330], RZ ;  /* 0x0000cc0004080a27 */ /* 0x000fea00078e00ff */
[----:B------:R-:W-:Y:S02]  /*8870*/  @P0 SHF.R.U32.HI R4, RZ, c[0x0][0x334], R8 ;  /* 0x0000cd00ff040a19 */ /* 0x000fe40000011608 */
.L_x_531:
[----:B------:R-:W-:Y:S05]  /*8880*/  BSYNC B0 ;  /* 0x0000000000007941 */ /* 0x000fea0003800000 */
.L_x_529:
[----:B------:R-:W-:Y:S04]  /*8890*/  IMAD.IADD R8, R0, 0x1, -R236 ;  /* 0x0000000100087824 */ /* 0x000fe800078e0aec */
[----:B------:R-:W-:Y:S05]  /*88a0*/  IMAD R4, R4, c[0x0][0x32c], R8 ;  /* 0x0000cb0004047a24 */ /* 0x000fea00078e0208 */
[----:B------:R-:W-:Y:S02]  /*88b0*/  IADD3 R8, R4, c[0x0][0x32c], RZ ;  /* 0x0000cb0004087a10 */ /* 0x000fe40007ffe0ff */
[----:B------:R-:W-:Y:S02]  /*88c0*/  IMNMX R2, R2, R4, !PT ;  /* 0x0000000402027217 */ /* 0x000fe40007800200 */
[----:B------:R-:W-:Y:S02]  /*88d0*/  IMNMX R3, R3, R8, PT ;  /* 0x0000000803037217 */ /* 0x000fe40003800200 */
.L_x_528:
[C---:B------:R-:W-:Y:S01]  /*88e0*/  ISETP.GE.AND P0, PT, R0.reuse, 0x1, PT ;  /* 0x000000010000780c */ /* 0x040fe20003f06270 */
[----:B------:R-:W1:Y:S01]  /*88f0*/  SHFL.IDX PT, R4, R5, 0x1, 0x1c1f ;  /* 0x003c1f0005047f89 */ /* 0x000e6200000e0000 */
[----:B------:R-:W-:Y:S02]  /*8900*/  ISETP.GE.AND P1, PT, R0, 0x2, PT ;  /* 0x000000020000780c */ /* 0x000fe40003f26270 */
[----:B------:R-:W-:Y:S02]  /*8910*/  LOP3.LUT R198, R198, 0xffffffef, RZ, 0xc0, !PT ;  /* 0xffffffefc6c67812 */ /* 0x000fe400078ec0ff */
[C---:B------:R-:W-:Y:S02]  /*8920*/  ISETP.GE.AND P6, PT, R0.reuse, 0x12, PT ;  /* 0x000000120000780c */ /* 0x040fe40003fc6270 */
[C---:B------:R-:W-:Y:S02]  /*8930*/  ISETP.GE.AND P5, PT, R0.reuse, 0x19, PT ;  /* 0x000000190000780c */ /* 0x040fe40003fa6270 */
[C---:B------:R-:W-:Y:S02]  /*8940*/  ISETP.GE.AND P4, PT, R0.reuse, 0x1a, PT ;  /* 0x0000001a0000780c */ /* 0x040fe40003f86270 */
[----:B------:R-:W-:Y:S02]  /*8950*/  ISETP.GE.AND P3, PT, R0, 0x21, PT ;  /* 0x000000210000780c */ /* 0x000fe40003f66270 */
[----:B------:R-:W-:Y:S02]  /*8960*/  @P0 LOP3.LUT R198, R198, 0x10, RZ, 0xfc, !PT ;  /* 0x00000010c6c60812 */ /* 0x000fe400078efcff */
[----:B------:R-:W-:Y:S02]  /*8970*/  ISETP.GT.AND P0, PT, R2, RZ, !P0 ;  /* 0x000000ff0200720c */ /* 0x000fe40004704270 */
[----:B------:R-:W-:Y:S02]  /*8980*/  LOP3.LUT R198, R198, 0xfffffff7, RZ, 0xc0, !PT ;  /* 0xfffffff7c6c67812 */ /* 0x000fe400078ec0ff */
[C---:B------:R-:W-:Y:S02]  /*8990*/  ISETP.LT.OR P0, PT, R3.reuse, 0x1, P0 ;  /* 0x000000010300780c */ /* 0x040fe40000701670 */
[----:B------:R-:W-:Y:S02]  /*89a0*/  @P1 LOP3.LUT R198, R198, 0x8, RZ, 0xfc, !PT ;  /* 0x00000008c6c61812 */ /* 0x000fe400078efcff */
[----:B------:R-:W-:Y:S02]  /*89b0*/  FSEL R9, R176, -INF , !P0 ;  /* 0xff800000b0097808 */ /* 0x000fe40004000000 */
[----:B------:R-:W-:Y:S02]  /*89c0*/  ISETP.GT.AND P0, PT, R2, 0x1, !P1 ;  /* 0x000000010200780c */ /* 0x000fe40004f04270 */
[----:B------:R-:W-:Y:S02]  /*89d0*/  ISETP.GE.AND P1, PT, R0, 0x9, PT ;  /* 0x000000090000780c */ /* 0x000fe40003f26270 */
[----:B------:R-:W-:Y:S02]  /*89e0*/  ISETP.LT.OR P0, PT, R3, 0x2, P0 ;  /* 0x000000020300780c */ /* 0x000fe40000701670 */
[----:B------:R-:W-:Y:S02]  /*89f0*/  LOP3.LUT R198, R198, 0xfffffffb, RZ, 0xc0, !PT ;  /* 0xfffffffbc6c67812 */ /* 0x000fe400078ec0ff */
[----:B------:R-:W-:Y:S02]  /*8a00*/  FSEL R11, R175, -INF , !P0 ;  /* 0xff800000af0b7808 */ /* 0x000fe40004000000 */
[----:B------:R-:W-:Y:S02]  /*8a10*/  ISETP.GT.AND P0, PT, R2, 0x8, !P1 ;  /* 0x000000080200780c */ /* 0x000fe40004f04270 */
[----:B------:R-:W-:Y:S02]  /*8a20*/  ISETP.GE.AND P2, PT, R0, 0x22, PT ;  /* 0x000000220000780c */ /* 0x000fe40003f46270 */
[C---:B------:R-:W-:Y:S02]  /*8a30*/  ISETP.LT.OR P0, PT, R3.reuse, 0x9, P0 ;  /* 0x000000090300780c */ /* 0x040fe40000701670 */
[----:B------:R-:W-:Y:S02]  /*8a40*/  @P1 LOP3.LUT R198, R198, 0x4, RZ, 0xfc, !PT ;  /* 0x00000004c6c61812 */ /* 0x000fe400078efcff */
[----:B------:R-:W-:Y:S02]  /*8a50*/  ISETP.GE.AND P1, PT, R0, 0xa, PT ;  /* 0x0000000a0000780c */ /* 0x000fe40003f26270 */
[----:B------:R-:W-:Y:S02]  /*8a60*/  FSEL R12, R12, -INF , !P0 ;  /* 0xff8000000c0c7808 */ /* 0x000fe40004000000 */
[----:B------:R-:W-:Y:S02]  /*8a70*/  LOP3.LUT R198, R198, 0xfffffffd, RZ, 0xc0, !PT ;  /* 0xfffffffdc6c67812 */ /* 0x000fe400078ec0ff */
[----:B------:R-:W-:Y:S04]  /*8a80*/  ISETP.GT.AND P0, PT, R2, 0x9, !P1 ;  /* 0x000000090200780c */ /* 0x000fe80004f04270 */
[----:B------:R-:W-:Y:S03]  /*8a90*/  ISETP.LT.OR P0, PT, R3, 0xa, P0 ;  /* 0x0000000a0300780c */ /* 0x000fe60000701670 */
[----:B------:R-:W-:Y:S02]  /*8aa0*/  @P1 LOP3.LUT R198, R198, 0x2, RZ, 0xfc, !PT ;  /* 0x00000002c6c61812 */ /* 0x000fe400078efcff */
[----:B------:R-:W-:Y:S02]  /*8ab0*/  ISETP.GE.AND P1, PT, R0, 0x11, PT ;  /* 0x000000110000780c */ /* 0x000fe40003f26270 */
[----:B------:R-:W-:Y:S02]  /*8ac0*/  FSEL R18, R111, -INF , !P0 ;  /* 0xff8000006f127808 */ /* 0x000fe40004000000 */
[----:B------:R-:W-:Y:S02]  /*8ad0*/  ISETP.GT.AND P0, PT, R2, 0x10, !P1 ;  /* 0x000000100200780c */ /* 0x000fe40004f04270 */
[----:B------:R-:W-:Y:S02]  /*8ae0*/  LOP3.LUT R198, R198, 0xfffffffe, RZ, 0xc0, !PT ;  /* 0xfffffffec6c67812 */ /* 0x000fe400078ec0ff */
[C---:B------:R-:W-:Y:S04]  /*8af0*/  ISETP.LT.OR P0, PT, R3.reuse, 0x11, P0 ;  /* 0x000000110300780c */ /* 0x040fe80000701670 */
[----:B------:R-:W-:Y:S02]  /*8b00*/  FSEL R167, R106, -INF , !P0 ;  /* 0xff8000006aa77808 */ /* 0x000fe40004000000 */
[----:B------:R-:W-:Y:S02]  /*8b10*/  ISETP.GT.AND P0, PT, R2, 0x11, !P6 ;  /* 0x000000110200780c */ /* 0x000fe40007704270 */
[----:B------:R-:W-:Y:S02]  /*8b20*/  @P1 LOP3.LUT R198, R198, 0x1, RZ, 0xfc, !PT ;  /* 0x00000001c6c61812 */ /* 0x000fe400078efcff */
[C---:B------:R-:W-:Y:S02]  /*8b30*/  ISETP.LT.OR P0, PT, R3.reuse, 0x12, P0 ;  /* 0x000000120300780c */ /* 0x040fe40000701670 */
[----:B------:R-:W-:Y:S02]  /*8b40*/  ISETP.GE.AND P1, PT, R0, 0x29, PT ;  /* 0x000000290000780c */ /* 0x000fe40003f26270 */
[----:B------:R-:W-:Y:S02]  /*8b50*/  FSEL R166, R102, -INF , !P0 ;  /* 0xff80000066a67808 */ /* 0x000fe40004000000 */
[----:B------:R-:W-:Y:S02]  /*8b60*/  ISETP.GT.AND P0, PT, R2, 0x18, !P5 ;  /* 0x000000180200780c */ /* 0x000fe40006f04270 */
[----:B------:R-:W-:Y:S02]  /*8b70*/  LOP3.LUT R198, R198, 0xffffffdf, RZ, 0xc0, !PT ;  /* 0xffffffdfc6c67812 */ /* 0x000fe400078ec0ff */
[----:B------:R-:W-:Y:S04]  /*8b80*/  ISETP.LT.OR P0, PT, R3, 0x19, P0 ;  /* 0x000000190300780c */ /* 0x000fe80000701670 */
[----:B------:R-:W-:Y:S02]  /*8b90*/  FSEL R180, R21, -INF , !P0 ;  /* 0xff80000015b47808 */ /* 0x000fe40004000000 */
[C---:B------:R-:W-:Y:S04]  /*8ba0*/  ISETP.GT.AND P0, PT, R2.reuse, 0x19, !P4 ;  /* 0x000000190200780c */ /* 0x040fe80006704270 */
[----:B------:R-:W-:Y:S04]  /*8bb0*/  ISETP.LT.OR P0, PT, R3, 0x1a, P0 ;  /* 0x0000001a0300780c */ /* 0x000fe80000701670 */
[----:B------:R-:W-:Y:S02]  /*8bc0*/  FSEL R181, R19, -INF , !P0 ;  /* 0xff80000013b57808 */ /* 0x000fe40004000000 */
[C---:B------:R-:W-:Y:S04]  /*8bd0*/  ISETP.GT.AND P0, PT, R2.reuse, 0x20, !P3 ;  /* 0x000000200200780c */ /* 0x040fe80005f04270 */
[----:B------:R-:W-:Y:S04]  /*8be0*/  ISETP.LT.OR P0, PT, R3, 0x21, P0 ;  /* 0x000000210300780c */ /* 0x000fe80000701670 */
[----:B------:R-:W-:Y:S02]  /*8bf0*/  FSEL R205, R17, -INF , !P0 ;  /* 0xff80000011cd7808 */ /* 0x000fe40004000000 */
[----:B------:R-:W-:Y:S04]  /*8c00*/  ISETP.GT.AND P0, PT, R2, 0x21, !P2 ;  /* 0x000000210200780c */ /* 0x000fe80005704270 */
[C---:B------:R-:W-:Y:S04]  /*8c10*/  ISETP.LT.OR P0, PT, R3.reuse, 0x22, P0 ;  /* 0x000000220300780c */ /* 0x040fe80000701670 */
[----:B------:R-:W-:Y:S02]  /*8c20*/  FSEL R208, R16, -INF , !P0 ;  /* 0xff80000010d07808 */ /* 0x000fe40004000000 */
[----:B------:R-:W-:Y:S04]  /*8c30*/  ISETP.GT.AND P0, PT, R2, 0x28, !P1 ;  /* 0x000000280200780c */ /* 0x000fe80004f04270 */
[----:B------:R-:W-:Y:S04]  /*8c40*/  ISETP.LT.OR P0, PT, R3, 0x29, P0 ;  /* 0x000000290300780c */ /* 0x000fe80000701670 */
[----:B------:R-:W-:Y:S02]  /*8c50*/  FSEL R207, R13, -INF , !P0 ;  /* 0xff8000000dcf7808 */ /* 0x000fe40004000000 */
[----:B------:R-:W-:Y:S11]  /*8c60*/  ISETP.GE.AND P0, PT, R0, 0x2a, PT ;  /* 0x0000002a0000780c */ /* 0x000ff60003f06270 */
[----:B------:R-:W-:Y:S02]  /*8c70*/  @!UPT UIADD3 URZ, URZ, URZ, URZ ;  /* 0x0000003f3f3ff290 */ /* 0x000fe4000fffe03f */
[----:B------:R-:W-:Y:S02]  /*8c80*/  @P0 LOP3.LUT R198, R198, 0x20, RZ, 0xfc, !PT ;  /* 0x00000020c6c60812 */ /* 0x000fe400078efcff */
[----:B------:R-:W-:Y:S01]  /*8c90*/  ISETP.GT.AND P0, PT, R2, 0x29, !P0 ;  /* 0x000000290200780c */ /* 0x000fe20004704270 */
[--C-:B-1----:R-:W-:Y:S03]  /*8ca0*/  IMAD.IADD R2, R7, 0x1, R4.reuse ;  /* 0x0000000107027824 */ /* 0x102fe600078e0204 */
[----:B------:R-:W-:Y:S01]  /*8cb0*/  ISETP.LT.OR P0, PT, R3, 0x2a, P0 ;  /* 0x0000002a0300780c */ /* 0x000fe20000701670 */
[----:B------:R-:W-:Y:S03]  /*8cc0*/  IMAD.IADD R3, R6, 0x1, R4 ;  /* 0x0000000106037824 */ /* 0x000fe600078e0204 */
[----:B------:R-:W-:Y:S02]  /*8cd0*/  FSEL R206, R10, -INF , !P0 ;  /* 0xff8000000ace7808 */ /* 0x000fe40004000000 */
[----:B------:R-:W-:Y:S11]  /*8ce0*/  ISETP.GE.AND P0, PT, R33, 0x1, PT ;  /* 0x000000012100780c */ /* 0x000ff60003f06270 */
[----:B------:R-:W-:Y:S02]  /*8cf0*/  @!UPT UIADD3 URZ, URZ, URZ, URZ ;  /* 0x0000003f3f3ff290 */ /* 0x000fe4000fffe03f */
        /* <DEDUP_REMOVED lines=14> */
.L_x_534:
[----:B------:R-:W-:Y:S04]  /*8de0*/  MOV R8, c[0x0][0x32c] ;  /* 0x0000cb0000087a02 */ /* 0x000fe80000000f00 */
[----:B------:R-:W-:Y:S11]  /*8df0*/  ISETP.NE.AND P0, PT, R8, 0x1, PT ;  /* 0x000000010800780c */ /* 0x000ff60003f05270 */
[----:B------:R-:W-:Y:S02]  /*8e00*/  @!UPT UIADD3 URZ, URZ, URZ, URZ ;  /* 0x0000003f3f3ff290 */ /* 0x000fe4000fffe03f */
[----:B------:R-:W-:Y:S05]  /*8e10*/  @P0 IMAD.HI.U32 R8, R4, c[0x0][0x330], RZ ;  /* 0x0000cc0004080a27 */ /* 0x000fea00078e00ff */
[----:B------:R-:W-:Y:S02]  /*8e20*/  @P0 SHF.R.U32.HI R4, RZ, c[0x0][0x334], R8 ;  /* 0x0000cd00ff040a19 */ /* 0x000fe40000011608 */
.L_x_535:
[----:B------:R-:W-:Y:S05]  /*8e30*/  BSYNC B0 ;  /* 0x0000000000007941 */ /* 0x000fea0003800000 */
.L_x_533:
[----:B------:R-:W-:Y:S04]  /*8e40*/  IMAD.IADD R8, R0, 0x1, -R236 ;  /* 0x0000000100087824 */ /* 0x000fe800078e0aec */
[----:B------:R-:W-:Y:S05]  /*8e50*/  IMAD R4, R4, c[0x0][0x32c], R8 ;  /* 0x0000cb0004047a24 */ /* 0x000fea00078e0208 */
[----:B------:R-:W-:Y:S02]  /*8e60*/  IADD3 R8, R4, c[0x0][0x32c], RZ ;  /* 0x0000cb0004087a10 */ /* 0x000fe40007ffe0ff */
[----:B------:R-:W-:Y:S02]  /*8e70*/  IMNMX R2, R2, R4, !PT ;  /* 0x0000000402027217 */ /* 0x000fe40007800200 */
[----:B------:R-:W-:Y:S02]  /*8e80*/  IMNMX R3, R3, R8, PT ;  /* 0x0000000803037217 */ /* 0x000fe40003800200 */
.L_x_532:
[----:B------:R-:W-:Y:S01]  /*8e90*/  LOP3.LUT P0, RZ, R198, 0x8, RZ, 0xc0, !PT ;  /* 0x00000008c6ff7812 */ /* 0x000fe2000780c0ff */
[----:B------:R-:W1:Y:S03]  /*8ea0*/  SHFL.IDX PT, R4, R5, 0x2, 0x1c1f ;  /* 0x005c1f0005047f89 */ /* 0x000e6600000e0000 */
[----:B------:R-:W-:Y:S04]  /*8eb0*/  ISETP.GT.AND P0, PT, R2, 0x1, !P0 ;  /* 0x000000010200780c */ /* 0x000fe80004704270 */
[----:B------:R-:W-:Y:S04]  /*8ec0*/  ISETP.LT.OR P0, PT, R3, 0x2, P0 ;  /* 0x000000020300780c */ /* 0x000fe80000701670 */
[----:B------:R-:W-:Y:S02]  /*8ed0*/  FSEL R13, R183, -INF , !P0 ;  /* 0xff800000b70d7808 */ /* 0x000fe40004000000 */
[----:B------:R-:W-:Y:S04]  /*8ee0*/  LOP3.LUT P0, RZ, R198, 0x4, RZ, 0xc0, !PT ;  /* 0x00000004c6ff7812 */ /* 0x000fe8000780c0ff */
[----:B------:R-:W-:Y:S04]  /*8ef0*/  ISETP.GT.AND P0, PT, R2, 0x8, !P0 ;  /* 0x000000080200780c */ /* 0x000fe80004704270 */
[----:B------:R-:W-:Y:S04]  /*8f00*/  ISETP.LT.OR P0, PT, R3, 0x9, P0 ;  /* 0x000000090300780c */ /* 0x000fe80000701670 */
[----:B------:R-:W-:Y:S02]  /*8f10*/  FSEL R17, R165, -INF , !P0 ;  /* 0xff800000a5117808 */ /* 0x000fe40004000000 */
[----:B------:R-:W-:Y:S04]  /*8f20*/  LOP3.LUT P0, RZ, R198, 0x2, RZ, 0xc0, !PT ;  /* 0x00000002c6ff7812 */ /* 0x000fe8000780c0ff */
[----:B------:R-:W-:Y:S04]  /*8f30*/  ISETP.GT.AND P0, PT, R2, 0x9, !P0 ;  /* 0x000000090200780c */ /* 0x000fe80004704270 */
[C---:B------:R-:W-:Y:S04]  /*8f40*/  ISETP.LT.OR P0, PT, R3.reuse, 0xa, P0 ;  /* 0x0000000a0300780c */ /* 0x040fe80000701670 */
[----:B------:R-:W-:Y:S02]  /*8f50*/  FSEL R21, R164, -INF , !P0 ;  /* 0xff800000a4157808 */ /* 0x000fe40004000000 */
[----:B------:R-:W-:Y:S04]  /*8f60*/  LOP3.LUT P0, RZ, R198, 0x1, RZ, 0xc0, !PT ;  /* 0x00000001c6ff7812 */ /* 0x000fe8000780c0ff */
[C---:B------:R-:W-:Y:S04]  /*8f70*/  ISETP.GT.AND P0, PT, R2.reuse, 0x10, !P0 ;  /* 0x000000100200780c */ /* 0x040fe80004704270 */
[----:B------:R-:W-:Y:S04]  /*8f80*/  ISETP.LT.OR P0, PT, R3, 0x11, P0 ;  /* 0x000000110300780c */ /* 0x000fe80000701670 */
[----:B------:R-:W-:Y:S02]  /*8f90*/  FSEL R164, R109, -INF , !P0 ;  /* 0xff8000006da47808 */ /* 0x000fe40004000000 */
[----:B------:R-:W-:Y:S04]  /*8fa0*/  ISETP.GT.AND P0, PT, R2, 0x11, !P6 ;  /* 0x000000110200780c */ /* 0x000fe80007704270 */
[C---:B------:R-:W-:Y:S04]  /*8fb0*/  ISETP.LT.OR P0, PT, R3.reuse, 0x12, P0 ;  /* 0x000000120300780c */ /* 0x040fe80000701670 */
        /* <DEDUP_REMOVED lines=14> */
[----:B------:R-:W-:Y:S04]  /*90a0*/  ISETP.LT.OR P0, PT, R3, 0x29, P0 ;  /* 0x000000290300780c */ /* 0x000fe80000701670 */
[----:B------:R-:W-:Y:S02]  /*90b0*/  FSEL R218, R15, -INF , !P0 ;  /* 0xff8000000fda7808 */ /* 0x000fe40004000000 */
[----:B------:R-:W-:Y:S04]  /*90c0*/  LOP3.LUT P0, RZ, R198, 0x10, RZ, 0xc0, !PT ;  /* 0x00000010c6ff7812 */ /* 0x000fe8000780c0ff */
[----:B------:R-:W-:Y:S04]  /*90d0*/  ISETP.GT.AND P0, PT, R2, RZ, !P0 ;  /* 0x000000ff0200720c */ /* 0x000fe80004704270 */
[----:B------:R-:W-:Y:S04]  /*90e0*/  ISETP.LT.OR P0, PT, R3, 0x1, P0 ;  /* 0x000000010300780c */ /* 0x000fe80000701670 */
[----:B------:R-:W-:Y:S02]  /*90f0*/  FSEL R10, R201, -INF , !P0 ;  /* 0xff800000c90a7808 */ /* 0x000fe40004000000 */
[----:B------:R-:W-:Y:S04]  /*9100*/  LOP3.LUT P0, RZ, R198, 0x20, RZ, 0xc0, !PT ;  /* 0x00000020c6ff7812 */ /* 0x000fe8000780c0ff */
        /* <DEDUP_REMOVED lines=21> */
.L_x_538:
[----:B------:R-:W-:Y:S04]  /*9260*/  MOV R8, c[0x0][0x32c] ;  /* 0x0000cb0000087a02 */ /* 0x000fe80000000f00 */
[----:B------:R-:W-:Y:S11]  /*9270*/  ISETP.NE.AND P0, PT, R8, 0x1, PT ;  /* 0x000000010800780c */ /* 0x000ff60003f05270 */
[----:B------:R-:W-:Y:S02]  /*9280*/  @!UPT UIADD3 URZ, URZ, URZ, URZ ;  /* 0x0000003f3f3ff290 */ /* 0x000fe4000fffe03f */
[----:B------:R-:W-:Y:S05]  /*9290*/  @P0 IMAD.HI.U32 R8, R4, c[0x0][0x330], RZ ;  /* 0x0000cc0004080a27 */ /* 0x000fea00078e00ff */
[----:B------:R-:W-:Y:S02]  /*92a0*/  @P0 SHF.R.U32.HI R4, RZ, c[0x0][0x334], R8 ;  /* 0x0000cd00ff040a19 */ /* 0x000fe40000011608 */
.L_x_539:
[----:B------:R-:W-:Y:S05]  /*92b0*/  BSYNC B0 ;  /* 0x0000000000007941 */ /* 0x000fea0003800000 */
.L_x_537:
[----:B------:R-:W-:Y:S04]  /*92c0*/  IMAD.IADD R8, R0, 0x1, -R236 ;  /* 0x0000000100087824 */ /* 0x000fe800078e0aec */
[----:B------:R-:W-:Y:S05]  /*92d0*/  IMAD R4, R4, c[0x0][0x32c], R8 ;  /* 0x0000cb0004047a24 */ /* 0x000fea00078e0208 */
[----:B------:R-:W-:Y:S02]  /*92e0*/  IADD3 R8, R4, c[0x0][0x32c], RZ ;  /* 0x0000cb0004087a10 */ /* 0x000fe40007ffe0ff */
[----:B------:R-:W-:Y:S02]  /*92f0*/  IMNMX R2, R2, R4, !PT ;  /* 0x0000000402027217 */ /* 0x000fe40007800200 */
[----:B------:R-:W-:Y:S02]  /*9300*/  IMNMX R3, R3, R8, PT ;  /* 0x0000000803037217 */ /* 0x000fe40003800200 */
.L_x_536:
[----:B------:R-:W-:Y:S01]  /*9310*/  LOP3.LUT P0, RZ, R198, 0x8, RZ, 0xc0, !PT ;  /* 0x00000008c6ff7812 */ /* 0x000fe2000780c0ff */
[----:B------:R-:W1:Y:S03]  /*9320*/  SHFL.IDX PT, R4, R5, 0x3, 0x1c1f ;  /* 0x007c1f0005047f89 */ /* 0x000e6600000e0000 */
[----:B------:R-:W-:Y:S04]  /*9330*/  ISETP.GT.AND P0, PT, R2, 0x1, !P0 ;  /* 0x000000010200780c */ /* 0x000fe80004704270 */
[C---:B------:R-:W-:Y:S04]  /*9340*/  ISETP.LT.OR P0, PT, R3.reuse, 0x2, P0 ;  /* 0x000000020300780c */ /* 0x040fe80000701670 */
[----:B------:R-:W-:Y:S02]  /*9350*/  FSEL R15, R202, -INF , !P0 ;  /* 0xff800000ca0f7808 */ /* 0x000fe40004000000 */
[----:B------:R-:W-:Y:S04]  /*9360*/  LOP3.LUT P0, RZ, R198, 0x4, RZ, 0xc0, !PT ;  /* 0x00000004c6ff7812 */ /* 0x000fe8000780c0ff */
[----:B------:R-:W-:Y:S04]  /*9370*/  ISETP.GT.AND P0, PT, R2, 0x8, !P0 ;  /* 0x000000080200780c */ /* 0x000fe80004704270 */
[C---:B------:R-:W-:Y:S04]  /*9380*/  ISETP.LT.OR P0, PT, R3.reuse, 0x9, P0 ;  /* 0x000000090300780c */ /* 0x040fe80000701670 */
        /* <DEDUP_REMOVED lines=9> */
[C---:B------:R-:W-:Y:S04]  /*9420*/  ISETP.GT.AND P0, PT, R2.reuse, 0x11, !P6 ;  /* 0x000000110200780c */ /* 0x040fe80007704270 */
        /* <DEDUP_REMOVED lines=43> */
.L_x_542:
[----:B------:R-:W-:Y:S04]  /*96e0*/  MOV R5, c[0x0][0x32c] ;  /* 0x0000cb0000057a02 */ /* 0x000fe80000000f00 */
[----:B------:R-:W-:Y:S11]  /*96f0*/  ISETP.NE.AND P0, PT, R5, 0x1, PT ;  /* 0x000000010500780c */ /* 0x000ff60003f05270 */
[----:B------:R-:W-:Y:S02]  /*9700*/  @!UPT UIADD3 URZ, URZ, URZ, URZ ;  /* 0x0000003f3f3ff290 */ /* 0x000fe4000fffe03f */
[----:B------:R-:W-:Y:S05]  /*9710*/  @P0 IMAD.HI.U32 R5, R4, c[0x0][0x330], RZ ;  /* 0x0000cc0004050a27 */ /* 0x000fea00078e00ff */
[----:B------:R-:W-:Y:S02]  /*9720*/  @P0 SHF.R.U32.HI R4, RZ, c[0x0][0x334], R5 ;  /* 0x0000cd00ff040a19 */ /* 0x000fe40000011605 */
.L_x_543:
[----:B------:R-:W-:Y:S05]  /*9730*/  BSYNC B0 ;  /* 0x0000000000007941 */ /* 0x000fea0003800000 */
.L_x_541:
[----:B------:R-:W-:Y:S04]  /*9740*/  IMAD.IADD R0, R0, 0x1, -R236 ;  /* 0x0000000100007824 */ /* 0x000fe800078e0aec */
[----:B------:R-:W-:Y:S05]  /*9750*/  IMAD R0, R4, c[0x0][0x32c], R0 ;  /* 0x0000cb0004007a24 */ /* 0x000fea00078e0200 */
[----:B------:R-:W-:Y:S02]  /*9760*/  IADD3 R4, R0, c[0x0][0x32c], RZ ;  /* 0x0000cb0000047a10 */ /* 0x000fe40007ffe0ff */
[----:B------:R-:W-:Y:S02]  /*9770*/  IMNMX R2, R2, R0, !PT ;  /* 0x0000000002027217 */ /* 0x000fe40007800200 */
[----:B------:R-:W-:Y:S02]  /*9780*/  IMNMX R3, R3, R4, PT ;  /* 0x0000000403037217 */ /* 0x000fe40003800200 */
.L_x_540:
[----:B------:R-:W-:Y:S01]  /*9790*/  LOP3.LUT P0, RZ, R198, 0x10, RZ, 0xc0, !PT ;  /* 0x00000010c6ff7812 */ /* 0x000fe2000780c0ff */
[----:B------:R-:W-:Y:S01]  /*97a0*/  LDSM.16.MT88.4 R36, [R186] ;  /* 0x00000000ba24783b */ /* 0x000fe20000004200 */
[----:B------:R-:W-:Y:S02]  /*97b0*/  FMNMX.FTZ R0, R9, R100, !PT ;  /* 0x0000006409007209 */ /* 0x000fe40007810000 */
[----:B------:R-:W-:Y:S02]  /*97c0*/  ISETP.GT.AND P0, PT, R2, RZ, !P0 ;  /* 0x000000ff0200720c */ /* 0x000fe40004704270 */
[----:B------:R-:W-:Y:S02]  /*97d0*/  FMNMX.FTZ R0, R11, R0, !PT ;  /* 0x000000000b007209 */ /* 0x000fe40007810000 */
[----:B------:R-:W-:Y:S02]  /*97e0*/  ISETP.LT.OR P0, PT, R3, 0x1, P0 ;  /* 0x000000010300780c */ /* 0x000fe40000701670 */
[----:B------:R-:W-:Y:S02]  /*97f0*/  FMNMX.FTZ R0, R12, R0, !PT ;  /* 0x000000000c007209 */ /* 0x000fe40007810000 */
[----:B------:R-:W-:Y:S02]  /*9800*/  FSEL R14, R211, -INF , !P0 ;  /* 0xff800000d30e7808 */ /* 0x000fe40004000000 */
[----:B------:R-:W-:Y:S02]  /*9810*/  LOP3.LUT P0, RZ, R198, 0x8, RZ, 0xc0, !PT ;  /* 0x00000008c6ff7812 */ /* 0x000fe4000780c0ff */
[----:B------:R-:W-:Y:S02]  /*9820*/  FMNMX.FTZ R0, R18, R0, !PT ;  /* 0x0000000012007209 */ /* 0x000fe40007810000 */
[----:B------:R-:W-:Y:S02]  /*9830*/  ISETP.GT.AND P0, PT, R2, 0x1, !P0 ;  /* 0x000000010200780c */ /* 0x000fe40004704270 */
        /* <DEDUP_REMOVED lines=21> */
[----:B------:R-:W-:Y:S01]  /*9990*/  FMNMX.FTZ R4, R13, R4, !PT ;  /* 0x000000040d047209 */ /* 0x000fe20007810000 */
[----:B------:R-:W1:Y:S01]  /*99a0*/  SHFL.BFLY PT, R6, R0, 0x2, 0x1f ;  /* 0x0c401f0000067f89 */ /* 0x000e6200000e0000 */
[----:B------:R-:W-:Y:S02]  /*99b0*/  ISETP.LT.OR P0, PT, R3, 0x11, P0 ;  /* 0x000000110300780c */ /* 0x000fe40000701670 */
[----:B------:R-:W-:Y:S02]  /*99c0*/  FMNMX.FTZ R4, R17, R4, !PT ;  /* 0x0000000411047209 */ /* 0x000fe40007810000 */
[----:B------:R-:W-:Y:S02]  /*99d0*/  FSEL R171, R178, -INF , !P0 ;  /* 0xff800000b2ab7808 */ /* 0x000fe40004000000 */
[----:B------:R-:W-:Y:S02]  /*99e0*/  ISETP.GT.AND P0, PT, R2, 0x11, !P6 ;  /* 0x000000110200780c */ /* 0x000fe40007704270 */
[----:B------:R-:W-:Y:S02]  /*99f0*/  FMNMX.FTZ R4, R21, R4, !PT ;  /* 0x0000000415047209 */ /* 0x000fe40007810000 */
        /* <DEDUP_REMOVED lines=11> */
[----:B-1----:R-:W-:Y:S02]  /*9ab0*/  FMNMX.FTZ R0, R0, R6, !PT ;  /* 0x0000000600007209 */ /* 0x002fe40007810000 */
[----:B------:R-:W-:Y:S02]  /*9ac0*/  FSEL R179, R110, -INF , !P0 ;  /* 0xff8000006eb37808 */ /* 0x000fe40004000000 */
[----:B------:R-:W-:Y:S01]  /*9ad0*/  ISETP.GT.AND P0, PT, R2, 0x20, !P3 ;  /* 0x000000200200780c */ /* 0x000fe20005f04270 */
[----:B------:R-:W1:Y:S01]  /*9ae0*/  SHFL.BFLY PT, R6, R0, 0x1, 0x1f ;  /* 0x0c201f0000067f89 */ /* 0x000e6200000e0000 */
[----:B------:R-:W-:Y:S02]  /*9af0*/  FMNMX.FTZ R4, R215, R4, !PT ;  /* 0x00000004d7047209 */ /* 0x000fe40007810000 */
[----:B------:R-:W-:Y:S02]  /*9b00*/  ISETP.LT.OR P0, PT, R3, 0x21, P0 ;  /* 0x000000210300780c */ /* 0x000fe40000701670 */
[----:B------:R-:W-:Y:S02]  /*9b10*/  FMNMX.FTZ R4, R216, R4, !PT ;  /* 0x00000004d8047209 */ /* 0x000fe40007810000 */
[----:B------:R-:W-:Y:S02]  /*9b20*/  FSEL R182, R31, -INF , !P0 ;  /* 0xff8000001fb67808 */ /* 0x000fe40004000000 */
[----:B------:R-:W-:Y:S02]  /*9b30*/  FMNMX.FTZ R4, R218, R4, !PT ;  /* 0x00000004da047209 */ /* 0x000fe40007810000 */
[----:B------:R-:W-:Y:S02]  /*9b40*/  ISETP.GT.AND P0, PT, R2, 0x21, !P2 ;  /* 0x000000210200780c */ /* 0x000fe40005704270 */
[----:B------:R-:W-:Y:S02]  /*9b50*/  FMNMX.FTZ R4, R217, R4, !PT ;  /* 0x00000004d9047209 */ /* 0x000fe40007810000 */
[C---:B------:R-:W-:Y:S02]  /*9b60*/  ISETP.LT.OR P0, PT, R3.reuse, 0x22, P0 ;  /* 0x000000220300780c */ /* 0x040fe40000701670 */
[----:B------:R-:W-:Y:S01]  /*9b70*/  LOP3.LUT P6, RZ, R198, 0x20, RZ, 0xc0, !PT ;  /* 0x00000020c6ff7812 */ /* 0x000fe200078cc0ff */
[----:B------:R-:W2:Y:S01]  /*9b80*/  SHFL.BFLY PT, R7, R4, 0x2, 0x1f ;  /* 0x0c401f0004077f89 */ /* 0x000ea200000e0000 */
[----:B------:R-:W-:Y:S02]  /*9b90*/  FSEL R183, R30, -INF , !P0 ;  /* 0xff8000001eb77808 */ /* 0x000fe40004000000 */
[----:B------:R-:W-:Y:S02]  /*9ba0*/  ISETP.GT.AND P0, PT, R2, 0x28, !P1 ;  /* 0x000000280200780c */ /* 0x000fe40004f04270 */
[----:B------:R-:W-:Y:S02]  /*9bb0*/  FMNMX.FTZ R5, R8, R103, !PT ;  /* 0x0000006708057209 */ /* 0x000fe40007810000 */
[----:B------:R-:W-:Y:S02]  /*9bc0*/  ISETP.LT.OR P0, PT, R3, 0x29, P0 ;  /* 0x000000290300780c */ /* 0x000fe40000701670 */
[----:B------:R-:W-:Y:S02]  /*9bd0*/  FMNMX.FTZ R5, R15, R5, !PT ;  /* 0x000000050f057209 */ /* 0x000fe40007810000 */
[----:B------:R-:W-:Y:S02]  /*9be0*/  FSEL R201, R26, -INF , !P0 ;  /* 0xff8000001ac97808 */ /* 0x000fe40004000000 */
[----:B------:R-:W-:Y:S02]  /*9bf0*/  ISETP.GT.AND P0, PT, R2, 0x29, !P6 ;  /* 0x000000290200780c */ /* 0x000fe40007704270 */
[----:B-1----:R-:W-:Y:S02]  /*9c00*/  FMNMX.FTZ R108, R0, R6, !PT ;  /* 0x00000006006c7209 */ /* 0x002fe40007810000 */
[----:B------:R-:W-:Y:S02]  /*9c10*/  ISETP.LT.OR P0, PT, R3, 0x2a, P0 ;  /* 0x0000002a0300780c */ /* 0x000fe40000701670 */
[----:B------:R-:W-:Y:S01]  /*9c20*/  FMNMX.FTZ R5, R16, R5, !PT ;  /* 0x0000000510057209 */ /* 0x000fe20007810000 */
[----:B------:R-:W-:Y:S01]  /*9c30*/  FMUL.FTZ R3, R108, c[0x0][0x2d0] ;  /* 0x0000b4006c037a20 */ /* 0x000fe20000410000 */
[----:B------:R-:W-:Y:S02]  /*9c40*/  FSEL R105, R32, -INF , !P0 ;  /* 0xff80000020697808 */ /* 0x000fe40004000000 */
[----:B------:R-:W-:Y:S02]  /*9c50*/  FSETP.NEU.FTZ.AND P0, PT, R108, -INF , PT ;  /* 0xff8000006c00780b */ /* 0x000fe40003f1d000 */
[----:B------:R-:W-:Y:S02]  /*9c60*/  FMNMX.FTZ R5, R19, R5, !PT ;  /* 0x0000000513057209 */ /* 0x000fe40007810000 */
[----:B------:R-:W-:Y:S02]  /*9c70*/  FSEL R109, R3, RZ, P0 ;  /* 0x000000ff036d7208 */ /* 0x000fe40000000000 */
[----:B------:R-:W-:Y:S02]  /*9c80*/  FMNMX.FTZ R5, R170, R5, !PT ;  /* 0x00000005aa057209 */ /* 0x000fe40007810000 */
[----:B--2---:R-:W-:Y:S01]  /*9c90*/  FMNMX.FTZ R0, R4, R7, !PT ;  /* 0x0000000704007209 */ /* 0x004fe20007810000 */
[--C-:B------:R-:W-:Y:S01]  /*9ca0*/  FFMA.FTZ R4, R11, c[0x0][0x2d0], -R109.reuse ;  /* 0x0000b4000b047a23 */ /* 0x100fe2000001086d */
[----:B------:R-:W-:Y:S01]  /*9cb0*/  FMNMX.FTZ R5, R169, R5, !PT ;  /* 0x00000005a9057209 */ /* 0x000fe20007810000 */
[--C-:B------:R-:W-:Y:S02]  /*9cc0*/  FFMA.FTZ R3, R9, c[0x0][0x2d0], -R109.reuse ;  /* 0x0000b40009037a23 */ /* 0x100fe4000001086d */
[----:B------:R1:W-:Y:S01]  /*9cd0*/  MUFU.EX2 R251, R4 ;  /* 0x0000000400fb7308 */ /* 0x0003e20000000800 */
[----:B------:R-:W-:Y:S04]  /*9ce0*/  FMNMX.FTZ R5, R168, R5, !PT ;  /* 0x00000005a8057209 */ /* 0x000fe80007810000 */
[----:B------:R-:W-:Y:S04]  /*9cf0*/  FMNMX.FTZ R5, R173, R5, !PT ;  /* 0x00000005ad057209 */ /* 0x000fe80007810000 */
[----:B------:R-:W-:Y:S01]  /*9d00*/  FMNMX.FTZ R5, R214, R5, !PT ;  /* 0x00000005d6057209 */ /* 0x000fe20007810000 */
[----:B------:R2:W3:Y:S03]  /*9d10*/  MUFU.EX2 R248, R3 ;  /* 0x0000000300f87308 */ /* 0x0004e60000000800 */
[----:B------:R-:W-:Y:S02]  /*9d20*/  FMNMX.FTZ R2, R213, R5, !PT ;  /* 0x00000005d5027209 */ /* 0x000fe40007810000 */
[----:B------:R-:W4:Y:S02]  /*9d30*/  SHFL.BFLY PT, R5, R0, 0x1, 0x1f ;  /* 0x0c201f0000057f89 */ /* 0x000f2400000e0000 */
[----:B------:R-:W-:Y:S04]  /*9d40*/  FMNMX.FTZ R2, R212, R2, !PT ;  /* 0x00000002d4027209 */ /* 0x000fe80007810000 */
[----:B------:R-:W-:Y:S01]  /*9d50*/  FMNMX.FTZ R2, R202, R2, !PT ;  /* 0x00000002ca027209 */ /* 0x000fe20007810000 */
[--C-:B-1----:R-:W-:Y:S04]  /*9d60*/  FFMA.FTZ R4, R12, c[0x0][0x2d0], -R109.reuse ;  /* 0x0000b4000c047a23 */ /* 0x102fe8000001086d */
[----:B------:R-:W1:Y:S01]  /*9d70*/  SHFL.BFLY PT, R6, R2, 0x2, 0x1f ;  /* 0x0c401f0002067f89 */ /* 0x000e6200000e0000 */
[----:B------:R5:W-:Y:S01]  /*9d80*/  MUFU.EX2 R249, R4 ;  /* 0x0000000400f97308 */ /* 0x000be20000000800 */
[----:B--2---:R-:W-:Y:S02]  /*9d90*/  FMNMX.FTZ R3, R14, R104, !PT ;  /* 0x000000680e037209 */ /* 0x004fe40007810000 */
[----:B---3--:R-:W-:Y:S02]  /*9da0*/  F2FP.PACK_AB R160, R251, R248 ;  /* 0x000000f8fba0723e */ /* 0x008fe400000000ff */
[----:B------:R-:W-:Y:S02]  /*9db0*/  FMNMX.FTZ R3, R20, R3, !PT ;  /* 0x0000000314037209 */ /* 0x000fe40007810000 */
[----:B----4-:R-:W-:Y:S02]  /*9dc0*/  FMNMX.FTZ R107, R0, R5, !PT ;  /* 0x00000005006b7209 */ /* 0x010fe40007810000 */
[----:B------:R-:W-:Y:S04]  /*9dd0*/  FMNMX.FTZ R3, R24, R3, !PT ;  /* 0x0000000318037209 */ /* 0x000fe80007810000 */
[----:B------:R-:W-:Y:S02]  /*9de0*/  FMNMX.FTZ R0, R25, R3, !PT ;  /* 0x0000000319007209 */ /* 0x000fe40007810000 */
[----:B------:R-:W-:Y:S02]  /*9df0*/  FSEL R3, R108, RZ, P0 ;  /* 0x000000ff6c037208 */ /* 0x000fe40000000000 */
[----:B-1----:R-:W-:Y:S02]  /*9e00*/  FMNMX.FTZ R2, R2, R6, !PT ;  /* 0x0000000602027209 */ /* 0x002fe40007810000 */
[----:B------:R-:W-:Y:S01]  /*9e10*/  FMNMX.FTZ R6, R171, R0, !PT ;  /* 0x00000000ab067209 */ /* 0x000fe20007810000 */
[C---:B------:R-:W-:Y:S01]  /*9e20*/  FMUL.FTZ R0, R107.reuse, c[0x0][0x2d0] ;  /* 0x0000b4006b007a20 */ /* 0x040fe20000410000 */
[----:B------:R-:W-:Y:S01]  /*9e30*/  FSETP.NEU.FTZ.AND P0, PT, R107, -INF , PT ;  /* 0xff8000006b00780b */ /* 0x000fe20003f1d000 */
[----:B-----5:R-:W-:Y:S01]  /*9e40*/  FFMA.FTZ R4, R18, c[0x0][0x2d0], -R109 ;  /* 0x0000b40012047a23 */ /* 0x020fe2000001086d */
[----:B------:R-:W-:Y:S01]  /*9e50*/  FMNMX.FTZ R6, R174, R6, !PT ;  /* 0x00000006ae067209 */ /* 0x000fe20007810000 */
[----:B------:R-:W1:Y:S01]  /*9e60*/  SHFL.BFLY PT, R5, R2, 0x1, 0x1f ;  /* 0x0c201f0002057f89 */ /* 0x000e6200000e0000 */
[----:B------:R-:W-:Y:S01]  /*9e70*/  FSEL R111, R0, RZ, P0 ;  /* 0x000000ff006f7208 */ /* 0x000fe20000000000 */
[----:B------:R2:W3:Y:S04]  /*9e80*/  MUFU.EX2 R28, R4 ;  /* 0x00000004001c7308 */ /* 0x0004e80000000800 */
[--C-:B------:R-:W-:Y:S06]  /*9e90*/  FFMA.FTZ R0, R10, c[0x0][0x2d0], -R111.reuse ;  /* 0x0000b4000a007a23 */ /* 0x100fec000001086f */
[----:B------:R4:W-:Y:S01]  /*9ea0*/  MUFU.EX2 R240, R0 ;  /* 0x0000000000f07308 */ /* 0x0009e20000000800 */
[----:B-1----:R-:W-:Y:S02]  /*9eb0*/  FMNMX.FTZ R106, R2, R5, !PT ;  /* 0x00000005026a7209 */ /* 0x002fe40007810000 */
[----:B--2---:R-:W-:Y:S01]  /*9ec0*/  FMNMX.FTZ R4, R172, R6, !PT ;  /* 0x00000006ac047209 */ /* 0x004fe20007810000 */
[--C-:B------:R-:W-:Y:S01]  /*9ed0*/  FFMA.FTZ R6, R21, c[0x0][0x2d0], -R111.reuse ;  /* 0x0000b40015067a23 */ /* 0x100fe2000001086f */
[----:B------:R-:W-:Y:S02]  /*9ee0*/  FSEL R5, R107, RZ, P0 ;  /* 0x000000ff6b057208 */ /* 0x000fe40000000000 */
[----:B------:R-:W-:Y:S03]  /*9ef0*/  FMNMX.FTZ R4, R179, R4, !PT ;  /* 0x00000004b3047209 */ /* 0x000fe60007810000 */
[----:B------:R-:W-:Y:S01]  /*9f00*/  MUFU.EX2 R27, R6 ;  /* 0x00000006001b7308 */ /* 0x000fe20000000800 */
[----:B------:R-:W-:Y:S02]  /*9f10*/  FSETP.NEU.FTZ.AND P0, PT, R106, -INF , PT ;  /* 0xff8000006a00780b */ /* 0x000fe40003f1d000 */
[----:B---3--:R-:W-:Y:S02]  /*9f20*/  F2FP.PACK_AB R162, R28, R249 ;  /* 0x000000f91ca2723e */ /* 0x008fe400000000ff */
[----:B----4-:R-:W-:Y:S01]  /*9f30*/  FMNMX.FTZ R0, R182, R4, !PT ;  /* 0x00000004b6007209 */ /* 0x010fe20007810000 */
[--C-:B------:R-:W-:Y:S03]  /*9f40*/  FFMA.FTZ R4, R13, c[0x0][0x2d0], -R111.reuse ;  /* 0x0000b4000d047a23 */ /* 0x100fe6000001086f */
[----:B------:R-:W-:Y:S01]  /*9f50*/  FMNMX.FTZ R0, R183, R0, !PT ;  /* 0x00000000b7007209 */ /* 0x000fe20007810000 */
[----:B------:R1:W2:Y:S03]  /*9f60*/  MUFU.EX2 R241, R4 ;  /* 0x0000000400f17308 */ /* 0x0002a60000000800 */
[----:B------:R-:W-:Y:S04]  /*9f70*/  FMNMX.FTZ R0, R201, R0, !PT ;  /* 0x00000000c9007209 */ /* 0x000fe80007810000 */
[----:B------:R-:W-:Y:S05]  /*9f80*/  FMNMX.FTZ R0, R105, R0, !PT ;  /* 0x0000000069007209 */ /* 0x000fea0007810000 */
[----:B------:R-:W3:Y:S01]  /*9f90*/  SHFL.BFLY PT, R2, R0, 0x2, 0x1f ;  /* 0x0c401f0000027f89 */ /* 0x000ee200000e0000 */
[----:B-1----:R-:W-:Y:S01]  /*9fa0*/  FFMA.FTZ R4, R17, c[0x0][0x2d0], -R111 ;  /* 0x0000b40011047a23 */ /* 0x002fe2000001086f */
[----:B--2---:R-:W-:Y:S03]  /*9fb0*/  F2FP.PACK_AB R161, R241, R240 ;  /* 0x000000f0f1a1723e */ /* 0x004fe600000000ff */
[----:B------:R1:W2:Y:S02]  /*9fc0*/  MUFU.EX2 R242, R4 ;  /* 0x0000000400f27308 */ /* 0x0002a40000000800 */
[----:B-1----:R-:W-:Y:S01]  /*9fd0*/  FMUL.FTZ R4, R106, c[0x0][0x2d0] ;  /* 0x0000b4006a047a20 */ /* 0x002fe20000410000 */
[----:B--2---:R-:W-:Y:S04]  /*9fe0*/  F2FP.PACK_AB R163, R27, R242 ;  /* 0x000000f21ba3723e */ /* 0x004fe800000000ff */
[----:B------:R-:W-:Y:S05]  /*9ff0*/  FSEL R110, R4, RZ, P0 ;  /* 0x000000ff046e7208 */ /* 0x000fea0000000000 */
[--C-:B------:R-:W-:Y:S04]  /*a000*/  FFMA.FTZ R4, R8, c[0x0][0x2d0], -R110.reuse ;  /* 0x0000b40008047a23 */ /* 0x100fe8000001086e */
[----:B------:R1:W-:Y:S02]  /*a010*/  MUFU.EX2 R237, R4 ;  /* 0x0000000400ed7308 */ /* 0x0003e40000000800 */
[--C-:B-1----:R-:W-:Y:S08]  /*a020*/  FFMA.FTZ R4, R15, c[0x0][0x2d0], -R110.reuse ;  /* 0x0000b4000f047a23 */ /* 0x102ff0000001086e */
[----:B------:R3:W-:Y:S02]  /*a030*/  MUFU.EX2 R239, R4 ;  /* 0x0000000400ef7308 */ /* 0x0007e40000000800 */
[----:B---3--:R-:W-:Y:S01]  /*a040*/  FMNMX.FTZ R4, R0, R2, !PT ;  /* 0x0000000200047209 */ /* 0x008fe20007810000 */
[--C-:B------:R-:W-:Y:S02]  /*a050*/  FFMA.FTZ R0, R16, c[0x0][0x2d0], -R110.reuse ;  /* 0x0000b40010007a23 */ /* 0x100fe4000001086e */
[----:B------:R-:W-:Y:S05]  /*a060*/  FADD.FTZ R2, -R5, R101 ;  /* 0x0000006505027221 */ /* 0x000fea0000010100 */
[----:B------:R1:W-:Y:S01]  /*a070*/  MUFU.EX2 R250, R0 ;  /* 0x0000000000fa7308 */ /* 0x0003e20000000800 */
[----:B------:R-:W2:Y:S01]  /*a080*/  SHFL.BFLY PT, R6, R4, 0x1, 0x1f ;  /* 0x0c201f0004067f89 */ /* 0x000ea200000e0000 */
[----:B------:R-:W-:Y:S02]  /*a090*/  FMUL.FTZ R2, R2, c[0x0][0x2d0] ;  /* 0x0000b40002027a20 */ /* 0x000fe40000410000 */
[----:B-1----:R-:W-:Y:S01]  /*a0a0*/  FFMA.FTZ R0, R19, c[0x0][0x2d0], -R110 ;  /* 0x0000b40013007a23 */ /* 0x002fe2000001086e */
[----:B--2---:R-:W-:Y:S05]  /*a0b0*/  FMNMX.FTZ R102, R4, R6, !PT ;  /* 0x0000000604667209 */ /* 0x004fea0007810000 */
[----:B------:R1:W-:Y:S01]  /*a0c0*/  MUFU.EX2 R29, R0 ;  /* 0x00000000001d7308 */ /* 0x0003e20000000800 */
[----:B------:R-:W-:Y:S02]  /*a0d0*/  FMUL.FTZ R4, R102, c[0x0][0x2d0] ;  /* 0x0000b40066047a20 */ /* 0x000fe40000410000 */
[----:B-1----:R-:W-:Y:S07]  /*a0e0*/  FADD.FTZ R0, -R3, R100 ;  /* 0x0000006403007221 */ /* 0x002fee0000010100 */
[----:B------:R-:W1:Y:S01]  /*a0f0*/  MUFU.EX2 R3, R2 ;  /* 0x0000000200037308 */ /* 0x000e620000000800 */
[----:B------:R-:W-:Y:S09]  /*a100*/  FMUL.FTZ R0, R0, c[0x0][0x2d0] ;  /* 0x0000b40000007a20 */ /* 0x000ff20000410000 */
[----:B------:R2:W3:Y:S01]  /*a110*/  MUFU.EX2 R100, R0 ;  /* 0x0000000000647308 */ /* 0x0004e20000000800 */
[----:B-1----:R-:W-:Y:S01]  /*a120*/  FMUL.FTZ R6, R3, R114 ;  /* 0x0000007203067220 */ /* 0x002fe20000410000 */
[----:B------:R-:W-:Y:S01]  /*a130*/  F2FP.PACK_AB R114, R29, R250 ;  /* 0x000000fa1d72723e */ /* 0x000fe200000000ff */
[C---:B------:R-:W-:Y:S02]  /*a140*/  FMUL.FTZ R7, R3.reuse, R115 ;  /* 0x0000007303077220 */ /* 0x040fe40000410000 */
[C---:B------:R-:W-:Y:S02]  /*a150*/  FMUL.FTZ R18, R3.reuse, R126 ;  /* 0x0000007e03127220 */ /* 0x040fe40000410000 */
[C---:B------:R-:W-:Y:S02]  /*a160*/  FMUL.FTZ R19, R3.reuse, R127 ;  /* 0x0000007f03137220 */ /* 0x040fe40000410000 */
[----:B------:R-:W-:Y:S01]  /*a170*/  FMUL.FTZ R34, R3, R142 ;  /* 0x0000008e03227220 */ /* 0x000fe20000410000 */
[----:B--2---:R-:W-:Y:S01]  /*a180*/  FSEL R0, R106, RZ, P0 ;  /* 0x000000ff6a007208 */ /* 0x004fe20000000000 */
[----:B---3--:R-:W-:Y:S01]  /*a190*/  FMUL.FTZ R17, R100, R125 ;  /* 0x0000007d64117220 */ /* 0x008fe20000410000 */
[----:B------:R-:W-:Y:S01]  /*a1a0*/  FSETP.NEU.FTZ.AND P0, PT, R102, -INF , PT ;  /* 0xff8000006600780b */ /* 0x000fe20003f1d000 */
[----:B------:R-:W-:Y:S02]  /*a1b0*/  FMUL.FTZ R16, R100, R124 ;  /* 0x0000007c64107220 */ /* 0x000fe40000410000 */
[----:B------:R-:W-:Y:S01]  /*a1c0*/  FADD.FTZ R0, -R0, R103 ;  /* 0x0000006700007221 */ /* 0x000fe20000010100 */
[----:B------:R-:W-:Y:S01]  /*a1d0*/  FSEL R101, R4, RZ, P0 ;  /* 0x000000ff04657208 */ /* 0x000fe20000000000 */
[----:B------:R-:W-:Y:S02]  /*a1e0*/  FFMA.FTZ R103, R167, c[0x0][0x2d0], -R109 ;  /* 0x0000b400a7677a23 */ /* 0x000fe4000001086d */
[----:B------:R-:W-:Y:S02]  /*a1f0*/  FMUL.FTZ R0, R0, c[0x0][0x2d0] ;  /* 0x0000b40000007a20 */ /* 0x000fe40000410000 */
[----:B------:R1:W-:Y:S01]  /*a200*/  MUFU.EX2 R234, R103 ;  /* 0x0000006700ea7308 */ /* 0x0003e20000000800 */
[--C-:B------:R-:W-:Y:S02]  /*a210*/  FFMA.FTZ R5, R24, c[0x0][0x2d0], -R101.reuse ;  /* 0x0000b40018057a23 */ /* 0x100fe40000010865 */
[----:B------:R-:W-:Y:S02]  /*a220*/  FFMA.FTZ R4, R25, c[0x0][0x2d0], -R101 ;  /* 0x0000b40019047a23 */ /* 0x000fe40000010865 */
[C---:B------:R-:W-:Y:S02]  /*a230*/  FMUL.FTZ R32, R100.reuse, R140 ;  /* 0x0000008c64207220 */ /* 0x040fe40000410000 */
[C---:B------:R-:W-:Y:S02]  /*a240*/  FMUL.FTZ R33, R100.reuse, R141 ;  /* 0x0000008d64217220 */ /* 0x040fe40000410000 */
[C---:B------:R-:W-:Y:S01]  /*a250*/  FMUL.FTZ R35, R3.reuse, R143 ;  /* 0x0000008f03237220 */ /* 0x040fe20000410000 */
[----:B------:R2:W3:Y:S01]  /*a260*/  MUFU.EX2 R2, R0 ;  /* 0x0000000000027308 */ /* 0x0004e20000000800 */
[C---:B------:R-:W-:Y:S01]  /*a270*/  FMUL.FTZ R48, R100.reuse, R156 ;  /* 0x0000009c64307220 */ /* 0x040fe20000410000 */
[----:B------:R-:W-:Y:S01]  /*a280*/  LDSM.16.MT88.4 R140, [R186+0x800] ;  /* 0x00080000ba8c783b */ /* 0x000fe20000004200 */
[C---:B------:R-:W-:Y:S02]  /*a290*/  FMUL.FTZ R49, R100.reuse, R157 ;  /* 0x0000009d64317220 */ /* 0x040fe40000410000 */
[C---:B------:R-:W-:Y:S02]  /*a2a0*/  FMUL.FTZ R50, R3.reuse, R158 ;  /* 0x0000009e03327220 */ /* 0x040fe40000410000 */
[C---:B------:R-:W-:Y:S02]  /*a2b0*/  FMUL.FTZ R51, R3.reuse, R159 ;  /* 0x0000009f03337220 */ /* 0x040fe40000410000 */
[C---:B------:R-:W-:Y:S01]  /*a2c0*/  FMUL.FTZ R52, R100.reuse, R52 ;  /* 0x0000003464347220 */ /* 0x040fe20000410000 */
[----:B------:R4:W-:Y:S01]  /*a2d0*/  MUFU.EX2 R244, R5 ;  /* 0x0000000500f47308 */ /* 0x0009e20000000800 */
[----:B------:R-:W-:Y:S01]  /*a2e0*/  FMUL.FTZ R53, R100, R53 ;  /* 0x0000003564357220 */ /* 0x000fe20000410000 */
[----:B------:R-:W-:Y:S01]  /*a2f0*/  LDSM.16.MT88.4 R156, [R185+0x1400] ;  /* 0x00140000b99c783b */ /* 0x000fe20000004200 */
[C---:B------:R-:W-:Y:S02]  /*a300*/  FMUL.FTZ R54, R3.reuse, R54 ;  /* 0x0000003603367220 */ /* 0x040fe40000410000 */
[----:B-1----:R-:W-:Y:S02]  /*a310*/  FFMA.FTZ R103, R166, c[0x0][0x2d0], -R109 ;  /* 0x0000b400a6677a23 */ /* 0x002fe4000001086d */
[C---:B------:R-:W-:Y:S02]  /*a320*/  FMUL.FTZ R55, R3.reuse, R55 ;  /* 0x0000003703377220 */ /* 0x040fe40000410000 */
[C---:B------:R-:W-:Y:S01]  /*a330*/  FMUL.FTZ R64, R100.reuse, R64 ;  /* 0x0000004064407220 */ /* 0x040fe20000410000 */
[----:B------:R1:W-:Y:S01]  /*a340*/  MUFU.EX2 R235, R103 ;  /* 0x0000006700eb7308 */ /* 0x0003e20000000800 */
[----:B------:R-:W-:Y:S02]  /*a350*/  FMUL.FTZ R65, R100, R65 ;  /* 0x0000004164417220 */ /* 0x000fe40000410000 */
[C---:B------:R-:W-:Y:S02]  /*a360*/  FMUL.FTZ R66, R3.reuse, R66 ;  /* 0x0000004203427220 */ /* 0x040fe40000410000 */
[----:B--2---:R-:W-:Y:S02]  /*a370*/  FFMA.FTZ R0, R14, c[0x0][0x2d0], -R101 ;  /* 0x0000b4000e007a23 */ /* 0x004fe40000010865 */
[C---:B---3--:R-:W-:Y:S02]  /*a380*/  FMUL.FTZ R8, R2.reuse, R116 ;  /* 0x0000007402087220 */ /* 0x048fe40000410000 */
[C---:B------:R-:W-:Y:S01]  /*a390*/  FMUL.FTZ R9, R2.reuse, R117 ;  /* 0x0000007502097220 */ /* 0x040fe20000410000 */
[----:B------:R2:W-:Y:S01]  /*a3a0*/  MUFU.EX2 R238, R0 ;  /* 0x0000000000ee7308 */ /* 0x0005e20000000800 */
[C---:B------:R-:W-:Y:S02]  /*a3b0*/  FMUL.FTZ R12, R2.reuse, R120 ;  /* 0x00000078020c7220 */ /* 0x040fe40000410000 */
[----:B------:R-:W-:Y:S02]  /*a3c0*/  FMUL.FTZ R13, R2, R121 ;  /* 0x00000079020d7220 */ /* 0x000fe40000410000 */
[----:B----4-:R-:W-:Y:S02]  /*a3d0*/  FMUL.FTZ R5, R100, R113 ;  /* 0x0000007164057220 */ /* 0x010fe40000410000 */
[C---:B------:R-:W-:Y:S02]  /*a3e0*/  FMUL.FTZ R24, R2.reuse, R132 ;  /* 0x0000008402187220 */ /* 0x040fe40000410000 */
[C---:B------:R-:W-:Y:S01]  /*a3f0*/  FMUL.FTZ R25, R2.reuse, R133 ;  /* 0x0000008502197220 */ /* 0x040fe20000410000 */
[----:B------:R-:W3:Y:S01]  /*a400*/  MUFU.EX2 R245, R4 ;  /* 0x0000000400f57308 */ /* 0x000ee20000000800 */
[C---:B------:R-:W-:Y:S02]  /*a410*/  FMUL.FTZ R40, R2.reuse, R148 ;  /* 0x0000009402287220 */ /* 0x040fe40000410000 */
[----:B------:R-:W-:Y:S02]  /*a420*/  FMUL.FTZ R41, R2, R149 ;  /* 0x0000009502297220 */ /* 0x000fe40000410000 */
[----:B-1----:R-:W-:Y:S02]  /*a430*/  FFMA.FTZ R103, R164, c[0x0][0x2d0], -R111 ;  /* 0x0000b400a4677a23 */ /* 0x002fe4000001086f */
[C---:B------:R-:W-:Y:S02]  /*a440*/  FMUL.FTZ R44, R2.reuse, R152 ;  /* 0x00000098022c7220 */ /* 0x040fe40000410000 */
[C---:B------:R-:W-:Y:S01]  /*a450*/  FMUL.FTZ R45, R2.reuse, R153 ;  /* 0x00000099022d7220 */ /* 0x040fe20000410000 */
[----:B------:R1:W-:Y:S01]  /*a460*/  MUFU.EX2 R233, R103 ;  /* 0x0000006700e97308 */ /* 0x0003e20000000800 */
[C---:B------:R-:W-:Y:S02]  /*a470*/  FMUL.FTZ R56, R2.reuse, R56 ;  /* 0x0000003802387220 */ /* 0x040fe40000410000 */
[----:B------:R-:W-:Y:S02]  /*a480*/  FMUL.FTZ R57, R2, R57 ;  /* 0x0000003902397220 */ /* 0x000fe40000410000 */
[----:B--2---:R-:W-:Y:S02]  /*a490*/  FFMA.FTZ R0, R20, c[0x0][0x2d0], -R101 ;  /* 0x0000b40014007a23 */ /* 0x004fe40000010865 */
[----:B------:R-:W2:Y:S01]  /*a4a0*/  LDSM.16.MT88.4 R20, [R185] ;  /* 0x00000000b914783b */ /* 0x000ea20000004200 */
[C---:B------:R-:W-:Y:S02]  /*a4b0*/  FMUL.FTZ R60, R2.reuse, R60 ;  /* 0x0000003c023c7220 */ /* 0x040fe40000410000 */
[----:B------:R4:W5:Y:S01]  /*a4c0*/  MUFU.EX2 R243, R0 ;  /* 0x0000000000f37308 */ /* 0x0009620000000800 */
[----:B------:R-:W-:Y:S02]  /*a4d0*/  FMUL.FTZ R61, R2, R61 ;  /* 0x0000003d023d7220 */ /* 0x000fe40000410000 */
[----:B------:R-:W-:Y:S01]  /*a4e0*/  FMUL.FTZ R67, R3, R67 ;  /* 0x0000004303437220 */ /* 0x000fe20000410000 */
[----:B---3--:R-:W-:Y:S01]  /*a4f0*/  F2FP.PACK_AB R115, R245, R244 ;  /* 0x000000f4f573723e */ /* 0x008fe200000000ff */
[C---:B------:R-:W-:Y:S01]  /*a500*/  FMUL.FTZ R4, R100.reuse, R112 ;  /* 0x0000007064047220 */ /* 0x040fe20000410000 */
[----:B------:R-:W-:Y:S01]  /*a510*/  F2FP.PACK_AB R112, R239, R237 ;  /* 0x000000edef70723e */ /* 0x000fe200000000ff */
[----:B------:R-:W-:Y:S02]  /*a520*/  FFMA.FTZ R124, R207, c[0x0][0x2d0], -R109 ;  /* 0x0000b400cf7c7a23 */ /* 0x000fe4000001086d */
[C---:B------:R-:W-:Y:S02]  /*a530*/  FMUL.FTZ R68, R100.reuse, R68 ;  /* 0x0000004464447220 */ /* 0x040fe40000410000 */
[----:B------:R-:W-:Y:S02]  /*a540*/  FMUL.FTZ R69, R100, R69 ;  /* 0x0000004564457220 */ /* 0x000fe40000410000 */
[----:B------:R-:W-:Y:S02]  /*a550*/  FMUL.FTZ R70, R3, R70 ;  /* 0x0000004603467220 */ /* 0x000fe40000410000 */
[----:B-1----:R-:W-:Y:S02]  /*a560*/  FFMA.FTZ R103, R165, c[0x0][0x2d0], -R111 ;  /* 0x0000b400a5677a23 */ /* 0x002fe4000001086f */
[----:B------:R-:W-:Y:S02]  /*a570*/  FMUL.FTZ R71, R3, R71 ;  /* 0x0000004703477220 */ /* 0x000fe40000410000 */
[----:B------:R1:W-:Y:S01]  /*a580*/  MUFU.EX2 R231, R103 ;  /* 0x0000006700e77308 */ /* 0x0003e20000000800 */
[C---:B------:R-:W-:Y:S02]  /*a590*/  FMUL.FTZ R72, R2.reuse, R72 ;  /* 0x0000004802487220 */ /* 0x040fe40000410000 */
[----:B------:R-:W-:Y:S01]  /*a5a0*/  FMUL.FTZ R73, R2, R73 ;  /* 0x0000004902497220 */ /* 0x000fe20000410000 */
[----:B----4-:R-:W-:Y:S01]  /*a5b0*/  FSEL R0, R102, RZ, P0 ;  /* 0x000000ff66007208 */ /* 0x010fe20000000000 */
[C---:B------:R-:W-:Y:S01]  /*a5c0*/  FMUL.FTZ R76, R2.reuse, R76 ;  /* 0x0000004c024c7220 */ /* 0x040fe20000410000 */
[----:B-----5:R-:W-:Y:S01]  /*a5d0*/  F2FP.PACK_AB R113, R243, R238 ;  /* 0x000000eef371723e */ /* 0x020fe200000000ff */
[----:B------:R-:W-:Y:S02]  /*a5e0*/  FMUL.FTZ R77, R2, R77 ;  /* 0x0000004d024d7220 */ /* 0x000fe40000410000 */
[----:B------:R-:W-:Y:S02]  /*a5f0*/  FADD.FTZ R0, -R0, R104 ;  /* 0x0000006800007221 */ /* 0x000fe40000010100 */
[----:B------:R-:W-:Y:S02]  /*a600*/  FMUL.FTZ R80, R100, R80 ;  /* 0x0000005064507220 */ /* 0x000fe40000410000 */
[----:B------:R-:W-:Y:S02]  /*a610*/  FMUL.FTZ R0, R0, c[0x0][0x2d0] ;  /* 0x0000b40000007a20 */ /* 0x000fe40000410000 */
[C---:B------:R-:W-:Y:S01]  /*a620*/  FMUL.FTZ R81, R100.reuse, R81 ;  /* 0x0000005164517220 */ /* 0x040fe20000410000 */
[-C--:B--2---:R-:W-:Y:S01]  /*a630*/  HMMA.16816.F32 R4, R160, R20.reuse, R4 ;  /* 0x00000014a004723c */ /* 0x084fe20000001804 */
[C---:B------:R-:W-:Y:S02]  /*a640*/  FMUL.FTZ R82, R3.reuse, R82 ;  /* 0x0000005203527220 */ /* 0x040fe40000410000 */
[----:B------:R-:W2:Y:S01]  /*a650*/  MUFU.EX2 R0, R0 ;  /* 0x0000000000007308 */ /* 0x000ea20000000800 */
[C---:B------:R-:W-:Y:S02]  /*a660*/  FMUL.FTZ R83, R3.reuse, R83 ;  /* 0x0000005303537220 */ /* 0x040fe40000410000 */
[----:B------:R-:W-:Y:S02]  /*a670*/  FMUL.FTZ R84, R100, R84 ;  /* 0x0000005464547220 */ /* 0x000fe40000410000 */
[--C-:B-1----:R-:W-:Y:S04]  /*a680*/  FFMA.FTZ R103, R180, c[0x0][0x2d0], -R109.reuse ;  /* 0x0000b400b4677a23 */ /* 0x102fe8000001086d */
[----:B------:R-:W-:Y:S01]  /*a690*/  FMUL.FTZ R85, R100, R85 ;  /* 0x0000005564557220 */ /* 0x000fe20000410000 */
[----:B------:R1:W-:Y:S01]  /*a6a0*/  MUFU.EX2 R230, R103 ;  /* 0x0000006700e67308 */ /* 0x0003e20000000800 */
[C---:B------:R-:W-:Y:S02]  /*a6b0*/  FMUL.FTZ R86, R3.reuse, R86 ;  /* 0x0000005603567220 */ /* 0x040fe40000410000 */
[----:B------:R-:W-:Y:S02]  /*a6c0*/  FMUL.FTZ R87, R3, R87 ;  /* 0x0000005703577220 */ /* 0x000fe40000410000 */
[----:B------:R-:W-:Y:S02]  /*a6d0*/  FFMA.FTZ R104, R181, c[0x0][0x2d0], -R109 ;  /* 0x0000b400b5687a23 */ /* 0x000fe4000001086d */
[C---:B------:R-:W-:Y:S02]  /*a6e0*/  FMUL.FTZ R88, R2.reuse, R88 ;  /* 0x0000005802587220 */ /* 0x040fe40000410000 */
[C---:B------:R-:W-:Y:S01]  /*a6f0*/  FMUL.FTZ R89, R2.reuse, R89 ;  /* 0x0000005902597220 */ /* 0x040fe20000410000 */
[----:B------:R-:W-:Y:S01]  /*a700*/  MUFU.EX2 R225, R104 ;  /* 0x0000006800e17308 */ /* 0x000fe20000000800 */
[C---:B------:R-:W-:Y:S02]  /*a710*/  FMUL.FTZ R92, R2.reuse, R92 ;  /* 0x0000005c025c7220 */ /* 0x040fe40000410000 */
[----:B------:R-:W-:Y:S02]  /*a720*/  FMUL.FTZ R93, R2, R93 ;  /* 0x0000005d025d7220 */ /* 0x000fe40000410000 */
[C---:B--2---:R-:W-:Y:S02]  /*a730*/  FMUL.FTZ R10, R0.reuse, R118 ;  /* 0x00000076000a7220 */ /* 0x044fe40000410000 */
[C---:B------:R-:W-:Y:S02]  /*a740*/  FMUL.FTZ R11, R0.reuse, R119 ;  /* 0x00000077000b7220 */ /* 0x040fe40000410000 */
[----:B------:R-:W2:Y:S01]  /*a750*/  LDSM.16.MT88.4 R116, [R185+0xc00] ;  /* 0x000c0000b974783b */ /* 0x000ea20000004200 */
[C---:B------:R-:W-:Y:S02]  /*a760*/  FMUL.FTZ R14, R0.reuse, R122 ;  /* 0x0000007a000e7220 */ /* 0x040fe40000410000 */
[C---:B------:R-:W-:Y:S02]  /*a770*/  FMUL.FTZ R15, R0.reuse, R123 ;  /* 0x0000007b000f7220 */ /* 0x040fe40000410000 */
[C---:B------:R-:W-:Y:S01]  /*a780*/  HMMA.16816.F32 R8, R112.reuse, R20, R8 ;  /* 0x000000147008723c */ /* 0x040fe20000001808 */
[----:B------:R-:W-:Y:S02]  /*a790*/  FMUL.FTZ R26, R0, R134 ;  /* 0x00000086001a7220 */ /* 0x000fe40000410000 */
[----:B------:R-:W-:Y:S01]  /*a7a0*/  LDSM.16.MT88.4 R120, [R185+0x400] ;  /* 0x00040000b978783b */ /* 0x000fe20000004200 */
[--C-:B-1----:R-:W-:Y:S02]  /*a7b0*/  FFMA.FTZ R103, R176, c[0x0][0x2d0], -R111.reuse ;  /* 0x0000b400b0677a23 */ /* 0x102fe4000001086f */
[----:B------:R-:W-:Y:S02]  /*a7c0*/  FMUL.FTZ R42, R0, R150 ;  /* 0x00000096002a7220 */ /* 0x000fe40000410000 */
[-C--:B------:R-:W-:Y:S01]  /*a7d0*/  HMMA.16816.F32 R12, R112, R22.reuse, R12 ;  /* 0x00000016700c723c */ /* 0x080fe2000000180c */
[----:B------:R-:W-:Y:S01]  /*a7e0*/  FMUL.FTZ R21, R100, R129 ;  /* 0x0000008164157220 */ /* 0x000fe20000410000 */
[----:B------:R1:W-:Y:S01]  /*a7f0*/  MUFU.EX2 R223, R103 ;  /* 0x0000006700df7308 */ /* 0x0003e20000000800 */
[----:B------:R-:W3:Y:S01]  /*a800*/  LDL.LU R129, [R1+0xc] ;  /* 0x00000c0001817983 */ /* 0x000ee20000300800 */
[C---:B------:R-:W-:Y:S02]  /*a810*/  FMUL.FTZ R43, R0.reuse, R151 ;  /* 0x00000097002b7220 */ /* 0x040fe40000410000 */
[----:B------:R-:W-:Y:S01]  /*a820*/  FMUL.FTZ R46, R0, R154 ;  /* 0x0000009a002e7220 */ /* 0x000fe20000410000 */
[----:B------:R-:W4:Y:S01]  /*a830*/  LDL.LU R132, [R1+0x8] ;  /* 0x0000080001847983 */ /* 0x000f220000300800 */
[C---:B------:R-:W-:Y:S01]  /*a840*/  HMMA.16816.F32 R16, R160.reuse, R22, R16 ;  /* 0x00000016a010723c */ /* 0x040fe20000001810 */
[----:B------:R-:W-:Y:S02]  /*a850*/  FMUL.FTZ R20, R100, R128 ;  /* 0x0000008064147220 */ /* 0x000fe40000410000 */
[----:B------:R-:W5:Y:S01]  /*a860*/  LDL.LU R133, [R1] ;  /* 0x0000000001857983 */ /* 0x000f620000300800 */
[----:B------:R-:W-:Y:S01]  /*a870*/  FMUL.FTZ R30, R0, R138 ;  /* 0x0000008a001e7220 */ /* 0x000fe20000410000 */
[----:B------:R-:W-:Y:S01]  /*a880*/  MOV R128, R29 ;  /* 0x0000001d00807202 */ /* 0x000fe20000000f00 */
[----:B------:R-:W-:Y:S01]  /*a890*/  FMUL.FTZ R29, R2, R137 ;  /* 0x00000089021d7220 */ /* 0x000fe20000410000 */
[----:B------:R-:W3:Y:S01]  /*a8a0*/  LDL.LU R134, [R1+0x4] ;  /* 0x0000040001867983 */ /* 0x000ee20000300800 */
[C---:B------:R-:W-:Y:S01]  /*a8b0*/  FMUL.FTZ R22, R3.reuse, R130 ;  /* 0x0000008203167220 */ /* 0x040fe20000410000 */
[----:B------:R-:W-:Y:S03]  /*a8c0*/  MOV R130, R28 ;  /* 0x0000001c00827202 */ /* 0x000fe60000000f00 */
[----:B------:R-:W-:Y:S01]  /*a8d0*/  FMUL.FTZ R23, R3, R131 ;  /* 0x0000008303177220 */ /* 0x000fe20000410000 */
[----:B------:R-:W-:Y:S01]  /*a8e0*/  MOV R131, R27 ;  /* 0x0000001b00837202 */ /* 0x000fe20000000f00 */
[C---:B------:R-:W-:Y:S02]  /*a8f0*/  FMUL.FTZ R47, R0.reuse, R155 ;  /* 0x0000009b002f7220 */ /* 0x040fe40000410000 */
[C---:B------:R-:W-:Y:S02]  /*a900*/  FMUL.FTZ R58, R0.reuse, R58 ;  /* 0x0000003a003a7220 */ /* 0x040fe40000410000 */
[----:B-1----:R-:W-:Y:S01]  /*a910*/  FFMA.FTZ R103, R175, c[0x0][0x2d0], -R111 ;  /* 0x0000b400af677a23 */ /* 0x002fe2000001086f */
[-C--:B------:R-:W-:Y:S01]  /*a920*/  HMMA.16816.F32 R20, R160, R36.reuse, R20 ;  /* 0x00000024a014723c */ /* 0x080fe20000001814 */
[C---:B------:R-:W-:Y:S02]  /*a930*/  FMUL.FTZ R27, R0.reuse, R135 ;  /* 0x00000087001b7220 */ /* 0x040fe40000410000 */
[----:B------:R1:W-:Y:S01]  /*a940*/  MUFU.EX2 R224, R103 ;  /* 0x0000006700e07308 */ /* 0x0003e20000000800 */
[C---:B------:R-:W-:Y:S02]  /*a950*/  FMUL.FTZ R59, R0.reuse, R59 ;  /* 0x0000003b003b7220 */ /* 0x040fe40000410000 */
[----:B------:R-:W-:Y:S02]  /*a960*/  FMUL.FTZ R62, R0, R62 ;  /* 0x0000003e003e7220 */ /* 0x000fe40000410000 */
[C---:B------:R-:W-:Y:S01]  /*a970*/  HMMA.16816.F32 R24, R112.reuse, R36, R24 ;  /* 0x000000247018723c */ /* 0x040fe20000001818 */
[----:B------:R-:W-:Y:S03]  /*a980*/  FMUL.FTZ R28, R2, R136 ;  /* 0x00000088021c7220 */ /* 0x000fe60000410000 */
[C---:B------:R-:W-:Y:S02]  /*a990*/  FMUL.FTZ R31, R0.reuse, R139 ;  /* 0x0000008b001f7220 */ /* 0x040fe40000410000 */
[----:B------:R-:W-:Y:S02]  /*a9a0*/  FMUL.FTZ R63, R0, R63 ;  /* 0x0000003f003f7220 */ /* 0x000fe40000410000 */
[C---:B------:R-:W-:Y:S03]  /*a9b0*/  FMUL.FTZ R36, R100.reuse, R144 ;  /* 0x0000009064247220 */ /* 0x040fe60000410000 */
[-C--:B------:R-:W-:Y:S01]  /*a9c0*/  HMMA.16816.F32 R28, R112, R38.reuse, R28 ;  /* 0x00000026701c723c */ /* 0x080fe2000000181c */
[----:B------:R-:W-:Y:S02]  /*a9d0*/  FMUL.FTZ R37, R100, R145 ;  /* 0x0000009164257220 */ /* 0x000fe40000410000 */
[C---:B------:R-:W-:Y:S02]  /*a9e0*/  FMUL.FTZ R74, R0.reuse, R74 ;  /* 0x0000004a004a7220 */ /* 0x040fe40000410000 */
[C---:B------:R-:W-:Y:S02]  /*a9f0*/  FMUL.FTZ R75, R0.reuse, R75 ;  /* 0x0000004b004b7220 */ /* 0x040fe40000410000 */
[----:B------:R-:W-:Y:S01]  /*aa00*/  FMUL.FTZ R78, R0, R78 ;  /* 0x0000004e004e7220 */ /* 0x000fe20000410000 */
[C---:B------:R-:W-:Y:S01]  /*aa10*/  HMMA.16816.F32 R32, R160.reuse, R38, R32 ;  /* 0x00000026a020723c */ /* 0x040fe20000001820 */
[--C-:B-1----:R-:W-:Y:S03]  /*aa20*/  FFMA.FTZ R103, R170, c[0x0][0x2d0], -R110.reuse ;  /* 0x0000b400aa677a23 */ /* 0x102fe6000001086e */
[C---:B------:R-:W-:Y:S01]  /*aa30*/  FMUL.FTZ R79, R0.reuse, R79 ;  /* 0x0000004f004f7220 */ /* 0x040fe20000410000 */
[----:B------:R1:W-:Y:S01]  /*aa40*/  MUFU.EX2 R220, R103 ;  /* 0x0000006700dc7308 */ /* 0x0003e20000000800 */
[----:B------:R-:W-:Y:S02]  /*aa50*/  FMUL.FTZ R90, R0, R90 ;  /* 0x0000005a005a7220 */ /* 0x000fe40000410000 */
[C---:B------:R-:W-:Y:S04]  /*aa60*/  FMUL.FTZ R38, R3.reuse, R146 ;  /* 0x0000009203267220 */ /* 0x040fe80000410000 */
[C---:B------:R-:W-:Y:S02]  /*aa70*/  FMUL.FTZ R39, R3.reuse, R147 ;  /* 0x0000009303277220 */ /* 0x040fe40000410000 */
[C---:B------:R-:W-:Y:S02]  /*aa80*/  FMUL.FTZ R96, R100.reuse, R96 ;  /* 0x0000006064607220 */ /* 0x040fe40000410000 */
[----:B------:R-:W-:Y:S02]  /*aa90*/  FMUL.FTZ R97, R100, R97 ;  /* 0x0000006164617220 */ /* 0x000fe40000410000 */
[C---:B------:R-:W-:Y:S01]  /*aaa0*/  FMUL.FTZ R98, R3.reuse, R98 ;  /* 0x0000006203627220 */ /* 0x040fe20000410000 */
[-C--:B--2---:R-:W-:Y:S01]  /*aab0*/  HMMA.16816.F32 R36, R160, R116.reuse, R36 ;  /* 0x00000074a024723c */ /* 0x084fe20000001824 */
[----:B------:R-:W-:Y:S02]  /*aac0*/  FMUL.FTZ R99, R3, R99 ;  /* 0x0000006303637220 */ /* 0x000fe40000410000 */
[----:B------:R-:W-:Y:S02]  /*aad0*/  FFMA.FTZ R104, R205, c[0x0][0x2d0], -R109 ;  /* 0x0000b400cd687a23 */ /* 0x000fe4000001086d */
[C---:B------:R-:W-:Y:S02]  /*aae0*/  FMUL.FTZ R91, R0.reuse, R91 ;  /* 0x0000005b005b7220 */ /* 0x040fe40000410000 */
[----:B------:R-:W-:Y:S01]  /*aaf0*/  MUFU.EX2 R210, R104 ;  /* 0x0000006800d27308 */ /* 0x000fe20000000800 */
[C---:B------:R-:W-:Y:S01]  /*ab00*/  HMMA.16816.F32 R40, R112.reuse, R116, R40 ;  /* 0x000000747028723c */ /* 0x040fe20000001828 */
[C---:B------:R-:W-:Y:S03]  /*ab10*/  FMUL.FTZ R94, R0.reuse, R94 ;  /* 0x0000005e005e7220 */ /* 0x040fe60000410000 */
[--C-:B-1----:R-:W-:Y:S02]  /*ab20*/  FFMA.FTZ R103, R169, c[0x0][0x2d0], -R110.reuse ;  /* 0x0000b400a9677a23 */ /* 0x102fe4000001086e */
[----:B------:R-:W-:Y:S02]  /*ab30*/  FMUL.FTZ R95, R0, R95 ;  /* 0x0000005f005f7220 */ /* 0x000fe40000410000 */
[-C--:B------:R-:W-:Y:S01]  /*ab40*/  HMMA.16816.F32 R44, R112, R118.reuse, R44 ;  /* 0x00000076702c723c */ /* 0x080fe2000000182c */
[----:B------:R1:W2:Y:S07]  /*ab50*/  MUFU.EX2 R221, R103 ;  /* 0x0000006700dd7308 */ /* 0x0002ae0000000800 */
[C---:B------:R-:W-:Y:S01]  /*ab60*/  HMMA.16816.F32 R48, R160.reuse, R118, R48 ;  /* 0x00000076a030723c */ /* 0x040fe20000001830 */
[----:B------:R-:W2:Y:S03]  /*ab70*/  LDSM.16.MT88.4 R116, [R186+0xc00] ;  /* 0x000c0000ba74783b */ /* 0x000ea60000004200 */
[--C-:B-1----:R-:W-:Y:S04]  /*ab80*/  FFMA.FTZ R103, R168, c[0x0][0x2d0], -R110.reuse ;  /* 0x0000b400a8677a23 */ /* 0x102fe8000001086e */
[----:B------:R1:W-:Y:S01]  /*ab90*/  MUFU.EX2 R222, R103 ;  /* 0x0000006700de7308 */ /* 0x0003e20000000800 */
[-C--:B--2---:R-:W-:Y:S03]  /*aba0*/  HMMA.16816.F32 R52, R160, R116.reuse, R52 ;  /* 0x00000074a034723c */ /* 0x084fe60000001834 */
[----:B-1----:R-:W-:Y:S05]  /*abb0*/  FFMA.FTZ R103, R173, c[0x0][0x2d0], -R110 ;  /* 0x0000b400ad677a23 */ /* 0x002fea000001086e */
[C---:B------:R-:W-:Y:S01]  /*abc0*/  HMMA.16816.F32 R56, R112.reuse, R116, R56 ;  /* 0x000000747038723c */ /* 0x040fe20000001838 */
[----:B------:R1:W-:Y:S07]  /*abd0*/  MUFU.EX2 R219, R103 ;  /* 0x0000006700db7308 */ /* 0x0003ee0000000800 */
[-C--:B------:R-:W-:Y:S08]  /*abe0*/  HMMA.16816.F32 R60, R112, R118.reuse, R60 ;  /* 0x00000076703c723c */ /* 0x080ff0000000183c */
[C---:B------:R-:W-:Y:S01]  /*abf0*/  HMMA.16816.F32 R64, R160.reuse, R118, R64 ;  /* 0x00000076a040723c */ /* 0x040fe20000001840 */
[----:B------:R-:W2:Y:S03]  /*ac00*/  LDSM.16.MT88.4 R116, [R185+0x1800] ;  /* 0x00180000b974783b */ /* 0x000ea60000004200 */
[--C-:B-1----:R-:W-:Y:S05]  /*ac10*/  FFMA.FTZ R103, R171, c[0x0][0x2d0], -R101.reuse ;  /* 0x0000b400ab677a23 */ /* 0x102fea0000010865 */
[----:B------:R-:W-:Y:S01]  /*ac20*/  LDSM.16.MT88.4 R168, [R186+0x1400] ;  /* 0x00140000baa8783b */ /* 0x000fe20000004200 */
[----:B------:R1:W-:Y:S02]  /*ac30*/  MUFU.EX2 R177, R103 ;  /* 0x0000006700b17308 */ /* 0x0003e40000000800 */
[--C-:B-1----:R-:W-:Y:S01]  /*ac40*/  FFMA.FTZ R103, R174, c[0x0][0x2d0], -R101.reuse ;  /* 0x0000b400ae677a23 */ /* 0x102fe20000010865 */
[-C--:B--2---:R-:W-:Y:S07]  /*ac50*/  HMMA.16816.F32 R68, R160, R116.reuse, R68 ;  /* 0x00000074a044723c */ /* 0x084fee0000001844 */
[----:B------:R1:W2:Y:S01]  /*ac60*/  MUFU.EX2 R176, R103 ;  /* 0x0000006700b07308 */ /* 0x0002a20000000800 */
[C---:B------:R-:W-:Y:S08]  /*ac70*/  HMMA.16816.F32 R72, R112.reuse, R116, R72 ;  /* 0x000000747048723c */ /* 0x040ff00000001848 */
[-C--:B------:R-:W-:Y:S08]  /*ac80*/  HMMA.16816.F32 R76, R112, R118.reuse, R76 ;  /* 0x00000076704c723c */ /* 0x080ff0000000184c */
[C---:B------:R-:W-:Y:S01]  /*ac90*/  HMMA.16816.F32 R80, R160.reuse, R118, R80 ;  /* 0x00000076a050723c */ /* 0x040fe20000001850 */
[----:B------:R-:W2:Y:S03]  /*aca0*/  LDSM.16.MT88.4 R116, [R186+0x1800] ;  /* 0x00180000ba74783b */ /* 0x000ea60000004200 */
[--C-:B-1----:R-:W-:Y:S04]  /*acb0*/  FFMA.FTZ R103, R172, c[0x0][0x2d0], -R101.reuse ;  /* 0x0000b400ac677a23 */ /* 0x102fe80000010865 */
[----:B------:R1:W-:Y:S01]  /*acc0*/  MUFU.EX2 R178, R103 ;  /* 0x0000006700b27308 */ /* 0x0003e20000000800 */
[----:B------:R-:W-:Y:S03]  /*acd0*/  LDSM.16.MT88.4 R172, [R185+0x2000] ;  /* 0x00200000b9ac783b */ /* 0x000fe60000004200 */
[----:B-1----:R-:W-:Y:S06]  /*ace0*/  FFMA.FTZ R103, R179, c[0x0][0x2d0], -R101 ;  /* 0x0000b400b3677a23 */ /* 0x002fec0000010865 */
[----:B------:R1:W1:Y:S01]  /*acf0*/  MUFU.EX2 R179, R103 ;  /* 0x0000006700b37308 */ /* 0x0002620000000800 */
[-C--:B--2---:R-:W-:Y:S08]  /*ad00*/  HMMA.16816.F32 R84, R160, R116.reuse, R84 ;  /* 0x00000074a054723c */ /* 0x084ff00000001854 */
[C---:B------:R-:W-:Y:S07]  /*ad10*/  HMMA.16816.F32 R88, R112.reuse, R116, R88 ;  /* 0x000000747058723c */ /* 0x040fee0000001858 */
[----:B------:R-:W-:Y:S01]  /*ad20*/  F2FP.PACK_AB R116, R221, R220 ;  /* 0x000000dcdd74723e */ /* 0x000fe200000000ff */
[-C--:B------:R-:W-:Y:S01]  /*ad30*/  HMMA.16816.F32 R92, R112, R118.reuse, R92 ;  /* 0x00000076705c723c */ /* 0x080fe2000000185c */
[----:B------:R-:W-:Y:S03]  /*ad40*/  F2FP.PACK_AB R117, R176, R177 ;  /* 0x000000b1b075723e */ /* 0x000fe600000000ff */
[--C-:B-1----:R-:W-:Y:S02]  /*ad50*/  FFMA.FTZ R103, R208, c[0x0][0x2d0], -R109.reuse ;  /* 0x0000b400d0677a23 */ /* 0x102fe4000001086d */
[----:B------:R-:W-:Y:S01]  /*ad60*/  FFMA.FTZ R109, R206, c[0x0][0x2d0], -R109 ;  /* 0x0000b400ce6d7a23 */ /* 0x000fe2000001086d */
[----:B------:R-:W-:Y:S01]  /*ad70*/  F2FP.PACK_AB R112, R235, R234 ;  /* 0x000000eaeb70723e */ /* 0x000fe200000000ff */
[----:B------:R-:W-:Y:S01]  /*ad80*/  HMMA.16816.F32 R96, R160, R118, R96 ;  /* 0x00000076a060723c */ /* 0x000fe20000001860 */
[----:B------:R-:W-:Y:S01]  /*ad90*/  F2FP.PACK_AB R113, R231, R233 ;  /* 0x000000e9e771723e */ /* 0x000fe200000000ff */
[----:B------:R-:W1:Y:S02]  /*ada0*/  MUFU.EX2 R211, R103 ;  /* 0x0000006700d37308 */ /* 0x000e640000000800 */
[----:B------:R-:W-:Y:S02]  /*adb0*/  F2FP.PACK_AB R114, R225, R230 ;  /* 0x000000e6e172723e */ /* 0x000fe400000000ff */
[----:B------:R-:W-:Y:S02]  /*adc0*/  F2FP.PACK_AB R115, R224, R223 ;  /* 0x000000dfe073723e */ /* 0x000fe400000000ff */
[----:B------:R-:W-:Y:S04]  /*add0*/  F2FP.PACK_AB R118, R219, R222 ;  /* 0x000000dedb76723e */ /* 0x000fe800000000ff */
[----:B------:R2:W-:Y:S01]  /*ade0*/  MUFU.EX2 R206, R124 ;  /* 0x0000007c00ce7308 */ /* 0x0005e20000000800 */
[-C--:B------:R-:W-:Y:S01]  /*adf0*/  HMMA.16816.F32 R4, R112, R120.reuse, R4 ;  /* 0x000000787004723c */ /* 0x080fe20000001804 */
[----:B------:R-:W-:Y:S01]  /*ae00*/  F2FP.PACK_AB R119, R179, R178 ;  /* 0x000000b2b377723e */ /* 0x000fe200000000ff */
[----:B-----5:R-:W-:Y:S06]  /*ae10*/  FFMA.FTZ R3, R3, R133, R240 ;  /* 0x0000008503037223 */ /* 0x020fec00000100f0 */
[C---:B------:R-:W-:Y:S01]  /*ae20*/  HMMA.16816.F32 R8, R116.reuse, R120, R8 ;  /* 0x000000787408723c */ /* 0x040fe20000001808 */
[----:B------:R-:W5:Y:S03]  /*ae30*/  MUFU.EX2 R207, R109 ;  /* 0x0000006d00cf7308 */ /* 0x000f660000000800 */
[----:B------:R-:W-:Y:S01]  /*ae40*/  FADD.FTZ R3, R241, R3 ;  /* 0x00000003f1037221 */ /* 0x000fe20000010000 */
[----:B-1----:R-:W-:Y:S01]  /*ae50*/  F2FP.PACK_AB R160, R211, R210 ;  /* 0x000000d2d3a0723e */ /* 0x002fe200000000ff */
[--C-:B------:R-:W-:Y:S01]  /*ae60*/  FFMA.FTZ R103, R215, c[0x0][0x2d0], -R111.reuse ;  /* 0x0000b400d7677a23 */ /* 0x100fe2000001086f */
[----:B------:R-:W-:Y:S01]  /*ae70*/  MOV R215, R128 ;  /* 0x0000008000d77202 */ /* 0x000fe20000000f00 */
[-C--:B------:R-:W-:Y:S03]  /*ae80*/  HMMA.16816.F32 R12, R116, R122.reuse, R12 ;  /* 0x0000007a740c723c */ /* 0x080fe6000000180c */
[----:B------:R1:W-:Y:S01]  /*ae90*/  MUFU.EX2 R209, R103 ;  /* 0x0000006700d17308 */ /* 0x0003e20000000800 */
[----:B--2---:R-:W-:Y:S04]  /*aea0*/  LDSM.16.MT88.4 R124, [R185+0x800] ;  /* 0x00080000b97c783b */ /* 0x004fe80000004200 */
[C---:B------:R-:W-:Y:S04]  /*aeb0*/  HMMA.16816.F32 R16, R112.reuse, R122, R16 ;  /* 0x0000007a7010723c */ /* 0x040fe80000001810 */
[----:B------:R-:W2:Y:S01]  /*aec0*/  LDSM.16.MT88.4 R120, [R186+0x400] ;  /* 0x00040000ba78783b */ /* 0x000ea20000004200 */
[----:B-----5:R-:W-:Y:S01]  /*aed0*/  F2FP.PACK_AB R162, R207, R206 ;  /* 0x000000cecfa2723e */ /* 0x020fe200000000ff */
[--C-:B-1----:R-:W-:Y:S01]  /*aee0*/  FFMA.FTZ R103, R216, c[0x0][0x2d0], -R111.reuse ;  /* 0x0000b400d8677a23 */ /* 0x102fe2000001086f */
[----:B------:R-:W-:Y:S03]  /*aef0*/  MOV R216, R131 ;  /* 0x0000008300d87202 */ /* 0x000fe60000000f00 */
[----:B------:R-:W1:Y:S01]  /*af00*/  MUFU.EX2 R208, R103 ;  /* 0x0000006700d07308 */ /* 0x000e620000000800 */
[-C--:B--2---:R-:W-:Y:S01]  /*af10*/  HMMA.16816.F32 R20, R112, R120.reuse, R20 ;  /* 0x000000787014723c */ /* 0x084fe20000001814 */
[----:B-1----:R-:W-:Y:S01]  /*af20*/  F2FP.PACK_AB R161, R208, R209 ;  /* 0x000000d1d0a1723e */ /* 0x002fe200000000ff */
[--C-:B------:R-:W-:Y:S01]  /*af30*/  FFMA.FTZ R103, R218, c[0x0][0x2d0], -R111.reuse ;  /* 0x0000b400da677a23 */ /* 0x100fe2000001086f */
[----:B------:R-:W-:Y:S01]  /*af40*/  MOV R218, R130 ;  /* 0x0000008200da7202 */ /* 0x000fe20000000f00 */
[----:B------:R-:W-:Y:S05]  /*af50*/  FFMA.FTZ R111, R217, c[0x0][0x2d0], -R111 ;  /* 0x0000b400d96f7a23 */ /* 0x000fea000001086f */
[----:B------:R1:W-:Y:S01]  /*af60*/  MUFU.EX2 R204, R103 ;  /* 0x0000006700cc7308 */ /* 0x0003e20000000800 */
[C---:B------:R-:W-:Y:S08]  /*af70*/  HMMA.16816.F32 R24, R116.reuse, R120, R24 ;  /* 0x000000787418723c */ /* 0x040ff00000001818 */
[-C--:B------:R-:W-:Y:S01]  /*af80*/  HMMA.16816.F32 R28, R116, R122.reuse, R28 ;  /* 0x0000007a741c723c */ /* 0x080fe2000000181c */
[----:B------:R-:W2:Y:S07]  /*af90*/  MUFU.EX2 R205, R111 ;  /* 0x0000006f00cd7308 */ /* 0x000eae0000000800 */
[C---:B------:R-:W-:Y:S01]  /*afa0*/  HMMA.16816.F32 R32, R112.reuse, R122, R32 ;  /* 0x0000007a7020723c */ /* 0x040fe20000001820 */
[----:B------:R-:W5:Y:S03]  /*afb0*/  LDSM.16.MT88.4 R120, [R185+0x1000] ;  /* 0x00100000b978783b */ /* 0x000f660000004200 */
[--C-:B-1----:R-:W-:Y:S04]  /*afc0*/  FFMA.FTZ R103, R214, c[0x0][0x2d0], -R110.reuse ;  /* 0x0000b400d6677a23 */ /* 0x102fe8000001086e */
[----:B------:R1:W-:Y:S01]  /*afd0*/  MUFU.EX2 R111, R103 ;  /* 0x00000067006f7308 */ /* 0x0003e20000000800 */
[----:B--2---:R-:W-:Y:S03]  /*afe0*/  F2FP.PACK_AB R163, R205, R204 ;  /* 0x000000cccda3723e */ /* 0x004fe600000000ff */
[--C-:B-1----:R-:W-:Y:S06]  /*aff0*/  FFMA.FTZ R103, R213, c[0x0][0x2d0], -R110.reuse ;  /* 0x0000b400d5677a23 */ /* 0x102fec000001086e */
[----:B------:R-:W1:Y:S01]  /*b000*/  MUFU.EX2 R180, R103 ;  /* 0x0000006700b47308 */ /* 0x000e620000000800 */
[-C--:B-----5:R-:W-:Y:S08]  /*b010*/  HMMA.16816.F32 R36, R112, R120.reuse, R36 ;  /* 0x000000787024723c */ /* 0x0a0ff00000001824 */
[C---:B------:R-:W-:Y:S08]  /*b020*/  HMMA.16816.F32 R40, R116.reuse, R120, R40 ;  /* 0x000000787428723c */ /* 0x040ff00000001828 */
[-C--:B------:R-:W-:Y:S01]  /*b030*/  HMMA.16816.F32 R44, R116, R122.reuse, R44 ;  /* 0x0000007a742c723c */ /* 0x080fe2000000182c */
[----:B-1----:R-:W-:Y:S03]  /*b040*/  F2FP.PACK_AB R164, R180, R111 ;  /* 0x0000006fb4a4723e */ /* 0x002fe600000000ff */
[--C-:B------:R-:W-:Y:S04]  /*b050*/  FFMA.FTZ R103, R212, c[0x0][0x2d0], -R110.reuse ;  /* 0x0000b400d4677a23 */ /* 0x100fe8000001086e */
[C---:B------:R-:W-:Y:S01]  /*b060*/  HMMA.16816.F32 R48, R112.reuse, R122, R48 ;  /* 0x0000007a7030723c */ /* 0x040fe20000001830 */
[----:B------:R-:W1:Y:S01]  /*b070*/  LDSM.16.MT88.4 R120, [R186+0x1000] ;  /* 0x00100000ba78783b */ /* 0x000e620000004200 */
[----:B------:R2:W-:Y:S02]  /*b080*/  MUFU.EX2 R203, R103 ;  /* 0x0000006700cb7308 */ /* 0x0005e40000000800 */
[----:B------:R-:W-:Y:S08]  /*b090*/  FFMA.FTZ R110, R202, c[0x0][0x2d0], -R110 ;  /* 0x0000b400ca6e7a23 */ /* 0x000ff0000001086e */
[----:B------:R-:W5:Y:S01]  /*b0a0*/  MUFU.EX2 R181, R110 ;  /* 0x0000006e00b57308 */ /* 0x000f620000000800 */
[--C-:B--2---:R-:W-:Y:S09]  /*b0b0*/  FFMA.FTZ R103, R182, c[0x0][0x2d0], -R101.reuse ;  /* 0x0000b400b6677a23 */ /* 0x104ff20000010865 */
[----:B------:R2:W-:Y:S01]  /*b0c0*/  MUFU.EX2 R109, R103 ;  /* 0x00000067006d7308 */ /* 0x0005e20000000800 */
[----:B-----5:R-:W-:Y:S01]  /*b0d0*/  F2FP.PACK_AB R166, R181, R203 ;  /* 0x000000cbb5a6723e */ /* 0x020fe200000000ff */
[-C--:B-1----:R-:W-:Y:S08]  /*b0e0*/  HMMA.16816.F32 R52, R112, R120.reuse, R52 ;  /* 0x000000787034723c */ /* 0x082ff00000001834 */
[C---:B------:R-:W-:Y:S01]  /*b0f0*/  HMMA.16816.F32 R56, R116.reuse, R120, R56 ;  /* 0x000000787438723c */ /* 0x040fe20000001838 */
[--C-:B--2---:R-:W-:Y:S07]  /*b100*/  FFMA.FTZ R103, R183, c[0x0][0x2d0], -R101.reuse ;  /* 0x0000b400b7677a23 */ /* 0x104fee0000010865 */
[-C--:B------:R-:W-:Y:S01]  /*b110*/  HMMA.16816.F32 R60, R116, R122.reuse, R60 ;  /* 0x0000007a743c723c */ /* 0x080fe2000000183c */
[----:B------:R-:W1:Y:S07]  /*b120*/  MUFU.EX2 R104, R103 ;  /* 0x0000006700687308 */ /* 0x000e6e0000000800 */
[C---:B------:R-:W-:Y:S01]  /*b130*/  HMMA.16816.F32 R64, R112.reuse, R122, R64 ;  /* 0x0000007a7040723c */ /* 0x040fe20000001840 */
[----:B------:R-:W2:Y:S03]  /*b140*/  LDSM.16.MT88.4 R120, [R185+0x1c00] ;  /* 0x001c0000b978783b */ /* 0x000ea60000004200 */
[----:B-1----:R-:W-:Y:S01]  /*b150*/  F2FP.PACK_AB R165, R104, R109 ;  /* 0x0000006d68a5723e */ /* 0x002fe200000000ff */
[--C-:B------:R-:W-:Y:S02]  /*b160*/  FFMA.FTZ R103, R201, c[0x0][0x2d0], -R101.reuse ;  /* 0x0000b400c9677a23 */ /* 0x100fe40000010865 */
[----:B------:R-:W-:Y:S02]  /*b170*/  FFMA.FTZ R101, R105, c[0x0][0x2d0], -R101 ;  /* 0x0000b40069657a23 */ /* 0x000fe40000010865 */
[----:B------:R3:W-:Y:S10]  /*b180*/  MUFU.EX2 R110, R103 ;  /* 0x00000067006e7308 */ /* 0x0007f40000000800 */
[----:B------:R-:W1:Y:S01]  /*b190*/  MUFU.EX2 R101, R101 ;  /* 0x0000006500657308 */ /* 0x000e620000000800 */
[-C--:B--2---:R-:W-:Y:S01]  /*b1a0*/  HMMA.16816.F32 R68, R112, R120.reuse, R68 ;  /* 0x000000787044723c */ /* 0x084fe20000001844 */
[----:B---3--:R-:W-:Y:S02]  /*b1b0*/  FFMA.FTZ R103, R100, R134, R248 ;  /* 0x0000008664677223 */ /* 0x008fe400000100f8 */
[----:B----4-:R-:W-:Y:S05]  /*b1c0*/  FFMA.FTZ R100, R2, R132, R237 ;  /* 0x0000008402647223 */ /* 0x010fea00000100ed */
[C---:B------:R-:W-:Y:S01]  /*b1d0*/  HMMA.16816.F32 R72, R116.reuse, R120, R72 ;  /* 0x000000787448723c */ /* 0x040fe20000001848 */
[----:B------:R-:W-:Y:S03]  /*b1e0*/  FADD.FTZ R2, R251, R103 ;  /* 0x00000067fb027221 */ /* 0x000fe60000010000 */
[----:B------:R-:W-:Y:S02]  /*b1f0*/  FADD.FTZ R103, R242, R3 ;  /* 0x00000003f2677221 */ /* 0x000fe40000010000 */
[----:B------:R-:W-:Y:S01]  /*b200*/  FADD.FTZ R2, R249, R2 ;  /* 0x00000002f9027221 */ /* 0x000fe20000010000 */
[----:B-1----:R-:W-:Y:S01]  /*b210*/  F2FP.PACK_AB R167, R101, R110 ;  /* 0x0000006e65a7723e */ /* 0x002fe200000000ff */
[-C--:B------:R-:W-:Y:S01]  /*b220*/  HMMA.16816.F32 R76, R116, R122.reuse, R76 ;  /* 0x0000007a744c723c */ /* 0x080fe2000000184c */
[----:B------:R-:W-:Y:S03]  /*b230*/  FFMA.FTZ R3, R0, R129, R238 ;  /* 0x0000008100037223 */ /* 0x000fe600000100ee */
[----:B------:R-:W-:Y:S02]  /*b240*/  FADD.FTZ R100, R239, R100 ;  /* 0x00000064ef647221 */ /* 0x000fe40000010000 */
[----:B------:R-:W-:Y:S02]  /*b250*/  FADD.FTZ R3, R243, R3 ;  /* 0x00000003f3037221 */ /* 0x000fe40000010000 */
[C---:B------:R-:W-:Y:S01]  /*b260*/  HMMA.16816.F32 R80, R112.reuse, R122, R80 ;  /* 0x0000007a7050723c */ /* 0x040fe20000001850 */
[----:B------:R-:W1:Y:S03]  /*b270*/  LDSM.16.MT88.4 R120, [R186+0x1c00] ;  /* 0x001c0000ba78783b */ /* 0x000e660000004200 */
[----:B------:R-:W-:Y:S01]  /*b280*/  FADD.FTZ R0, R250, R100 ;  /* 0x00000064fa007221 */ /* 0x000fe20000010000 */
[----:B------:R-:W-:Y:S01]  /*b290*/  MOV R100, R108 ;  /* 0x0000006c00647202 */ /* 0x000fe20000000f00 */
[----:B------:R-:W-:Y:S02]  /*b2a0*/  FADD.FTZ R3, R244, R3 ;  /* 0x00000003f4037221 */ /* 0x000fe40000010000 */
[----:B------:R-:W-:Y:S04]  /*b2b0*/  FADD.FTZ R0, R215, R0 ;  /* 0x00000000d7007221 */ /* 0x000fe80000010000 */
[----:B------:R-:W-:Y:S04]  /*b2c0*/  FADD.FTZ R3, R245, R3 ;  /* 0x00000003f5037221 */ /* 0x000fe80000010000 */
[----:B------:R-:W-:Y:S04]  /*b2d0*/  FADD.FTZ R3, R177, R3 ;  /* 0x00000003b1037221 */ /* 0x000fe80000010000 */
[----:B------:R-:W-:Y:S04]  /*b2e0*/  FADD.FTZ R3, R176, R3 ;  /* 0x00000003b0037221 */ /* 0x000fe80000010000 */
[----:B------:R-:W-:Y:S04]  /*b2f0*/  FADD.FTZ R3, R178, R3 ;  /* 0x00000003b2037221 */ /* 0x000fe80000010000 */
[----:B------:R-:W-:Y:S01]  /*b300*/  FADD.FTZ R3, R179, R3 ;  /* 0x00000003b3037221 */ /* 0x000fe20000010000 */
[-C--:B-1----:R-:W-:Y:S08]  /*b310*/  HMMA.16816.F32 R84, R112, R120.reuse, R84 ;  /* 0x000000787054723c */ /* 0x082ff00000001854 */
[C---:B------:R-:W-:Y:S08]  /*b320*/  HMMA.16816.F32 R88, R116.reuse, R120, R88 ;  /* 0x000000787458723c */ /* 0x040ff00000001858 */
[-C--:B------:R-:W-:Y:S08]  /*b330*/  HMMA.16816.F32 R92, R116, R122.reuse, R92 ;  /* 0x0000007a745c723c */ /* 0x080ff0000000185c */
[----:B------:R-:W-:Y:S08]  /*b340*/  HMMA.16816.F32 R96, R112, R122, R96 ;  /* 0x0000007a7060723c */ /* 0x000ff00000001860 */
[-C--:B------:R-:W-:Y:S01]  /*b350*/  HMMA.16816.F32 R112, R160, R124.reuse, R4 ;  /* 0x0000007ca070723c */ /* 0x080fe20000001804 */
[----:B------:R-:W1:Y:S07]  /*b360*/  LDSM.16.MT88.4 R4, [R186+0x2000] ;  /* 0x00200000ba04783b */ /* 0x000e6e0000004200 */
[C---:B------:R-:W-:Y:S01]  /*b370*/  HMMA.16816.F32 R116, R164.reuse, R124, R8 ;  /* 0x0000007ca474723c */ /* 0x040fe20000001808 */
[----:B------:R-:W2:Y:S06]  /*b380*/  LDL R11, [R1+0x14] ;  /* 0x00001400010b7983 */ /* 0x000eac0000100800 */
[----:B------:R-:W-:Y:S01]  /*b390*/  FADD.FTZ R8, R220, R0 ;  /* 0x00000000dc087221 */ /* 0x000fe20000010000 */
[-C--:B------:R-:W-:Y:S01]  /*b3a0*/  HMMA.16816.F32 R120, R164, R126.reuse, R12 ;  /* 0x0000007ea478723c */ /* 0x080fe2000000180c */
[----:B------:R-:W-:Y:S03]  /*b3b0*/  FADD.FTZ R9, R218, R2 ;  /* 0x00000002da097221 */ /* 0x000fe60000010000 */
[----:B------:R-:W-:Y:S01]  /*b3c0*/  FADD.FTZ R2, R216, R103 ;  /* 0x00000067d8027221 */ /* 0x000fe20000010000 */
[----:B------:R-:W-:Y:S01]  /*b3d0*/  MOV R103, R106 ;  /* 0x0000006a00677202 */ /* 0x000fe20000000f00 */
[----:B------:R-:W-:Y:S02]  /*b3e0*/  FADD.FTZ R9, R234, R9 ;  /* 0x00000009ea097221 */ /* 0x000fe40000010000 */
[C---:B------:R-:W-:Y:S01]  /*b3f0*/  HMMA.16816.F32 R124, R160.reuse, R126, R16 ;  /* 0x0000007ea07c723c */ /* 0x040fe20000001810 */
[----:B------:R-:W-:Y:S03]  /*b400*/  FADD.FTZ R10, R233, R2 ;  /* 0x00000002e90a7221 */ /* 0x000fe60000010000 */
[----:B------:R-:W-:Y:S02]  /*b410*/  FADD.FTZ R2, R235, R9 ;  /* 0x00000009eb027221 */ /* 0x000fe40000010000 */
[----:B------:R-:W-:Y:S02]  /*b420*/  FADD.FTZ R0, R231, R10 ;  /* 0x0000000ae7007221 */ /* 0x000fe40000010000 */
[-C--:B------:R-:W-:Y:S01]  /*b430*/  HMMA.16816.F32 R128, R160, R140.reuse, R20 ;  /* 0x0000008ca080723c */ /* 0x080fe20000001814 */
[----:B------:R-:W-:Y:S03]  /*b440*/  FADD.FTZ R9, R221, R8 ;  /* 0x00000008dd097221 */ /* 0x000fe60000010000 */
[----:B------:R-:W-:Y:S02]  /*b450*/  FADD.FTZ R8, R223, R0 ;  /* 0x00000000df087221 */ /* 0x000fe40000010000 */
[----:B------:R-:W-:Y:S02]  /*b460*/  FADD.FTZ R10, R230, R2 ;  /* 0x00000002e60a7221 */ /* 0x000fe40000010000 */
[C---:B------:R-:W-:Y:S01]  /*b470*/  HMMA.16816.F32 R132, R164.reuse, R140, R24 ;  /* 0x0000008ca484723c */ /* 0x040fe20000001818 */
[----:B------:R-:W-:Y:S03]  /*b480*/  FADD.FTZ R2, R222, R9 ;  /* 0x00000009de027221 */ /* 0x000fe60000010000 */
[----:B------:R-:W-:Y:S04]  /*b490*/  FADD.FTZ R0, R225, R10 ;  /* 0x0000000ae1007221 */ /* 0x000fe80000010000 */
        /* <DEDUP_REMOVED lines=17> */
[-C--:B------:R-:W-:Y:S01]  /*b5b0*/  HMMA.16816.F32 R92, R164, R6.reuse, R92 ;  /* 0x00000006a45c723c */ /* 0x080fe2000000185c */
[----:B------:R-:W-:Y:S03]  /*b5c0*/  FADD.FTZ R8, R219, R2 ;  /* 0x00000002db087221 */ /* 0x000fe60000010000 */
[----:B------:R-:W-:Y:S02]  /*b5d0*/  FADD.FTZ R4, R210, R0 ;  /* 0x00000000d2047221 */ /* 0x000fe40000010000 */
[----:B------:R-:W-:Y:S02]  /*b5e0*/  FADD.FTZ R2, R209, R5 ;  /* 0x00000005d1027221 */ /* 0x000fe40000010000 */
[----:B------:R-:W-:Y:S01]  /*b5f0*/  FADD.FTZ R0, R111, R8 ;  /* 0x000000086f007221 */ /* 0x000fe20000010000 */
[----:B------:R-:W-:Y:S03]  /*b600*/  HMMA.16816.F32 R96, R160, R6, R96 ;  /* 0x00000006a060723c */ /* 0x000fe60000001860 */
[----:B------:R-:W-:Y:S02]  /*b610*/  FADD.FTZ R4, R211, R4 ;  /* 0x00000004d3047221 */ /* 0x000fe40000010000 */
[----:B------:R-:W-:Y:S02]  /*b620*/  FADD.FTZ R5, R208, R2 ;  /* 0x00000002d0057221 */ /* 0x000fe40000010000 */
[----:B------:R-:W-:Y:S02]  /*b630*/  FADD.FTZ R2, R109, R3 ;  /* 0x000000036d027221 */ /* 0x000fe40000010000 */
[----:B------:R-:W-:Y:S03]  /*b640*/  FADD.FTZ R3, R180, R0 ;  /* 0x00000000b4037221 */ /* 0x000fe60000010000 */
[----:B------:R-:W-:Y:S02]  /*b650*/  FADD.FTZ R0, R206, R4 ;  /* 0x00000004ce007221 */ /* 0x000fe40000010000 */
[----:B------:R-:W-:Y:S02]  /*b660*/  FADD.FTZ R4, R204, R5 ;  /* 0x00000005cc047221 */ /* 0x000fe40000010000 */
[----:B------:R-:W-:Y:S02]  /*b670*/  FADD.FTZ R5, R207, R0 ;  /* 0x00000000cf057221 */ /* 0x000fe40000010000 */
[----:B------:R-:W-:Y:S02]  /*b680*/  FADD.FTZ R4, R205, R4 ;  /* 0x00000004cd047221 */ /* 0x000fe40000010000 */
[----:B------:R-:W-:Y:S01]  /*b690*/  FADD.FTZ R2, R104, R2 ;  /* 0x0000000268027221 */ /* 0x000fe20000010000 */
[----:B------:R1:W-:Y:S01]  /*b6a0*/  STL [R1+0x4], R5 ;  /* 0x0000040501007387 */ /* 0x0003e20000100800 */
[----:B------:R-:W-:Y:S01]  /*b6b0*/  FADD.FTZ R3, R203, R3 ;  /* 0x00000003cb037221 */ /* 0x000fe20000010000 */
[----:B------:R-:W-:Y:S01]  /*b6c0*/  MOV R104, R102 ;  /* 0x0000006600687202 */ /* 0x000fe20000000f00 */
[----:B------:R-:W-:Y:S01]  /*b6d0*/  FADD.FTZ R0, R110, R2 ;  /* 0x000000026e007221 */ /* 0x000fe20000010000 */
[----:B------:R1:W-:Y:S01]  /*b6e0*/  STL [R1], R4 ;  /* 0x0000000401007387 */ /* 0x0003e20000100800 */
[----:B------:R-:W-:Y:S02]  /*b6f0*/  FADD.FTZ R2, R181, R3 ;  /* 0x00000003b5027221 */ /* 0x000fe40000010000 */
[----:B------:R-:W-:Y:S01]  /*b700*/  FADD.FTZ R0, R101, R0 ;  /* 0x0000000065007221 */ /* 0x000fe20000010000 */
[----:B------:R-:W-:Y:S02]  /*b710*/  MOV R101, R107 ;  /* 0x0000006b00657202 */ /* 0x000fe40000000f00 */
[----:B------:R1:W-:Y:S04]  /*b720*/  STL [R1+0x8], R2 ;  /* 0x0000080201007387 */ /* 0x0003e80000100800 */
[----:B------:R1:W-:Y:S01]  /*b730*/  STL [R1+0xc], R0 ;  /* 0x00000c0001007387 */ /* 0x0003e20000100800 */
[C---:B--2---:R-:W-:Y:S02]  /*b740*/  ISETP.GT.AND P0, PT, R200.reuse, R11, PT ;  /* 0x0000000bc800720c */ /* 0x044fe40003f04270 */
[----:B------:R-:W-:Y:S11]  /*b750*/  IADD3 R200, R200, -0x1, RZ ;  /* 0xffffffffc8c87810 */ /* 0x000ff60007ffe0ff */
[----:B-1----:R-:W-:-:S05]  /*b760*/  @P0 BRA `(.L_x_544) ;  /* 0xffffbcb000000947 */ /* 0x002fca000383ffff */
.L_x_523:
[----:B------:R-:W2:Y:S01]  /*b770*/  LDL R0, [R1+0x18] ;  /* 0x0000180001007983 */ /* 0x000ea20000100800 */
[----:B-1----:R-:W-:-:S02]  /*b780*/  IMAD.MOV.U32 R2, RZ, RZ, c[0x0][0x2c4] ;  /* 0x0000b100ff027624 */ /* 0x002fc400078e00ff */
[----:B------:R-:W-:-:S03]  /*b790*/  IMAD.MOV.U32 R4, RZ, RZ, c[0x0][0x32c] ;  /* 0x0000cb00ff047624 */ /* 0x000fc600078e00ff */
[----:B------:R-:W-:Y:S02]  /*b7a0*/  ISETP.NE.AND P1, PT, R2, 0x1, PT ;  /* 0x000000010200780c */ /* 0x000fe40003f25270 */
[----:B------:R-:W-:Y:S02]  /*b7b0*/  ISETP.GE.AND P0, PT, R4, 0x1, PT ;  /* 0x000000010400780c */ /* 0x000fe40003f06270 */
[----:B------:R-:W-:Y:S02]  /*b7c0*/  IADD3 R2, R227, 0x1, -R226 ;  /* 0x00000001e3027810 */ /* 0x000fe40007ffe8e2 */
[----:B--2---:R-:W-:-:S07]  /*b7d0*/  IADD3 R0, R0, 0x7f, RZ ;  /* 0x0000007f00007810 */ /* 0x004fce0007ffe0ff */
[----:B------:R-:W-:-:S05]  /*b7e0*/  @P1 IMAD.HI.U32 R3, R0, c[0x0][0x2c8], RZ ;  /* 0x0000b20000031a27 */ /* 0x000fca00078e00ff */
[----:B------:R-:W-:-:S05]  /*b7f0*/  @P1 SHF.R.U32.HI R0, RZ, c[0x0][0x2cc], R3 ;  /* 0x0000b300ff001a19 */ /* 0x000fca0000011603 */
[----:B------:R-:W-:-:S05]  /*b800*/  IMAD.IADD R0, R2, 0x1, R0 ;  /* 0x0000000102007824 */ /* 0x000fca00078e0200 */
[----:B------:R-:W-:Y:S01]  /*b810*/  IADD3 R2, R0, -c[0x0][0x324], RZ ;  /* 0x8000c90000027a10 */ /* 0x000fe20007ffe0ff */
[----:B------:R-:W-:Y:S05]  /*b820*/  @!P0 BRA `(.L_x_545) ;  /* 0x0000011000008947 */ /* 0x000fea0003800000 */
[----:B------:R-:W-:Y:S01]  /*b830*/  ISETP.GT.AND P0, PT, R0, -0x1, PT ;  /* 0xffffffff0000780c */ /* 0x000fe20003f04270 */
[----:B------:R-:W-:-:S12]  /*b840*/  BSSY B0, `(.L_x_546) ;  /* 0x000000d000007945 */ /* 0x000fd80003800000 */
        /* <DEDUP_REMOVED lines=8> */
.L_x_547:
[----:B------:R-:W-:-:S04]  /*b8d0*/  MOV R3, c[0x0][0x32c] ;  /* 0x0000cb0000037a02 */ /* 0x000fc80000000f00 */
[----:B------:R-:W-:-:S13]  /*b8e0*/  ISETP.NE.AND P0, PT, R3, 0x1, PT ;  /* 0x000000010300780c */ /* 0x000fda0003f05270 */
[----:B------:R-:W-:-:S05]  /*b8f0*/  @P0 IMAD.HI.U32 R3, R0, c[0x0][0x330], RZ ;  /* 0x0000cc0000030a27 */ /* 0x000fca00078e00ff */
[----:B------:R-:W-:Y:S02]  /*b900*/  @P0 SHF.R.U32.HI R0, RZ, c[0x0][0x334], R3 ;  /* 0x0000cd00ff000a19 */ /* 0x000fe40000011603 */
.L_x_548:
[----:B------:R-:W-:Y:S05]  /*b910*/  BSYNC B0 ;  /* 0x0000000000007941 */ /* 0x000fea0003800000 */
.L_x_546:
[----:B------:R-:W-:-:S05]  /*b920*/  IMAD R0, R0, c[0x0][0x32c], RZ ;  /* 0x0000cb0000007a24 */ /* 0x000fca00078e02ff */
[----:B------:R-:W-:-:S03]  /*b930*/  IMNMX R2, R2, R0, !PT ;  /* 0x0000000002027217 */ /* 0x000fc60007800200 */
.L_x_545:
[----:B------:R-:W2:Y:S01]  /*b940*/  LDL R3, [R1+0x10] ;  /* 0x0000100001037983 */ /* 0x000ea20000100800 */
[----:B------:R-:W-:-:S05]  /*b950*/  IADD3 R2, R2, 0x2f, RZ ;  /* 0x0000002f02027810 */ /* 0x000fca0007ffe0ff */
[----:B------:R-:W-:-:S05]  /*b960*/  IMAD.HI R2, R2, 0x2aaaaaab, RZ ;  /* 0x2aaaaaab02027827 */ /* 0x000fca00078e02ff */
[----:B------:R-:W-:-:S04]  /*b970*/  SHF.R.U32.HI R0, RZ, 0x1f, R2 ;  /* 0x0000001fff007819 */ /* 0x000fc80000011602 */
[----:B------:R-:W-:-:S04]  /*b980*/  LEA.HI.SX32 R0, R2, R0, 0x1d ;  /* 0x0000000002007211 */ /* 0x000fc800078feaff */
[----:B--2---:R-:W-:-:S04]  /*b990*/  IMNMX R245, R3, R0, !PT ;  /* 0x0000000003f57217 */ /* 0x004fc80007800200 */
[----:B------:R-:W-:-:S13]  /*b9a0*/  ISETP.GE.AND P0, PT, R200, R245, PT ;  /* 0x000000f5c800720c */ /* 0x000fda0003f06270 */
[----:B------:R-:W-:Y:S05]  /*b9b0*/  @!P0 BRA `(.L_x_549) ;  /* 0x000030c000008947 */ /* 0x000fea0003800000 */
.L_x_554:
[----:B------:R-:W2:Y:S01]  /*b9c0*/  LDL R100, [R1+0x10] ;  /* 0x0000100001647983 */ /* 0x000ea20000100800 */
[----:B------:R-:W-:Y:S04]  /*b9d0*/  DEPBAR.LE SB0, 0x0 ;  /* 0x000080000000791a */ /* 0x000fe80000000000 */
[----:B-1----:R-:W1:Y:S01]  /*b9e0*/  S2R R101, SR_TID.X ;  /* 0x0000000000657919 */ /* 0x002e620000002100 */
[----:B------:R-:W-:Y:S01]  /*b9f0*/  WARPSYNC 0xffffffff ;  /* 0xffffffff00007948 */ /* 0x000fe20003800000 */
[----:B------:R-:W-:Y:S02]  /*ba00*/  BSSY B0, `(.L_x_550) ;  /* 0x0000043000007945 */ /* 0x000fe40003800000 */
[----:B------:R-:W-:Y:S01]  /*ba10*/  BAR.SYNC.DEFER_BLOCKING 0x0 ;  /* 0x0000000000007b1d */ /* 0x000fe20000010000 */
[C---:B------:R-:W-:Y:S01]  /*ba20*/  LOP3.LUT P6, RZ, R198.reuse, 0x100, RZ, 0xc0, !PT ;  /* 0x00000100c6ff7812 */ /* 0x040fe200078cc0ff */
[----:B------:R-:W-:Y:S01]  /*ba30*/  IMAD.MOV.U32 R2, RZ, RZ, R108 ;  /* 0x000000ffff027224 */ /* 0x000fe200078e006c */
[C---:B------:R-:W-:Y:S01]  /*ba40*/  LOP3.LUT P5, RZ, R198.reuse, 0x80, RZ, 0xc0, !PT ;  /* 0x00000080c6ff7812 */ /* 0x040fe200078ac0ff */
[----:B------:R-:W-:Y:S01]  /*ba50*/  IMAD.MOV.U32 R3, RZ, RZ, R107 ;  /* 0x000000ffff037224 */ /* 0x000fe200078e006b */
[----:B------:R-:W-:Y:S01]  /*ba60*/  LOP3.LUT P4, RZ, R198, 0x40, RZ, 0xc0, !PT ;  /* 0x00000040c6ff7812 */ /* 0x000fe2000788c0ff */
[----:B------:R-:W-:Y:S01]  /*ba70*/  IMAD.MOV.U32 R103, RZ, RZ, R106 ;  /* 0x000000ffff677224 */ /* 0x000fe200078e006a */
[----:B------:R3:W4:Y:S04]  /*ba80*/  LDSM.16.M88.4 R48, [R187] ;  /* 0x00000000bb30783b */ /* 0x0007280000000200 */
        /* <DEDUP_REMOVED lines=18> */
[----:B------:R-:W-:Y:S04]  /*bbb0*/  IMAD.WIDE.U32 R4, R4, 0x30, RZ ;  /* 0x0000003004047825 */ /* 0x000fe800078e00ff */
[----:B------:R-:W-:Y:S01]  /*bbc0*/  IMAD R0, R0, 0x30, RZ ;  /* 0x0000003000007824 */ /* 0x000fe200078e02ff */
[----:B------:R-:W-:Y:S01]  /*bbd0*/  IADD3 R7, P1, P0, R4, 0x20, R228 ;  /* 0x0000002004077810 */ /* 0x000fe2000783e0e4 */
[----:B------:R-:W-:Y:S02]  /*bbe0*/  @!P2 IMAD.MOV.U32 R9, RZ, RZ, c[0x0][0x20c] ;  /* 0x00008300ff09a624 */ /* 0x000fe400078e00ff */
[----:B------:R-:W-:Y:S02]  /*bbf0*/  IMAD.IADD R0, R5, 0x1, R0 ;  /* 0x0000000105007824 */ /* 0x000fe400078e0200 */
[----:B------:R-:W-:Y:S03]  /*bc00*/  @!P2 IMAD.MOV.U32 R5, RZ, RZ, c[0x0][0x208] ;  /* 0x00008200ff05a624 */ /* 0x000fe600078e00ff */
[----:B------:R-:W-:Y:S02]  /*bc10*/  IADD3.X R10, R0, RZ, R232, P1, P0 ;  /* 0x000000ff000a7210 */ /* 0x000fe40000fe04e8 */
[----:B------:R-:W-:Y:S04]  /*bc20*/  IADD3 R8, P1, P0, R4, 0x40, R228 ;  /* 0x0000004004087810 */ /* 0x000fe8000783e0e4 */
[----:B------:R-:W-:Y:S02]  /*bc30*/  IADD3.X R11, R0, RZ, R232, P1, P0 ;  /* 0x000000ff000b7210 */ /* 0x000fe40000fe04e8 */
[C---:B------:R-:W-:Y:S04]  /*bc40*/  @!P2 LEA R6, P0, R5.reuse, R4, 0x5 ;  /* 0x000000040506a211 */ /* 0x040fe800078028ff */
[----:B------:R-:W-:Y:S02]  /*bc50*/  @!P2 LEA.HI.X R5, R5, R0, R9, 0x5, P0 ;  /* 0x000000000505a211 */ /* 0x000fe400000f2c09 */
[C---:B------:R-:W-:Y:S04]  /*bc60*/  @!P2 IADD3 R20, P1, P0, R6.reuse, 0x20, R228 ;  /* 0x000000200614a810 */ /* 0x040fe8000783e0e4 */
[C---:B------:R-:W-:Y:S02]  /*bc70*/  @!P2 IADD3.X R22, R5.reuse, RZ, R232, P1, P0 ;  /* 0x000000ff0516a210 */ /* 0x040fe40000fe04e8 */
[----:B------:R-:W-:Y:S04]  /*bc80*/  @!P2 IADD3 R21, P1, P0, R6, 0x40, R228 ;  /* 0x000000400615a810 */ /* 0x000fe8000783e0e4 */
[--C-:B------:R-:W-:Y:S02]  /*bc90*/  @!P2 IADD3.X R23, R5, RZ, R232.reuse, P1, P0 ;  /* 0x000000ff0517a210 */ /* 0x100fe40000fe04e8 */
[----:B------:R-:W-:Y:S05]  /*bca0*/  IADD3 R4, P0, R228, R4, RZ ;  /* 0x00000004e4047210 */ /* 0x000fea0007f1e0ff */
[----:B------:R-:W-:Y:S01]  /*bcb0*/  IMAD.X R0, R0, 0x1, R232, P0 ;  /* 0x0000000100007824 */ /* 0x000fe200000e06e8 */
[C---:B------:R-:W-:Y:S04]  /*bcc0*/  LEA R14, P0, R4.reuse, c[0x0][0x1f8], 0x1 ;  /* 0x00007e00040e7a11 */ /* 0x040fe800078008ff */
[----:B------:R-:W-:Y:S02]  /*bcd0*/  LEA.HI.X R15, R4, c[0x0][0x1fc], R0, 0x1, P0 ;  /* 0x00007f00040f7a11 */ /* 0x000fe400000f0c00 */
[C---:B------:R-:W-:Y:S03]  /*bce0*/  LEA R12, P0, R7.reuse, c[0x0][0x1f8], 0x1 ;  /* 0x00007e00070c7a11 */ /* 0x040fe600078008ff */
[----:B------:R-:W-:Y:S01]  /*bcf0*/  @!PT LDS RZ, [RZ] ;  /* 0x00000000fffff984 */ /* 0x000fe20000000800 */
[----:B------:R-:W-:Y:S01]  /*bd00*/  @!PT LDS RZ, [RZ] ;  /* 0x00000000fffff984 */ /* 0x000fe20000000800 */
[----:B------:R-:W-:Y:S01]  /*bd10*/  @!PT LDS RZ, [RZ] ;  /* 0x00000000fffff984 */ /* 0x000fe20000000800 */
[----:B------:R1:W-:Y:S01]  /*bd20*/  LDGSTS.E.BYPASS.LTC128B.128 [R199+0x1880], [R14.64], !P6 ;  /* 0x018800000ec77fae */ /* 0x0003e2000f101d46 */
[----:B------:R-:W-:Y:S02]  /*bd30*/  LEA.HI.X R13, R7, c[0x0][0x1fc], R10, 0x1, P0 ;  /* 0x00007f00070d7a11 */ /* 0x000fe400000f0c0a */
[C---:B------:R-:W-:Y:S03]  /*bd40*/  LEA R10, P0, R8.reuse, c[0x0][0x1f8], 0x1 ;  /* 0x00007e00080a7a11 */ /* 0x040fe600078008ff */
[----:B------:R1:W-:Y:S01]  /*bd50*/  LDGSTS.E.BYPASS.LTC128B.128 [R199+0x2480], [R12.64], !P5 ;  /* 0x024800000cc77fae */ /* 0x0003e2000e901d46 */
[----:B------:R-:W-:Y:S02]  /*bd60*/  LEA.HI.X R11, R8, c[0x0][0x1fc], R11, 0x1, P0 ;  /* 0x00007f00080b7a11 */ /* 0x000fe400000f0c0b */
[----:B------:R-:W-:Y:S03]  /*bd70*/  @!P2 IADD3 R0, P0, R6, R228, RZ ;  /* 0x000000e40600a210 */ /* 0x000fe60007f1e0ff */
[----:B------:R1:W-:Y:S02]  /*bd80*/  LDGSTS.E.BYPASS.LTC128B.128 [R199+0x3080], [R10.64], !P4 ;  /* 0x030800000ac77fae */ /* 0x0003e4000e101d46 */
[----:B------:R-:W-:Y:S01]  /*bd90*/  @!P2 IMAD.X R5, R5, 0x1, R232, P0 ;  /* 0x000000010505a824 */ /* 0x000fe200000e06e8 */
[C---:B------:R-:W-:Y:S04]  /*bda0*/  @!P2 LEA R8, P0, R0.reuse, c[0x0][0x1f8], 0x1 ;  /* 0x00007e000008aa11 */ /* 0x040fe800078008ff */
[----:B------:R-:W-:Y:S02]  /*bdb0*/  @!P2 LEA.HI.X R9, R0, c[0x0][0x1fc], R5, 0x1, P0 ;  /* 0x00007f000009aa11 */ /* 0x000fe400000f0c05 */
[C---:B------:R-:W-:Y:S03]  /*bdc0*/  @!P2 LEA R6, P0, R20.reuse, c[0x0][0x1f8], 0x1 ;  /* 0x00007e001406aa11 */ /* 0x040fe600078008ff */
[----:B------:R1:W-:Y:S01]  /*bdd0*/  @!P2 LDGSTS.E.BYPASS.LTC128B.128 [R199+0x2080], [R8.64], !P6 ;  /* 0x0208000008c7afae */ /* 0x0003e2000f101d46 */
[----:B------:R-:W-:Y:S02]  /*bde0*/  @!P2 LEA.HI.X R7, R20, c[0x0][0x1fc], R22, 0x1, P0 ;  /* 0x00007f001407aa11 */ /* 0x000fe400000f0c16 */
[C---:B------:R-:W-:Y:S03]  /*bdf0*/  @!P2 LEA R4, P0, R21.reuse, c[0x0][0x1f8], 0x1 ;  /* 0x00007e001504aa11 */ /* 0x040fe600078008ff */
[----:B------:R1:W-:Y:S01]  /*be00*/  @!P2 LDGSTS.E.BYPASS.LTC128B.128 [R199+0x2c80], [R6.64], !P5 ;  /* 0x02c8000006c7afae */ /* 0x0003e2000e901d46 */
[----:B------:R-:W-:Y:S05]  /*be10*/  @!P2 LEA.HI.X R5, R21, c[0x0][0x1fc], R23, 0x1, P0 ;  /* 0x00007f001505aa11 */ /* 0x000fea00000f0c17 */
[----:B------:R1:W-:Y:S04]  /*be20*/  @!P2 LDGSTS.E.BYPASS.LTC128B.128 [R199+0x3880], [R4.64], !P4 ;  /* 0x0388000004c7afae */ /* 0x0003e8000e101d46 */
.L_x_551:
[----:B-1-34-:R-:W-:Y:S05]  /*be30*/  BSYNC B0 ;  /* 0x0000000000007941 */ /* 0x01afea0003800000 */
.L_x_550:
        /* <DEDUP_REMOVED lines=94> */
[----:B------:R-:W2:Y:S01]  /*c420*/  MUFU.TANH R179, R11 ;  /* 0x0000000b00b37308 */ /* 0x000ea20000002400 */
[----:B---3--:R-:W-:Y:S09]  /*c430*/  FMUL.FTZ R10, R17, c[0x0][0x320] ;  /* 0x0000c800110a7a20 */ /* 0x008ff20000410000 */
[----:B------:R-:W3:Y:S01]  /*c440*/  MUFU.TANH R110, R10 ;  /* 0x0000000a006e7308 */ /* 0x000ee20000002400 */
[----:B-1----:R-:W-:Y:S09]  /*c450*/  FMUL.FTZ R0, R6, c[0x0][0x320] ;  /* 0x0000c80006007a20 */ /* 0x002ff20000410000 */
[----:B------:R1:W1:Y:S02]  /*c460*/  MUFU.TANH R168, R0 ;  /* 0x0000000000a87308 */ /* 0x0002640000002400 */
[----:B-1----:R-:W-:Y:S02]  /*c470*/  FMUL.FTZ R0, R7, c[0x0][0x320] ;  /* 0x0000c80007007a20 */ /* 0x002fe40000410000 */
[----:B------:R-:W1:Y:S06]  /*c480*/  LDSM.16.M88.4 R4, [R191] ;  /* 0x00000000bf04783b */ /* 0x000e6c0000000200 */
[----:B------:R5:W1:Y:S02]  /*c490*/  MUFU.TANH R176, R0 ;  /* 0x0000000000b07308 */ /* 0x000a640000002400 */
[----:B-----5:R-:W-:Y:S02]  /*c4a0*/  FMUL.FTZ R0, R8, c[0x0][0x320] ;  /* 0x0000c80008007a20 */ /* 0x020fe40000410000 */
[----:B------:R-:W-:Y:S06]  /*c4b0*/  FMUL.FTZ R8, R19, c[0x0][0x320] ;  /* 0x0000c80013087a20 */ /* 0x000fec0000410000 */
[----:B------:R5:W2:Y:S10]  /*c4c0*/  MUFU.TANH R178, R0 ;  /* 0x0000000000b27308 */ /* 0x000ab40000002400 */
[----:B------:R-:W2:Y:S01]  /*c4d0*/  MUFU.TANH R19, R8 ;  /* 0x0000000800137308 */ /* 0x000ea20000002400 */
[-C--:B-1----:R-:W-:Y:S08]  /*c4e0*/  HMMA.16816.F32 R20, R164, R4.reuse, R20 ;  /* 0x00000004a414723c */ /* 0x082ff00000001814 */
[C---:B------:R-:W-:Y:S04]  /*c4f0*/  HMMA.16816.F32 R24, R172.reuse, R4, R24 ;  /* 0x00000004ac18723c */ /* 0x040fe80000001818 */
[----:B-----5:R-:W-:Y:S02]  /*c500*/  FMUL.FTZ R0, R9, c[0x0][0x320] ;  /* 0x0000c80009007a20 */ /* 0x020fe40000410000 */
[----:B------:R-:W-:Y:S02]  /*c510*/  FMUL.FTZ R9, R18, c[0x0][0x320] ;  /* 0x0000c80012097a20 */ /* 0x000fe40000410000 */
[-C--:B------:R-:W-:Y:S01]  /*c520*/  HMMA.16816.F32 R28, R172, R6.reuse, R28 ;  /* 0x00000006ac1c723c */ /* 0x080fe2000000181c */
[----:B------:R1:W1:Y:S07]  /*c530*/  MUFU.TANH R177, R0 ;  /* 0x0000000000b17308 */ /* 0x00026e0000002400 */
[C---:B------:R-:W-:Y:S03]  /*c540*/  HMMA.16816.F32 R32, R164.reuse, R6, R32 ;  /* 0x00000006a420723c */ /* 0x040fe60000001820 */
[----:B------:R5:W2:Y:S05]  /*c550*/  MUFU.TANH R109, R9 ;  /* 0x00000009006d7308 */ /* 0x000aaa0000002400 */
[----:B------:R-:W-:Y:S04]  /*c560*/  FMUL.FTZ R4, R27, c[0x0][0x320] ;  /* 0x0000c8001b047a20 */ /* 0x000fe80000410000 */
[----:B------:R-:W-:Y:S01]  /*c570*/  FMUL.FTZ R5, R26, c[0x0][0x320] ;  /* 0x0000c8001a057a20 */ /* 0x000fe20000410000 */
[----:B------:R-:W2:Y:S01]  /*c580*/  MUFU.TANH R206, R4 ;  /* 0x0000000400ce7308 */ /* 0x000ea20000002400 */
[----:B-1----:R-:W-:Y:S09]  /*c590*/  FMUL.FTZ R0, R12, c[0x0][0x320] ;  /* 0x0000c8000c007a20 */ /* 0x002ff20000410000 */
[----:B------:R1:W1:Y:S01]  /*c5a0*/  MUFU.TANH R161, R0 ;  /* 0x0000000000a17308 */ /* 0x0002620000002400 */
[----:B-----5:R-:W5:Y:S01]  /*c5b0*/  LDSM.16.M88.4 R8, [R190] ;  /* 0x00000000be08783b */ /* 0x020f620000000200 */
[----:B------:R-:W-:Y:S08]  /*c5c0*/  DEPBAR.LE SB0, 0x0 ;  /* 0x000080000000791a */ /* 0x000ff00000000000 */
[----:B------:R-:W2:Y:S01]  /*c5d0*/  MUFU.TANH R207, R5 ;  /* 0x0000000500cf7308 */ /* 0x000ea20000002400 */
[----:B------:R-:W-:Y:S01]  /*c5e0*/  BAR.SYNC.DEFER_BLOCKING 0x0 ;  /* 0x0000000000007b1d */ /* 0x000fe20000010000 */
[----:B-1----:R-:W-:Y:S08]  /*c5f0*/  FMUL.FTZ R0, R13, c[0x0][0x320] ;  /* 0x0000c8000d007a20 */ /* 0x002ff00000410000 */
[----:B------:R1:W1:Y:S01]  /*c600*/  MUFU.TANH R160, R0 ;  /* 0x0000000000a07308 */ /* 0x0002620000002400 */
[-C--:B-----5:R-:W-:Y:S05]  /*c610*/  HMMA.16816.F32 R36, R164, R8.reuse, R36 ;  /* 0x00000008a424723c */ /* 0x0a0fea0000001824 */
[----:B-1----:R-:W-:Y:S03]  /*c620*/  FMUL.FTZ R0, R14, c[0x0][0x320] ;  /* 0x0000c8000e007a20 */ /* 0x002fe60000410000 */
[C---:B------:R-:W-:Y:S01]  /*c630*/  HMMA.16816.F32 R40, R172.reuse, R8, R40 ;  /* 0x00000008ac28723c */ /* 0x040fe20000001828 */
[----:B------:R1:W1:Y:S07]  /*c640*/  MUFU.TANH R171, R0 ;  /* 0x0000000000ab7308 */ /* 0x00026e0000002400 */
[-C--:B------:R-:W-:Y:S08]  /*c650*/  HMMA.16816.F32 R44, R172, R10.reuse, R44 ;  /* 0x0000000aac2c723c */ /* 0x080ff0000000182c */
[----:B------:R-:W-:Y:S04]  /*c660*/  HMMA.16816.F32 R48, R164, R10, R48 ;  /* 0x0000000aa430723c */ /* 0x000fe80000001830 */
[----:B-1----:R-:W-:Y:S04]  /*c670*/  FMUL.FTZ R0, R15, c[0x0][0x320] ;  /* 0x0000c8000f007a20 */ /* 0x002fe80000410000 */
[----:B------:R1:W1:Y:S11]  /*c680*/  MUFU.TANH R170, R0 ;  /* 0x0000000000aa7308 */ /* 0x0002760000002400 */
[----:B------:R-:W-:Y:S05]  /*c690*/  @!UPT UIADD3 URZ, URZ, URZ, URZ ;  /* 0x0000003f3f3ff290 */ /* 0x000fea000fffe03f */
[----:B------:R-:W-:Y:S04]  /*c6a0*/  FMUL.FTZ R4, R48, c[0x0][0x320] ;  /* 0x0000c80030047a20 */ /* 0x000fe80000410000 */
[----:B------:R-:W2:Y:S01]  /*c6b0*/  MUFU.TANH R165, R4 ;  /* 0x0000000400a57308 */ /* 0x000ea20000002400 */
[----:B-1----:R-:W-:Y:S09]  /*c6c0*/  FMUL.FTZ R0, R16, c[0x0][0x320] ;  /* 0x0000c80010007a20 */ /* 0x002ff20000410000 */
        /* <DEDUP_REMOVED lines=60> */
[----:B--234-:R-:W-:Y:S04]  /*ca90*/  SHF.R.S32.HI R100, RZ, 0x1f, R101 ;  /* 0x0000001fff647819 */ /* 0x01cfe80000011465 */
[----:B------:R-:W-:Y:S04]  /*caa0*/  LEA.HI R100, R100, R101, RZ, 0x2 ;  /* 0x0000006564647211 */ /* 0x000fe800078f10ff */
[----:B------:R-:W-:Y:S04]  /*cab0*/  SHF.R.S32.HI R100, RZ, 0x2, R100 ;  /* 0x00000002ff647819 */ /* 0x000fe80000011464 */
[----:B-1----:R-:W-:Y:S04]  /*cac0*/  IADD3 R0, -R100, 0x30, RZ ;  /* 0x0000003064007810 */ /* 0x002fe80007ffe1ff */
[----:B------:R-:W-:Y:S11]  /*cad0*/  ISETP.GE.AND P0, PT, R0, 0x21, PT ;  /* 0x000000210000780c */ /* 0x000ff60003f06270 */
[----:B------:R-:W-:Y:S02]  /*cae0*/  @!UPT UIADD3 URZ, URZ, URZ, URZ ;  /* 0x0000003f3f3ff290 */ /* 0x000fe4000fffe03f */
[----:B------:R-:W-:Y:S01]  /*caf0*/  @P0 IADD3 R4, R200, -0x1, RZ ;  /* 0xffffffffc8040810 */ /* 0x000fe20007ffe0ff */
[----:B------:R-:W-:Y:S02]  /*cb00*/  @P0 IMAD.MOV.U32 R9, RZ, RZ, c[0x0][0x1e0] ;  /* 0x00007800ff090624 */ /* 0x000fe400078e00ff */
[----:B------:R-:W-:Y:S01]  /*cb10*/  @P0 IMAD.MOV.U32 R10, RZ, RZ, c[0x0][0x1e4] ;  /* 0x00007900ff0a0624 */ /* 0x000fe200078e00ff */
[----:B------:R-:W-:Y:S01]  /*cb20*/  @P0 SHF.R.S32.HI R5, RZ, 0x1f, R4 ;  /* 0x0000001fff050819 */ /* 0x000fe20000011404 */
[C---:B------:R-:W-:Y:S04]  /*cb30*/  @P0 IMAD.WIDE.U32 R6, R4.reuse, c[0x0][0x1e0], RZ ;  /* 0x0000780004060a25 */ /* 0x040fe800078e00ff */
[----:B------:R-:W-:Y:S04]  /*cb40*/  @P0 IMAD R5, R5, c[0x0][0x1e0], RZ ;  /* 0x0000780005050a24 */ /* 0x000fe800078e02ff */
[----:B------:R-:W-:Y:S01]  /*cb50*/  @P0 IMAD R8, R4, c[0x0][0x1e4], R5 ;  /* 0x0000790004080a24 */ /* 0x000fe200078e0205 */
[C---:B------:R-:W-:Y:S01]  /*cb60*/  @P0 SHF.L.U64.HI R5, R9.reuse, 0x5, R10 ;  /* 0x0000000509050819 */ /* 0x040fe2000001020a */
[----:B------:R-:W-:Y:S02]  /*cb70*/  @P0 IMAD.SHL.U32 R4, R9, 0x20, RZ ;  /* 0x0000002009040824 */ /* 0x000fe400078e00ff */
[----:B------:R-:W-:Y:S02]  /*cb80*/  @P0 IMAD.IADD R7, R7, 0x1, R8 ;  /* 0x0000000107070824 */ /* 0x000fe400078e0208 */
[----:B------:R-:W-:Y:S04]  /*cb90*/  @P0 IMAD.WIDE.U32 R4, R6, 0x30, R4 ;  /* 0x0000003006040825 */ /* 0x000fe800078e0004 */
[----:B------:R-:W-:Y:S01]  /*cba0*/  @P0 IMAD R6, R7, 0x30, RZ ;  /* 0x0000003007060824 */ /* 0x000fe200078e02ff */
[----:B------:R-:W-:Y:S03]  /*cbb0*/  @P0 IADD3 R9, P2, P1, R4, 0x20, R246 ;  /* 0x0000002004090810 */ /* 0x000fe6000795e0f6 */
[----:B------:R-:W-:Y:S05]  /*cbc0*/  @P0 IMAD.IADD R8, R6, 0x1, R5 ;  /* 0x0000000106080824 */ /* 0x000fea00078e0205 */
[----:B------:R-:W-:Y:S02]  /*cbd0*/  @P0 IADD3.X R17, R8, RZ, R252, P2, P1 ;  /* 0x000000ff08110210 */ /* 0x000fe400017e24fc */
[----:B------:R-:W-:Y:S04]  /*cbe0*/  @P0 IADD3 R16, P2, P1, R4, 0x40, R246 ;  /* 0x0000004004100810 */ /* 0x000fe8000795e0f6 */
[----:B------:R-:W-:Y:S02]  /*cbf0*/  @P0 IADD3.X R18, R8, RZ, R252, P2, P1 ;  /* 0x000000ff08120210 */ /* 0x000fe400017e24fc */
[----:B------:R-:W-:Y:S11]  /*cc00*/  ISETP.GE.AND P1, PT, R0, 0x1, PT ;  /* 0x000000010000780c */ /* 0x000ff60003f26270 */
[----:B------:R-:W-:Y:S02]  /*cc10*/  @!UPT UIADD3 URZ, URZ, URZ, URZ ;  /* 0x0000003f3f3ff290 */ /* 0x000fe4000fffe03f */
[----:B------:R-:W-:Y:S01]  /*cc20*/  @P1 IADD3 R0, R200, -0x1, RZ ;  /* 0xffffffffc8001810 */ /* 0x000fe20007ffe0ff */
[----:B------:R-:W-:Y:S02]  /*cc30*/  @P1 IMAD.MOV.U32 R6, RZ, RZ, R246 ;  /* 0x000000ffff061224 */ /* 0x000fe400078e00f6 */
[----:B------:R-:W-:Y:S01]  /*cc40*/  @P1 IMAD.MOV.U32 R7, RZ, RZ, R252 ;  /* 0x000000ffff071224 */ /* 0x000fe200078e00fc */
[----:B------:R-:W-:Y:S01]  /*cc50*/  @P1 SHF.R.S32.HI R5, RZ, 0x1f, R0 ;  /* 0x0000001fff051819 */ /* 0x000fe20000011400 */
[----:B------:R-:W-:Y:S04]  /*cc60*/  @P1 IMAD.WIDE.U32 R10, R0, c[0x0][0x1e0], RZ ;  /* 0x00007800000a1a25 */ /* 0x000fe800078e00ff */
[----:B------:R-:W-:Y:S02]  /*cc70*/  @P1 IMAD R5, R5, c[0x0][0x1e0], RZ ;  /* 0x0000780005051a24 */ /* 0x000fe400078e02ff */
[----:B------:R-:W-:Y:S04]  /*cc80*/  @P1 IMAD.WIDE.U32 R6, R10, 0x30, R6 ;  /* 0x000000300a061825 */ /* 0x000fe800078e0006 */
[----:B------:R-:W-:Y:S04]  /*cc90*/  @P1 IMAD R5, R0, c[0x0][0x1e4], R5 ;  /* 0x0000790000051a24 */ /* 0x000fe800078e0205 */
[----:B------:R-:W-:Y:S02]  /*cca0*/  @P1 IMAD.IADD R0, R11, 0x1, R5 ;  /* 0x000000010b001824 */ /* 0x000fe400078e0205 */
[----:B------:R-:W-:Y:S02]  /*ccb0*/  @P1 IMAD.SHL.U32 R5, R6, 0x2, RZ ;  /* 0x0000000206051824 */ /* 0x000fe400078e00ff */
[----:B------:R-:W-:Y:S04]  /*ccc0*/  @P1 IMAD R0, R0, 0x30, RZ ;  /* 0x0000003000001824 */ /* 0x000fe800078e02ff */
[----:B------:R-:W-:Y:S05]  /*ccd0*/  @P1 IMAD.IADD R0, R7, 0x1, R0 ;  /* 0x0000000107001824 */ /* 0x000fea00078e0200 */
[----:B------:R-:W-:Y:S02]  /*cce0*/  @P1 SHF.L.U64.HI R0, R6, 0x1, R0 ;  /* 0x0000000106001819 */ /* 0x000fe40000010200 */
[C---:B------:R-:W-:Y:S04]  /*ccf0*/  @P1 IADD3 R6, P3, R5.reuse, 0x40, RZ ;  /* 0x0000004005061810 */ /* 0x040fe80007f7e0ff */
[----:B------:R-:W-:Y:S04]  /*cd00*/  @P1 IADD3 R14, P2, R6, c[0x0][0x1c8], RZ ;  /* 0x00007200060e1a10 */ /* 0x000fe80007f5e0ff */
[--C-:B------:R-:W-:Y:S02]  /*cd10*/  @P1 IADD3.X R15, RZ, c[0x0][0x1cc], R0.reuse, P2, P3 ;  /* 0x00007300ff0f1a10 */ /* 0x100fe400017e6400 */
[----:B------:R-:W-:Y:S04]  /*cd20*/  @P1 IADD3 R6, P3, R5, 0x80, RZ ;  /* 0x0000008005061810 */ /* 0x000fe80007f7e0ff */
[----:B------:R-:W-:Y:S04]  /*cd30*/  @P1 IADD3 R12, P2, R6, c[0x0][0x1c8], RZ ;  /* 0x00007200060c1a10 */ /* 0x000fe80007f5e0ff */
[----:B------:R-:W-:Y:S02]  /*cd40*/  @P1 IADD3.X R13, RZ, c[0x0][0x1cc], R0, P2, P3 ;  /* 0x00007300ff0d1a10 */ /* 0x000fe400017e6400 */
[----:B------:R-:W-:Y:S05]  /*cd50*/  @P0 IADD3 R4, P2, R246, R4, RZ ;  /* 0x00000004f6040210 */ /* 0x000fea0007f5e0ff */
[----:B------:R-:W-:Y:S01]  /*cd60*/  @P0 IMAD.X R6, R8, 0x1, R252, P2 ;  /* 0x0000000108060824 */ /* 0x000fe200010e06fc */
[C---:B------:R-:W-:Y:S04]  /*cd70*/  @P0 LEA R10, P2, R4.reuse, c[0x0][0x1c8], 0x1 ;  /* 0x00007200040a0a11 */ /* 0x040fe800078408ff */
[----:B------:R-:W-:Y:S02]  /*cd80*/  @P0 LEA.HI.X R11, R4, c[0x0][0x1cc], R6, 0x1, P2 ;  /* 0x00007300040b0a11 */ /* 0x000fe400010f0c06 */
[C---:B------:R-:W-:Y:S04]  /*cd90*/  @P0 LEA R8, P2, R9.reuse, c[0x0][0x1c8], 0x1 ;  /* 0x0000720009080a11 */ /* 0x040fe800078408ff */
[----:B------:R-:W-:Y:S02]  /*cda0*/  @P0 LEA.HI.X R9, R9, c[0x0][0x1cc], R17, 0x1, P2 ;  /* 0x0000730009090a11 */ /* 0x000fe400010f0c11 */
[----:B------:R-:W-:Y:S04]  /*cdb0*/  @P1 IADD3 R6, P2, R5, c[0x0][0x1c8], RZ ;  /* 0x0000720005061a10 */ /* 0x000fe80007f5e0ff */
[----:B------:R-:W-:Y:S02]  /*cdc0*/  @P1 IADD3.X R7, R0, c[0x0][0x1cc], RZ, P2, !PT ;  /* 0x0000730000071a10 */ /* 0x000fe400017fe4ff */
[C---:B------:R-:W-:Y:S03]  /*cdd0*/  @P0 LEA R4, P2, R16.reuse, c[0x0][0x1c8], 0x1 ;  /* 0x0000720010040a11 */ /* 0x040fe600078408ff */
[----:B------:R-:W-:Y:S01]  /*cde0*/  @!PT LDS RZ, [RZ] ;  /* 0x00000000fffff984 */ /* 0x000fe20000000800 */
[----:B------:R-:W-:Y:S01]  /*cdf0*/  @!PT LDS RZ, [RZ] ;  /* 0x00000000fffff984 */ /* 0x000fe20000000800 */
[----:B------:R-:W-:Y:S01]  /*ce00*/  @!PT LDS RZ, [RZ] ;  /* 0x00000000fffff984 */ /* 0x000fe20000000800 */
[----:B------:R1:W-:Y:S01]  /*ce10*/  @P1 LDGSTS.E.BYPASS.LTC128B.128 [R199+0x3c80], [R6.64], !P6 ;  /* 0x03c8000006c71fae */ /* 0x0003e2000f101d46 */
[----:B------:R-:W-:Y:S07]  /*ce20*/  @P0 LEA.HI.X R5, R16, c[0x0][0x1cc], R18, 0x1, P2 ;  /* 0x0000730010050a11 */ /* 0x000fee00010f0c12 */
[----:B------:R1:W-:Y:S08]  /*ce30*/  @P1 LDGSTS.E.BYPASS.LTC128B.128 [R199+0x4880], [R14.64], !P5 ;  /* 0x048800000ec71fae */ /* 0x0003f0000e901d46 */
[----:B------:R1:W-:Y:S08]  /*ce40*/  @P1 LDGSTS.E.BYPASS.LTC128B.128 [R199+0x5480], [R12.64], !P4 ;  /* 0x054800000cc71fae */ /* 0x0003f0000e101d46 */
[----:B------:R1:W-:Y:S08]  /*ce50*/  @P0 LDGSTS.E.BYPASS.LTC128B.128 [R199+0x4480], [R10.64], !P6 ;  /* 0x044800000ac70fae */ /* 0x0003f0000f101d46 */
[----:B------:R1:W-:Y:S08]  /*ce60*/  @P0 LDGSTS.E.BYPASS.LTC128B.128 [R199+0x5080], [R8.64], !P5 ;  /* 0x0508000008c70fae */ /* 0x0003f0000e901d46 */
[----:B------:R1:W-:Y:S02]  /*ce70*/  @P0 LDGSTS.E.BYPASS.LTC128B.128 [R199+0x5c80], [R4.64], !P4 ;  /* 0x05c8000004c70fae */ /* 0x0003e4000e101d46 */
.L_x_553:
[----:B--234-:R-:W-:Y:S05]  /*ce80*/  BSYNC B0 ;  /* 0x0000000000007941 */ /* 0x01cfea0003800000 */
.L_x_552:
[----:B-1----:R-:W-:Y:S01]  /*ce90*/  FMNMX.FTZ R0, R163, R108, !PT ;  /* 0x0000006ca3007209 */ /* 0x002fe20007810000 */
        /* <DEDUP_REMOVED lines=10> */
[----:B------:R-:W2:Y:S01]  /*cf40*/  LDL.LU R249, [R1+0x4] ;  /* 0x0000040001f97983 */ /* 0x000ea20000300800 */
[----:B------:R-:W-:Y:S02]  /*cf50*/  FMNMX.FTZ R4, R182, R4, !PT ;  /* 0x00000004b6047209 */ /* 0x000fe40007810000 */
[----:B------:R-:W-:Y:S01]  /*cf60*/  FMNMX.FTZ R0, R201, R0, !PT ;  /* 0x00000000c9007209 */ /* 0x000fe20007810000 */
[----:B------:R-:W3:Y:S01]  /*cf70*/  LDL.LU R248, [R1] ;  /* 0x0000000001f87983 */ /* 0x000ee20000300800 */
        /* <DEDUP_REMOVED lines=15> */
[----:B------:R-:W1:Y:S01]  /*d070*/  SHFL.BFLY PT, R6, R0, 0x2, 0x1f ;  /* 0x0c401f0000067f89 */ /* 0x000e6200000e0000 */
[C---:B------:R-:W-:Y:S02]  /*d080*/  ISETP.GT.AND P0, PT, R200.reuse, R245, PT ;  /* 0x000000f5c800720c */ /* 0x040fe40003f04270 */
[----:B------:R-:W-:Y:S02]  /*d090*/  FMNMX.FTZ R5, R177, R5, !PT ;  /* 0x00000005b1057209 */ /* 0x000fe40007810000 */
[----:B------:R-:W-:Y:S02]  /*d0a0*/  IADD3 R200, R200, -0x1, RZ ;  /* 0xffffffffc8c87810 */ /* 0x000fe40007ffe0ff */
[----:B------:R-:W-:Y:S01]  /*d0b0*/  FMNMX.FTZ R5, R161, R5, !PT ;  /* 0x00000005a1057209 */ /* 0x000fe20007810000 */
[----:B------:R-:W4:Y:S03]  /*d0c0*/  SHFL.BFLY PT, R7, R4, 0x2, 0x1f ;  /* 0x0c401f0004077f89 */ /* 0x000f2600000e0000 */
[----:B------:R-:W-:Y:S04]  /*d0d0*/  FMNMX.FTZ R5, R160, R5, !PT ;  /* 0x00000005a0057209 */ /* 0x000fe80007810000 */
[----:B------:R-:W-:Y:S04]  /*d0e0*/  FMNMX.FTZ R5, R215, R5, !PT ;  /* 0x00000005d7057209 */ /* 0x000fe80007810000 */
[----:B------:R-:W-:Y:S04]  /*d0f0*/  FMNMX.FTZ R5, R210, R5, !PT ;  /* 0x00000005d2057209 */ /* 0x000fe80007810000 */
[----:B------:R-:W-:Y:S04]  /*d100*/  FMNMX.FTZ R5, R216, R5, !PT ;  /* 0x00000005d8057209 */ /* 0x000fe80007810000 */
[----:B------:R-:W-:Y:S04]  /*d110*/  FMNMX.FTZ R5, R217, R5, !PT ;  /* 0x00000005d9057209 */ /* 0x000fe80007810000 */
[----:B------:R-:W-:Y:S04]  /*d120*/  FMNMX.FTZ R5, R212, R5, !PT ;  /* 0x00000005d4057209 */ /* 0x000fe80007810000 */
[----:B------:R-:W-:Y:S04]  /*d130*/  FMNMX.FTZ R5, R208, R5, !PT ;  /* 0x00000005d0057209 */ /* 0x000fe80007810000 */
[----:B------:R-:W-:Y:S04]  /*d140*/  FMNMX.FTZ R5, R174, R5, !PT ;  /* 0x00000005ae057209 */ /* 0x000fe80007810000 */
[----:B------:R-:W-:Y:S05]  /*d150*/  FMNMX.FTZ R5, R173, R5, !PT ;  /* 0x00000005ad057209 */ /* 0x000fea0007810000 */
[----:B------:R-:W5:Y:S01]  /*d160*/  SHFL.BFLY PT, R8, R5, 0x2, 0x1f ;  /* 0x0c401f0005087f89 */ /* 0x000f6200000e0000 */
[----:B-1----:R-:W-:Y:S02]  /*d170*/  FMNMX.FTZ R0, R0, R6, !PT ;  /* 0x0000000600007209 */ /* 0x002fe40007810000 */
[----:B------:R-:W-:Y:S02]  /*d180*/  FMNMX.FTZ R6, R169, R102, !PT ;  /* 0x00000066a9067209 */ /* 0x000fe40007810000 */
[----:B----4-:R-:W-:Y:S02]  /*d190*/  FMNMX.FTZ R4, R4, R7, !PT ;  /* 0x0000000704047209 */ /* 0x010fe40007810000 */
[----:B------:R-:W-:Y:S01]  /*d1a0*/  FMNMX.FTZ R6, R179, R6, !PT ;  /* 0x00000006b3067209 */ /* 0x000fe20007810000 */
[----:B------:R-:W1:Y:S03]  /*d1b0*/  SHFL.BFLY PT, R9, R0, 0x1, 0x1f ;  /* 0x0c201f0000097f89 */ /* 0x000e6600000e0000 */
[----:B------:R-:W-:Y:S04]  /*d1c0*/  FMNMX.FTZ R6, R171, R6, !PT ;  /* 0x00000006ab067209 */ /* 0x000fe80007810000 */
[----:B------:R-:W-:Y:S01]  /*d1d0*/  FMNMX.FTZ R6, R170, R6, !PT ;  /* 0x00000006aa067209 */ /* 0x000fe20007810000 */
[----:B------:R-:W4:Y:S03]  /*d1e0*/  SHFL.BFLY PT, R7, R4, 0x1, 0x1f ;  /* 0x0c201f0004077f89 */ /* 0x000f2600000e0000 */
[----:B------:R-:W-:Y:S04]  /*d1f0*/  FMNMX.FTZ R6, R207, R6, !PT ;  /* 0x00000006cf067209 */ /* 0x000fe80007810000 */
[----:B------:R-:W-:Y:S02]  /*d200*/  FMNMX.FTZ R6, R206, R6, !PT ;  /* 0x00000006ce067209 */ /* 0x000fe40007810000 */
[----:B-----5:R-:W-:Y:S05]  /*d210*/  FMNMX.FTZ R5, R5, R8, !PT ;  /* 0x0000000805057209 */ /* 0x020fea0007810000 */
[----:B------:R-:W5:Y:S01]  /*d220*/  SHFL.BFLY PT, R8, R5, 0x1, 0x1f ;  /* 0x0c201f0005087f89 */ /* 0x000f6200000e0000 */
[----:B-1----:R-:W-:Y:S02]  /*d230*/  FMNMX.FTZ R108, R0, R9, !PT ;  /* 0x00000009006c7209 */ /* 0x002fe40007810000 */
[----:B------:R-:W-:Y:S03]  /*d240*/  FMNMX.FTZ R0, R219, R6, !PT ;  /* 0x00000006db007209 */ /* 0x000fe60007810000 */
[----:B------:R-:W-:Y:S01]  /*d250*/  FMUL.FTZ R164, R108, c[0x0][0x2d0] ;  /* 0x0000b4006ca47a20 */ /* 0x000fe20000410000 */
[----:B------:R-:W-:Y:S01]  /*d260*/  FMNMX.FTZ R6, R218, R0, !PT ;  /* 0x00000000da067209 */ /* 0x000fe20007810000 */
[----:B------:R-:W-:Y:S01]  /*d270*/  FADD.FTZ R0, -R108, R2 ;  /* 0x000000026c007221 */ /* 0x000fe20000010100 */
[----:B----4-:R-:W-:Y:S02]  /*d280*/  FMNMX.FTZ R107, R4, R7, !PT ;  /* 0x00000007046b7209 */ /* 0x010fe40007810000 */
[----:B------:R-:W-:Y:S01]  /*d290*/  FMNMX.FTZ R4, R211, R6, !PT ;  /* 0x00000006d3047209 */ /* 0x000fe20007810000 */
[----:B------:R-:W-:Y:S03]  /*d2a0*/  FMUL.FTZ R2, R0, c[0x0][0x2d0] ;  /* 0x0000b40000027a20 */ /* 0x000fe60000410000 */
[----:B------:R-:W-:Y:S01]  /*d2b0*/  FMNMX.FTZ R0, R175, R4, !PT ;  /* 0x00000004af007209 */ /* 0x000fe20007810000 */
[----:B------:R1:W4:Y:S01]  /*d2c0*/  MUFU.EX2 R101, R2 ;  /* 0x0000000200657308 */ /* 0x0003220000000800 */
[--C-:B------:R-:W-:Y:S02]  /*d2d0*/  FFMA.FTZ R4, R163, c[0x0][0x2d0], -R164.reuse ;  /* 0x0000b400a3047a23 */ /* 0x100fe400000108a4 */
[----:B------:R-:W-:Y:S01]  /*d2e0*/  FMNMX.FTZ R0, R105, R0, !PT ;  /* 0x0000000069007209 */ /* 0x000fe20007810000 */
[----:B------:R-:W-:Y:S03]  /*d2f0*/  FMUL.FTZ R163, R107, c[0x0][0x2d0] ;  /* 0x0000b4006ba37a20 */ /* 0x000fe60000410000 */
[----:B------:R-:W-:Y:S02]  /*d300*/  FMNMX.FTZ R0, R104, R0, !PT ;  /* 0x0000000068007209 */ /* 0x000fe40007810000 */
[----:B-----5:R-:W-:Y:S01]  /*d310*/  FMNMX.FTZ R106, R5, R8, !PT ;  /* 0x00000008056a7209 */ /* 0x020fe20007810000 */
[----:B------:R-:W-:Y:S01]  /*d320*/  MUFU.EX2 R220, R4 ;  /* 0x0000000400dc7308 */ /* 0x000fe20000000800 */
[----:B-1----:R-:W-:Y:S02]  /*d330*/  FADD.FTZ R2, -R107, R3 ;  /* 0x000000036b027221 */ /* 0x002fe40000010100 */
[----:B------:R-:W1:Y:S01]  /*d340*/  SHFL.BFLY PT, R3, R0, 0x2, 0x1f ;  /* 0x0c401f0000037f89 */ /* 0x000e6200000e0000 */
[C---:B----4-:R-:W-:Y:S02]  /*d350*/  FMUL.FTZ R5, R101.reuse, R113 ;  /* 0x0000007165057220 */ /* 0x050fe40000410000 */
[----:B------:R-:W-:Y:S02]  /*d360*/  FMUL.FTZ R2, R2, c[0x0][0x2d0] ;  /* 0x0000b40002027a20 */ /* 0x000fe40000410000 */
[C---:B------:R-:W-:Y:S02]  /*d370*/  FMUL.FTZ R16, R101.reuse, R124 ;  /* 0x0000007c65107220 */ /* 0x040fe40000410000 */
[----:B------:R4:W5:Y:S01]  /*d380*/  MUFU.EX2 R100, R2 ;  /* 0x0000000200647308 */ /* 0x0009620000000800 */
[C---:B------:R-:W-:Y:S02]  /*d390*/  FMUL.FTZ R17, R101.reuse, R125 ;  /* 0x0000007d65117220 */ /* 0x040fe40000410000 */
[C---:B------:R-:W-:Y:S02]  /*d3a0*/  FMUL.FTZ R32, R101.reuse, R140 ;  /* 0x0000008c65207220 */ /* 0x040fe40000410000 */
[C---:B------:R-:W-:Y:S02]  /*d3b0*/  FMUL.FTZ R33, R101.reuse, R141 ;  /* 0x0000008d65217220 */ /* 0x040fe40000410000 */
[C---:B------:R-:W-:Y:S02]  /*d3c0*/  FMUL.FTZ R48, R101.reuse, R156 ;  /* 0x0000009c65307220 */ /* 0x040fe40000410000 */
[C---:B------:R-:W-:Y:S02]  /*d3d0*/  FMUL.FTZ R49, R101.reuse, R157 ;  /* 0x0000009d65317220 */ /* 0x040fe40000410000 */
[C---:B------:R-:W-:Y:S02]  /*d3e0*/  FMUL.FTZ R52, R101.reuse, R52 ;  /* 0x0000003465347220 */ /* 0x040fe40000410000 */
[C---:B------:R-:W-:Y:S02]  /*d3f0*/  FMUL.FTZ R53, R101.reuse, R53 ;  /* 0x0000003565357220 */ /* 0x040fe40000410000 */
[C---:B------:R-:W-:Y:S01]  /*d400*/  FMUL.FTZ R64, R101.reuse, R64 ;  /* 0x0000004065407220 */ /* 0x040fe20000410000 */
[----:B-1----:R-:W-:Y:S01]  /*d410*/  FMNMX.FTZ R0, R0, R3, !PT ;  /* 0x0000000300007209 */ /* 0x002fe20007810000 */
[----:B------:R-:W-:Y:S02]  /*d420*/  FFMA.FTZ R3, R176, c[0x0][0x2d0], -R163 ;  /* 0x0000b400b0037a23 */ /* 0x000fe400000108a3 */
[C---:B------:R-:W-:Y:S02]  /*d430*/  FMUL.FTZ R65, R101.reuse, R65 ;  /* 0x0000004165417220 */ /* 0x040fe40000410000 */
[----:B------:R1:W-:Y:S01]  /*d440*/  MUFU.EX2 R234, R3 ;  /* 0x0000000300ea7308 */ /* 0x0003e20000000800 */
[----:B------:R-:W-:Y:S02]  /*d450*/  FMUL.FTZ R68, R101, R68 ;  /* 0x0000004465447220 */ /* 0x000fe40000410000 */
[----:B----4-:R-:W-:Y:S02]  /*d460*/  FADD.FTZ R2, -R106, R103 ;  /* 0x000000676a027221 */ /* 0x010fe40000010100 */
[----:B-----5:R-:W-:Y:S02]  /*d470*/  FMUL.FTZ R6, R100, R114 ;  /* 0x0000007264067220 */ /* 0x020fe40000410000 */
[----:B------:R-:W-:Y:S02]  /*d480*/  FMUL.FTZ R2, R2, c[0x0][0x2d0] ;  /* 0x0000b40002027a20 */ /* 0x000fe40000410000 */
[C---:B------:R-:W-:Y:S02]  /*d490*/  FMUL.FTZ R7, R100.reuse, R115 ;  /* 0x0000007364077220 */ /* 0x040fe40000410000 */
[----:B------:R4:W5:Y:S01]  /*d4a0*/  MUFU.EX2 R103, R2 ;  /* 0x0000000200677308 */ /* 0x0009620000000800 */
[C---:B------:R-:W-:Y:S02]  /*d4b0*/  FMUL.FTZ R18, R100.reuse, R126 ;  /* 0x0000007e64127220 */ /* 0x040fe40000410000 */
[C---:B------:R-:W-:Y:S02]  /*d4c0*/  FMUL.FTZ R34, R100.reuse, R142 ;  /* 0x0000008e64227220 */ /* 0x040fe40000410000 */
[C---:B------:R-:W-:Y:S01]  /*d4d0*/  FMUL.FTZ R35, R100.reuse, R143 ;  /* 0x0000008f64237220 */ /* 0x040fe20000410000 */
[----:B------:R-:W2:Y:S01]  /*d4e0*/  LDL.LU R142, [R1+0x8] ;  /* 0x00000800018e7983 */ /* 0x000ea20000300800 */
[C---:B------:R-:W-:Y:S02]  /*d4f0*/  FMUL.FTZ R50, R100.reuse, R158 ;  /* 0x0000009e64327220 */ /* 0x040fe40000410000 */
[C---:B------:R-:W-:Y:S02]  /*d500*/  FMUL.FTZ R51, R100.reuse, R159 ;  /* 0x0000009f64337220 */ /* 0x040fe40000410000 */
[C---:B------:R-:W-:Y:S01]  /*d510*/  FMUL.FTZ R54, R100.reuse, R54 ;  /* 0x0000003664367220 */ /* 0x040fe20000410000 */
[----:B------:R-:W-:Y:S01]  /*d520*/  LDSM.16.MT88.4 R156, [R185+0x1400] ;  /* 0x00140000b99c783b */ /* 0x000fe20000004200 */
[--C-:B-1----:R-:W-:Y:S02]  /*d530*/  FFMA.FTZ R3, R111, c[0x0][0x2d0], -R164.reuse ;  /* 0x0000b4006f037a23 */ /* 0x102fe400000108a4 */
[C---:B------:R-:W-:Y:S02]  /*d540*/  FMUL.FTZ R55, R100.reuse, R55 ;  /* 0x0000003764377220 */ /* 0x040fe40000410000 */
[----:B------:R1:W-:Y:S01]  /*d550*/  MUFU.EX2 R238, R3 ;  /* 0x0000000300ee7308 */ /* 0x0003e20000000800 */
[C---:B------:R-:W-:Y:S02]  /*d560*/  FMUL.FTZ R66, R100.reuse, R66 ;  /* 0x0000004264427220 */ /* 0x040fe40000410000 */
[----:B------:R-:W-:Y:S02]  /*d570*/  FMUL.FTZ R67, R100, R67 ;  /* 0x0000004364437220 */ /* 0x000fe40000410000 */
[----:B------:R-:W-:Y:S02]  /*d580*/  FMUL.FTZ R69, R101, R69 ;  /* 0x0000004565457220 */ /* 0x000fe40000410000 */
[--C-:B----4-:R-:W-:Y:S02]  /*d590*/  FFMA.FTZ R2, R162, c[0x0][0x2d0], -R164.reuse ;  /* 0x0000b400a2027a23 */ /* 0x110fe400000108a4 */
[----:B------:R-:W-:Y:S02]  /*d5a0*/  FMUL.FTZ R162, R106, c[0x0][0x2d0] ;  /* 0x0000b4006aa27a20 */ /* 0x000fe40000410000 */
[----:B------:R4:W-:Y:S01]  /*d5b0*/  MUFU.EX2 R235, R2 ;  /* 0x0000000200eb7308 */ /* 0x0009e20000000800 */
[C---:B-----5:R-:W-:Y:S02]  /*d5c0*/  FMUL.FTZ R8, R103.reuse, R116 ;  /* 0x0000007467087220 */ /* 0x060fe40000410000 */
[C---:B------:R-:W-:Y:S02]  /*d5d0*/  FMUL.FTZ R9, R103.reuse, R117 ;  /* 0x0000007567097220 */ /* 0x040fe40000410000 */
[C---:B------:R-:W-:Y:S02]  /*d5e0*/  FMUL.FTZ R12, R103.reuse, R120 ;  /* 0x00000078670c7220 */ /* 0x040fe40000410000 */
[C---:B------:R-:W-:Y:S02]  /*d5f0*/  FMUL.FTZ R13, R103.reuse, R121 ;  /* 0x00000079670d7220 */ /* 0x040fe40000410000 */
[C---:B------:R-:W-:Y:S02]  /*d600*/  FMUL.FTZ R24, R103.reuse, R132 ;  /* 0x0000008467187220 */ /* 0x040fe40000410000 */
[C---:B------:R-:W-:Y:S02]  /*d610*/  FMUL.FTZ R25, R103.reuse, R133 ;  /* 0x0000008567197220 */ /* 0x040fe40000410000 */
[----:B-1----:R-:W-:Y:S02]  /*d620*/  FFMA.FTZ R3, R110, c[0x0][0x2d0], -R164 ;  /* 0x0000b4006e037a23 */ /* 0x002fe400000108a4 */
[C---:B------:R-:W-:Y:S02]  /*d630*/  FMUL.FTZ R28, R103.reuse, R136 ;  /* 0x00000088671c7220 */ /* 0x040fe40000410000 */
[----:B------:R1:W5:Y:S01]  /*d640*/  MUFU.EX2 R244, R3 ;  /* 0x0000000300f47308 */ /* 0x0003620000000800 */
[C---:B------:R-:W-:Y:S02]  /*d650*/  FMUL.FTZ R29, R103.reuse, R137 ;  /* 0x00000089671d7220 */ /* 0x040fe40000410000 */
[C---:B------:R-:W-:Y:S02]  /*d660*/  FMUL.FTZ R40, R103.reuse, R148 ;  /* 0x0000009467287220 */ /* 0x040fe40000410000 */
[C---:B------:R-:W-:Y:S02]  /*d670*/  FMUL.FTZ R41, R103.reuse, R149 ;  /* 0x0000009567297220 */ /* 0x040fe40000410000 */
[--C-:B----4-:R-:W-:Y:S02]  /*d680*/  FFMA.FTZ R2, R168, c[0x0][0x2d0], -R163.reuse ;  /* 0x0000b400a8027a23 */ /* 0x110fe400000108a3 */
[C---:B------:R-:W-:Y:S02]  /*d690*/  FMUL.FTZ R44, R103.reuse, R152 ;  /* 0x00000098672c7220 */ /* 0x040fe40000410000 */
[----:B------:R4:W4:Y:S01]  /*d6a0*/  MUFU.EX2 R168, R2 ;  /* 0x0000000200a87308 */ /* 0x0009220000000800 */
[C---:B------:R-:W-:Y:S02]  /*d6b0*/  FMUL.FTZ R45, R103.reuse, R153 ;  /* 0x00000099672d7220 */ /* 0x040fe40000410000 */
[C---:B------:R-:W-:Y:S02]  /*d6c0*/  FMUL.FTZ R56, R103.reuse, R56 ;  /* 0x0000003867387220 */ /* 0x040fe40000410000 */
[----:B------:R-:W-:Y:S02]  /*d6d0*/  FMUL.FTZ R57, R103, R57 ;  /* 0x0000003967397220 */ /* 0x000fe40000410000 */
[--C-:B------:R-:W-:Y:S02]  /*d6e0*/  FFMA.FTZ R133, R213, c[0x0][0x2d0], -R163.reuse ;  /* 0x0000b400d5857a23 */ /* 0x100fe400000108a3 */
[--C-:B------:R-:W-:Y:S02]  /*d6f0*/  FFMA.FTZ R132, R209, c[0x0][0x2d0], -R163.reuse ;  /* 0x0000b400d1847a23 */ /* 0x100fe400000108a3 */
[--C-:B------:R-:W-:Y:S02]  /*d700*/  FFMA.FTZ R141, R174, c[0x0][0x2d0], -R162.reuse ;  /* 0x0000b400ae8d7a23 */ /* 0x100fe400000108a2 */
[--C-:B-1----:R-:W-:Y:S01]  /*d710*/  FFMA.FTZ R3, R109, c[0x0][0x2d0], -R163.reuse ;  /* 0x0000b4006d037a23 */ /* 0x102fe200000108a3 */
[----:B-----5:R-:W-:Y:S01]  /*d720*/  F2FP.PACK_AB R114, R244, R238 ;  /* 0x000000eef472723e */ /* 0x020fe200000000ff */
[--C-:B------:R-:W-:Y:S02]  /*d730*/  FFMA.FTZ R109, R202, c[0x0][0x2d0], -R163.reuse ;  /* 0x0000b400ca6d7a23 */ /* 0x100fe400000108a3 */
[----:B------:R1:W-:Y:S01]  /*d740*/  MUFU.EX2 R237, R3 ;  /* 0x0000000300ed7308 */ /* 0x0003e20000000800 */
[--C-:B------:R-:W-:Y:S02]  /*d750*/  FFMA.FTZ R140, R173, c[0x0][0x2d0], -R162.reuse ;  /* 0x0000b400ad8c7a23 */ /* 0x100fe400000108a2 */
[C---:B------:R-:W-:Y:S02]  /*d760*/  FMUL.FTZ R60, R103.reuse, R60 ;  /* 0x0000003c673c7220 */ /* 0x040fe40000410000 */
[C---:B------:R-:W-:Y:S01]  /*d770*/  FMUL.FTZ R61, R103.reuse, R61 ;  /* 0x0000003d673d7220 */ /* 0x040fe20000410000 */
[----:B----4-:R-:W4:Y:S01]  /*d780*/  SHFL.BFLY PT, R2, R0, 0x1, 0x1f ;  /* 0x0c201f0000027f89 */ /* 0x010f2200000e0000 */
[----:B------:R-:W-:Y:S01]  /*d790*/  F2FP.PACK_AB R113, R234, R168 ;  /* 0x000000a8ea71723e */ /* 0x000fe200000000ff */
[C---:B------:R-:W-:Y:S02]  /*d7a0*/  FMUL.FTZ R70, R100.reuse, R70 ;  /* 0x0000004664467220 */ /* 0x040fe40000410000 */
[----:B------:R-:W-:Y:S02]  /*d7b0*/  FMUL.FTZ R71, R100, R71 ;  /* 0x0000004764477220 */ /* 0x000fe40000410000 */
[C---:B------:R-:W-:Y:S02]  /*d7c0*/  FMUL.FTZ R72, R103.reuse, R72 ;  /* 0x0000004867487220 */ /* 0x040fe40000410000 */
[C---:B------:R-:W-:Y:S02]  /*d7d0*/  FMUL.FTZ R73, R103.reuse, R73 ;  /* 0x0000004967497220 */ /* 0x040fe40000410000 */
[C---:B------:R-:W-:Y:S02]  /*d7e0*/  FMUL.FTZ R76, R103.reuse, R76 ;  /* 0x0000004c674c7220 */ /* 0x040fe40000410000 */
[----:B------:R-:W-:Y:S02]  /*d7f0*/  FMUL.FTZ R77, R103, R77 ;  /* 0x0000004d674d7220 */ /* 0x000fe40000410000 */
[C---:B------:R-:W-:Y:S02]  /*d800*/  FMUL.FTZ R80, R101.reuse, R80 ;  /* 0x0000005065507220 */ /* 0x040fe40000410000 */
[----:B------:R-:W-:Y:S02]  /*d810*/  FMUL.FTZ R81, R101, R81 ;  /* 0x0000005165517220 */ /* 0x000fe40000410000 */
[--C-:B-1----:R-:W-:Y:S02]  /*d820*/  FFMA.FTZ R3, R178, c[0x0][0x2d0], -R162.reuse ;  /* 0x0000b400b2037a23 */ /* 0x102fe400000108a2 */
[C---:B------:R-:W-:Y:S02]  /*d830*/  FMUL.FTZ R82, R100.reuse, R82 ;  /* 0x0000005264527220 */ /* 0x040fe40000410000 */
[----:B------:R1:W-:Y:S01]  /*d840*/  MUFU.EX2 R231, R3 ;  /* 0x0000000300e77308 */ /* 0x0003e20000000800 */
[----:B------:R-:W-:Y:S01]  /*d850*/  FMUL.FTZ R83, R100, R83 ;  /* 0x0000005364537220 */ /* 0x000fe20000410000 */
[----:B----4-:R-:W-:Y:S01]  /*d860*/  FMNMX.FTZ R2, R0, R2, !PT ;  /* 0x0000000200027209 */ /* 0x010fe20007810000 */
[--C-:B------:R-:W-:Y:S02]  /*d870*/  FFMA.FTZ R0, R19, c[0x0][0x2d0], -R163.reuse ;  /* 0x0000b40013007a23 */ /* 0x100fe400000108a3 */
[----:B------:R-:W-:Y:S02]  /*d880*/  FMUL.FTZ R19, R100, R127 ;  /* 0x0000007f64137220 */ /* 0x000fe40000410000 */
[----:B------:R-:W-:Y:S01]  /*d890*/  LDSM.16.MT88.4 R124, [R186+0x400] ;  /* 0x00040000ba7c783b */ /* 0x000fe20000004200 */
[C---:B------:R-:W-:Y:S02]  /*d8a0*/  FMUL.FTZ R88, R103.reuse, R88 ;  /* 0x0000005867587220 */ /* 0x040fe40000410000 */
[----:B------:R-:W4:Y:S01]  /*d8b0*/  MUFU.EX2 R243, R0 ;  /* 0x0000000000f37308 */ /* 0x000f220000000800 */
[C---:B------:R-:W-:Y:S02]  /*d8c0*/  FMUL.FTZ R89, R103.reuse, R89 ;  /* 0x0000005967597220 */ /* 0x040fe40000410000 */
[C---:B------:R-:W-:Y:S02]  /*d8d0*/  FMUL.FTZ R92, R103.reuse, R92 ;  /* 0x0000005c675c7220 */ /* 0x040fe40000410000 */
[----:B------:R-:W-:Y:S02]  /*d8e0*/  FMUL.FTZ R93, R103, R93 ;  /* 0x0000005d675d7220 */ /* 0x000fe40000410000 */
[--C-:B------:R-:W-:Y:S02]  /*d8f0*/  FFMA.FTZ R111, R172, c[0x0][0x2d0], -R163.reuse ;  /* 0x0000b400ac6f7a23 */ /* 0x100fe400000108a3 */
[--C-:B------:R-:W-:Y:S01]  /*d900*/  FFMA.FTZ R110, R166, c[0x0][0x2d0], -R163.reuse ;  /* 0x0000b400a66e7a23 */ /* 0x100fe200000108a3 */
[----:B------:R-:W-:Y:S01]  /*d910*/  MUFU.EX2 R172, R132 ;  /* 0x0000008400ac7308 */ /* 0x000fe20000000800 */
[C---:B------:R-:W-:Y:S02]  /*d920*/  FMUL.FTZ R84, R101.reuse, R84 ;  /* 0x0000005465547220 */ /* 0x040fe40000410000 */
[----:B------:R-:W-:Y:S02]  /*d930*/  FMUL.FTZ R85, R101, R85 ;  /* 0x0000005565557220 */ /* 0x000fe40000410000 */
[----:B-1----:R-:W-:Y:S02]  /*d940*/  FFMA.FTZ R3, R177, c[0x0][0x2d0], -R162 ;  /* 0x0000b400b1037a23 */ /* 0x002fe400000108a2 */
[C---:B------:R-:W-:Y:S02]  /*d950*/  FMUL.FTZ R86, R100.reuse, R86 ;  /* 0x0000005664567220 */ /* 0x040fe40000410000 */
[----:B------:R-:W-:Y:S01]  /*d960*/  FMUL.FTZ R87, R100, R87 ;  /* 0x0000005764577220 */ /* 0x000fe20000410000 */
[----:B------:R1:W5:Y:S01]  /*d970*/  MUFU.EX2 R233, R3 ;  /* 0x0000000300e97308 */ /* 0x0003620000000800 */
[C---:B------:R-:W-:Y:S02]  /*d980*/  FMUL.FTZ R96, R101.reuse, R96 ;  /* 0x0000006065607220 */ /* 0x040fe40000410000 */
[----:B------:R-:W-:Y:S01]  /*d990*/  FMUL.FTZ R97, R101, R97 ;  /* 0x0000006165617220 */ /* 0x000fe20000410000 */
[----:B----4-:R-:W-:Y:S01]  /*d9a0*/  F2FP.PACK_AB R115, R243, R237 ;  /* 0x000000edf373723e */ /* 0x010fe200000000ff */
[----:B------:R-:W-:Y:S02]  /*d9b0*/  FADD.FTZ R0, -R2, R102 ;  /* 0x0000006602007221 */ /* 0x000fe40000010100 */
[--C-:B------:R-:W-:Y:S02]  /*d9c0*/  FFMA.FTZ R102, R203, c[0x0][0x2d0], -R164.reuse ;  /* 0x0000b400cb667a23 */ /* 0x100fe400000108a4 */
[----:B------:R-:W-:Y:S01]  /*d9d0*/  FMUL.FTZ R0, R0, c[0x0][0x2d0] ;  /* 0x0000b40000007a20 */ /* 0x000fe20000410000 */
[----:B------:R-:W-:Y:S01]  /*d9e0*/  MUFU.EX2 R166, R141 ;  /* 0x0000008d00a67308 */ /* 0x000fe20000000800 */
[C---:B------:R-:W-:Y:S02]  /*d9f0*/  FMUL.FTZ R98, R100.reuse, R98 ;  /* 0x0000006264627220 */ /* 0x040fe40000410000 */
[----:B------:R-:W-:Y:S02]  /*da00*/  FMUL.FTZ R99, R100, R99 ;  /* 0x0000006364637220 */ /* 0x000fe40000410000 */
[--C-:B------:R-:W-:Y:S02]  /*da10*/  FFMA.FTZ R137, R214, c[0x0][0x2d0], -R164.reuse ;  /* 0x0000b400d6897a23 */ /* 0x100fe400000108a4 */
[----:B------:R-:W-:Y:S03]  /*da20*/  FFMA.FTZ R136, R205, c[0x0][0x2d0], -R164 ;  /* 0x0000b400cd887a23 */ /* 0x000fe600000108a4 */
[----:B------:R4:W-:Y:S01]  /*da30*/  MUFU.EX2 R225, R102 ;  /* 0x0000006600e17308 */ /* 0x0009e20000000800 */
[----:B-1----:R-:W-:Y:S01]  /*da40*/  FFMA.FTZ R3, R161, c[0x0][0x2d0], -R162 ;  /* 0x0000b400a1037a23 */ /* 0x002fe200000108a2 */
[----:B-----5:R-:W-:Y:S08]  /*da50*/  F2FP.PACK_AB R116, R233, R231 ;  /* 0x000000e7e974723e */ /* 0x020ff000000000ff */
[----:B------:R1:W-:Y:S10]  /*da60*/  MUFU.EX2 R241, R3 ;  /* 0x0000000300f17308 */ /* 0x0003f40000000800 */
[----:B------:R-:W5:Y:S01]  /*da70*/  MUFU.EX2 R0, R0 ;  /* 0x0000000000007308 */ /* 0x000f620000000800 */
[----:B----4-:R-:W-:Y:S09]  /*da80*/  FFMA.FTZ R102, R201, c[0x0][0x2d0], -R164 ;  /* 0x0000b400c9667a23 */ /* 0x010ff200000108a4 */
[----:B------:R4:W-:Y:S01]  /*da90*/  MUFU.EX2 R230, R102 ;  /* 0x0000006600e67308 */ /* 0x0009e20000000800 */
[----:B-1----:R-:W-:Y:S09]  /*daa0*/  FFMA.FTZ R3, R160, c[0x0][0x2d0], -R162 ;  /* 0x0000b400a0037a23 */ /* 0x002ff200000108a2 */
[----:B------:R1:W1:Y:S01]  /*dab0*/  MUFU.EX2 R242, R3 ;  /* 0x0000000300f27308 */ /* 0x0002620000000800 */
[C---:B-----5:R-:W-:Y:S02]  /*dac0*/  FMUL.FTZ R10, R0.reuse, R118 ;  /* 0x00000076000a7220 */ /* 0x060fe40000410000 */
[C---:B------:R-:W-:Y:S02]  /*dad0*/  FMUL.FTZ R11, R0.reuse, R119 ;  /* 0x00000077000b7220 */ /* 0x040fe40000410000 */
[C---:B------:R-:W-:Y:S02]  /*dae0*/  FMUL.FTZ R14, R0.reuse, R122 ;  /* 0x0000007a000e7220 */ /* 0x040fe40000410000 */
[C---:B------:R-:W-:Y:S03]  /*daf0*/  FMUL.FTZ R15, R0.reuse, R123 ;  /* 0x0000007b000f7220 */ /* 0x040fe60000410000 */
[----:B------:R-:W-:Y:S01]  /*db00*/  MUFU.EX2 R176, R110 ;  /* 0x0000006e00b07308 */ /* 0x000fe20000000800 */
[----:B------:R-:W5:Y:S01]  /*db10*/  LDSM.16.MT88.4 R120, [R185+0xc00] ;  /* 0x000c0000b978783b */ /* 0x000f620000004200 */
[----:B------:R-:W-:Y:S02]  /*db20*/  FMUL.FTZ R26, R0, R134 ;  /* 0x00000086001a7220 */ /* 0x000fe40000410000 */
[----:B----4-:R-:W-:Y:S02]  /*db30*/  FFMA.FTZ R102, R182, c[0x0][0x2d0], -R163 ;  /* 0x0000b400b6667a23 */ /* 0x010fe400000108a3 */
[C---:B------:R-:W-:Y:S02]  /*db40*/  FMUL.FTZ R27, R0.reuse, R135 ;  /* 0x00000087001b7220 */ /* 0x040fe40000410000 */
[C---:B------:R-:W-:Y:S02]  /*db50*/  FMUL.FTZ R30, R0.reuse, R138 ;  /* 0x0000008a001e7220 */ /* 0x040fe40000410000 */
[----:B------:R4:W-:Y:S01]  /*db60*/  MUFU.EX2 R224, R102 ;  /* 0x0000006600e07308 */ /* 0x0009e20000000800 */
[----:B------:R-:W-:Y:S02]  /*db70*/  FMUL.FTZ R31, R0, R139 ;  /* 0x0000008b001f7220 */ /* 0x000fe40000410000 */
[----:B-1----:R-:W-:Y:S01]  /*db80*/  FMUL.FTZ R3, R2, c[0x0][0x2d0] ;  /* 0x0000b40002037a20 */ /* 0x002fe20000410000 */
[----:B------:R-:W-:Y:S01]  /*db90*/  F2FP.PACK_AB R118, R242, R241 ;  /* 0x000000f1f276723e */ /* 0x000fe200000000ff */
[C---:B------:R-:W-:Y:S02]  /*dba0*/  FMUL.FTZ R42, R0.reuse, R150 ;  /* 0x00000096002a7220 */ /* 0x040fe40000410000 */
[----:B------:R-:W-:Y:S02]  /*dbb0*/  FFMA.FTZ R4, R169, c[0x0][0x2d0], -R3 ;  /* 0x0000b400a9047a23 */ /* 0x000fe40000010803 */
[C---:B------:R-:W-:Y:S01]  /*dbc0*/  FMUL.FTZ R43, R0.reuse, R151 ;  /* 0x00000097002b7220 */ /* 0x040fe20000410000 */
[----:B------:R1:W-:Y:S01]  /*dbd0*/  MUFU.EX2 R203, R109 ;  /* 0x0000006d00cb7308 */ /* 0x0003e20000000800 */
[C---:B------:R-:W-:Y:S02]  /*dbe0*/  FMUL.FTZ R46, R0.reuse, R154 ;  /* 0x0000009a002e7220 */ /* 0x040fe40000410000 */
[C---:B------:R-:W-:Y:S02]  /*dbf0*/  FMUL.FTZ R47, R0.reuse, R155 ;  /* 0x0000009b002f7220 */ /* 0x040fe40000410000 */
[C---:B------:R-:W-:Y:S02]  /*dc00*/  FMUL.FTZ R58, R0.reuse, R58 ;  /* 0x0000003a003a7220 */ /* 0x040fe40000410000 */
[C---:B------:R-:W-:Y:S02]  /*dc10*/  FMUL.FTZ R59, R0.reuse, R59 ;  /* 0x0000003b003b7220 */ /* 0x040fe40000410000 */
[--C-:B------:R-:W-:Y:S01]  /*dc20*/  FFMA.FTZ R135, R165, c[0x0][0x2d0], -R164.reuse ;  /* 0x0000b400a5877a23 */ /* 0x100fe200000108a4 */
[----:B------:R3:W-:Y:S01]  /*dc30*/  MUFU.EX2 R160, R4 ;  /* 0x0000000400a07308 */ /* 0x0007e20000000800 */
[--C-:B------:R-:W-:Y:S02]  /*dc40*/  FFMA.FTZ R134, R167, c[0x0][0x2d0], -R164.reuse ;  /* 0x0000b400a7867a23 */ /* 0x100fe400000108a4 */
[----:B------:R-:W-:Y:S02]  /*dc50*/  FMUL.FTZ R62, R0, R62 ;  /* 0x0000003e003e7220 */ /* 0x000fe40000410000 */
[----:B----4-:R-:W-:Y:S02]  /*dc60*/  FFMA.FTZ R102, R204, c[0x0][0x2d0], -R163 ;  /* 0x0000b400cc667a23 */ /* 0x010fe400000108a3 */
[C---:B------:R-:W-:Y:S02]  /*dc70*/  FMUL.FTZ R63, R0.reuse, R63 ;  /* 0x0000003f003f7220 */ /* 0x040fe40000410000 */
[C---:B------:R-:W-:Y:S01]  /*dc80*/  FMUL.FTZ R74, R0.reuse, R74 ;  /* 0x0000004a004a7220 */ /* 0x040fe20000410000 */
[----:B------:R4:W-:Y:S01]  /*dc90*/  MUFU.EX2 R223, R102 ;  /* 0x0000006600df7308 */ /* 0x0009e20000000800 */
[----:B------:R-:W-:Y:S02]  /*dca0*/  FMUL.FTZ R75, R0, R75 ;  /* 0x0000004b004b7220 */ /* 0x000fe40000410000 */
[--C-:B------:R-:W-:Y:S02]  /*dcb0*/  FFMA.FTZ R138, R211, c[0x0][0x2d0], -R3.reuse ;  /* 0x0000b400d38a7a23 */ /* 0x100fe40000010803 */
[--C-:B-1----:R-:W-:Y:S02]  /*dcc0*/  FFMA.FTZ R109, R218, c[0x0][0x2d0], -R3.reuse ;  /* 0x0000b400da6d7a23 */ /* 0x102fe40000010803 */
[--C-:B------:R-:W-:Y:S02]  /*dcd0*/  FFMA.FTZ R139, R175, c[0x0][0x2d0], -R3.reuse ;  /* 0x0000b400af8b7a23 */ /* 0x100fe40000010803 */
[--C-:B------:R-:W-:Y:S01]  /*dce0*/  FFMA.FTZ R105, R105, c[0x0][0x2d0], -R3.reuse ;  /* 0x0000b40069697a23 */ /* 0x100fe20000010803 */
[----:B------:R-:W-:Y:S01]  /*dcf0*/  MUFU.EX2 R175, R135 ;  /* 0x0000008700af7308 */ /* 0x000fe20000000800 */
[C---:B------:R-:W-:Y:S02]  /*dd00*/  FMUL.FTZ R78, R0.reuse, R78 ;  /* 0x0000004e004e7220 */ /* 0x040fe40000410000 */
[C---:B------:R-:W-:Y:S02]  /*dd10*/  FMUL.FTZ R79, R0.reuse, R79 ;  /* 0x0000004f004f7220 */ /* 0x040fe40000410000 */
[--C-:B---3--:R-:W-:Y:S02]  /*dd20*/  FFMA.FTZ R4, R179, c[0x0][0x2d0], -R3.reuse ;  /* 0x0000b400b3047a23 */ /* 0x108fe40000010803 */
[C---:B------:R-:W-:Y:S02]  /*dd30*/  FMUL.FTZ R90, R0.reuse, R90 ;  /* 0x0000005a005a7220 */ /* 0x040fe40000410000 */
[C---:B------:R-:W-:Y:S01]  /*dd40*/  FMUL.FTZ R91, R0.reuse, R91 ;  /* 0x0000005b005b7220 */ /* 0x040fe20000410000 */
[----:B------:R1:W3:Y:S01]  /*dd50*/  MUFU.EX2 R161, R4 ;  /* 0x0000000400a17308 */ /* 0x0002e20000000800 */
[C---:B------:R-:W-:Y:S02]  /*dd60*/  FMUL.FTZ R94, R0.reuse, R94 ;  /* 0x0000005e005e7220 */ /* 0x040fe40000410000 */
[----:B------:R-:W-:Y:S02]  /*dd70*/  FMUL.FTZ R95, R0, R95 ;  /* 0x0000005f005f7220 */ /* 0x000fe40000410000 */
[--C-:B----4-:R-:W-:Y:S05]  /*dd80*/  FFMA.FTZ R102, R180, c[0x0][0x2d0], -R164.reuse ;  /* 0x0000b400b4667a23 */ /* 0x110fea00000108a4 */
[----:B------:R4:W-:Y:S10]  /*dd90*/  MUFU.EX2 R222, R102 ;  /* 0x0000006600de7308 */ /* 0x0009f40000000800 */
[----:B------:R-:W-:Y:S01]  /*dda0*/  MUFU.EX2 R177, R134 ;  /* 0x0000008600b17308 */ /* 0x000fe20000000800 */
[--C-:B-1----:R-:W-:Y:S01]  /*ddb0*/  FFMA.FTZ R4, R171, c[0x0][0x2d0], -R3.reuse ;  /* 0x0000b400ab047a23 */ /* 0x102fe20000010803 */
[----:B---3--:R-:W-:Y:S08]  /*ddc0*/  F2FP.PACK_AB R117, R161, R160 ;  /* 0x000000a0a175723e */ /* 0x008ff000000000ff */
[----:B------:R1:W-:Y:S01]  /*ddd0*/  MUFU.EX2 R239, R4 ;  /* 0x0000000400ef7308 */ /* 0x0003e20000000800 */
[----:B----4-:R-:W-:Y:S09]  /*dde0*/  FFMA.FTZ R102, R181, c[0x0][0x2d0], -R164 ;  /* 0x0000b400b5667a23 */ /* 0x010ff200000108a4 */
[----:B------:R3:W-:Y:S10]  /*ddf0*/  MUFU.EX2 R221, R102 ;  /* 0x0000006600dd7308 */ /* 0x0007f40000000800 */
[----:B------:R4:W-:Y:S01]  /*de00*/  MUFU.EX2 R171, R133 ;  /* 0x0000008500ab7308 */ /* 0x0009e20000000800 */
[----:B-1----:R-:W-:Y:S09]  /*de10*/  FFMA.FTZ R4, R170, c[0x0][0x2d0], -R3 ;  /* 0x0000b400aa047a23 */ /* 0x002ff20000010803 */
[----:B------:R1:W1:Y:S01]  /*de20*/  MUFU.EX2 R240, R4 ;  /* 0x0000000400f07308 */ /* 0x0002620000000800 */
[----:B---3--:R-:W-:Y:S09]  /*de30*/  FFMA.FTZ R102, R183, c[0x0][0x2d0], -R163 ;  /* 0x0000b400b7667a23 */ /* 0x008ff200000108a3 */
[----:B------:R3:W-:Y:S01]  /*de40*/  MUFU.EX2 R204, R102 ;  /* 0x0000006600cc7308 */ /* 0x0007e20000000800 */
[----:B----4-:R-:W-:Y:S09]  /*de50*/  LDSM.16.MT88.4 R132, [R185+0x800] ;  /* 0x00080000b984783b */ /* 0x010ff20000004200 */
[----:B------:R-:W4:Y:S01]  /*de60*/  MUFU.EX2 R167, R140 ;  /* 0x0000008c00a77308 */ /* 0x000f220000000800 */
[----:B-1----:R-:W-:Y:S01]  /*de70*/  FMUL.FTZ R4, R101, R112 ;  /* 0x0000007065047220 */ /* 0x002fe20000410000 */
[----:B------:R-:W-:Y:S02]  /*de80*/  F2FP.PACK_AB R112, R235, R220 ;  /* 0x000000dceb70723e */ /* 0x000fe400000000ff */
[----:B------:R-:W-:Y:S06]  /*de90*/  F2FP.PACK_AB R119, R240, R239 ;  /* 0x000000eff077723e */ /* 0x000fec00000000ff */
[----:B------:R1:W-:Y:S01]  /*dea0*/  MUFU.EX2 R178, R109 ;  /* 0x0000006d00b27308 */ /* 0x0003e20000000800 */
[-C--:B------:R-:W-:Y:S05]  /*deb0*/  HMMA.16816.F32 R4, R112, R20.reuse, R4 ;  /* 0x000000147004723c */ /* 0x080fea0000001804 */
[--C-:B---3--:R-:W-:Y:S03]  /*dec0*/  FFMA.FTZ R102, R215, c[0x0][0x2d0], -R162.reuse ;  /* 0x0000b400d7667a23 */ /* 0x108fe600000108a2 */
[C---:B------:R-:W-:Y:S01]  /*ded0*/  HMMA.16816.F32 R8, R116.reuse, R20, R8 ;  /* 0x000000147408723c */ /* 0x040fe20000001808 */
[----:B------:R3:W-:Y:S06]  /*dee0*/  MUFU.EX2 R201, R102 ;  /* 0x0000006600c97308 */ /* 0x0007ec0000000800 */
[C---:B------:R-:W-:Y:S01]  /*def0*/  FMUL.FTZ R20, R101.reuse, R128 ;  /* 0x0000008065147220 */ /* 0x040fe20000410000 */
[-C--:B------:R-:W-:Y:S03]  /*df00*/  HMMA.16816.F32 R12, R116, R22.reuse, R12 ;  /* 0x00000016740c723c */ /* 0x080fe6000000180c */
[----:B------:R-:W-:Y:S01]  /*df10*/  MUFU.EX2 R170, R137 ;  /* 0x0000008900aa7308 */ /* 0x000fe20000000800 */
[C---:B------:R-:W-:Y:S02]  /*df20*/  FMUL.FTZ R21, R101.reuse, R129 ;  /* 0x0000008165157220 */ /* 0x040fe40000410000 */
[--C-:B-1----:R-:W-:Y:S02]  /*df30*/  FFMA.FTZ R109, R208, c[0x0][0x2d0], -R162.reuse ;  /* 0x0000b400d06d7a23 */ /* 0x102fe400000108a2 */
[C---:B------:R-:W-:Y:S05]  /*df40*/  HMMA.16816.F32 R16, R112.reuse, R22, R16 ;  /* 0x000000167010723c */ /* 0x040fea0000001810 */
[----:B------:R-:W-:Y:S02]  /*df50*/  MUFU.EX2 R174, R136 ;  /* 0x0000008800ae7308 */ /* 0x000fe40000000800 */
[C---:B------:R-:W-:Y:S02]  /*df60*/  FMUL.FTZ R22, R100.reuse, R130 ;  /* 0x0000008264167220 */ /* 0x040fe40000410000 */
[----:B------:R-:W-:Y:S02]  /*df70*/  FMUL.FTZ R23, R100, R131 ;  /* 0x0000008364177220 */ /* 0x000fe40000410000 */
[----:B------:R-:W-:Y:S01]  /*df80*/  LDSM.16.MT88.4 R128, [R185+0x1000] ;  /* 0x00100000b980783b */ /* 0x000fe20000004200 */
[----:B---3--:R-:W-:Y:S03]  /*df90*/  FFMA.FTZ R102, R210, c[0x0][0x2d0], -R162 ;  /* 0x0000b400d2667a23 */ /* 0x008fe600000108a2 */
[----:B------:R-:W1:Y:S01]  /*dfa0*/  MUFU.EX2 R173, R111 ;  /* 0x0000006f00ad7308 */ /* 0x000e620000000800 */
[-C--:B------:R-:W-:Y:S08]  /*dfb0*/  HMMA.16816.F32 R20, R112, R36.reuse, R20 ;  /* 0x000000247014723c */ /* 0x080ff00000001814 */
[C---:B------:R-:W-:Y:S01]  /*dfc0*/  HMMA.16816.F32 R24, R116.reuse, R36, R24 ;  /* 0x000000247418723c */ /* 0x040fe20000001818 */
[----:B------:R3:W-:Y:S06]  /*dfd0*/  MUFU.EX2 R202, R102 ;  /* 0x0000006600ca7308 */ /* 0x0007ec0000000800 */
[C---:B------:R-:W-:Y:S01]  /*dfe0*/  FMUL.FTZ R36, R101.reuse, R144 ;  /* 0x0000009065247220 */ /* 0x040fe20000410000 */
[-C--:B------:R-:W-:Y:S03]  /*dff0*/  HMMA.16816.F32 R28, R116, R38.reuse, R28 ;  /* 0x00000026741c723c */ /* 0x080fe6000000181c */
[----:B------:R1:W-:Y:S01]  /*e000*/  MUFU.EX2 R111, R105 ;  /* 0x00000069006f7308 */ /* 0x0003e20000000800 */
[C---:B------:R-:W-:Y:S02]  /*e010*/  FMUL.FTZ R37, R101.reuse, R145 ;  /* 0x0000009165257220 */ /* 0x040fe40000410000 */
[----:B--2---:R-:W-:Y:S02]  /*e020*/  FFMA.FTZ R101, R101, R249, R220 ;  /* 0x000000f965657223 */ /* 0x004fe400000100dc */
[C---:B------:R-:W-:Y:S05]  /*e030*/  HMMA.16816.F32 R32, R112.reuse, R38, R32 ;  /* 0x000000267020723c */ /* 0x040fea0000001820 */
[----:B------:R-:W-:Y:S02]  /*e040*/  MUFU.EX2 R164, R138 ;  /* 0x0000008a00a47308 */ /* 0x000fe40000000800 */
[C---:B------:R-:W-:Y:S02]  /*e050*/  FMUL.FTZ R38, R100.reuse, R146 ;  /* 0x0000009264267220 */ /* 0x040fe40000410000 */
[C---:B------:R-:W-:Y:S03]  /*e060*/  FMUL.FTZ R39, R100.reuse, R147 ;  /* 0x0000009364277220 */ /* 0x040fe60000410000 */
[----:B---3--:R-:W-:Y:S02]  /*e070*/  FFMA.FTZ R102, R207, c[0x0][0x2d0], -R3 ;  /* 0x0000b400cf667a23 */ /* 0x008fe40000010803 */
[----:B------:R-:W-:Y:S01]  /*e080*/  FFMA.FTZ R100, R100, R248, R168 ;  /* 0x000000f864647223 */ /* 0x000fe200000100a8 */
[----:B------:R-:W-:Y:S01]  /*e090*/  MUFU.EX2 R165, R139 ;  /* 0x0000008b00a57308 */ /* 0x000fe20000000800 */
[-C--:B-----5:R-:W-:Y:S03]  /*e0a0*/  HMMA.16816.F32 R36, R112, R120.reuse, R36 ;  /* 0x000000787024723c */ /* 0x0a0fe60000001824 */
[----:B-1----:R-:W-:Y:S01]  /*e0b0*/  FADD.FTZ R105, R235, R101 ;  /* 0x00000065eb697221 */ /* 0x002fe20000010000 */
[----:B------:R-:W-:Y:S04]  /*e0c0*/  F2FP.PACK_AB R101, R172, R171 ;  /* 0x000000abac65723e */ /* 0x000fe800000000ff */
[C---:B------:R-:W-:Y:S01]  /*e0d0*/  HMMA.16816.F32 R40, R116.reuse, R120, R40 ;  /* 0x000000787428723c */ /* 0x040fe20000001828 */
[----:B------:R1:W-:Y:S07]  /*e0e0*/  MUFU.EX2 R182, R102 ;  /* 0x0000006600b67308 */ /* 0x0003ee0000000800 */
[-C--:B------:R-:W-:Y:S03]  /*e0f0*/  HMMA.16816.F32 R44, R116, R122.reuse, R44 ;  /* 0x0000007a742c723c */ /* 0x080fe6000000182c */
[----:B------:R-:W-:Y:S05]  /*e100*/  MUFU.EX2 R168, R109 ;  /* 0x0000006d00a87308 */ /* 0x000fea0000000800 */
[C---:B------:R-:W-:Y:S01]  /*e110*/  HMMA.16816.F32 R48, R112.reuse, R122, R48 ;  /* 0x0000007a7030723c */ /* 0x040fe20000001830 */
[----:B------:R-:W2:Y:S03]  /*e120*/  LDSM.16.MT88.4 R120, [R186+0xc00] ;  /* 0x000c0000ba78783b */ /* 0x000ea60000004200 */
[--C-:B-1----:R-:W-:Y:S04]  /*e130*/  FFMA.FTZ R102, R206, c[0x0][0x2d0], -R3.reuse ;  /* 0x0000b400ce667a23 */ /* 0x102fe80000010803 */
[----:B------:R1:W-:Y:S04]  /*e140*/  MUFU.EX2 R183, R102 ;  /* 0x0000006600b77308 */ /* 0x0003e80000000800 */
[--C-:B-1----:R-:W-:Y:S01]  /*e150*/  FFMA.FTZ R102, R216, c[0x0][0x2d0], -R162.reuse ;  /* 0x0000b400d8667a23 */ /* 0x102fe200000108a2 */
[-C--:B--2---:R-:W-:Y:S05]  /*e160*/  HMMA.16816.F32 R52, R112, R120.reuse, R52 ;  /* 0x000000787034723c */ /* 0x084fea0000001834 */
[----:B------:R1:W-:Y:S03]  /*e170*/  MUFU.EX2 R180, R102 ;  /* 0x0000006600b47308 */ /* 0x0003e60000000800 */
[C---:B------:R-:W-:Y:S08]  /*e180*/  HMMA.16816.F32 R56, R116.reuse, R120, R56 ;  /* 0x000000787438723c */ /* 0x040ff00000001838 */
[-C--:B------:R-:W-:Y:S08]  /*e190*/  HMMA.16816.F32 R60, R116, R122.reuse, R60 ;  /* 0x0000007a743c723c */ /* 0x080ff0000000183c */
[C---:B------:R-:W-:Y:S01]  /*e1a0*/  HMMA.16816.F32 R64, R112.reuse, R122, R64 ;  /* 0x0000007a7040723c */ /* 0x040fe20000001840 */
[----:B------:R-:W2:Y:S03]  /*e1b0*/  LDSM.16.MT88.4 R120, [R185+0x1800] ;  /* 0x00180000b978783b */ /* 0x000ea60000004200 */
[--C-:B-1----:R-:W-:Y:S04]  /*e1c0*/  FFMA.FTZ R102, R217, c[0x0][0x2d0], -R162.reuse ;  /* 0x0000b400d9667a23 */ /* 0x102fe800000108a2 */
[----:B------:R1:W-:Y:S04]  /*e1d0*/  MUFU.EX2 R181, R102 ;  /* 0x0000006600b57308 */ /* 0x0003e80000000800 */
[--C-:B-1----:R-:W-:Y:S02]  /*e1e0*/  FFMA.FTZ R102, R219, c[0x0][0x2d0], -R3.reuse ;  /* 0x0000b400db667a23 */ /* 0x102fe40000010803 */
[----:B------:R-:W-:Y:S02]  /*e1f0*/  FFMA.FTZ R3, R104, c[0x0][0x2d0], -R3 ;  /* 0x0000b40068037a23 */ /* 0x000fe40000010803 */
[----:B------:R-:W3:Y:S02]  /*e200*/  LDL.LU R104, [R1+0xc] ;  /* 0x00000c0001687983 */ /* 0x000ee40000300800 */
[----:B------:R1:W-:Y:S01]  /*e210*/  MUFU.EX2 R179, R102 ;  /* 0x0000006600b37308 */ /* 0x0003e20000000800 */
[-C--:B--2---:R-:W-:Y:S09]  /*e220*/  HMMA.16816.F32 R68, R112, R120.reuse, R68 ;  /* 0x000000787044723c */ /* 0x084ff20000001844 */
[----:B------:R2:W5:Y:S01]  /*e230*/  MUFU.EX2 R110, R3 ;  /* 0x00000003006e7308 */ /* 0x0005620000000800 */
[C---:B------:R-:W-:Y:S08]  /*e240*/  HMMA.16816.F32 R72, R116.reuse, R120, R72 ;  /* 0x000000787448723c */ /* 0x040ff00000001848 */
[-C--:B------:R-:W-:Y:S04]  /*e250*/  HMMA.16816.F32 R76, R116, R122.reuse, R76 ;  /* 0x0000007a744c723c */ /* 0x080fe8000000184c */
[----:B-1----:R-:W-:Y:S01]  /*e260*/  FFMA.FTZ R102, R212, c[0x0][0x2d0], -R162 ;  /* 0x0000b400d4667a23 */ /* 0x002fe200000108a2 */
[----:B----4-:R-:W-:Y:S03]  /*e270*/  F2FP.PACK_AB R162, R167, R166 ;  /* 0x000000a6a7a2723e */ /* 0x010fe600000000ff */
[C---:B------:R-:W-:Y:S01]  /*e280*/  HMMA.16816.F32 R80, R112.reuse, R122, R80 ;  /* 0x0000007a7050723c */ /* 0x040fe20000001850 */
[----:B------:R-:W1:Y:S01]  /*e290*/  LDSM.16.MT88.4 R120, [R186+0x1800] ;  /* 0x00180000ba78783b */ /* 0x000e620000004200 */
[----:B------:R4:W1:Y:S02]  /*e2a0*/  MUFU.EX2 R169, R102 ;  /* 0x0000006600a97308 */ /* 0x0008640000000800 */
[----:B--2---:R-:W-:Y:S01]  /*e2b0*/  FFMA.FTZ R3, R103, R142, R231 ;  /* 0x0000008e67037223 */ /* 0x004fe200000100e7 */
[----:B------:R-:W-:Y:S04]  /*e2c0*/  F2FP.PACK_AB R103, R176, R173 ;  /* 0x000000adb067723e */ /* 0x000fe800000000ff */
[----:B------:R-:W-:Y:S03]  /*e2d0*/  LDSM.16.MT88.4 R140, [R186+0x800] ;  /* 0x00080000ba8c783b */ /* 0x000fe60000004200 */
[----:B-----5:R-:W-:Y:S01]  /*e2e0*/  F2FP.PACK_AB R163, R110, R111 ;  /* 0x0000006f6ea3723e */ /* 0x020fe200000000ff */
[----:B------:R-:W-:Y:S02]  /*e2f0*/  FADD.FTZ R109, R233, R3 ;  /* 0x00000003e96d7221 */ /* 0x000fe40000010000 */
[----:B------:R-:W-:Y:S04]  /*e300*/  FADD.FTZ R3, R238, R105 ;  /* 0x00000069ee037221 */ /* 0x000fe80000010000 */
[----:B------:R-:W-:Y:S04]  /*e310*/  FADD.FTZ R3, R244, R3 ;  /* 0x00000003f4037221 */ /* 0x000fe80000010000 */
[----:B------:R-:W-:Y:S01]  /*e320*/  FADD.FTZ R3, R225, R3 ;  /* 0x00000003e1037221 */ /* 0x000fe20000010000 */
[----:B----4-:R-:W-:Y:S03]  /*e330*/  F2FP.PACK_AB R102, R177, R175 ;  /* 0x000000afb166723e */ /* 0x010fe600000000ff */
[----:B------:R-:W-:Y:S01]  /*e340*/  FADD.FTZ R3, R230, R3 ;  /* 0x00000003e6037221 */ /* 0x000fe20000010000 */
[-C--:B-1----:R-:W-:Y:S08]  /*e350*/  HMMA.16816.F32 R84, R112, R120.reuse, R84 ;  /* 0x000000787054723c */ /* 0x082ff00000001854 */
[C---:B------:R-:W-:Y:S07]  /*e360*/  HMMA.16816.F32 R88, R116.reuse, R120, R88 ;  /* 0x000000787458723c */ /* 0x040fee0000001858 */
[----:B------:R-:W-:Y:S01]  /*e370*/  F2FP.PACK_AB R120, R202, R201 ;  /* 0x000000c9ca78723e */ /* 0x000fe200000000ff */
[-C--:B------:R-:W-:Y:S01]  /*e380*/  HMMA.16816.F32 R92, R116, R122.reuse, R92 ;  /* 0x0000007a745c723c */ /* 0x080fe2000000185c */
[----:B------:R-:W1:Y:S03]  /*e390*/  LDSM.16.MT88.4 R116, [R185+0x400] ;  /* 0x00040000b974783b */ /* 0x000e660000004200 */
[----:B------:R-:W-:Y:S04]  /*e3a0*/  F2FP.PACK_AB R121, R183, R182 ;  /* 0x000000b6b779723e */ /* 0x000fe800000000ff */
[----:B------:R-:W-:Y:S07]  /*e3b0*/  HMMA.16816.F32 R96, R112, R122, R96 ;  /* 0x0000007a7060723c */ /* 0x000fee0000001860 */
[----:B------:R-:W-:Y:S02]  /*e3c0*/  F2FP.PACK_AB R112, R230, R225 ;  /* 0x000000e1e670723e */ /* 0x000fe400000000ff */
[----:B------:R-:W-:Y:S03]  /*e3d0*/  F2FP.PACK_AB R113, R223, R224 ;  /* 0x000000e0df71723e */ /* 0x000fe600000000ff */
[----:B------:R-:W-:Y:S02]  /*e3e0*/  F2FP.PACK_AB R114, R221, R222 ;  /* 0x000000dedd72723e */ /* 0x000fe400000000ff */
[----:B------:R-:W-:Y:S02]  /*e3f0*/  F2FP.PACK_AB R115, R204, R203 ;  /* 0x000000cbcc73723e */ /* 0x000fe400000000ff */
[----:B------:R-:W-:Y:S02]  /*e400*/  F2FP.PACK_AB R122, R181, R180 ;  /* 0x000000b4b57a723e */ /* 0x000fe400000000ff */
[----:B------:R-:W-:Y:S03]  /*e410*/  F2FP.PACK_AB R123, R178, R179 ;  /* 0x000000b3b27b723e */ /* 0x000fe600000000ff */
        /* <DEDUP_REMOVED lines=14> */
[----:B------:R-:W4:Y:S07]  /*e500*/  LDSM.16.MT88.4 R128, [R186+0x1c00] ;  /* 0x001c0000ba80783b */ /* 0x000f2e0000004200 */
[-C--:B-1----:R-:W-:Y:S08]  /*e510*/  HMMA.16816.F32 R52, R112, R116.reuse, R52 ;  /* 0x000000747034723c */ /* 0x082ff00000001834 */
[C---:B------:R-:W-:Y:S08]  /*e520*/  HMMA.16816.F32 R56, R120.reuse, R116, R56 ;  /* 0x000000747838723c */ /* 0x040ff00000001838 */
[-C--:B------:R-:W-:Y:S08]  /*e530*/  HMMA.16816.F32 R60, R120, R118.reuse, R60 ;  /* 0x00000076783c723c */ /* 0x080ff0000000183c */
[C---:B------:R-:W-:Y:S08]  /*e540*/  HMMA.16816.F32 R64, R112.reuse, R118, R64 ;  /* 0x000000767040723c */ /* 0x040ff00000001840 */
[-C--:B--2---:R-:W-:Y:S08]  /*e550*/  HMMA.16816.F32 R68, R112, R124.reuse, R68 ;  /* 0x0000007c7044723c */ /* 0x084ff00000001844 */
[C---:B------:R-:W-:Y:S08]  /*e560*/  HMMA.16816.F32 R72, R120.reuse, R124, R72 ;  /* 0x0000007c7848723c */ /* 0x040ff00000001848 */
[-C--:B------:R-:W-:Y:S08]  /*e570*/  HMMA.16816.F32 R76, R120, R126.reuse, R76 ;  /* 0x0000007e784c723c */ /* 0x080ff0000000184c */
[C---:B------:R-:W-:Y:S08]  /*e580*/  HMMA.16816.F32 R80, R112.reuse, R126, R80 ;  /* 0x0000007e7050723c */ /* 0x040ff00000001850 */
[-C--:B----4-:R-:W-:Y:S08]  /*e590*/  HMMA.16816.F32 R84, R112, R128.reuse, R84 ;  /* 0x000000807054723c */ /* 0x090ff00000001854 */
[C---:B------:R-:W-:Y:S04]  /*e5a0*/  HMMA.16816.F32 R88, R120.reuse, R128, R88 ;  /* 0x000000807858723c */ /* 0x040fe80000001858 */
[----:B---3--:R-:W-:Y:S01]  /*e5b0*/  FFMA.FTZ R0, R0, R104, R160 ;  /* 0x0000006800007223 */ /* 0x008fe200000100a0 */
[----:B------:R-:W-:Y:S01]  /*e5c0*/  F2FP.PACK_AB R160, R168, R169 ;  /* 0x000000a9a8a0723e */ /* 0x000fe200000000ff */
[----:B------:R-:W-:Y:S02]  /*e5d0*/  FADD.FTZ R104, R234, R100 ;  /* 0x00000064ea687221 */ /* 0x000fe40000010000 */
[-C--:B------:R-:W-:Y:S04]  /*e5e0*/  HMMA.16816.F32 R92, R120, R130.reuse, R92 ;  /* 0x00000082785c723c */ /* 0x080fe8000000185c */
[----:B------:R-:W-:Y:S01]  /*e5f0*/  F2FP.PACK_AB R100, R174, R170 ;  /* 0x000000aaae64723e */ /* 0x000fe200000000ff */
[----:B------:R-:W-:Y:S01]  /*e600*/  FADD.FTZ R0, R161, R0 ;  /* 0x00000000a1007221 */ /* 0x000fe20000010000 */
[----:B------:R-:W-:Y:S01]  /*e610*/  F2FP.PACK_AB R161, R165, R164 ;  /* 0x000000a4a5a1723e */ /* 0x000fe200000000ff */
[----:B------:R-:W-:Y:S01]  /*e620*/  FADD.FTZ R104, R237, R104 ;  /* 0x00000068ed687221 */ /* 0x000fe20000010000 */
[----:B------:R-:W-:Y:S04]  /*e630*/  HMMA.16816.F32 R96, R112, R130, R96 ;  /* 0x000000827060723c */ /* 0x000fe80000001860 */
[----:B------:R-:W-:Y:S04]  /*e640*/  FADD.FTZ R0, R239, R0 ;  /* 0x00000000ef007221 */ /* 0x000fe80000010000 */
[-C--:B------:R-:W-:Y:S01]  /*e650*/  HMMA.16816.F32 R112, R100, R132.reuse, R4 ;  /* 0x000000846470723c */ /* 0x080fe20000001804 */
[----:B------:R-:W1:Y:S04]  /*e660*/  LDSM.16.MT88.4 R4, [R186+0x1400] ;  /* 0x00140000ba04783b */ /* 0x000e680000004200 */
[----:B------:R-:W-:Y:S03]  /*e670*/  FADD.FTZ R0, R240, R0 ;  /* 0x00000000f0007221 */ /* 0x000fe60000010000 */
        /* <DEDUP_REMOVED lines=50> */
[----:B------:R-:W-:Y:S01]  /*e9a0*/  FADD.FTZ R6, R175, R6 ;  /* 0x00000006af067221 */ /* 0x000fe20000010000 */
[----:B------:R-:W-:Y:S01]  /*e9b0*/  MOV R102, R2 ;  /* 0x0000000200667202 */ /* 0x000fe20000000f00 */
[----:B------:R-:W-:Y:S04]  /*e9c0*/  FADD.FTZ R4, R173, R3 ;  /* 0x00000003ad047221 */ /* 0x000fe80000010000 */
[----:B------:R-:W-:Y:S02]  /*e9d0*/  FADD.FTZ R3, R166, R0 ;  /* 0x00000000a6037221 */ /* 0x000fe40000010000 */
[----:B------:R-:W-:Y:S02]  /*e9e0*/  FADD.FTZ R0, R111, R5 ;  /* 0x000000056f007221 */ /* 0x000fe40000010000 */
[----:B------:R-:W-:Y:S02]  /*e9f0*/  FADD.FTZ R5, R177, R6 ;  /* 0x00000006b1057221 */ /* 0x000fe40000010000 */
[----:B------:R-:W-:Y:S02]  /*ea00*/  FADD.FTZ R4, R176, R4 ;  /* 0x00000004b0047221 */ /* 0x000fe40000010000 */
[----:B------:R-:W-:Y:S01]  /*ea10*/  FADD.FTZ R3, R167, R3 ;  /* 0x00000003a7037221 */ /* 0x000fe20000010000 */
[----:B------:R1:W-:Y:S01]  /*ea20*/  STL [R1+0x4], R5 ;  /* 0x0000040501007387 */ /* 0x0003e20000100800 */
[----:B------:R-:W-:Y:S03]  /*ea30*/  FADD.FTZ R0, R110, R0 ;  /* 0x000000006e007221 */ /* 0x000fe60000010000 */
[----:B------:R1:W-:Y:S04]  /*ea40*/  STL [R1], R4 ;  /* 0x0000000401007387 */ /* 0x0003e80000100800 */
[----:B------:R1:W-:Y:S04]  /*ea50*/  STL [R1+0x8], R3 ;  /* 0x0000080301007387 */ /* 0x0003e80000100800 */
[----:B------:R1:W-:Y:S01]  /*ea60*/  STL [R1+0xc], R0 ;  /* 0x00000c0001007387 */ /* 0x0003e20000100800 */
[----:B------:R-:W-:-:S05]  /*ea70*/  @P0 BRA `(.L_x_554) ;  /* 0xffffcf4000000947 */ /* 0x000fca000383ffff */
.L_x_549:
[----:B-1----:R-:W2:Y:S02]  /*ea80*/  LDL R0, [R1+0x10] ;  /* 0x0000100001007983 */ /* 0x002ea40000100800 */
[----:B--2---:R-:W-:-:S13]  /*ea90*/  ISETP.GE.AND P0, PT, R200, R0, PT ;  /* 0x00000000c800720c */ /* 0x004fda0003f06270 */
[----:B------:R-:W-:Y:S05]  /*eaa0*/  @!P0 BRA `(.L_x_555) ;  /* 0x0000432000008947 */ /* 0x000fea0003800000 */
[----:B------:R-:W-:Y:S01]  /*eab0*/  IMAD.MOV.U32 R101, RZ, RZ, R107 ;  /* 0x000000ffff657224 */ /* 0x000fe200078e006b */
[----:B------:R-:W-:Y:S01]  /*eac0*/  MOV R104, R102 ;  /* 0x0000006600687202 */ /* 0x000fe20000000f00 */
[----:B------:R-:W-:Y:S01]  /*ead0*/  IMAD.MOV.U32 R100, RZ, RZ, R108 ;  /* 0x000000ffff647224 */ /* 0x000fe200078e006c */
[----:B------:R-:W-:Y:S02]  /*eae0*/  MOV R103, R106 ;  /* 0x0000006a00677202 */ /* 0x000fe40000000f00 */
.L_x_574:
[----:B------:R-:W-:Y:S04]  /*eaf0*/  DEPBAR.LE SB0, 0x0 ;  /* 0x000080000000791a */ /* 0x000fe80000000000 */
[----:B------:R-:W-:Y:S01]  /*eb00*/  WARPSYNC 0xffffffff ;  /* 0xffffffff00007948 */ /* 0x000fe20003800000 */
[----:B------:R-:W-:Y:S01]  /*eb10*/  BAR.SYNC.DEFER_BLOCKING 0x0 ;  /* 0x0000000000007b1d */ /* 0x000fe20000010000 */
[----:B------:R-:W-:Y:S01]  /*eb20*/  SHF.R.S32.HI R0, RZ, 0x1f, R200 ;  /* 0x0000001fff007819 */ /* 0x000fe200000114c8 */
[----:B--2---:R-:W-:Y:S01]  /*eb30*/  IMAD.WIDE.U32 R2, R200, c[0x0][0x208], RZ ;  /* 0x00008200c8027a25 */ /* 0x004fe200078e00ff */
[C---:B------:R-:W-:Y:S02]  /*eb40*/  LOP3.LUT P5, RZ, R198.reuse, 0x100, RZ, 0xc0, !PT ;  /* 0x00000100c6ff7812 */ /* 0x040fe400078ac0ff */
[----:B------:R-:W-:Y:S01]  /*eb50*/  LOP3.LUT P4, RZ, R198, 0x80, RZ, 0xc0, !PT ;  /* 0x00000080c6ff7812 */ /* 0x000fe2000788c0ff */
[----:B------:R-:W-:Y:S01]  /*eb60*/  IMAD R0, R0, c[0x0][0x208], RZ ;  /* 0x0000820000007a24 */ /* 0x000fe200078e02ff */
[----:B------:R-:W-:Y:S03]  /*eb70*/  LOP3.LUT P3, RZ, R198, 0x40, RZ, 0xc0, !PT ;  /* 0x00000040c6ff7812 */ /* 0x000fe6000786c0ff */
[----:B------:R-:W-:Y:S05]  /*eb80*/  IMAD R0, R200, c[0x0][0x20c], R0 ;  /* 0x00008300c8007a24 */ /* 0x000fea00078e0200 */
[----:B------:R-:W-:Y:S01]  /*eb90*/  IADD3 R8, R3, R0, RZ ;  /* 0x0000000003087210 */ /* 0x000fe20007ffe0ff */
[----:B------:R-:W-:Y:S04]  /*eba0*/  IMAD.WIDE.U32 R2, R2, 0x30, RZ ;  /* 0x0000003002027825 */ /* 0x000fe800078e00ff */
[----:B------:R-:W-:Y:S01]  /*ebb0*/  IMAD R12, R8, 0x30, RZ ;  /* 0x00000030080c7824 */ /* 0x000fe200078e02ff */
[----:B------:R-:W-:Y:S04]  /*ebc0*/  LDSM.16.M88.4 R48, [R187] ;  /* 0x00000000bb30783b */ /* 0x000fe80000000200 */
[----:B------:R-:W-:Y:S01]  /*ebd0*/  IADD3 R3, R3, R12, RZ ;  /* 0x0000000c03037210 */ /* 0x000fe20007ffe0ff */
[----:B------:R-:W-:Y:S03]  /*ebe0*/  BSSY B0, `(.L_x_556) ;  /* 0x000010a000007945 */ /* 0x000fe60003800000 */
[----:B------:R-:W1:Y:S08]  /*ebf0*/  LDSM.16.M88.4 R16, [R184] ;  /* 0x00000000b810783b */ /* 0x000e700000000200 */
[----:B------:R-:W2:Y:S08]  /*ec00*/  LDSM.16.M88.4 R44, [R187+0x1000] ;  /* 0x00100000bb2c783b */ /* 0x000eb00000000200 */
[----:B------:R-:W3:Y:S08]  /*ec10*/  S2R R206, SR_TID.X ;  /* 0x0000000000ce7919 */ /* 0x000ef00000002100 */
[----:B------:R-:W4:Y:S08]  /*ec20*/  LDSM.16.M88.4 R32, [R184+0x400] ;  /* 0x00040000b820783b */ /* 0x000f300000000200 */
[----:B------:R-:W5:Y:S04]  /*ec30*/  LDL R217, [R1+0x10] ;  /* 0x0000100001d97983 */ /* 0x000f680000100800 */
[----:B------:R-:W4:Y:S01]  /*ec40*/  LDSM.16.M88.4 R108, [R184+0x800] ;  /* 0x00080000b86c783b */ /* 0x000f220000000200 */
[-C--:B-1----:R-:W-:Y:S03]  /*ec50*/  HMMA.16816.F32 R4, R48, R16.reuse, RZ ;  /* 0x000000103004723c */ /* 0x082fe600000018ff */
[----:B---3--:R-:W-:Y:S04]  /*ec60*/  ISETP.GT.AND P1, PT, R206, 0x3f, PT ;  /* 0x0000003fce00780c */ /* 0x008fe80003f24270 */
[----:B------:R-:W-:Y:S01]  /*ec70*/  LDSM.16.M88.4 R160, [R188] ;  /* 0x00000000bca0783b */ /* 0x000fe20000000200 */
[C---:B--2---:R-:W-:Y:S07]  /*ec80*/  HMMA.16816.F32 R8, R44.reuse, R16, RZ ;  /* 0x000000102c08723c */ /* 0x044fee00000018ff */
[----:B------:R-:W1:Y:S01]  /*ec90*/  LDSM.16.M88.4 R164, [R189] ;  /* 0x00000000bda4783b */ /* 0x000e620000000200 */
[-C--:B------:R-:W-:Y:S01]  /*eca0*/  HMMA.16816.F32 R12, R44, R18.reuse, RZ ;  /* 0x000000122c0c723c */ /* 0x080fe200000018ff */
[----:B------:R-:W-:Y:S03]  /*ecb0*/  @!P1 MOV R0, c[0x0][0x208] ;  /* 0x0000820000009a02 */ /* 0x000fe60000000f00 */
[----:B------:R-:W-:Y:S03]  /*ecc0*/  @!P1 MOV R16, c[0x0][0x20c] ;  /* 0x0000830000109a02 */ /* 0x000fe60000000f00 */
[----:B------:R-:W2:Y:S01]  /*ecd0*/  LDSM.16.M88.4 R168, [R188+0x1000] ;  /* 0x00100000bca8783b */ /* 0x000ea20000000200 */
[CC--:B------:R-:W-:Y:S04]  /*ece0*/  @!P1 LEA R24, P0, R0.reuse, R2.reuse, 0x5 ;  /* 0x0000000200189211 */ /* 0x0c0fe800078028ff */
[----:B------:R-:W-:Y:S03]  /*ecf0*/  @!P1 LEA.HI.X R28, R0, R3, R16, 0x5, P0 ;  /* 0x00000003001c9211 */ /* 0x000fe600000f2c10 */
[----:B------:R-:W3:Y:S01]  /*ed00*/  LDSM.16.M88.4 R172, [R197] ;  /* 0x00000000c5ac783b */ /* 0x000ee20000000200 */
[C---:B------:R-:W-:Y:S02]  /*ed10*/  HMMA.16816.F32 R16, R48.reuse, R18, RZ ;  /* 0x000000123010723c */ /* 0x040fe400000018ff */
[----:B------:R-:W-:Y:S04]  /*ed20*/  IADD3 R2, P0, R228, R2, RZ ;  /* 0x00000002e4027210 */ /* 0x000fe80007f1e0ff */
[----:B------:R-:W-:Y:S01]  /*ed30*/  IADD3.X R3, R3, R232, RZ, P0, !PT ;  /* 0x000000e803037210 */ /* 0x000fe200007fe4ff */
[----:B------:R-:W1:Y:S01]  /*ed40*/  LDSM.16.M88.4 R176, [R196] ;  /* 0x00000000c4b0783b */ /* 0x000e620000000200 */
[-C--:B----4-:R-:W-:Y:S01]  /*ed50*/  HMMA.16816.F32 R20, R48, R32.reuse, RZ ;  /* 0x000000203014723c */ /* 0x090fe200000018ff */
[C---:B------:R-:W-:Y:S04]  /*ed60*/  LEA R36, P0, R2.reuse, c[0x0][0x1f8], 0x1 ;  /* 0x00007e0002247a11 */ /* 0x040fe800078008ff */
[----:B------:R-:W-:Y:S02]  /*ed70*/  LEA.HI.X R37, R2, c[0x0][0x1fc], R3, 0x1, P0 ;  /* 0x00007f0002257a11 */ /* 0x000fe400000f0c03 */
[----:B------:R-:W-:Y:S02]  /*ed80*/  @!P1 IADD3 R0, P0, R24, R228, RZ ;  /* 0x000000e418009210 */ /* 0x000fe40007f1e0ff */
[C---:B------:R-:W-:Y:S01]  /*ed90*/  HMMA.16816.F32 R24, R44.reuse, R32, RZ ;  /* 0x000000202c18723c */ /* 0x040fe200000018ff */
[----:B------:R-:W-:Y:S01]  /*eda0*/  @!PT LDS RZ, [RZ] ;  /* 0x00000000fffff984 */ /* 0x000fe20000000800 */
[----:B------:R-:W-:Y:S01]  /*edb0*/  @!PT LDS RZ, [RZ] ;  /* 0x00000000fffff984 */ /* 0x000fe20000000800 */
[----:B------:R-:W-:Y:S01]  /*edc0*/  @!PT LDS RZ, [RZ] ;  /* 0x00000000fffff984 */ /* 0x000fe20000000800 */
[----:B------:R4:W-:Y:S02]  /*edd0*/  LDGSTS.E.BYPASS.LTC128B.128 [R199+0x1880], [R36.64], !P5 ;  /* 0x0188000024c77fae */ /* 0x0009e4000e901d46 */
[----:B------:R-:W-:Y:S02]  /*ede0*/  @!P1 IADD3.X R3, R28, R232, RZ, P0, !PT ;  /* 0x000000e81c039210 */ /* 0x000fe400007fe4ff */
[C---:B------:R-:W-:Y:S03]  /*edf0*/  @!P1 LEA R2, P0, R0.reuse, c[0x0][0x1f8], 0x1 ;  /* 0x00007e0000029a11 */ /* 0x040fe600078008ff */
[-C--:B------:R-:W-:Y:S01]  /*ee00*/  HMMA.16816.F32 R28, R44, R34.reuse, RZ ;  /* 0x000000222c1c723c */ /* 0x080fe200000018ff */
[----:B------:R4:W-:Y:S03]  /*ee10*/  LDGSTS.E.BYPASS.LTC128B.128 [R199+0x2480], [R36.64+0x40], !P4 ;  /* 0x0248004024c77fae */ /* 0x0009e6000e101d46 */
[----:B------:R-:W-:Y:S04]  /*ee20*/  @!P1 LEA.HI.X R3, R0, c[0x0][0x1fc], R3, 0x1, P0 ;  /* 0x00007f0000039a11 */ /* 0x000fe800000f0c03 */
[C---:B------:R-:W-:Y:S01]  /*ee30*/  HMMA.16816.F32 R32, R48.reuse, R34, RZ ;  /* 0x000000223020723c */ /* 0x040fe200000018ff */
[----:B------:R4:W-:Y:S08]  /*ee40*/  LDGSTS.E.BYPASS.LTC128B.128 [R199+0x3080], [R36.64+0x80], !P3 ;  /* 0x0308008024c77fae */ /* 0x0009f0000d901d46 */
[----:B------:R1:W-:Y:S08]  /*ee50*/  @!P1 LDGSTS.E.BYPASS.LTC128B.128 [R199+0x2080], [R2.64], !P5 ;  /* 0x0208000002c79fae */ /* 0x0003f0000e901d46 */
[----:B------:R1:W-:Y:S08]  /*ee60*/  @!P1 LDGSTS.E.BYPASS.LTC128B.128 [R199+0x2c80], [R2.64+0x40], !P4 ;  /* 0x02c8004002c79fae */ /* 0x0003f0000e101d46 */
[----:B------:R1:W-:Y:S01]  /*ee70*/  @!P1 LDGSTS.E.BYPASS.LTC128B.128 [R199+0x3880], [R2.64+0x80], !P3 ;  /* 0x0388008002c79fae */ /* 0x0003e2000d901d46 */
[-C--:B----4-:R-:W-:Y:S07]  /*ee80*/  HMMA.16816.F32 R36, R48, R108.reuse, RZ ;  /* 0x0000006c3024723c */ /* 0x090fee00000018ff */
[----:B------:R-:W0:Y:S01]  /*ee90*/  LDGDEPBAR ;  /* 0x00000000000079af */ /* 0x000e220000000000 */
[C---:B------:R-:W-:Y:S08]  /*eea0*/  HMMA.16816.F32 R40, R44.reuse, R108, RZ ;  /* 0x0000006c2c28723c */ /* 0x040ff000000018ff */
[-C--:B------:R-:W-:Y:S08]  /*eeb0*/  HMMA.16816.F32 R44, R44, R110.reuse, RZ ;  /* 0x0000006e2c2c723c */ /* 0x080ff000000018ff */
[----:B------:R-:W-:Y:S01]  /*eec0*/  HMMA.16816.F32 R48, R48, R110, RZ ;  /* 0x0000006e3030723c */ /* 0x000fe200000018ff */
[----:B------:R-:W-:Y:S07]  /*eed0*/  LDSM.16.M88.4 R108, [R187+0x2000] ;  /* 0x00200000bb6c783b */ /* 0x000fee0000000200 */
[-C--:B-1----:R-:W-:Y:S08]  /*eee0*/  HMMA.16816.F32 R4, R160, R164.reuse, R4 ;  /* 0x000000a4a004723c */ /* 0x082ff00000001804 */
[C---:B--2---:R-:W-:Y:S08]  /*eef0*/  HMMA.16816.F32 R8, R168.reuse, R164, R8 ;  /* 0x000000a4a808723c */ /* 0x044ff00000001808 */
        /* <DEDUP_REMOVED lines=23> */
[----:B------:R-:W1:Y:S03]  /*f070*/  LDSM.16.M88.4 R160, [R188+0x2000] ;  /* 0x00200000bca0783b */ /* 0x000e660000000200 */
[----:B-----5:R-:W-:Y:S04]  /*f080*/  ISETP.GT.AND P0, PT, R200, R217, PT ;  /* 0x000000d9c800720c */ /* 0x020fe80003f04270 */
        /* <DEDUP_REMOVED lines=28> */
[----:B------:R-:W-:Y:S07]  /*f250*/  LDSM.16.M88.4 R164, [R188+0x4000] ;  /* 0x00400000bca4783b */ /* 0x000fee0000000200 */
[-C--:B---3--:R-:W-:Y:S08]  /*f260*/  HMMA.16816.F32 R20, R108, R160.reuse, R20 ;  /* 0x000000a06c14723c */ /* 0x088ff00000001814 */
[C---:B------:R-:W-:Y:S08]  /*f270*/  HMMA.16816.F32 R24, R168.reuse, R160, R24 ;  /* 0x000000a0a818723c */ /* 0x040ff00000001818 */
[-C--:B------:R-:W-:Y:S08]  /*f280*/  HMMA.16816.F32 R28, R168, R162.reuse, R28 ;  /* 0x000000a2a81c723c */ /* 0x080ff0000000181c */
[C---:B------:R-:W-:Y:S01]  /*f290*/  HMMA.16816.F32 R32, R108.reuse, R162, R32 ;  /* 0x000000a26c20723c */ /* 0x040fe20000001820 */
[----:B------:R-:W1:Y:S07]  /*f2a0*/  LDSM.16.M88.4 R160, [R192] ;  /* 0x00000000c0a0783b */ /* 0x000e6e0000000200 */
        /* <DEDUP_REMOVED lines=157> */
.L_x_557:
[----:B--234-:R-:W-:Y:S05]  /*fc80*/  BSYNC B0 ;  /* 0x0000000000007941 */ /* 0x01cfea0003800000 */
.L_x_556:
        /* <DEDUP_REMOVED lines=34> */
.L_x_560:
[----:B------:R-:W-:Y:S04]  /*feb0*/  MOV R8, c[0x0][0x32c] ;  /* 0x0000cb0000087a02 */ /* 0x000fe80000000f00 */
[----:B------:R-:W-:Y:S11]  /*fec0*/  ISETP.NE.AND P0, PT, R8, 0x1, PT ;  /* 0x000000010800780c */ /* 0x000ff60003f05270 */
[----:B------:R-:W-:Y:S02]  /*fed0*/  @!UPT UIADD3 URZ, URZ, URZ, URZ ;  /* 0x0000003f3f3ff290 */ /* 0x000fe4000fffe03f */
[----:B------:R-:W-:Y:S05]  /*fee0*/  @P0 IMAD.HI.U32 R8, R4, c[0x0][0x330], RZ ;  /* 0x0000cc0004080a27 */ /* 0x000fea00078e00ff */
[----:B------:R-:W-:Y:S02]  /*fef0*/  @P0 SHF.R.U32.HI R4, RZ, c[0x0][0x334], R8 ;  /* 0x0000cd00ff040a19 */ /* 0x000fe40000011608 */
.L_x_561:
[----:B------:R-:W-:Y:S05]  /*ff00*/  BSYNC B0 ;  /* 0x0000000000007941 */ /* 0x000fea0003800000 */
.L_x_559:
[----:B------:R-:W-:Y:S04]  /*ff10*/  IMAD.IADD R8, R0, 0x1, -R236 ;  /* 0x0000000100087824 */ /* 0x000fe800078e0aec */
[----:B------:R-:W-:Y:S05]  /*ff20*/  IMAD R4, R4, c[0x0][0x32c], R8 ;  /* 0x0000cb0004047a24 */ /* 0x000fea00078e0208 */
[----:B------:R-:W-:Y:S02]  /*ff30*/  IADD3 R8, R4, c[0x0][0x32c], RZ ;  /* 0x0000cb0004087a10 */ /* 0x000fe40007ffe0ff */
[----:B------:R-:W-:Y:S02]  /*ff40*/  IMNMX R2, R2, R4, !PT ;  /* 0x0000000402027217 */ /* 0x000fe40007800200 */
[----:B------:R-:W-:Y:S02]  /*ff50*/  IMNMX R3, R3, R8, PT ;  /* 0x0000000803037217 */ /* 0x000fe40003800200 */
.L_x_558:
        /* <DEDUP_REMOVED lines=11> */
[----:B------:R-:W-:Y:S02]  /*10010*/  ISETP.LT.OR P0, PT, R3, 0x1, P0 ;  /* 0x000000010300780c */ /* 0x000fe40000701670 */
[----:B------:R-:W-:Y:S02]  /*10020*/  @P1 LOP3.LUT R198, R198, 0x8, RZ, 0xfc, !PT ;  /* 0x00000008c6c61812 */ /* 0x000fe400078efcff */
[----:B------:R-:W-:Y:S02]  /*10030*/  FSEL R9, R175, -INF , !P0 ;  /* 0xff800000af097808 */ /* 0x000fe40004000000 */
[----:B------:R-:W-:Y:S02]  /*10040*/  ISETP.GT.AND P0, PT, R2, 0x1, !P1 ;  /* 0x000000010200780c */ /* 0x000fe40004f04270 */
[----:B------:R-:W-:Y:S02]  /*10050*/  ISETP.GE.AND P1, PT, R0, 0x9, PT ;  /* 0x000000090000780c */ /* 0x000fe40003f26270 */
[C---:B------:R-:W-:Y:S02]  /*10060*/  ISETP.LT.OR P0, PT, R3.reuse, 0x2, P0 ;  /* 0x000000020300780c */ /* 0x040fe40000701670 */
        /* <DEDUP_REMOVED lines=63> */
.L_x_564:
[----:B------:R-:W-:Y:S04]  /*10460*/  MOV R8, c[0x0][0x32c] ;  /* 0x0000cb0000087a02 */ /* 0x000fe80000000f00 */
[----:B------:R-:W-:Y:S11]  /*10470*/  ISETP.NE.AND P0, PT, R8, 0x1, PT ;  /* 0x000000010800780c */ /* 0x000ff60003f05270 */
[----:B------:R-:W-:Y:S02]  /*10480*/  @!UPT UIADD3 URZ, URZ, URZ, URZ ;  /* 0x0000003f3f3ff290 */ /* 0x000fe4000fffe03f */
[----:B------:R-:W-:Y:S05]  /*10490*/  @P0 IMAD.HI.U32 R8, R4, c[0x0][0x330], RZ ;  /* 0x0000cc0004080a27 */ /* 0x000fea00078e00ff */
[----:B------:R-:W-:Y:S02]  /*104a0*/  @P0 SHF.R.U32.HI R4, RZ, c[0x0][0x334], R8 ;  /* 0x0000cd00ff040a19 */ /* 0x000fe40000011608 */
.L_x_565:
[----:B------:R-:W-:Y:S05]  /*104b0*/  BSYNC B0 ;  /* 0x0000000000007941 */ /* 0x000fea0003800000 */
.L_x_563:
[----:B------:R-:W-:Y:S04]  /*104c0*/  IMAD.IADD R8, R0, 0x1, -R236 ;  /* 0x0000000100087824 */ /* 0x000fe800078e0aec */
[----:B------:R-:W-:Y:S05]  /*104d0*/  IMAD R4, R4, c[0x0][0x32c], R8 ;  /* 0x0000cb0004047a24 */ /* 0x000fea00078e0208 */
[----:B------:R-:W-:Y:S02]  /*104e0*/  IADD3 R8, R4, c[0x0][0x32c], RZ ;  /* 0x0000cb0004087a10 */ /* 0x000fe40007ffe0ff */
[----:B------:R-:W-:Y:S02]  /*104f0*/  IMNMX R2, R2, R4, !PT ;  /* 0x0000000402027217 */ /* 0x000fe40007800200 */
[----:B------:R-:W-:Y:S02]  /*10500*/  IMNMX R3, R3, R8, PT ;  /* 0x0000000803037217 */ /* 0x000fe40003800200 */
.L_x_562:
[----:B------:R-:W-:Y:S01]  /*10510*/  LOP3.LUT P0, RZ, R198, 0x8, RZ, 0xc0, !PT ;  /* 0x00000008c6ff7812 */ /* 0x000fe2000780c0ff */
[----:B------:R-:W1:Y:S03]  /*10520*/  SHFL.IDX PT, R4, R5, 0x2, 0x1c1f ;  /* 0x005c1f0005047f89 */ /* 0x000e6600000e0000 */
        /* <DEDUP_REMOVED lines=59> */
.L_x_568:
[----:B------:R-:W-:Y:S04]  /*108e0*/  MOV R8, c[0x0][0x32c] ;  /* 0x0000cb0000087a02 */ /* 0x000fe80000000f00 */
[----:B------:R-:W-:Y:S11]  /*108f0*/  ISETP.NE.AND P0, PT, R8, 0x1, PT ;  /* 0x000000010800780c */ /* 0x000ff60003f05270 */
[----:B------:R-:W-:Y:S02]  /*10900*/  @!UPT UIADD3 URZ, URZ, URZ, URZ ;  /* 0x0000003f3f3ff290 */ /* 0x000fe4000fffe03f */
[----:B------:R-:W-:Y:S05]  /*10910*/  @P0 IMAD.HI.U32 R8, R4, c[0x0][0x330], RZ ;  /* 0x0000cc0004080a27 */ /* 0x000fea00078e00ff */
[----:B------:R-:W-:Y:S02]  /*10920*/  @P0 SHF.R.U32.HI R4, RZ, c[0x0][0x334], R8 ;  /* 0x0000cd00ff040a19 */ /* 0x000fe40000011608 */
.L_x_569:
[----:B------:R-:W-:Y:S05]  /*10930*/  BSYNC B0 ;  /* 0x0000000000007941 */ /* 0x000fea0003800000 */
.L_x_567:
[----:B------:R-:W-:Y:S04]  /*10940*/  IMAD.IADD R8, R0, 0x1, -R236 ;  /* 0x0000000100087824 */ /* 0x000fe800078e0aec */
[----:B------:R-:W-:Y:S05]  /*10950*/  IMAD R4, R4, c[0x0][0x32c], R8 ;  /* 0x0000cb0004047a24 */ /* 0x000fea00078e0208 */
[----:B------:R-:W-:Y:S02]  /*10960*/  IADD3 R8, R4, c[0x0][0x32c], RZ ;  /* 0x0000cb0004087a10 */ /* 0x000fe40007ffe0ff */
[----:B------:R-:W-:Y:S02]  /*10970*/  IMNMX R2, R2, R4, !PT ;  /* 0x0000000402027217 */ /* 0x000fe40007800200 */
[----:B------:R-:W-:Y:S02]  /*10980*/  IMNMX R3, R3, R8, PT ;  /* 0x0000000803037217 */ /* 0x000fe40003800200 */
.L_x_566:
        /* <DEDUP_REMOVED lines=61> */
.L_x_572:
[----:B------:R-:W-:Y:S04]  /*10d60*/  MOV R5, c[0x0][0x32c] ;  /* 0x0000cb0000057a02 */ /* 0x000fe80000000f00 */
[----:B------:R-:W-:Y:S11]  /*10d70*/  ISETP.NE.AND P0, PT, R5, 0x1, PT ;  /* 0x000000010500780c */ /* 0x000ff60003f05270 */
[----:B------:R-:W-:Y:S02]  /*10d80*/  @!UPT UIADD3 URZ, URZ, URZ, URZ ;  /* 0x0000003f3f3ff290 */ /* 0x000fe4000fffe03f */
[----:B------:R-:W-:Y:S05]  /*10d90*/  @P0 IMAD.HI.U32 R5, R4, c[0x0][0x330], RZ ;  /* 0x0000cc0004050a27 */ /* 0x000fea00078e00ff */
[----:B------:R-:W-:Y:S02]  /*10da0*/  @P0 SHF.R.U32.HI R4, RZ, c[0x0][0x334], R5 ;  /* 0x0000cd00ff040a19 */ /* 0x000fe40000011605 */
.L_x_573:
[----:B------:R-:W-:Y:S05]  /*10db0*/  BSYNC B0 ;  /* 0x0000000000007941 */ /* 0x000fea0003800000 */
.L_x_571:
[----:B------:R-:W-:Y:S04]  /*10dc0*/  IMAD.IADD R0, R0, 0x1, -R236 ;  /* 0x0000000100007824 */ /* 0x000fe800078e0aec */
[----:B------:R-:W-:Y:S05]  /*10dd0*/  IMAD R0, R4, c[0x0][0x32c], R0 ;  /* 0x0000cb0004007a24 */ /* 0x000fea00078e0200 */
[----:B------:R-:W-:Y:S02]  /*10de0*/  IADD3 R4, R0, c[0x0][0x32c], RZ ;  /* 0x0000cb0000047a10 */ /* 0x000fe40007ffe0ff */
[----:B------:R-:W-:Y:S02]  /*10df0*/  IMNMX R2, R2, R0, !PT ;  /* 0x0000000002027217 */ /* 0x000fe40007800200 */
[----:B------:R-:W-:Y:S02]  /*10e00*/  IMNMX R3, R3, R4, PT ;  /* 0x0000000403037217 */ /* 0x000fe40003800200 */
.L_x_570:
        /* <DEDUP_REMOVED lines=51> */
[----:B------:R-:W-:Y:S02]  /*11140*/  FMNMX.FTZ R4, R212, R4, !PT ;  /* 0x00000004d4047209 */ /* 0x000fe40007810000 */
[----:B------:R-:W-:Y:S01]  /*11150*/  FSEL R179, R110, -INF , !P0 ;  /* 0xff8000006eb37808 */ /* 0x000fe20004000000 */
[----:B------:R-:W1:Y:S01]  /*11160*/  SHFL.BFLY PT, R6, R0, 0x1, 0x1f ;  /* 0x0c201f0000067f89 */ /* 0x000e6200000e0000 */
[----:B------:R-:W-:Y:S02]  /*11170*/  ISETP.GT.AND P0, PT, R2, 0x20, !P3 ;  /* 0x000000200200780c */ /* 0x000fe40005f04270 */
[----:B------:R-:W-:Y:S02]  /*11180*/  FMNMX.FTZ R4, R211, R4, !PT ;  /* 0x00000004d3047209 */ /* 0x000fe40007810000 */
[----:B------:R-:W-:Y:S02]  /*11190*/  ISETP.LT.OR P0, PT, R3, 0x21, P0 ;  /* 0x000000210300780c */ /* 0x000fe40000701670 */
[----:B------:R-:W-:Y:S02]  /*111a0*/  FMNMX.FTZ R4, R210, R4, !PT ;  /* 0x00000004d2047209 */ /* 0x000fe40007810000 */
[----:B------:R-:W-:Y:S02]  /*111b0*/  FSEL R181, R31, -INF , !P0 ;  /* 0xff8000001fb57808 */ /* 0x000fe40004000000 */
        /* <DEDUP_REMOVED lines=81> */
[----:B------:R-:W-:Y:S02]  /*116d0*/  FFMA.FTZ R0, R16, c[0x0][0x2d0], -R111 ;  /* 0x0000b40010007a23 */ /* 0x000fe4000001086f */
        /* <DEDUP_REMOVED lines=12> */
[C---:B-1----:R-:W-:Y:S01]  /*117a0*/  FMUL.FTZ R6, R3.reuse, R114 ;  /* 0x0000007203067220 */ /* 0x042fe20000410000 */
        /* <DEDUP_REMOVED lines=11> */
[--C-:B------:R-:W-:Y:S01]  /*11860*/  FFMA.FTZ R103, R167, c[0x0][0x2d0], -R110.reuse ;  /* 0x0000b400a7677a23 */ /* 0x100fe2000001086e */
[----:B------:R-:W-:Y:S01]  /*11870*/  LDSM.16.MT88.4 R124, [R186+0x1c00] ;  /* 0x001c0000ba7c783b */ /* 0x000fe20000004200 */
[----:B------:R-:W-:Y:S02]  /*11880*/  FMUL.FTZ R0, R0, c[0x0][0x2d0] ;  /* 0x0000b40000007a20 */ /* 0x000fe40000410000 */
[----:B------:R1:W-:Y:S01]  /*11890*/  MUFU.EX2 R231, R103 ;  /* 0x0000006700e77308 */ /* 0x0003e20000000800 */
[--C-:B------:R-:W-:Y:S02]  /*118a0*/  FFMA.FTZ R5, R24, c[0x0][0x2d0], -R101.reuse ;  /* 0x0000b40018057a23 */ /* 0x100fe40000010865 */
[--C-:B------:R-:W-:Y:S02]  /*118b0*/  FFMA.FTZ R4, R25, c[0x0][0x2d0], -R101.reuse ;  /* 0x0000b40019047a23 */ /* 0x100fe40000010865 */
        /* <DEDUP_REMOVED lines=19> */
[----:B------:R-:W-:Y:S02]  /*119f0*/  FMUL.FTZ R66, R3, R66 ;  /* 0x0000004203427220 */ /* 0x000fe40000410000 */
[----:B--2---:R-:W-:Y:S02]  /*11a00*/  FFMA.FTZ R0, R14, c[0x0][0x2d0], -R101 ;  /* 0x0000b4000e007a23 */ /* 0x004fe40000010865 */
[C---:B---3--:R-:W-:Y:S02]  /*11a10*/  FMUL.FTZ R8, R2.reuse, R116 ;  /* 0x0000007402087220 */ /* 0x048fe40000410000 */
[C---:B------:R-:W-:Y:S01]  /*11a20*/  FMUL.FTZ R9, R2.reuse, R117 ;  /* 0x0000007502097220 */ /* 0x040fe20000410000 */
[----:B------:R2:W-:Y:S01]  /*11a30*/  MUFU.EX2 R239, R0 ;  /* 0x0000000000ef7308 */ /* 0x0005e20000000800 */
[C---:B------:R-:W-:Y:S02]  /*11a40*/  FMUL.FTZ R12, R2.reuse, R120 ;  /* 0x00000078020c7220 */ /* 0x040fe40000410000 */
[----:B------:R-:W-:Y:S02]  /*11a50*/  FMUL.FTZ R13, R2, R121 ;  /* 0x00000079020d7220 */ /* 0x000fe40000410000 */
[----:B----4-:R-:W-:Y:S02]  /*11a60*/  FMUL.FTZ R5, R100, R113 ;  /* 0x0000007164057220 */ /* 0x010fe40000410000 */
[C---:B------:R-:W-:Y:S01]  /*11a70*/  FMUL.FTZ R24, R2.reuse, R132 ;  /* 0x0000008402187220 */ /* 0x040fe20000410000 */
[----:B------:R-:W-:Y:S01]  /*11a80*/  MOV R132, R27 ;  /* 0x0000001b00847202 */ /* 0x000fe20000000f00 */
[C---:B------:R-:W-:Y:S01]  /*11a90*/  FMUL.FTZ R25, R2.reuse, R133 ;  /* 0x0000008502197220 */ /* 0x040fe20000410000 */
[----:B------:R-:W3:Y:S01]  /*11aa0*/  MUFU.EX2 R243, R4 ;  /* 0x0000000400f37308 */ /* 0x000ee20000000800 */
[C---:B------:R-:W-:Y:S01]  /*11ab0*/  FMUL.FTZ R28, R2.reuse, R136 ;  /* 0x00000088021c7220 */ /* 0x040fe20000410000 */
[----:B------:R-:W-:Y:S01]  /*11ac0*/  MOV R133, R217 ;  /* 0x000000d900857202 */ /* 0x000fe20000000f00 */
        /* <DEDUP_REMOVED lines=11> */
[C---:B------:R-:W-:Y:S02]  /*11b80*/  FMUL.FTZ R57, R2.reuse, R57 ;  /* 0x0000003902397220 */ /* 0x040fe40000410000 */
[----:B------:R-:W-:Y:S01]  /*11b90*/  FMUL.FTZ R60, R2, R60 ;  /* 0x0000003c023c7220 */ /* 0x000fe20000410000 */
[----:B---3--:R-:W-:Y:S01]  /*11ba0*/  F2FP.PACK_AB R115, R243, R242 ;  /* 0x000000f2f373723e */ /* 0x008fe200000000ff */
[----:B------:R-:W-:Y:S01]  /*11bb0*/  FMUL.FTZ R4, R100, R112 ;  /* 0x0000007064047220 */ /* 0x000fe20000410000 */
[----:B------:R-:W-:Y:S01]  /*11bc0*/  F2FP.PACK_AB R112, R235, R234 ;  /* 0x000000eaeb70723e */ /* 0x000fe200000000ff */
[----:B------:R-:W-:Y:S02]  /*11bd0*/  FMUL.FTZ R61, R2, R61 ;  /* 0x0000003d023d7220 */ /* 0x000fe40000410000 */
[----:B------:R-:W-:Y:S02]  /*11be0*/  FMUL.FTZ R67, R3, R67 ;  /* 0x0000004303437220 */ /* 0x000fe40000410000 */
[C---:B------:R-:W-:Y:S02]  /*11bf0*/  FMUL.FTZ R68, R100.reuse, R68 ;  /* 0x0000004464447220 */ /* 0x040fe40000410000 */
[----:B------:R-:W-:Y:S02]  /*11c00*/  FMUL.FTZ R69, R100, R69 ;  /* 0x0000004564457220 */ /* 0x000fe40000410000 */
[--C-:B-1----:R-:W-:Y:S02]  /*11c10*/  FFMA.FTZ R103, R165, c[0x0][0x2d0], -R109.reuse ;  /* 0x0000b400a5677a23 */ /* 0x102fe4000001086d */
[C---:B------:R-:W-:Y:S02]  /*11c20*/  FMUL.FTZ R70, R3.reuse, R70 ;  /* 0x0000004603467220 */ /* 0x040fe40000410000 */
[----:B------:R1:W-:Y:S01]  /*11c30*/  MUFU.EX2 R225, R103 ;  /* 0x0000006700e17308 */ /* 0x0003e20000000800 */
[----:B------:R-:W-:Y:S02]  /*11c40*/  FMUL.FTZ R71, R3, R71 ;  /* 0x0000004703477220 */ /* 0x000fe40000410000 */
        /* <DEDUP_REMOVED lines=15> */
[C---:B------:R-:W-:Y:S01]  /*11d40*/  FMUL.FTZ R84, R100.reuse, R84 ;  /* 0x0000005464547220 */ /* 0x040fe20000410000 */
[----:B------:R1:W-:Y:S01]  /*11d50*/  MUFU.EX2 R224, R103 ;  /* 0x0000006700e07308 */ /* 0x0003e20000000800 */
[----:B------:R-:W-:Y:S02]  /*11d60*/  FMUL.FTZ R85, R100, R85 ;  /* 0x0000005564557220 */ /* 0x000fe40000410000 */
[C---:B------:R-:W-:Y:S02]  /*11d70*/  FMUL.FTZ R86, R3.reuse, R86 ;  /* 0x0000005603567220 */ /* 0x040fe40000410000 */
[----:B------:R-:W-:Y:S02]  /*11d80*/  FMUL.FTZ R87, R3, R87 ;  /* 0x0000005703577220 */ /* 0x000fe40000410000 */
[--C-:B------:R-:W-:Y:S02]  /*11d90*/  FFMA.FTZ R104, R180, c[0x0][0x2d0], -R110.reuse ;  /* 0x0000b400b4687a23 */ /* 0x100fe4000001086e */
[C---:B------:R-:W-:Y:S02]  /*11da0*/  FMUL.FTZ R88, R2.reuse, R88 ;  /* 0x0000005802587220 */ /* 0x040fe40000410000 */
[----:B------:R-:W-:Y:S01]  /*11db0*/  MUFU.EX2 R223, R104 ;  /* 0x0000006800df7308 */ /* 0x000fe20000000800 */
[----:B------:R-:W-:Y:S02]  /*11dc0*/  FMUL.FTZ R89, R2, R89 ;  /* 0x0000005902597220 */ /* 0x000fe40000410000 */
[C---:B--2---:R-:W-:Y:S02]  /*11dd0*/  FMUL.FTZ R10, R0.reuse, R118 ;  /* 0x00000076000a7220 */ /* 0x044fe40000410000 */
[C---:B------:R-:W-:Y:S02]  /*11de0*/  FMUL.FTZ R11, R0.reuse, R119 ;  /* 0x00000077000b7220 */ /* 0x040fe40000410000 */
[----:B------:R-:W2:Y:S01]  /*11df0*/  LDSM.16.MT88.4 R116, [R185+0xc00] ;  /* 0x000c0000b974783b */ /* 0x000ea20000004200 */
[C---:B------:R-:W-:Y:S02]  /*11e00*/  FMUL.FTZ R14, R0.reuse, R122 ;  /* 0x0000007a000e7220 */ /* 0x040fe40000410000 */
[C---:B------:R-:W-:Y:S02]  /*11e10*/  FMUL.FTZ R15, R0.reuse, R123 ;  /* 0x0000007b000f7220 */ /* 0x040fe40000410000 */
[C---:B------:R-:W-:Y:S01]  /*11e20*/  HMMA.16816.F32 R8, R112.reuse, R20, R8 ;  /* 0x000000147008723c */ /* 0x040fe20000001808 */
[--C-:B-1----:R-:W-:Y:S02]  /*11e30*/  FFMA.FTZ R103, R175, c[0x0][0x2d0], -R109.reuse ;  /* 0x0000b400af677a23 */ /* 0x102fe4000001086d */
[----:B------:R-:W-:Y:S01]  /*11e40*/  LDSM.16.MT88.4 R120, [R185+0x400] ;  /* 0x00040000b978783b */ /* 0x000fe20000004200 */
[C---:B------:R-:W-:Y:S01]  /*11e50*/  FMUL.FTZ R26, R0.reuse, R134 ;  /* 0x00000086001a7220 */ /* 0x040fe20000410000 */
[----:B------:R1:W-:Y:S01]  /*11e60*/  MUFU.EX2 R221, R103 ;  /* 0x0000006700dd7308 */ /* 0x0003e20000000800 */
[----:B------:R-:W-:Y:S02]  /*11e70*/  FMUL.FTZ R27, R0, R135 ;  /* 0x00000087001b7220 */ /* 0x000fe40000410000 */
[-C--:B------:R-:W-:Y:S01]  /*11e80*/  HMMA.16816.F32 R12, R112, R22.reuse, R12 ;  /* 0x00000016700c723c */ /* 0x080fe2000000180c */
[----:B------:R-:W-:Y:S02]  /*11e90*/  FMUL.FTZ R20, R100, R128 ;  /* 0x0000008064147220 */ /* 0x000fe40000410000 */
[----:B------:R-:W3:Y:S01]  /*11ea0*/  LDL.LU R134, [R1+0x8] ;  /* 0x0000080001867983 */ /* 0x000ee20000300800 */
[--C-:B------:R-:W-:Y:S02]  /*11eb0*/  FFMA.FTZ R128, R212, c[0x0][0x2d0], -R109.reuse ;  /* 0x0000b400d4807a23 */ /* 0x100fe4000001086d */
[----:B------:R-:W-:Y:S01]  /*11ec0*/  FMUL.FTZ R21, R100, R129 ;  /* 0x0000008164157220 */ /* 0x000fe20000410000 */
[----:B------:R-:W4:Y:S01]  /*11ed0*/  LDL.LU R135, [R1] ;  /* 0x0000000001877983 */ /* 0x000f220000300800 */
[C---:B------:R-:W-:Y:S01]  /*11ee0*/  HMMA.16816.F32 R16, R160.reuse, R22, R16 ;  /* 0x00000016a010723c */ /* 0x040fe20000001810 */
[C---:B------:R-:W-:Y:S01]  /*11ef0*/  FMUL.FTZ R30, R0.reuse, R138 ;  /* 0x0000008a001e7220 */ /* 0x040fe20000410000 */
[----:B------:R-:W-:Y:S01]  /*11f00*/  MUFU.EX2 R205, R128 ;  /* 0x0000008000cd7308 */ /* 0x000fe20000000800 */
[----:B------:R-:W5:Y:S01]  /*11f10*/  LDL.LU R136, [R1+0x4] ;  /* 0x0000040001887983 */ /* 0x000f620000300800 */
[C---:B------:R-:W-:Y:S02]  /*11f20*/  FMUL.FTZ R31, R0.reuse, R139 ;  /* 0x0000008b001f7220 */ /* 0x040fe40000410000 */
[----:B------:R-:W-:Y:S02]  /*11f30*/  FMUL.FTZ R42, R0, R150 ;  /* 0x00000096002a7220 */ /* 0x000fe40000410000 */
[C---:B------:R-:W-:Y:S04]  /*11f40*/  FMUL.FTZ R22, R3.reuse, R130 ;  /* 0x0000008203167220 */ /* 0x040fe80000410000 */
[----:B------:R-:W-:Y:S02]  /*11f50*/  FMUL.FTZ R23, R3, R131 ;  /* 0x0000008303177220 */ /* 0x000fe40000410000 */
[----:B-1----:R-:W-:Y:S02]  /*11f60*/  FFMA.FTZ R103, R174, c[0x0][0x2d0], -R109 ;  /* 0x0000b400ae677a23 */ /* 0x002fe4000001086d */
[--C-:B------:R-:W-:Y:S02]  /*11f70*/  FFMA.FTZ R131, R213, c[0x0][0x2d0], -R110.reuse ;  /* 0x0000b400d5837a23 */ /* 0x100fe4000001086e */
[--C-:B------:R-:W-:Y:S01]  /*11f80*/  FFMA.FTZ R130, R216, c[0x0][0x2d0], -R110.reuse ;  /* 0x0000b400d8827a23 */ /* 0x100fe2000001086e */
[-C--:B------:R-:W-:Y:S01]  /*11f90*/  HMMA.16816.F32 R20, R160, R36.reuse, R20 ;  /* 0x00000024a014723c */ /* 0x080fe20000001814 */
[--C-:B------:R-:W-:Y:S01]  /*11fa0*/  FFMA.FTZ R129, R215, c[0x0][0x2d0], -R110.reuse ;  /* 0x0000b400d7817a23 */ /* 0x100fe2000001086e */
[----:B------:R-:W-:Y:S01]  /*11fb0*/  MUFU.EX2 R202, R131 ;  /* 0x0000008300ca7308 */ /* 0x000fe20000000800 */
[C---:B------:R-:W-:Y:S01]  /*11fc0*/  FMUL.FTZ R43, R0.reuse, R151 ;  /* 0x00000097002b7220 */ /* 0x040fe20000410000 */
[----:B------:R-:W-:Y:S01]  /*11fd0*/  MOV R215, R132 ;  /* 0x0000008400d77202 */ /* 0x000fe20000000f00 */
[C---:B------:R-:W-:Y:S01]  /*11fe0*/  FMUL.FTZ R46, R0.reuse, R154 ;  /* 0x0000009a002e7220 */ /* 0x040fe20000410000 */
[----:B------:R-:W-:Y:S01]  /*11ff0*/  MOV R216, R133 ;  /* 0x0000008500d87202 */ /* 0x000fe20000000f00 */
[C---:B------:R-:W-:Y:S01]  /*12000*/  FMUL.FTZ R47, R0.reuse, R155 ;  /* 0x0000009b002f7220 */ /* 0x040fe20000410000 */
[C---:B------:R-:W-:Y:S01]  /*12010*/  HMMA.16816.F32 R24, R112.reuse, R36, R24 ;  /* 0x000000247018723c */ /* 0x040fe20000001818 */
[----:B------:R-:W-:Y:S01]  /*12020*/  FMUL.FTZ R58, R0, R58 ;  /* 0x0000003a003a7220 */ /* 0x000fe20000410000 */
[----:B------:R-:W-:Y:S02]  /*12030*/  ISETP.GT.AND P0, PT, R200, R216, PT ;  /* 0x000000d8c800720c */ /* 0x000fe40003f04270 */
[----:B------:R1:W-:Y:S01]  /*12040*/  MUFU.EX2 R222, R103 ;  /* 0x0000006700de7308 */ /* 0x0003e20000000800 */
[----:B------:R-:W-:Y:S02]  /*12050*/  FMUL.FTZ R59, R0, R59 ;  /* 0x0000003b003b7220 */ /* 0x000fe40000410000 */
[C---:B------:R-:W-:Y:S01]  /*12060*/  FMUL.FTZ R36, R100.reuse, R144 ;  /* 0x0000009064247220 */ /* 0x040fe20000410000 */
[-C--:B------:R-:W-:Y:S01]  /*12070*/  HMMA.16816.F32 R28, R112, R38.reuse, R28 ;  /* 0x00000026701c723c */ /* 0x080fe2000000181c */
[----:B------:R-:W-:Y:S03]  /*12080*/  FMUL.FTZ R37, R100, R145 ;  /* 0x0000009164257220 */ /* 0x000fe60000410000 */
[C---:B------:R-:W-:Y:S02]  /*12090*/  FMUL.FTZ R62, R0.reuse, R62 ;  /* 0x0000003e003e7220 */ /* 0x040fe40000410000 */
[----:B------:R-:W-:Y:S01]  /*120a0*/  MUFU.EX2 R212, R129 ;  /* 0x0000008100d47308 */ /* 0x000fe20000000800 */
[C---:B------:R-:W-:Y:S01]  /*120b0*/  FMUL.FTZ R63, R0.reuse, R63 ;  /* 0x0000003f003f7220 */ /* 0x040fe20000410000 */
[C---:B------:R-:W-:Y:S01]  /*120c0*/  HMMA.16816.F32 R32, R160.reuse, R38, R32 ;  /* 0x00000026a020723c */ /* 0x040fe20000001820 */
[C---:B------:R-:W-:Y:S03]  /*120d0*/  FMUL.FTZ R74, R0.reuse, R74 ;  /* 0x0000004a004a7220 */ /* 0x040fe60000410000 */
[C---:B------:R-:W-:Y:S02]  /*120e0*/  FMUL.FTZ R75, R0.reuse, R75 ;  /* 0x0000004b004b7220 */ /* 0x040fe40000410000 */
[----:B------:R-:W-:Y:S02]  /*120f0*/  FMUL.FTZ R78, R0, R78 ;  /* 0x0000004e004e7220 */ /* 0x000fe40000410000 */
[C---:B------:R-:W-:Y:S04]  /*12100*/  FMUL.FTZ R38, R3.reuse, R146 ;  /* 0x0000009203267220 */ /* 0x040fe80000410000 */
[C---:B------:R-:W-:Y:S02]  /*12110*/  FMUL.FTZ R39, R3.reuse, R147 ;  /* 0x0000009303277220 */ /* 0x040fe40000410000 */
[--C-:B-1----:R-:W-:Y:S02]  /*12120*/  FFMA.FTZ R103, R170, c[0x0][0x2d0], -R111.reuse ;  /* 0x0000b400aa677a23 */ /* 0x102fe4000001086f */
[----:B------:R-:W-:Y:S02]  /*12130*/  FMUL.FTZ R79, R0, R79 ;  /* 0x0000004f004f7220 */ /* 0x000fe40000410000 */
[----:B------:R1:W-:Y:S01]  /*12140*/  MUFU.EX2 R218, R103 ;  /* 0x0000006700da7308 */ /* 0x0003e20000000800 */
[-C--:B--2---:R-:W-:Y:S01]  /*12150*/  HMMA.16816.F32 R36, R160, R116.reuse, R36 ;  /* 0x00000074a024723c */ /* 0x084fe20000001824 */
[C---:B------:R-:W-:Y:S02]  /*12160*/  FMUL.FTZ R96, R100.reuse, R96 ;  /* 0x0000006064607220 */ /* 0x040fe40000410000 */
[----:B------:R-:W-:Y:S02]  /*12170*/  FMUL.FTZ R97, R100, R97 ;  /* 0x0000006164617220 */ /* 0x000fe40000410000 */
[C---:B------:R-:W-:Y:S02]  /*12180*/  FMUL.FTZ R98, R3.reuse, R98 ;  /* 0x0000006203627220 */ /* 0x040fe40000410000 */
[----:B------:R-:W-:Y:S01]  /*12190*/  FMUL.FTZ R99, R3, R99 ;  /* 0x0000006303637220 */ /* 0x000fe20000410000 */
[C---:B------:R-:W-:Y:S01]  /*121a0*/  HMMA.16816.F32 R40, R112.reuse, R116, R40 ;  /* 0x000000747028723c */ /* 0x040fe20000001828 */
[----:B------:R-:W-:Y:S03]  /*121b0*/  FFMA.FTZ R110, R214, c[0x0][0x2d0], -R110 ;  /* 0x0000b400d66e7a23 */ /* 0x000fe6000001086e */
[C---:B------:R-:W-:Y:S01]  /*121c0*/  FMUL.FTZ R90, R0.reuse, R90 ;  /* 0x0000005a005a7220 */ /* 0x040fe20000410000 */
[----:B------:R-:W-:Y:S01]  /*121d0*/  MUFU.EX2 R214, R110 ;  /* 0x0000006e00d67308 */ /* 0x000fe20000000800 */
[----:B------:R-:W-:Y:S02]  /*121e0*/  FMUL.FTZ R91, R0, R91 ;  /* 0x0000005b005b7220 */ /* 0x000fe40000410000 */
[-C--:B------:R-:W-:Y:S01]  /*121f0*/  HMMA.16816.F32 R44, R112, R118.reuse, R44 ;  /* 0x00000076702c723c */ /* 0x080fe2000000182c */
[C---:B------:R-:W-:Y:S03]  /*12200*/  FMUL.FTZ R92, R2.reuse, R92 ;  /* 0x0000005c025c7220 */ /* 0x040fe60000410000 */
[----:B------:R-:W-:Y:S02]  /*12210*/  FMUL.FTZ R93, R2, R93 ;  /* 0x0000005d025d7220 */ /* 0x000fe40000410000 */
[C---:B------:R-:W-:Y:S02]  /*12220*/  FMUL.FTZ R94, R0.reuse, R94 ;  /* 0x0000005e005e7220 */ /* 0x040fe40000410000 */
[C---:B------:R-:W-:Y:S01]  /*12230*/  HMMA.16816.F32 R48, R160.reuse, R118, R48 ;  /* 0x00000076a030723c */ /* 0x040fe20000001830 */
[----:B------:R-:W2:Y:S03]  /*12240*/  LDSM.16.MT88.4 R116, [R186+0xc00] ;  /* 0x000c0000ba74783b */ /* 0x000ea60000004200 */
[----:B-1----:R-:W-:Y:S02]  /*12250*/  FFMA.FTZ R103, R169, c[0x0][0x2d0], -R111 ;  /* 0x0000b400a9677a23 */ /* 0x002fe4000001086f */
[----:B------:R-:W-:Y:S02]  /*12260*/  FMUL.FTZ R95, R0, R95 ;  /* 0x0000005f005f7220 */ /* 0x000fe40000410000 */
[----:B------:R1:W1:Y:S01]  /*12270*/  MUFU.EX2 R219, R103 ;  /* 0x0000006700db7308 */ /* 0x0002620000000800 */
[----:B------:R-:W-:Y:S03]  /*12280*/  FFMA.FTZ R104, R211, c[0x0][0x2d0], -R109 ;  /* 0x0000b400d3687a23 */ /* 0x000fe6000001086d */
[--C-:B-1----:R-:W-:Y:S06]  /*12290*/  FFMA.FTZ R103, R168, c[0x0][0x2d0], -R111.reuse ;  /* 0x0000b400a8677a23 */ /* 0x102fec000001086f */
[----:B------:R1:W-:Y:S01]  /*122a0*/  MUFU.EX2 R220, R103 ;  /* 0x0000006700dc7308 */ /* 0x0003e20000000800 */
[-C--:B--2---:R-:W-:Y:S08]  /*122b0*/  HMMA.16816.F32 R52, R160, R116.reuse, R52 ;  /* 0x00000074a034723c */ /* 0x084ff00000001834 */
[C---:B------:R-:W-:Y:S08]  /*122c0*/  HMMA.16816.F32 R56, R112.reuse, R116, R56 ;  /* 0x000000747038723c */ /* 0x040ff00000001838 */
[-C--:B------:R-:W-:Y:S01]  /*122d0*/  HMMA.16816.F32 R60, R112, R118.reuse, R60 ;  /* 0x00000076703c723c */ /* 0x080fe2000000183c */
[----:B-1----:R-:W-:Y:S07]  /*122e0*/  FFMA.FTZ R103, R172, c[0x0][0x2d0], -R111 ;  /* 0x0000b400ac677a23 */ /* 0x002fee000001086f */
[C---:B------:R-:W-:Y:S01]  /*122f0*/  HMMA.16816.F32 R64, R160.reuse, R118, R64 ;  /* 0x00000076a040723c */ /* 0x040fe20000001840 */
[----:B------:R-:W1:Y:S01]  /*12300*/  LDSM.16.MT88.4 R116, [R185+0x1800] ;  /* 0x00180000b974783b */ /* 0x000e620000004200 */
[----:B------:R2:W-:Y:S02]  /*12310*/  MUFU.EX2 R217, R103 ;  /* 0x0000006700d97308 */ /* 0x0005e40000000800 */
[--C-:B--2---:R-:W-:Y:S05]  /*12320*/  FFMA.FTZ R103, R171, c[0x0][0x2d0], -R101.reuse ;  /* 0x0000b400ab677a23 */ /* 0x104fea0000010865 */
[----:B------:R-:W-:Y:S03]  /*12330*/  LDSM.16.MT88.4 R168, [R186+0x1400] ;  /* 0x00140000baa8783b */ /* 0x000fe60000004200 */
[----:B------:R2:W-:Y:S01]  /*12340*/  MUFU.EX2 R177, R103 ;  /* 0x0000006700b17308 */ /* 0x0005e20000000800 */
[-C--:B-1----:R-:W-:Y:S08]  /*12350*/  HMMA.16816.F32 R68, R160, R116.reuse, R68 ;  /* 0x00000074a044723c */ /* 0x082ff00000001844 */
[C---:B------:R-:W-:Y:S01]  /*12360*/  HMMA.16816.F32 R72, R112.reuse, R116, R72 ;  /* 0x000000747048723c */ /* 0x040fe20000001848 */
[--C-:B--2---:R-:W-:Y:S02]  /*12370*/  FFMA.FTZ R103, R173, c[0x0][0x2d0], -R101.reuse ;  /* 0x0000b400ad677a23 */ /* 0x104fe40000010865 */
[----:B------:R-:W-:Y:S05]  /*12380*/  LDSM.16.MT88.4 R172, [R185+0x2000] ;  /* 0x00200000b9ac783b */ /* 0x000fea0000004200 */
        /* <DEDUP_REMOVED lines=9> */
[----:B------:R1:W2:Y:S06]  /*12420*/  MUFU.EX2 R179, R103 ;  /* 0x0000006700b37308 */ /* 0x0002ac0000000800 */
[----:B------:R-:W-:Y:S01]  /*12430*/  F2FP.PACK_AB R116, R219, R218 ;  /* 0x000000dadb74723e */ /* 0x000fe200000000ff */
[-C--:B------:R-:W-:Y:S01]  /*12440*/  HMMA.16816.F32 R92, R112, R118.reuse, R92 ;  /* 0x00000076705c723c */ /* 0x080fe2000000185c */
[----:B------:R-:W-:Y:S06]  /*12450*/  F2FP.PACK_AB R117, R176, R177 ;  /* 0x000000b1b075723e */ /* 0x000fec00000000ff */
[----:B------:R-:W-:Y:S01]  /*12460*/  F2FP.PACK_AB R112, R233, R231 ;  /* 0x000000e7e970723e */ /* 0x000fe200000000ff */
[----:B------:R-:W-:Y:S01]  /*12470*/  HMMA.16816.F32 R96, R160, R118, R96 ;  /* 0x00000076a060723c */ /* 0x000fe20000001860 */
[----:B------:R-:W-:Y:S03]  /*12480*/  F2FP.PACK_AB R113, R225, R230 ;  /* 0x000000e6e171723e */ /* 0x000fe600000000ff */
[----:B------:R-:W-:Y:S02]  /*12490*/  F2FP.PACK_AB R114, R223, R224 ;  /* 0x000000e0df72723e */ /* 0x000fe400000000ff */
[----:B------:R-:W-:Y:S02]  /*124a0*/  F2FP.PACK_AB R115, R222, R221 ;  /* 0x000000ddde73723e */ /* 0x000fe400000000ff */
[----:B------:R-:W-:Y:S01]  /*124b0*/  F2FP.PACK_AB R118, R217, R220 ;  /* 0x000000dcd976723e */ /* 0x000fe200000000ff */
[--C-:B-1----:R-:W-:Y:S02]  /*124c0*/  FFMA.FTZ R103, R210, c[0x0][0x2d0], -R109.reuse ;  /* 0x0000b400d2677a23 */ /* 0x102fe4000001086d */
[----:B------:R1:W1:Y:S01]  /*124d0*/  MUFU.EX2 R210, R130 ;  /* 0x0000008200d27308 */ /* 0x0002620000000800 */
[----:B--2---:R-:W-:Y:S01]  /*124e0*/  F2FP.PACK_AB R119, R179, R178 ;  /* 0x000000b2b377723e */ /* 0x004fe200000000ff */
[-C--:B------:R-:W-:Y:S01]  /*124f0*/  HMMA.16816.F32 R4, R112, R120.reuse, R4 ;  /* 0x000000787004723c */ /* 0x080fe20000001804 */
[----:B------:R-:W-:Y:S01]  /*12500*/  F2FP.PACK_AB R162, R214, R212 ;  /* 0x000000d4d6a2723e */ /* 0x000fe200000000ff */
[----:B------:R-:W-:Y:S02]  /*12510*/  FFMA.FTZ R109, R209, c[0x0][0x2d0], -R109 ;  /* 0x0000b400d16d7a23 */ /* 0x000fe4000001086d */
[----:B----4-:R-:W-:Y:S04]  /*12520*/  FFMA.FTZ R3, R3, R135, R237 ;  /* 0x0000008703037223 */ /* 0x010fe800000100ed */
[C---:B------:R-:W-:Y:S01]  /*12530*/  HMMA.16816.F32 R8, R116.reuse, R120, R8 ;  /* 0x000000787408723c */ /* 0x040fe20000001808 */
[----:B------:R2:W-:Y:S03]  /*12540*/  MUFU.EX2 R211, R103 ;  /* 0x0000006700d37308 */ /* 0x0005e60000000800 */
[----:B------:R-:W-:Y:S04]  /*12550*/  FADD.FTZ R3, R238, R3 ;  /* 0x00000003ee037221 */ /* 0x000fe80000010000 */
[-C--:B------:R-:W-:Y:S03]  /*12560*/  HMMA.16816.F32 R12, R116, R122.reuse, R12 ;  /* 0x0000007a740c723c */ /* 0x080fe6000000180c */
[----:B------:R-:W4:Y:S01]  /*12570*/  MUFU.EX2 R213, R109 ;  /* 0x0000006d00d57308 */ /* 0x000f220000000800 */
[----:B-1----:R-:W-:Y:S01]  /*12580*/  LDSM.16.MT88.4 R128, [R185+0x800] ;  /* 0x00080000b980783b */ /* 0x002fe20000004200 */
[----:B------:R-:W-:Y:S03]  /*12590*/  F2FP.PACK_AB R160, R210, R202 ;  /* 0x000000cad2a0723e */ /* 0x000fe600000000ff */
[C---:B------:R-:W-:Y:S05]  /*125a0*/  HMMA.16816.F32 R16, R112.reuse, R122, R16 ;  /* 0x0000007a7010723c */ /* 0x040fea0000001810 */
[----:B------:R-:W1:Y:S01]  /*125b0*/  MUFU.EX2 R209, R104 ;  /* 0x0000006800d17308 */ /* 0x000e620000000800 */
[----:B------:R-:W3:Y:S01]  /*125c0*/  LDSM.16.MT88.4 R120, [R186+0x400] ;  /* 0x00040000ba78783b */ /* 0x000ee20000004200 */
[--C-:B--2---:R-:W-:Y:S08]  /*125d0*/  FFMA.FTZ R103, R207, c[0x0][0x2d0], -R111.reuse ;  /* 0x0000b400cf677a23 */ /* 0x104ff0000001086f */
[----:B------:R2:W-:Y:S01]  /*125e0*/  MUFU.EX2 R180, R103 ;  /* 0x0000006700b47308 */ /* 0x0005e20000000800 */
[----:B----4-:R-:W-:Y:S02]  /*125f0*/  F2FP.PACK_AB R163, R213, R211 ;  /* 0x000000d3d5a3723e */ /* 0x010fe400000000ff */
[----:B-1----:R-:W-:Y:S01]  /*12600*/  F2FP.PACK_AB R161, R209, R205 ;  /* 0x000000cdd1a1723e */ /* 0x002fe200000000ff */
[--C-:B--2---:R-:W-:Y:S06]  /*12610*/  FFMA.FTZ R103, R206, c[0x0][0x2d0], -R111.reuse ;  /* 0x0000b400ce677a23 */ /* 0x104fec000001086f */
[----:B------:R1:W2:Y:S01]  /*12620*/  MUFU.EX2 R201, R103 ;  /* 0x0000006700c97308 */ /* 0x0002a20000000800 */
[-C--:B---3--:R-:W-:Y:S08]  /*12630*/  HMMA.16816.F32 R20, R112, R120.reuse, R20 ;  /* 0x000000787014723c */ /* 0x088ff00000001814 */
[C---:B------:R-:W-:Y:S08]  /*12640*/  HMMA.16816.F32 R24, R116.reuse, R120, R24 ;  /* 0x000000787418723c */ /* 0x040ff00000001818 */
[-C--:B------:R-:W-:Y:S01]  /*12650*/  HMMA.16816.F32 R28, R116, R122.reuse, R28 ;  /* 0x0000007a741c723c */ /* 0x080fe2000000181c */
[--C-:B-1----:R-:W-:Y:S03]  /*12660*/  FFMA.FTZ R103, R208, c[0x0][0x2d0], -R111.reuse ;  /* 0x0000b400d0677a23 */ /* 0x102fe6000001086f */
[----:B--2---:R-:W-:Y:S01]  /*12670*/  F2FP.PACK_AB R164, R201, R180 ;  /* 0x000000b4c9a4723e */ /* 0x004fe200000000ff */
[----:B------:R-:W-:Y:S03]  /*12680*/  FFMA.FTZ R111, R203, c[0x0][0x2d0], -R111 ;  /* 0x0000b400cb6f7a23 */ /* 0x000fe6000001086f */
[C---:B------:R-:W-:Y:S01]  /*12690*/  HMMA.16816.F32 R32, R112.reuse, R122, R32 ;  /* 0x0000007a7020723c */ /* 0x040fe20000001820 */
[----:B------:R-:W1:Y:S01]  /*126a0*/  LDSM.16.MT88.4 R120, [R185+0x1000] ;  /* 0x00100000b978783b */ /* 0x000e620000004200 */
[----:B------:R2:W-:Y:S10]  /*126b0*/  MUFU.EX2 R204, R103 ;  /* 0x0000006700cc7308 */ /* 0x0005f40000000800 */
[----:B------:R-:W3:Y:S01]  /*126c0*/  MUFU.EX2 R111, R111 ;  /* 0x0000006f006f7308 */ /* 0x000ee20000000800 */
[--C-:B--2---:R-:W-:Y:S09]  /*126d0*/  FFMA.FTZ R103, R181, c[0x0][0x2d0], -R101.reuse ;  /* 0x0000b400b5677a23 */ /* 0x104ff20000010865 */
[----:B------:R2:W-:Y:S01]  /*126e0*/  MUFU.EX2 R109, R103 ;  /* 0x00000067006d7308 */ /* 0x0005e20000000800 */
[----:B---3--:R-:W-:Y:S01]  /*126f0*/  F2FP.PACK_AB R166, R111, R204 ;  /* 0x000000cc6fa6723e */ /* 0x008fe200000000ff */
[-C--:B-1----:R-:W-:Y:S08]  /*12700*/  HMMA.16816.F32 R36, R112, R120.reuse, R36 ;  /* 0x000000787024723c */ /* 0x082ff00000001824 */
[C---:B------:R-:W-:Y:S01]  /*12710*/  HMMA.16816.F32 R40, R116.reuse, R120, R40 ;  /* 0x000000787428723c */ /* 0x040fe20000001828 */
[--C-:B--2---:R-:W-:Y:S07]  /*12720*/  FFMA.FTZ R103, R182, c[0x0][0x2d0], -R101.reuse ;  /* 0x0000b400b6677a23 */ /* 0x104fee0000010865 */
[-C--:B------:R-:W-:Y:S01]  /*12730*/  HMMA.16816.F32 R44, R116, R122.reuse, R44 ;  /* 0x0000007a742c723c */ /* 0x080fe2000000182c */
[----:B------:R1:W2:Y:S07]  /*12740*/  MUFU.EX2 R104, R103 ;  /* 0x0000006700687308 */ /* 0x0002ae0000000800 */
[C---:B------:R-:W-:Y:S01]  /*12750*/  HMMA.16816.F32 R48, R112.reuse, R122, R48 ;  /* 0x0000007a7030723c */ /* 0x040fe20000001830 */
[----:B------:R-:W3:Y:S03]  /*12760*/  LDSM.16.MT88.4 R120, [R186+0x1000] ;  /* 0x00100000ba78783b */ /* 0x000ee60000004200 */
[--C-:B-1----:R-:W-:Y:S01]  /*12770*/  FFMA.FTZ R103, R183, c[0x0][0x2d0], -R101.reuse ;  /* 0x0000b400b7677a23 */ /* 0x102fe20000010865 */
[----:B--2---:R-:W-:Y:S01]  /*12780*/  F2FP.PACK_AB R165, R104, R109 ;  /* 0x0000006d68a5723e */ /* 0x004fe200000000ff */
[----:B------:R-:W-:Y:S03]  /*12790*/  FFMA.FTZ R101, R105, c[0x0][0x2d0], -R101 ;  /* 0x0000b40069657a23 */ /* 0x000fe60000010865 */
[----:B------:R-:W2:Y:S01]  /*127a0*/  LDL.LU R105, [R1+0xc] ;  /* 0x00000c0001697983 */ /* 0x000ea20000300800 */
[----:B------:R5:W-:Y:S10]  /*127b0*/  MUFU.EX2 R110, R103 ;  /* 0x00000067006e7308 */ /* 0x000bf40000000800 */
[----:B------:R-:W1:Y:S01]  /*127c0*/  MUFU.EX2 R101, R101 ;  /* 0x0000006500657308 */ /* 0x000e620000000800 */
[-C--:B---3--:R-:W-:Y:S01]  /*127d0*/  HMMA.16816.F32 R52, R112, R120.reuse, R52 ;  /* 0x000000787034723c */ /* 0x088fe20000001834 */
[----:B-----5:R-:W-:Y:S02]  /*127e0*/  FFMA.FTZ R103, R100, R136, R245 ;  /* 0x0000008864677223 */ /* 0x020fe400000100f5 */
[----:B------:R-:W-:Y:S05]  /*127f0*/  FFMA.FTZ R100, R2, R134, R234 ;  /* 0x0000008602647223 */ /* 0x000fea00000100ea */
[C---:B------:R-:W-:Y:S01]  /*12800*/  HMMA.16816.F32 R56, R116.reuse, R120, R56 ;  /* 0x000000787438723c */ /* 0x040fe20000001838 */
[----:B------:R-:W-:Y:S03]  /*12810*/  FADD.FTZ R2, R249, R103 ;  /* 0x00000067f9027221 */ /* 0x000fe60000010000 */
[----:B------:R-:W-:Y:S02]  /*12820*/  FADD.FTZ R100, R235, R100 ;  /* 0x00000064eb647221 */ /* 0x000fe40000010000 */
[----:B------:R-:W-:Y:S01]  /*12830*/  FADD.FTZ R2, R248, R2 ;  /* 0x00000002f8027221 */ /* 0x000fe20000010000 */
[----:B-1----:R-:W-:Y:S01]  /*12840*/  F2FP.PACK_AB R167, R101, R110 ;  /* 0x0000006e65a7723e */ /* 0x002fe200000000ff */
[-C--:B------:R-:W-:Y:S01]  /*12850*/  HMMA.16816.F32 R60, R116, R122.reuse, R60 ;  /* 0x0000007a743c723c */ /* 0x080fe2000000183c */
[----:B------:R-:W-:Y:S03]  /*12860*/  FADD.FTZ R100, R244, R100 ;  /* 0x00000064f4647221 */ /* 0x000fe60000010000 */
[----:B------:R-:W-:Y:S04]  /*12870*/  FADD.FTZ R103, R240, R3 ;  /* 0x00000003f0677221 */ /* 0x000fe80000010000 */
[C---:B------:R-:W-:Y:S01]  /*12880*/  HMMA.16816.F32 R64, R112.reuse, R122, R64 ;  /* 0x0000007a7040723c */ /* 0x040fe20000001840 */
[----:B------:R-:W1:Y:S07]  /*12890*/  LDSM.16.MT88.4 R120, [R185+0x1c00] ;  /* 0x001c0000b978783b */ /* 0x000e6e0000004200 */
        /* <DEDUP_REMOVED lines=8> */
[-C--:B------:R-:W-:Y:S01]  /*12920*/  HMMA.16816.F32 R112, R160, R128.reuse, R4 ;  /* 0x00000080a070723c */ /* 0x080fe20000001804 */
[----:B------:R-:W1:Y:S07]  /*12930*/  LDSM.16.MT88.4 R4, [R186+0x2000] ;  /* 0x00200000ba04783b */ /* 0x000e6e0000004200 */
[C---:B------:R-:W-:Y:S07]  /*12940*/  HMMA.16816.F32 R116, R164.reuse, R128, R8 ;  /* 0x00000080a474723c */ /* 0x040fee0000001808 */
[----:B------:R-:W-:Y:S01]  /*12950*/  FADD.FTZ R9, R215, R2 ;  /* 0x00000002d7097221 */ /* 0x000fe20000010000 */
[-C--:B------:R-:W-:Y:S01]  /*12960*/  HMMA.16816.F32 R120, R164, R130.reuse, R12 ;  /* 0x00000082a478723c */ /* 0x080fe2000000180c */
[----:B------:R-:W-:Y:S03]  /*12970*/  FADD.FTZ R2, R251, R103 ;  /* 0x00000067fb027221 */ /* 0x000fe60000010000 */
[----:B------:R-:W-:Y:S01]  /*12980*/  FADD.FTZ R9, R231, R9 ;  /* 0x00000009e7097221 */ /* 0x000fe20000010000 */
[----:B------:R-:W-:Y:S01]  /*12990*/  MOV R103, R106 ;  /* 0x0000006a00677202 */ /* 0x000fe20000000f00 */
        /* <DEDUP_REMOVED lines=17> */
[-C--:B------:R-:W-:Y:S01]  /*12ab0*/  HMMA.16816.F32 R76, R164, R174.reuse, R76 ;  /* 0x000000aea44c723c */ /* 0x080fe2000000184c */
[----:B--2---:R-:W-:Y:S07]  /*12ac0*/  FFMA.FTZ R3, R0, R105, R239 ;  /* 0x0000006900037223 */ /* 0x004fee00000100ef */
[C---:B------:R-:W-:Y:S01]  /*12ad0*/  HMMA.16816.F32 R80, R160.reuse, R174, R80 ;  /* 0x000000aea050723c */ /* 0x040fe20000001850 */
[----:B------:R-:W-:Y:S03]  /*12ae0*/  FADD.FTZ R0, R250, R100 ;  /* 0x00000064fa007221 */ /* 0x000fe60000010000 */
[----:B------:R-:W-:Y:S01]  /*12af0*/  FADD.FTZ R3, R241, R3 ;  /* 0x00000003f1037221 */ /* 0x000fe20000010000 */
[----:B------:R-:W-:Y:S01]  /*12b00*/  MOV R100, R108 ;  /* 0x0000006c00647202 */ /* 0x000fe20000000f00 */
[----:B------:R-:W-:Y:S02]  /*12b10*/  FADD.FTZ R8, R218, R0 ;  /* 0x00000000da087221 */ /* 0x000fe40000010000 */
[----:B------:R-:W-:Y:S01]  /*12b20*/  FADD.FTZ R3, R242, R3 ;  /* 0x00000003f2037221 */ /* 0x000fe20000010000 */
[-C--:B-1----:R-:W-:Y:S03]  /*12b30*/  HMMA.16816.F32 R84, R160, R4.reuse, R84 ;  /* 0x00000004a054723c */ /* 0x082fe60000001854 */
[----:B------:R-:W-:Y:S02]  /*12b40*/  FADD.FTZ R3, R243, R3 ;  /* 0x00000003f3037221 */ /* 0x000fe40000010000 */
[----:B------:R-:W-:Y:S02]  /*12b50*/  FADD.FTZ R0, R225, R10 ;  /* 0x0000000ae1007221 */ /* 0x000fe40000010000 */
[----:B------:R-:W-:Y:S01]  /*12b60*/  FADD.FTZ R9, R219, R8 ;  /* 0x00000008db097221 */ /* 0x000fe20000010000 */
[C---:B------:R-:W-:Y:S01]  /*12b70*/  HMMA.16816.F32 R88, R164.reuse, R4, R88 ;  /* 0x00000004a458723c */ /* 0x040fe20000001858 */
[----:B------:R-:W-:Y:S03]  /*12b80*/  FADD.FTZ R10, R224, R2 ;  /* 0x00000002e00a7221 */ /* 0x000fe60000010000 */
[----:B------:R-:W-:Y:S02]  /*12b90*/  FADD.FTZ R3, R177, R3 ;  /* 0x00000003b1037221 */ /* 0x000fe40000010000 */
[----:B------:R-:W-:Y:S02]  /*12ba0*/  FADD.FTZ R8, R221, R0 ;  /* 0x00000000dd087221 */ /* 0x000fe40000010000 */
[----:B------:R-:W-:Y:S01]  /*12bb0*/  FADD.FTZ R2, R220, R9 ;  /* 0x00000009dc027221 */ /* 0x000fe20000010000 */
[-C--:B------:R-:W-:Y:S03]  /*12bc0*/  HMMA.16816.F32 R92, R164, R6.reuse, R92 ;  /* 0x00000006a45c723c */ /* 0x080fe6000000185c */
[----:B------:R-:W-:Y:S02]  /*12bd0*/  FADD.FTZ R3, R176, R3 ;  /* 0x00000003b0037221 */ /* 0x000fe40000010000 */
[----:B------:R-:W-:Y:S02]  /*12be0*/  FADD.FTZ R0, R223, R10 ;  /* 0x0000000adf007221 */ /* 0x000fe40000010000 */
[----:B------:R-:W-:Y:S01]  /*12bf0*/  FADD.FTZ R5, R222, R8 ;  /* 0x00000008de057221 */ /* 0x000fe20000010000 */
[----:B------:R-:W-:Y:S01]  /*12c00*/  HMMA.16816.F32 R96, R160, R6, R96 ;  /* 0x00000006a060723c */ /* 0x000fe20000001860 */
[----:B------:R-:W-:Y:S03]  /*12c10*/  FADD.FTZ R8, R217, R2 ;  /* 0x00000002d9087221 */ /* 0x000fe60000010000 */
        /* <DEDUP_REMOVED lines=19> */
[----:B------:R-:W-:Y:S03]  /*12d50*/  FADD.FTZ R2, R110, R2 ;  /* 0x000000026e027221 */ /* 0x000fe60000010000 */
[----:B------:R2:W-:Y:S01]  /*12d60*/  STL [R1+0x8], R3 ;  /* 0x0000080301007387 */ /* 0x0005e20000100800 */
[----:B------:R-:W-:Y:S01]  /*12d70*/  FADD.FTZ R2, R101, R2 ;  /* 0x0000000265027221 */ /* 0x000fe20000010000 */
[----:B------:R-:W-:Y:S04]  /*12d80*/  MOV R101, R107 ;  /* 0x0000006b00657202 */ /* 0x000fe80000000f00 */
[----:B------:R2:W-:Y:S01]  /*12d90*/  STL [R1+0xc], R2 ;  /* 0x00000c0201007387 */ /* 0x0005e20000100800 */
[----:B-1----:R-:W-:Y:S04]  /*12da0*/  IADD3 R0, R200, -0x1, RZ ;  /* 0xffffffffc8007810 */ /* 0x002fe80007ffe0ff */
[----:B------:R-:W-:Y:S01]  /*12db0*/  MOV R200, R0 ;  /* 0x0000000000c87202 */ /* 0x000fe20000000f00 */
[----:B------:R-:W-:-:S05]  /*12dc0*/  @P0 BRA `(.L_x_574) ;  /* 0xffffbd2000000947 */ /* 0x000fca000383ffff */
.L_x_555:
[----:B------:R-:W-:Y:S02]  /*12dd0*/  MOV R9, 0x1f ;  /* 0x0000001f00097802 */ /* 0x000fe40000000f00 */
[----:B------:R-:W-:Y:S01]  /*12de0*/  MOV R8, 0xffffffff ;  /* 0xffffffff00087802 */ /* 0x000fe20000000f00 */
[----:B------:R-:W-:Y:S05]  /*12df0*/  BRA.DIV ~URZ, `(.L_x_575) ;  /* 0x000060b27f007947 */ /* 0x000fea000b800000 */
[----:B--2---:R-:W2:Y:S04]  /*12e00*/  LDL R2, [R1+0x4] ;  /* 0x0000040001027983 */ /* 0x004ea80000100800 */
[----:B--2---:R1:W2:Y:S02]  /*12e10*/  SHFL.BFLY PT, R0, R2, 0x2, 0x1f ;  /* 0x0c401f0002007f89 */ /* 0x0042a400000e0000 */
.L_x_655:
[----:B-1----:R-:W3:Y:S02]  /*12e20*/  LDL.LU R2, [R1+0x4] ;  /* 0x0000040001027983 */ /* 0x002ee40000300800 */
[----:B--23--:R-:W-:Y:S01]  /*12e30*/  FADD.FTZ R5, R0, R2 ;  /* 0x0000000200057221 */ /* 0x00cfe20000010000 */
[----:B------:R-:W-:Y:S05]  /*12e40*/  BRA.DIV ~URZ, `(.L_x_576) ;  /* 0x000060b27f007947 */ /* 0x000fea000b800000 */
[----:B------:R-:W2:Y:S04]  /*12e50*/  LDL.LU R10, [R1] ;  /* 0x00000000010a7983 */ /* 0x000ea80000300800 */
[----:B------:R-:W3:Y:S04]  /*12e60*/  LDL.LU R3, [R1+0x8] ;  /* 0x0000080001037983 */ /* 0x000ee80000300800 */
[----:B------:R-:W4:Y:S04]  /*12e70*/  LDL.LU R9, [R1+0xc] ;  /* 0x00000c0001097983 */ /* 0x000f280000300800 */
[----:B--2---:R-:W1:Y:S04]  /*12e80*/  SHFL.BFLY PT, R2, R10, 0x2, 0x1f ;  /* 0x0c401f000a027f89 */ /* 0x004e6800000e0000 */
[----:B---3--:R-:W2:Y:S04]  /*12e90*/  SHFL.BFLY PT, R0, R3, 0x2, 0x1f ;  /* 0x0c401f0003007f89 */ /* 0x008ea800000e0000 */
[----:B----4-:R-:W3:Y:S01]  /*12ea0*/  SHFL.BFLY PT, R6, R9, 0x2, 0x1f ;  /* 0x0c401f0009067f89 */ /* 0x010ee200000e0000 */
[----:B-1----:R-:W-:-:S02]  /*12eb0*/  FADD.FTZ R2, R2, R10 ;  /* 0x0000000a02027221 */ /* 0x002fc40000010000 */
[----:B--2---:R-:W-:-:S03]  /*12ec0*/  FADD.FTZ R0, R0, R3 ;  /* 0x0000000300007221 */ /* 0x004fc60000010000 */
[----:B------:R-:W1:Y:S01]  /*12ed0*/  SHFL.BFLY PT, R4, R2, 0x1, 0x1f ;  /* 0x0c201f0002047f89 */ /* 0x000e6200000e0000 */
[----:B---3--:R-:W-:-:S03]  /*12ee0*/  FADD.FTZ R6, R6, R9 ;  /* 0x0000000906067221 */ /* 0x008fc60000010000 */
[----:B------:R-:W2:Y:S04]  /*12ef0*/  SHFL.BFLY PT, R3, R5, 0x1, 0x1f ;  /* 0x0c201f0005037f89 */ /* 0x000ea800000e0000 */
[----:B------:R-:W3:Y:S04]  /*12f00*/  SHFL.BFLY PT, R7, R0, 0x1, 0x1f ;  /* 0x0c201f0000077f89 */ /* 0x000ee800000e0000 */
[----:B------:R4:W4:Y:S01]  /*12f10*/  SHFL.BFLY PT, R8, R6, 0x1, 0x1f ;  /* 0x0c201f0006087f89 */ /* 0x00092200000e0000 */
[----:B-1----:R-:W-:Y:S02]  /*12f20*/  FADD.FTZ R4, R2, R4 ;  /* 0x0000000402047221 */ /* 0x002fe40000010000 */
[----:B--2---:R-:W-:-:S02]  /*12f30*/  FADD.FTZ R5, R5, R3 ;  /* 0x0000000305057221 */ /* 0x004fc40000010000 */
[----:B---3--:R-:W-:-:S03]  /*12f40*/  FADD.FTZ R7, R0, R7 ;  /* 0x0000000700077221 */ /* 0x008fc60000010000 */
.L_x_656:
[----:B------:R-:W-:Y:S01]  /*12f50*/  FSETP.NE.FTZ.AND P3, PT, R5, RZ, PT ;  /* 0x000000ff0500720b */ /* 0x000fe20003f75000 */
[----:B------:R-:W-:Y:S01]  /*12f60*/  CS2R R2, SRZ ;  /* 0x0000000000027805 */ /* 0x000fe2000001ff00 */
[----:B------:R-:W-:Y:S01]  /*12f70*/  MOV R0, RZ ;  /* 0x000000ff00007202 */ /* 0x000fe20000000f00 */
[----:B----4-:R-:W-:Y:S01]  /*12f80*/  FADD.FTZ R6, R8, R6 ;  /* 0x0000000608067221 */ /* 0x010fe20000010000 */
[----:B------:R-:W-:Y:S02]  /*12f90*/  FSETP.NE.FTZ.AND P2, PT, R4, RZ, PT ;  /* 0x000000ff0400720b */ /* 0x000fe40003f55000 */
[----:B------:R-:W-:Y:S02]  /*12fa0*/  FSETP.NE.FTZ.AND P1, PT, R7, RZ, PT ;  /* 0x000000ff0700720b */ /* 0x000fe40003f35000 */
[----:B------:R-:W-:Y:S02]  /*12fb0*/  FSETP.NE.FTZ.AND P0, PT, R6, RZ, PT ;  /* 0x000000ff0600720b */ /* 0x000fe40003f15000 */
[----:B------:R-:W-:-:S02]  /*12fc0*/  MOV R25, 0xff800000 ;  /* 0xff80000000197802 */ /* 0x000fc40000000f00 */
        /* <DEDUP_REMOVED lines=12> */
[----:B------:R-:W2:Y:S01]  /*13090*/  @P1 MUFU.RCP R2, R7 ;  /* 0x0000000700021308 */ /* 0x000ea20000001000 */
        /* <DEDUP_REMOVED lines=20> */
[----:B------:R3:W4:Y:S01]  /*131e0*/  @P1 MUFU.LG2 R0, R7 ;  /* 0x0000000700001308 */ /* 0x0007220000000c00 */
        /* <DEDUP_REMOVED lines=8> */
[----:B---3--:R-:W-:Y:S01]  /*13270*/  @P2 MOV R7, 0x3f317218 ;  /* 0x3f31721800072802 */ /* 0x008fe20000000f00 */
[----:B------:R-:W-:Y:S02]  /*13280*/  FMUL.FTZ R143, R3, R83 ;  /* 0x00000053038f7220 */ /* 0x000fe40000410000 */
[----:B--2---:R-:W-:Y:S02]  /*13290*/  FMUL.FTZ R46, R2, R60 ;  /* 0x0000003c022e7220 */ /* 0x004fe40000410000 */
[----:B------:R-:W-:Y:S02]  /*132a0*/  @P2 FMUL.FTZ R4, R7, c[0x0][0x2d0] ;  /* 0x0000b40007042a20 */ /* 0x000fe40000410000 */
[----:B----4-:R-:W-:Y:S01]  /*132b0*/  @P1 FMUL.FTZ R7, R0, 0.69314718246459960938 ;  /* 0x3f31721800071820 */ /* 0x010fe20000410000 */
        /* <DEDUP_REMOVED lines=79> */
.L_x_488:
[----:B---3--:R3:W5:Y:S04]  /*137b0*/  LDL R6, [R1+0x20] ;  /* 0x0000200001067983 */ /* 0x0087680000100800 */
[----:B------:R-:W4:Y:S01]  /*137c0*/  S2R R2, SR_TID.X ;  /* 0x0000000000027919 */ /* 0x000f220000002100 */
[----:B------:R-:W-:Y:S01]  /*137d0*/  BSSY B0, `(.L_x_577) ;  /* 0x0000011000007945 */ /* 0x000fe20003800000 */
[----:B----4-:R-:W-:-:S13]  /*137e0*/  LOP3.LUT P0, RZ, R2, 0x7f, RZ, 0xc0, !PT ;  /* 0x0000007f02ff7812 */ /* 0x010fda000780c0ff */
[----:B------:R-:W-:Y:S05]  /*137f0*/  @P0 BRA `(.L_x_578) ;  /* 0x000000e000000947 */ /* 0x000fea0003800000 */
[----:B---3--:R-:W3:Y:S01]  /*13800*/  S2R R4, SR_LANEID ;  /* 0x0000000000047919 */ /* 0x008ee20000000000 */
[----:B------:R-:W-:Y:S01]  /*13810*/  VOTEU.ANY UR4, UPT, PT ;  /* 0x0000000000047886 */ /* 0x000fe200038e0100 */
[----:B--2---:R-:W-:Y:S01]  /*13820*/  IMAD.MOV.U32 R5, RZ, RZ, c[0x0][0x564] ;  /* 0x00015900ff057624 */ /* 0x004fe200078e00ff */
[----:B------:R-:W3:Y:S08]  /*13830*/  FLO.U32 R3, UR4 ;  /* 0x0000000400037d00 */ /* 0x000ef000080e0000 */
[----:B------:R-:W2:Y:S01]  /*13840*/  POPC R2, UR4 ;  /* 0x0000000400027d09 */ /* 0x000ea20008000000 */
[----:B---3--:R-:W-:Y:S01]  /*13850*/  ISETP.EQ.U32.AND P0, PT, R3, R4, PT ;  /* 0x000000040300720c */ /* 0x008fe20003f02070 */
[----:B------:R-:W-:-:S12]  /*13860*/  IMAD.MOV.U32 R4, RZ, RZ, c[0x0][0x560] ;  /* 0x00015800ff047624 */ /* 0x000fd800078e00ff */
[----:B--2---:R2:W3:Y:S04]  /*13870*/  @P0 ATOMG.E.ADD.STRONG.GPU PT, R2, [R4.64], R2 ;  /* 0x00000002040209a8 */ /* 0x0044e800081ee1c6 */
[----:B--2---:R-:W2:Y:S04]  /*13880*/  S2R R4, SR_LTMASK ;  /* 0x0000000000047919 */ /* 0x004ea80000003900 */
[----:B---3--:R2:W3:Y:S02]  /*13890*/  SHFL.IDX PT, R3, R2, R3, 0x1f ;  /* 0x00001f0302037589 */ /* 0x0084e400000e0000 */
[----:B--2---:R-:W-:-:S06]  /*138a0*/  LOP3.LUT R2, R4, UR4, RZ, 0xc0, !PT ;  /* 0x0000000404027c12 */ /* 0x004fcc000f8ec0ff */
[----:B------:R-:W3:Y:S02]  /*138b0*/  POPC R2, R2 ;  /* 0x0000000200027309 */ /* 0x000ee40000000000 */
[----:B---3-5:R-:W-:-:S05]  /*138c0*/  IADD3 R6, R3, c[0x0][0xc], R2 ;  /* 0x0000030003067a10 */ /* 0x028fca0007ffe002 */
[----:B------:R2:W-:Y:S02]  /*138d0*/  STL [R1+0x20], R6 ;  /* 0x0000200601007387 */ /* 0x0005e40000100800 */
.L_x_578:
[----:B---3--:R-:W-:Y:S05]  /*138e0*/  BSYNC B0 ;  /* 0x0000000000007941 */ /* 0x008fea0003800000 */
.L_x_577:
[----:B------:R-:W-:Y:S01]  /*138f0*/  PRMT R0, R0, 0x9910, RZ ;  /* 0x0000991000007816 */ /* 0x000fe200000000ff */
[----:B------:R-:W-:Y:S01]  /*13900*/  BSSY B1, `(.L_x_579) ;  /* 0x00003dc000017945 */ /* 0x000fe20003800000 */
[----:B-----5:R-:W-:Y:S02]  /*13910*/  IMAD.MOV.U32 R74, RZ, RZ, R6 ;  /* 0x000000ffff4a7224 */ /* 0x020fe400078e0006 */
[----:B------:R-:W-:-:S13]  /*13920*/  ISETP.NE.AND P0, PT, R0, RZ, PT ;  /* 0x000000ff0000720c */ /* 0x000fda0003f05270 */
[----:B------:R-:W-:Y:S05]  /*13930*/  @!P0 BRA `(.L_x_580) ;  /* 0x00002f8000008947 */ /* 0x000fea0003800000 */
[----:B------:R-:W3:Y:S04]  /*13940*/  LDL R9, [R1+0x44] ;  /* 0x0000440001097983 */ /* 0x000ee80000100800 */
[----:B------:R-:W4:Y:S04]  /*13950*/  LDL R7, [R1+0x48] ;  /* 0x0000480001077983 */ /* 0x000f280000100800 */
[----:B--2---:R-:W2:Y:S04]  /*13960*/  LDL R6, [R1+0x50] ;  /* 0x0000500001067983 */ /* 0x004ea80000100800 */
[----:B------:R-:W2:Y:S04]  /*13970*/  LDL R10, [R1+0x4c] ;  /* 0x00004c00010a7983 */ /* 0x000ea80000100800 */
[----:B------:R-:W2:Y:S01]  /*13980*/  LDL R8, [R1+0x2c] ;  /* 0x00002c0001087983 */ /* 0x000ea20000100800 */
[----:B------:R-:W-:Y:S01]  /*13990*/  WARPSYNC 0xffffffff ;  /* 0xffffffff00007948 */ /* 0x000fe20003800000 */
[----:B------:R-:W-:-:S02]  /*139a0*/  F2FP.PACK_AB R0, R161, R160 ;  /* 0x000000a0a100723e */ /* 0x000fc400000000ff */
[----:B------:R-:W-:Y:S01]  /*139b0*/  BAR.SYNC.DEFER_BLOCKING 0x1, 0x80 ;  /* 0x0042000000007b1d */ /* 0x000fe20000010000 */
[----:B------:R-:W-:Y:S02]  /*139c0*/  F2FP.PACK_AB R3, R125, R124 ;  /* 0x0000007c7d03723e */ /* 0x000fe400000000ff */
[----:B------:R-:W-:Y:S02]  /*139d0*/  F2FP.PACK_AB R2, R163, R162 ;  /* 0x000000a2a302723e */ /* 0x000fe400000000ff */
[----:B------:R-:W-:Y:S02]  /*139e0*/  F2FP.PACK_AB R4, R31, R30 ;  /* 0x0000001e1f04723e */ /* 0x000fe400000000ff */
[----:B------:R-:W-:Y:S02]  /*139f0*/  F2FP.PACK_AB R5, R61, R60 ;  /* 0x0000003c3d05723e */ /* 0x000fe400000000ff */
[----:B------:R-:W-:Y:S02]  /*13a00*/  ISETP.NE.U32.AND P0, PT, RZ, c[0x0][0x508], PT ;  /* 0x00014200ff007a0c */ /* 0x000fe40003f05070 */
[----:B------:R-:W-:-:S02]  /*13a10*/  ISETP.NE.U32.AND P2, PT, RZ, c[0x0][0x500], PT ;  /* 0x00014000ff007a0c */ /* 0x000fc40003f45070 */
[----:B------:R-:W-:Y:S02]  /*13a20*/  ISETP.NE.AND.EX P1, PT, RZ, c[0x0][0x50c], PT, P0 ;  /* 0x00014300ff007a0c */ /* 0x000fe40003f25300 */
[----:B------:R-:W-:Y:S01]  /*13a30*/  ISETP.NE.AND.EX P2, PT, RZ, c[0x0][0x504], PT, P2 ;  /* 0x00014100ff007a0c */ /* 0x000fe20003f45320 */
[----:B------:R-:W-:Y:S01]  /*13a40*/  IMAD.MOV.U32 R12, RZ, RZ, c[0x0][0x388] ;  /* 0x0000e200ff0c7624 */ /* 0x000fe200078e00ff */
[----:B---3--:R3:W-:Y:S04]  /*13a50*/  STS [R9+0x80], R0 ;  /* 0x0000800009007388 */ /* 0x0087e80000000800 */
[----:B------:R1:W-:Y:S04]  /*13a60*/  STS [R9+0x280], R3 ;  /* 0x0002800309007388 */ /* 0x0003e80000000800 */
[----:B----4-:R4:W-:Y:S01]  /*13a70*/  STS [R7], R2 ;  /* 0x0000000207007388 */ /* 0x0109e20000000800 */
[----:B---3--:R-:W-:-:S02]  /*13a80*/  F2FP.PACK_AB R0, R127, R126 ;  /* 0x0000007e7f00723e */ /* 0x008fc400000000ff */
[----:B-1----:R-:W-:-:S03]  /*13a90*/  F2FP.PACK_AB R3, R35, R34 ;  /* 0x000000222303723e */ /* 0x002fc600000000ff */
[----:B------:R1:W-:Y:S01]  /*13aa0*/  STS [R7+0x200], R0 ;  /* 0x0002000007007388 */ /* 0x0003e20000000800 */
[----:B----4-:R-:W-:-:S03]  /*13ab0*/  F2FP.PACK_AB R2, R53, R52 ;  /* 0x000000343502723e */ /* 0x010fc600000000ff */
[----:B------:R3:W-:Y:S04]  /*13ac0*/  STS [R9+0x1080], R3 ;  /* 0x0010800309007388 */ /* 0x0007e80000000800 */
[----:B------:R4:W-:Y:S01]  /*13ad0*/  STS [R9+0x1280], R2 ;  /* 0x0012800209007388 */ /* 0x0009e20000000800 */
[----:B-1----:R-:W-:Y:S02]  /*13ae0*/  F2FP.PACK_AB R0, R37, R36 ;  /* 0x000000242500723e */ /* 0x002fe400000000ff */
[----:B---3--:R-:W-:-:S03]  /*13af0*/  F2FP.PACK_AB R3, R129, R128 ;  /* 0x000000808103723e */ /* 0x008fc600000000ff */
[----:B------:R1:W-:Y:S01]  /*13b00*/  STS [R7+0x1000], R0 ;  /* 0x0010000007007388 */ /* 0x0003e20000000800 */
[----:B----4-:R-:W-:-:S03]  /*13b10*/  F2FP.PACK_AB R2, R131, R130 ;  /* 0x000000828302723e */ /* 0x010fc600000000ff */
[----:B------:R3:W-:Y:S04]  /*13b20*/  STS [R7+0x1200], R4 ;  /* 0x0012000407007388 */ /* 0x0007e80000000800 */
[----:B--2---:R2:W-:Y:S04]  /*13b30*/  STS [R6+0x80], R3 ;  /* 0x0000800306007388 */ /* 0x0045e80000000800 */
[----:B------:R4:W-:Y:S01]  /*13b40*/  STS [R6+0x280], R2 ;  /* 0x0002800206007388 */ /* 0x0009e20000000800 */
[----:B-1----:R-:W-:Y:S02]  /*13b50*/  F2FP.PACK_AB R0, R141, R140 ;  /* 0x0000008c8d00723e */ /* 0x002fe400000000ff */
[----:B---3--:R-:W-:-:S03]  /*13b60*/  F2FP.PACK_AB R4, R39, R38 ;  /* 0x000000262704723e */ /* 0x008fc600000000ff */
[----:B------:R1:W-:Y:S01]  /*13b70*/  STS [R10], R0 ;  /* 0x000000000a007388 */ /* 0x0003e20000000800 */
[----:B--2---:R-:W-:Y:S02]  /*13b80*/  F2FP.PACK_AB R3, R97, R96 ;  /* 0x000000606103723e */ /* 0x004fe400000000ff */
        /* <DEDUP_REMOVED lines=37> */
[----:B------:R4:W-:Y:S01]  /*13de0*/  STS [R10+0x3000], R2 ;  /* 0x003000020a007388 */ /* 0x0009e20000000800 */
[----:B-1----:R-:W-:Y:S02]  /*13df0*/  F2FP.PACK_AB R3, R73, R72 ;  /* 0x000000484903723e */ /* 0x002fe400000000ff */
[----:B--2---:R-:W-:-:S03]  /*13e00*/  F2FP.PACK_AB R4, R71, R70 ;  /* 0x000000464704723e */ /* 0x004fc600000000ff */
[----:B------:R1:W-:Y:S01]  /*13e10*/  STS [R10+0x3200], R3 ;  /* 0x003200030a007388 */ /* 0x0003e20000000800 */
[----:B---3--:R-:W-:Y:S02]  /*13e20*/  F2FP.PACK_AB R0, R101, R100 ;  /* 0x000000646500723e */ /* 0x008fe400000000ff */
[----:B----4-:R-:W-:-:S03]  /*13e30*/  F2FP.PACK_AB R2, R147, R146 ;  /* 0x000000929302723e */ /* 0x010fc600000000ff */
[----:B------:R2:W-:Y:S04]  /*13e40*/  STS [R9+0x4080], R0 ;  /* 0x0040800009007388 */ /* 0x0005e80000000800 */
[----:B------:R3:W-:Y:S01]  /*13e50*/  STS [R9+0x4280], R2 ;  /* 0x0042800209007388 */ /* 0x0007e20000000800 */
[----:B-1----:R-:W-:-:S05]  /*13e60*/  F2FP.PACK_AB R3, R171, R170 ;  /* 0x000000aaab03723e */ /* 0x002fca00000000ff */
[----:B------:R1:W-:Y:S01]  /*13e70*/  STS [R7+0x4000], R3 ;  /* 0x0040000307007388 */ /* 0x0003e20000000800 */
[----:B--2---:R-:W-:Y:S02]  /*13e80*/  F2FP.PACK_AB R0, R143, R142 ;  /* 0x0000008e8f00723e */ /* 0x004fe400000000ff */
[----:B---3--:R-:W-:-:S03]  /*13e90*/  F2FP.PACK_AB R2, R69, R68 ;  /* 0x000000444502723e */ /* 0x008fc600000000ff */
[----:B------:R2:W-:Y:S04]  /*13ea0*/  STS [R7+0x4200], R0 ;  /* 0x0042000007007388 */ /* 0x0005e80000000800 */
[----:B------:R3:W-:Y:S04]  /*13eb0*/  STS [R9+0x5080], R2 ;  /* 0x0050800209007388 */ /* 0x0007e80000000800 */
[----:B------:R4:W-:Y:S04]  /*13ec0*/  STS [R9+0x5280], R4 ;  /* 0x0052800409007388 */ /* 0x0009e80000000800 */
[----:B------:R-:W-:Y:S01]  /*13ed0*/  STS [R7+0x5000], R5 ;  /* 0x0050000507007388 */ /* 0x000fe20000000800 */
[----:B-1----:R-:W-:-:S05]  /*13ee0*/  F2FP.PACK_AB R3, R63, R62 ;  /* 0x0000003e3f03723e */ /* 0x002fca00000000ff */
[----:B------:R1:W-:Y:S01]  /*13ef0*/  STS [R7+0x5200], R3 ;  /* 0x0052000307007388 */ /* 0x0003e20000000800 */
[----:B--2---:R-:W-:Y:S02]  /*13f00*/  F2FP.PACK_AB R0, R83, R82 ;  /* 0x000000525300723e */ /* 0x004fe400000000ff */
[----:B---3--:R-:W-:Y:S02]  /*13f10*/  F2FP.PACK_AB R2, R169, R168 ;  /* 0x000000a8a902723e */ /* 0x008fe400000000ff */
[----:B----4-:R-:W-:-:S03]  /*13f20*/  F2FP.PACK_AB R4, R49, R48 ;  /* 0x000000303104723e */ /* 0x010fc600000000ff */
[----:B------:R2:W-:Y:S04]  /*13f30*/  STS [R6+0x4080], R2 ;  /* 0x0040800206007388 */ /* 0x0005e80000000800 */
[----:B------:R3:W-:Y:S04]  /*13f40*/  STS [R6+0x4280], R0 ;  /* 0x0042800006007388 */ /* 0x0007e80000000800 */
[----:B------:R-:W4:Y:S01]  /*13f50*/  LDL.LU R9, [R1+0x24] ;  /* 0x0000240001097983 */ /* 0x000f220000300800 */
[----:B-1----:R-:W-:Y:S02]  /*13f60*/  F2FP.PACK_AB R3, R51, R50 ;  /* 0x000000323303723e */ /* 0x002fe400000000ff */
[----:B--2---:R-:W-:-:S02]  /*13f70*/  F2FP.PACK_AB R2, R85, R84 ;  /* 0x000000545502723e */ /* 0x004fc400000000ff */
[----:B---3--:R-:W-:-:S03]  /*13f80*/  F2FP.PACK_AB R0, R81, R80 ;  /* 0x000000505100723e */ /* 0x008fc600000000ff */
[----:B------:R1:W-:Y:S04]  /*13f90*/  STS [R10+0x4000], R2 ;  /* 0x004000020a007388 */ /* 0x0003e80000000800 */
[----:B------:R2:W-:Y:S04]  /*13fa0*/  STS [R10+0x4200], R0 ;  /* 0x004200000a007388 */ /* 0x0005e80000000800 */
[----:B------:R3:W-:Y:S04]  /*13fb0*/  STS [R6+0x5080], R4 ;  /* 0x0050800406007388 */ /* 0x0007e80000000800 */
[----:B------:R3:W-:Y:S01]  /*13fc0*/  STS [R6+0x5280], R3 ;  /* 0x0052800306007388 */ /* 0x0007e20000000800 */
[----:B-1----:R-:W-:Y:S01]  /*13fd0*/  IMAD.MOV.U32 R2, RZ, RZ, RZ ;  /* 0x000000ffff027224 */ /* 0x002fe200078e00ff */
[----:B--2---:R-:W-:Y:S01]  /*13fe0*/  F2FP.PACK_AB R0, R29, R28 ;  /* 0x0000001c1d00723e */ /* 0x004fe200000000ff */
[----:B---3--:R-:W-:Y:S01]  /*13ff0*/  IMAD.MOV.U32 R4, RZ, RZ, 0x4 ;  /* 0x00000004ff047424 */ /* 0x008fe200078e00ff */
[----:B------:R-:W-:-:S03]  /*14000*/  F2FP.PACK_AB R3, R27, R26 ;  /* 0x0000001a1b03723e */ /* 0x000fc600000000ff */
[CC--:B------:R-:W-:Y:S02]  /*14010*/  @P1 IMAD.WIDE R6, R8.reuse, R4.reuse, c[0x0][0x508] ;  /* 0x0001420008061625 */ /* 0x0c0fe400078e0204 */
[----:B------:R1:W-:Y:S02]  /*14020*/  STS [R10+0x5000], R3 ;  /* 0x005000030a007388 */ /* 0x0003e40000000800 */
[----:B------:R-:W-:Y:S02]  /*14030*/  IMAD.WIDE R4, R8, R4, c[0x0][0x500] ;  /* 0x0001400008047625 */ /* 0x000fe400078e0204 */
[----:B------:R2:W-:Y:S04]  /*14040*/  STS [R10+0x5200], R0 ;  /* 0x005200000a007388 */ /* 0x0005e80000000800 */
        /* <DEDUP_REMOVED lines=10> */
.L_x_581:
[----:B--2---:R-:W2:Y:S04]  /*140f0*/  LDL R4, [R1+0x3c] ;  /* 0x00003c0001047983 */ /* 0x004ea80000100800 */
[----:B------:R-:W2:Y:S04]  /*14100*/  LDL R76, [R1+0x18] ;  /* 0x00001800014c7983 */ /* 0x000ea80000100800 */
[----:B------:R-:W3:Y:S04]  /*14110*/  LDL R77, [R1+0x40] ;  /* 0x00004000014d7983 */ /* 0x000ee80000100800 */
[----:B------:R-:W4:Y:S04]  /*14120*/  LDL R13, [R1+0x28] ;  /* 0x00002800010d7983 */ /* 0x000f280000100800 */
[----:B------:R-:W3:Y:S01]  /*14130*/  LDL R75, [R1+0x64] ;  /* 0x00006400014b7983 */ /* 0x000ee20000100800 */
[----:B------:R-:W-:Y:S01]  /*14140*/  IMAD.MOV.U32 R0, RZ, RZ, 0x368 ;  /* 0x00000368ff007424 */ /* 0x000fe200078e00ff */
[----:B------:R-:W-:-:S04]  /*14150*/  ISETP.GT.AND P2, PT, R3, 0x1, PT ;  /* 0x000000010300780c */ /* 0x000fc80003f44270 */
[----:B------:R-:W-:-:S04]  /*14160*/  SEL R0, R0, 0x328, P2 ;  /* 0x0000032800007807 */ /* 0x000fc80001000000 */
[----:B------:R1:W2:Y:S08]  /*14170*/  LDC.64 R6, c[0x0][R0+0x170] ;  /* 0x00005c0000067b82 */ /* 0x0002b00000000a00 */
[----:B------:R1:W3:Y:S08]  /*14180*/  LDC.64 R14, c[0x0][R0+0x168] ;  /* 0x00005a00000e7b82 */ /* 0x0002f00000000a00 */
[----:B------:R1:W2:Y:S08]  /*14190*/  LDC.64 R18, c[0x0][R0+0x178] ;  /* 0x00005e0000127b82 */ /* 0x0002b00000000a00 */
[----:B------:R1:W2:Y:S01]  /*141a0*/  LDC.64 R20, c[0x0][R0+0x160] ;  /* 0x0000580000147b82 */ /* 0x0002a20000000a00 */
[----:B------:R-:W-:-:S04]  /*141b0*/  ISETP.NE.U32.AND P0, PT, RZ, c[0x0][0x500], PT ;  /* 0x00014000ff007a0c */ /* 0x000fc80003f05070 */
[----:B------:R-:W-:Y:S02]  /*141c0*/  ISETP.NE.AND.EX P0, PT, RZ, c[0x0][0x504], PT, P0 ;  /* 0x00014100ff007a0c */ /* 0x000fe40003f05300 */
[----:B------:R-:W-:Y:S01]  /*141d0*/  SHF.R.S32.HI R3, RZ, 0x1f, R8 ;  /* 0x0000001fff037819 */ /* 0x000fe20000011408 */
[----:B-1----:R-:W-:-:S05]  /*141e0*/  IMAD.MOV.U32 R0, RZ, RZ, c[0x0][0x4e8] ;  /* 0x00013a00ff007624 */ /* 0x002fca00078e00ff */
[----:B------:R-:W-:Y:S02]  /*141f0*/  ISETP.NE.AND P5, PT, R0, 0x1, PT ;  /* 0x000000010000780c */ /* 0x000fe40003fa5270 */
[----:B------:R-:W-:Y:S01]  /*14200*/  SEL R0, R8, RZ, !P0 ;  /* 0x000000ff08007207 */ /* 0x000fe20004000000 */
[----:B------:R-:W1:Y:S01]  /*14210*/  S2R R78, SR_TID.X ;  /* 0x00000000004e7919 */ /* 0x000e620000002100 */
[----:B-----5:R-:W-:Y:S02]  /*14220*/  SHF.R.S32.HI R17, RZ, 0x1f, R2 ;  /* 0x0000001fff117819 */ /* 0x020fe40000011402 */
[----:B-1----:R-:W-:-:S04]  /*14230*/  SHF.R.S32.HI R16, RZ, 0x1f, R78 ;  /* 0x0000001fff107819 */ /* 0x002fc8000001144e */
[----:B------:R-:W-:-:S04]  /*14240*/  LEA.HI R16, R16, R78, RZ, 0x5 ;  /* 0x0000004e10107211 */ /* 0x000fc800078f28ff */
[----:B------:R-:W-:-:S05]  /*14250*/  LOP3.LUT R16, R16, 0xffffffe0, RZ, 0xc0, !PT ;  /* 0xffffffe010107812 */ /* 0x000fca00078ec0ff */
[----:B------:R-:W-:Y:S01]  /*14260*/  IMAD.IADD R16, R78, 0x1, -R16 ;  /* 0x000000014e107824 */ /* 0x000fe200078e0a10 */
[----:B------:R-:W-:-:S04]  /*14270*/  LOP3.LUT R198, R198, 0xfffffffd, RZ, 0xc0, !PT ;  /* 0xfffffffdc6c67812 */ /* 0x000fc800078ec0ff */
[----:B------:R-:W-:Y:S01]  /*14280*/  LOP3.LUT R198, R198, 0xfffffffe, RZ, 0xc0, !PT ;  /* 0xfffffffec6c67812 */ /* 0x000fe200078ec0ff */
[----:B--2---:R-:W-:Y:S01]  /*14290*/  IMAD.IADD R8, R4, 0x1, R76 ;  /* 0x0000000104087824 */ /* 0x004fe200078e024c */
[----:B------:R-:W-:Y:S01]  /*142a0*/  SEL R4, R3, RZ, !P0 ;  /* 0x000000ff03047207 */ /* 0x000fe20004000000 */
[----:B------:R-:W-:Y:S02]  /*142b0*/  IMAD R3, R7, R0, RZ ;  /* 0x0000000007037224 */ /* 0x000fe400078e02ff */
        /* <DEDUP_REMOVED lines=31> */
[----:B------:R-:W-:Y:S01]  /*144b0*/  IMAD R4, R12, c[0x0][0x4e8], RZ ;  /* 0x00013a000c047a24 */ /* 0x000fe200078e02ff */
[----:B------:R-:W-:Y:S04]  /*144c0*/  SHFL.IDX PT, R14, R5, RZ, 0x1c1f ;  /* 0x001c1fff050e7589 */ /* 0x000fe800000e0000 */
[----:B------:R-:W1:Y:S04]  /*144d0*/  SHFL.IDX PT, R15, R3, RZ, 0x1c1f ;  /* 0x001c1fff030f7589 */ /* 0x000e6800000e0000 */
[----:B------:R-:W-:Y:S04]  /*144e0*/  SHFL.IDX PT, R12, R5, 0x1, 0x1c1f ;  /* 0x003c1f00050c7f89 */ /* 0x000fe800000e0000 */
[----:B------:R-:W2:Y:S04]  /*144f0*/  SHFL.IDX PT, R13, R3, 0x1, 0x1c1f ;  /* 0x003c1f00030d7f89 */ /* 0x000ea800000e0000 */
[----:B------:R-:W-:Y:S04]  /*14500*/  SHFL.IDX PT, R11, R3, 0x2, 0x1c1f ;  /* 0x005c1f00030b7f89 */ /* 0x000fe800000e0000 */
[----:B------:R3:W-:Y:S01]  /*14510*/  SHFL.IDX PT, R7, R3, 0x3, 0x1c1f ;  /* 0x007c1f0003077f89 */ /* 0x0007e200000e0000 */
[----:B------:R-:W-:-:S03]  /*14520*/  LOP3.LUT P0, RZ, R16, 0x3, RZ, 0xc0, !PT ;  /* 0x0000000310ff7812 */ /* 0x000fc6000780c0ff */
[----:B------:R-:W4:Y:S04]  /*14530*/  SHFL.IDX PT, R10, R5, 0x2, 0x1c1f ;  /* 0x005c1f00050a7f89 */ /* 0x000f2800000e0000 */
[----:B------:R1:W1:Y:S01]  /*14540*/  SHFL.IDX PT, R6, R5, 0x3, 0x1c1f ;  /* 0x007c1f0005067f89 */ /* 0x00026200000e0000 */
[----:B---3--:R-:W-:-:S05]  /*14550*/  IMAD.IADD R3, R75, 0x1, R76 ;  /* 0x000000014b037824 */ /* 0x008fca00078e024c */
[C---:B------:R-:W-:Y:S02]  /*14560*/  IADD3 R16, R3.reuse, 0x8, RZ ;  /* 0x0000000803107810 */ /* 0x040fe40007ffe0ff */
[CC--:B------:R-:W-:Y:S02]  /*14570*/  ISETP.GE.OR P4, PT, R3.reuse, R4.reuse, P0 ;  /* 0x000000040300720c */ /* 0x0c0fe40000786670 */
[----:B------:R-:W-:Y:S02]  /*14580*/  IADD3 R9, R3, 0x40, RZ ;  /* 0x0000004003097810 */ /* 0x000fe40007ffe0ff */
[-C--:B------:R-:W-:Y:S02]  /*14590*/  ISETP.GE.OR P3, PT, R16, R4.reuse, P0 ;  /* 0x000000041000720c */ /* 0x080fe40000766670 */
[----:B------:R-:W-:Y:S02]  /*145a0*/  ISETP.GE.OR P1, PT, R9, R4, P0 ;  /* 0x000000040900720c */ /* 0x000fe40000726670 */
[----:B-1----:R-:W-:-:S05]  /*145b0*/  IADD3 R5, R3, 0x48, RZ ;  /* 0x0000004803057810 */ /* 0x002fca0007ffe0ff */
[----:B------:R1:W-:Y:S04]  /*145c0*/  @!P4 ST.E [R14.64], R23 ;  /* 0x000000170e00c985 */ /* 0x0003e8000c101906 */
[----:B--2---:R1:W-:Y:S01]  /*145d0*/  @!P3 ST.E [R12.64], R24 ;  /* 0x000000180c00b985 */ /* 0x0043e2000c101906 */
[-C--:B------:R-:W-:Y:S02]  /*145e0*/  ISETP.GE.AND P3, PT, R9, R4.reuse, PT ;  /* 0x000000040900720c */ /* 0x080fe40003f66270 */
[CC--:B------:R-:W-:Y:S01]  /*145f0*/  ISETP.GE.OR P0, PT, R5.reuse, R4.reuse, P0 ;  /* 0x000000040500720c */ /* 0x0c0fe20000706670 */
[----:B----4-:R1:W-:Y:S01]  /*14600*/  @!P1 ST.E [R10.64], R25 ;  /* 0x000000190a009985 */ /* 0x0103e2000c101906 */
[-C--:B------:R-:W-:Y:S02]  /*14610*/  ISETP.GE.AND P1, PT, R5, R4.reuse, PT ;  /* 0x000000040500720c */ /* 0x080fe40003f26270 */
[----:B------:R-:W-:-:S07]  /*14620*/  ISETP.GE.AND P6, PT, R16, R4, PT ;  /* 0x000000041000720c */ /* 0x000fce0003fc6270 */
[----:B------:R-:W-:Y:S02]  /*14630*/  @P3 LOP3.LUT R198, R198, 0x1, RZ, 0xfc, !PT ;  /* 0x00000001c6c63812 */ /* 0x000fe400078efcff */
[----:B------:R1:W-:Y:S01]  /*14640*/  @!P0 ST.E [R6.64], R22 ;  /* 0x0000001606008985 */ /* 0x0003e2000c101906 */
[----:B------:R-:W-:Y:S02]  /*14650*/  ISETP.GE.AND P0, PT, R3, R4, PT ;  /* 0x000000040300720c */ /* 0x000fe40003f06270 */
[----:B------:R-:W-:Y:S01]  /*14660*/  @P1 LOP3.LUT R198, R198, 0x2, RZ, 0xfc, !PT ;  /* 0x00000002c6c61812 */ /* 0x000fe200078efcff */
[----:B------:R-:W-:Y:S05]  /*14670*/  @P2 BRA `(.L_x_582) ;  /* 0x000009b000002947 */ /* 0x000fea0003800000 */
[----:B------:R-:W2:Y:S04]  /*14680*/  LDL R18, [R1+0x5c] ;  /* 0x00005c0001127983 */ /* 0x000ea80000100800 */
[----:B------:R-:W3:Y:S01]  /*14690*/  S2R R79, SR_TID.X ;  /* 0x00000000004f7919 */ /* 0x000ee20000002100 */
[----:B------:R-:W-:-:S02]  /*146a0*/  IMAD R3, R17, c[0x0][0x3a0], RZ ;  /* 0x0000e80011037a24 */ /* 0x000fc400078e02ff */
        /* <DEDUP_REMOVED lines=12> */
[----:B------:R-:W-:Y:S01]  /*14770*/  IADD3 R5, R76, R5, RZ ;  /* 0x000000054c057210 */ /* 0x000fe20007ffe0ff */
        /* <DEDUP_REMOVED lines=15> */
[----:B------:R-:W-:Y:S01]  /*14870*/  IADD3 R11, R75, R76, RZ ;  /* 0x0000004c4b0b7210 */ /* 0x000fe20007ffe0ff */
        /* <DEDUP_REMOVED lines=24> */
.L_x_657:
[----:B------:R-:W-:Y:S05]  /*14a00*/  BRA.DIV ~URZ, `(.L_x_584) ;  /* 0x000047d27f007947 */ /* 0x000fea000b800000 */
[----:B------:R3:W4:Y:S02]  /*14a10*/  SHFL.IDX PT, R0, R13, RZ, 0x1c1f ;  /* 0x001c1fff0d007589 */ /* 0x00072400000e0000 */
.L_x_658:
[----:B------:R-:W-:Y:S01]  /*14a20*/  ISETP.GE.AND P0, PT, R11, R4, PT ;  /* 0x000000040b00720c */ /* 0x000fe20003f06270 */
[----:B------:R-:W-:-:S12]  /*14a30*/  BSSY B0, `(.L_x_585) ;  /* 0x0000013000007945 */ /* 0x000fd80003800000 */
[----:B------:R-:W-:Y:S05]  /*14a40*/  @P0 BRA `(.L_x_586) ;  /* 0x0000011000000947 */ /* 0x000fea0003800000 */
[----:B------:R-:W5:Y:S04]  /*14a50*/  LDL.64 R66, [R1+0x30] ;  /* 0x0000300001427983 */ /* 0x000f680000100a00 */
[----:B---3--:R-:W3:Y:S04]  /*14a60*/  LDL R15, [R1+0x1c] ;  /* 0x00001c00010f7983 */ /* 0x008ee80000100800 */
[----:B----4-:R-:W4:Y:S04]  /*14a70*/  LDL R5, [R1+0x38] ;  /* 0x0000380001057983 */ /* 0x010f280000100800 */
[----:B--2---:R-:W2:Y:S04]  /*14a80*/  LDL R64, [R1+0x58] ;  /* 0x0000580001407983 */ /* 0x004ea80000100800 */
[----:B------:R-:W2:Y:S01]  /*14a90*/  LDL R14, [R1+0x54] ;  /* 0x00005400010e7983 */ /* 0x000ea20000100800 */
[----:B-----5:R-:W-:-:S02]  /*14aa0*/  ISETP.GE.AND P2, PT, R66, c[0x0][0x3c8], PT ;  /* 0x0000f20042007a0c */ /* 0x020fc40003f46270 */
[----:B---3--:R-:W-:Y:S02]  /*14ab0*/  ISETP.GE.AND P1, PT, R15, c[0x0][0x3c8], PT ;  /* 0x0000f2000f007a0c */ /* 0x008fe40003f26270 */
[----:B----4-:R-:W-:-:S09]  /*14ac0*/  ISETP.GE.AND P0, PT, R5, c[0x0][0x3c8], PT ;  /* 0x0000f20005007a0c */ /* 0x010fd20003f06270 */
[CC--:B------:R-:W-:Y:S02]  /*14ad0*/  @!P2 LEA R8, P5, R66.reuse, R0.reuse, 0x1 ;  /* 0x000000004208a211 */ /* 0x0c0fe400078a08ff */
[----:B------:R-:W-:Y:S02]  /*14ae0*/  @!P1 LEA R6, P4, R15, R0, 0x1 ;  /* 0x000000000f069211 */ /* 0x000fe400078808ff */
[----:B------:R-:W-:Y:S02]  /*14af0*/  @!P2 LEA.HI.X R9, R66, R10, R67, 0x1, P5 ;  /* 0x0000000a4209a211 */ /* 0x000fe400028f0c43 */
[----:B------:R-:W-:Y:S02]  /*14b00*/  @!P0 LEA R2, P3, R5, R0, 0x1 ;  /* 0x0000000005028211 */ /* 0x000fe400078608ff */
[-C--:B--2---:R-:W-:Y:S02]  /*14b10*/  @!P1 LEA.HI.X R7, R15, R10.reuse, R64, 0x1, P4 ;  /* 0x0000000a0f079211 */ /* 0x084fe400020f0c40 */
[----:B------:R-:W-:Y:S01]  /*14b20*/  @!P0 LEA.HI.X R3, R5, R10, R14, 0x1, P3 ;  /* 0x0000000a05038211 */ /* 0x000fe200018f0c0e */
[----:B------:R2:W-:Y:S04]  /*14b30*/  @!P2 ST.E.128 [R8.64], R24 ;  /* 0x000000180800a985 */ /* 0x0005e8000c101d06 */
[----:B------:R2:W-:Y:S04]  /*14b40*/  @!P1 ST.E.128 [R6.64], R20 ;  /* 0x0000001406009985 */ /* 0x0005e8000c101d06 */
[----:B------:R2:W-:Y:S02]  /*14b50*/  @!P0 ST.E.128 [R2.64], R16 ;  /* 0x0000001002008985 */ /* 0x0005e4000c101d06 */
.L_x_586:
[----:B------:R-:W-:Y:S05]  /*14b60*/  BSYNC B0 ;  /* 0x0000000000007941 */ /* 0x000fea0003800000 */
.L_x_585:
[----:B------:R-:W-:Y:S05]  /*14b70*/  BRA.DIV ~URZ, `(.L_x_587) ;  /* 0x000046c27f007947 */ /* 0x000fea000b800000 */
[----:B--2---:R2:W1:Y:S04]  /*14b80*/  SHFL.IDX PT, R10, R12, 0x1, 0x1c1f ;  /* 0x003c1f000c0a7f89 */ /* 0x00446800000e0000 */
[----:B----4-:R2:W4:Y:S02]  /*14b90*/  SHFL.IDX PT, R0, R13, 0x1, 0x1c1f ;  /* 0x003c1f000d007f89 */ /* 0x01052400000e0000 */
.L_x_659:
        /* <DEDUP_REMOVED lines=8> */
[----:B------:R-:W4:Y:S01]  /*14c20*/  LDL R14, [R1+0x54] ;  /* 0x00005400010e7983 */ /* 0x000f220000100800 */
[----:B-----5:R-:W-:-:S02]  /*14c30*/  ISETP.GE.AND P2, PT, R18, c[0x0][0x3c8], PT ;  /* 0x0000f20012007a0c */ /* 0x020fc40003f46270 */
[----:B--2---:R-:W-:Y:S02]  /*14c40*/  ISETP.GE.AND P1, PT, R15, c[0x0][0x3c8], PT ;  /* 0x0000f2000f007a0c */ /* 0x004fe40003f26270 */
[----:B---3--:R-:W-:-:S09]  /*14c50*/  ISETP.GE.AND P0, PT, R5, c[0x0][0x3c8], PT ;  /* 0x0000f20005007a0c */ /* 0x008fd20003f06270 */
[CC--:B------:R-:W-:Y:S02]  /*14c60*/  @!P2 LEA R8, P5, R18.reuse, R0.reuse, 0x1 ;  /* 0x000000001208a211 */ /* 0x0c0fe400078a08ff */
[----:B------:R-:W-:Y:S02]  /*14c70*/  @!P1 LEA R6, P4, R15, R0, 0x1 ;  /* 0x000000000f069211 */ /* 0x000fe400078808ff */
[----:B-1----:R-:W-:Y:S02]  /*14c80*/  @!P2 LEA.HI.X R9, R18, R10, R19, 0x1, P5 ;  /* 0x0000000a1209a211 */ /* 0x002fe400028f0c13 */
[----:B------:R-:W-:Y:S02]  /*14c90*/  @!P0 LEA R2, P3, R5, R0, 0x1 ;  /* 0x0000000005028211 */ /* 0x000fe400078608ff */
[-C--:B----4-:R-:W-:Y:S02]  /*14ca0*/  @!P1 LEA.HI.X R7, R15, R10.reuse, R16, 0x1, P4 ;  /* 0x0000000a0f079211 */ /* 0x090fe400020f0c10 */
[----:B------:R-:W-:Y:S01]  /*14cb0*/  @!P0 LEA.HI.X R3, R5, R10, R14, 0x1, P3 ;  /* 0x0000000a05038211 */ /* 0x000fe200018f0c0e */
[----:B------:R1:W-:Y:S04]  /*14cc0*/  @!P2 ST.E.128 [R8.64], R36 ;  /* 0x000000240800a985 */ /* 0x0003e8000c101d06 */
[----:B------:R1:W-:Y:S04]  /*14cd0*/  @!P1 ST.E.128 [R6.64], R32 ;  /* 0x0000002006009985 */ /* 0x0003e8000c101d06 */
[----:B------:R1:W-:Y:S02]  /*14ce0*/  @!P0 ST.E.128 [R2.64], R28 ;  /* 0x0000001c02008985 */ /* 0x0003e4000c101d06 */
.L_x_589:
[----:B------:R-:W-:Y:S05]  /*14cf0*/  BSYNC B0 ;  /* 0x0000000000007941 */ /* 0x000fea0003800000 */
.L_x_588:
[----:B------:R-:W-:Y:S05]  /*14d00*/  BRA.DIV ~URZ, `(.L_x_590) ;  /* 0x000045f27f007947 */ /* 0x000fea000b800000 */
[----:B-1----:R1:W2:Y:S02]  /*14d10*/  SHFL.IDX PT, R10, R12, 0x2, 0x1c1f ;  /* 0x005c1f000c0a7f89 */ /* 0x0022a400000e0000 */
.L_x_660:
[----:B------:R-:W-:Y:S05]  /*14d20*/  BRA.DIV ~URZ, `(.L_x_591) ;  /* 0x000046427f007947 */ /* 0x000fea000b800000 */
[----:B----4-:R4:W1:Y:S02]  /*14d30*/  SHFL.IDX PT, R0, R13, 0x2, 0x1c1f ;  /* 0x005c1f000d007f89 */ /* 0x01086400000e0000 */
.L_x_661:
        /* <DEDUP_REMOVED lines=12> */
[CC--:B-1----:R-:W-:Y:S02]  /*14e00*/  @!P2 LEA R8, P5, R18.reuse, R0.reuse, 0x1 ;  /* 0x000000001208a211 */ /* 0x0c2fe400078a08ff */
        /* <DEDUP_REMOVED lines=8> */
.L_x_593:
[----:B------:R-:W-:Y:S05]  /*14e90*/  BSYNC B0 ;  /* 0x0000000000007941 */ /* 0x000fea0003800000 */
.L_x_592:
[----:B------:R-:W-:Y:S05]  /*14ea0*/  BRA.DIV ~URZ, `(.L_x_594) ;  /* 0x000045227f007947 */ /* 0x000fea000b800000 */
[----:B-1----:R1:W3:Y:S04]  /*14eb0*/  SHFL.IDX PT, R6, R12, 0x3, 0x1c1f ;  /* 0x007c1f000c067f89 */ /* 0x0022e800000e0000 */
[----:B------:R1:W4:Y:S02]  /*14ec0*/  SHFL.IDX PT, R0, R13, 0x3, 0x1c1f ;  /* 0x007c1f000d007f89 */ /* 0x00032400000e0000 */
.L_x_662:
[----:B------:R-:W-:-:S04]  /*14ed0*/  IADD3 R2, R11, 0x60, RZ ;  /* 0x000000600b027810 */ /* 0x000fc80007ffe0ff */
[----:B------:R-:W-:-:S13]  /*14ee0*/  ISETP.GE.AND P0, PT, R2, R4, PT ;  /* 0x000000040200720c */ /* 0x000fda0003f06270 */
[----:B------:R-:W-:Y:S05]  /*14ef0*/  @P0 BRA `(.L_x_595) ;  /* 0x000027c000000947 */ /* 0x000fea0003800000 */
[----:B-1234-:R-:W2:Y:S04]  /*14f00*/  LDL.64 R12, [R1+0x30] ;  /* 0x00003000010c7983 */ /* 0x01eea80000100a00 */
[----:B------:R-:W3:Y:S04]  /*14f10*/  LDL R8, [R1+0x1c] ;  /* 0x00001c0001087983 */ /* 0x000ee80000100800 */
[----:B------:R-:W4:Y:S04]  /*14f20*/  LDL R9, [R1+0x58] ;  /* 0x0000580001097983 */ /* 0x000f280000100800 */
[----:B------:R-:W5:Y:S01]  /*14f30*/  LDL R7, [R1+0x38] ;  /* 0x0000380001077983 */ /* 0x000f620000100800 */
[----:B--2---:R-:W-:-:S02]  /*14f40*/  ISETP.GE.AND P1, PT, R12, c[0x0][0x3c8], PT ;  /* 0x0000f2000c007a0c */ /* 0x004fc40003f26270 */
[----:B---3--:R-:W-:-:S11]  /*14f50*/  ISETP.GE.AND P0, PT, R8, c[0x0][0x3c8], PT ;  /* 0x0000f20008007a0c */ /* 0x008fd60003f06270 */
[-C--:B------:R-:W-:Y:S02]  /*14f60*/  @!P1 LEA R4, P3, R12, R0.reuse, 0x1 ;  /* 0x000000000c049211 */ /* 0x080fe400078608ff */
[----:B------:R-:W-:Y:S02]  /*14f70*/  @!P0 LEA R2, P2, R8, R0, 0x1 ;  /* 0x0000000008028211 */ /* 0x000fe400078408ff */
[-C--:B------:R-:W-:Y:S02]  /*14f80*/  @!P1 LEA.HI.X R5, R12, R6.reuse, R13, 0x1, P3 ;  /* 0x000000060c059211 */ /* 0x080fe400018f0c0d */
[----:B----4-:R-:W-:-:S03]  /*14f90*/  @!P0 LEA.HI.X R3, R8, R6, R9, 0x1, P2 ;  /* 0x0000000608038211 */ /* 0x010fc600010f0c09 */
[----:B------:R1:W-:Y:S04]  /*14fa0*/  @!P1 ST.E.128 [R4.64], R60 ;  /* 0x0000003c04009985 */ /* 0x0003e8000c101d06 */
[----:B------:R1:W-:Y:S01]  /*14fb0*/  @!P0 ST.E.128 [R2.64], R56 ;  /* 0x0000003802008985 */ /* 0x0003e2000c101d06 */
[----:B-----5:R-:W-:-:S13]  /*14fc0*/  ISETP.GE.AND P0, PT, R7, c[0x0][0x3c8], PT ;  /* 0x0000f20007007a0c */ /* 0x020fda0003f06270 */
[----:B------:R-:W-:Y:S05]  /*14fd0*/  @P0 BRA `(.L_x_595) ;  /* 0x000026e000000947 */ /* 0x000fea0003800000 */
[----:B------:R-:W2:Y:S01]  /*14fe0*/  LDL R8, [R1+0x54] ;  /* 0x0000540001087983 */ /* 0x000ea20000100800 */
[----:B-1----:R-:W-:-:S04]  /*14ff0*/  LEA R2, P0, R7, R0, 0x1 ;  /* 0x0000000007027211 */ /* 0x002fc800078008ff */
[----:B--2---:R-:W-:-:S05]  /*15000*/  LEA.HI.X R3, R7, R6, R8, 0x1, P0 ;  /* 0x0000000607037211 */ /* 0x004fca00000f0c08 */
[----:B------:R1:W-:Y:S01]  /*15010*/  ST.E.128 [R2.64], R52 ;  /* 0x0000003402007985 */ /* 0x0003e2000c101d06 */
[----:B------:R-:W-:Y:S05]  /*15020*/  BRA `(.L_x_595) ;  /* 0x0000269000007947 */ /* 0x000fea0003800000 */
.L_x_582:
        /* <DEDUP_REMOVED lines=35> */
.L_x_663:
[----:B------:R-:W-:Y:S05]  /*15260*/  BRA.DIV ~URZ, `(.L_x_597) ;  /* 0x000042927f007947 */ /* 0x000fea000b800000 */
[----:B------:R3:W4:Y:S02]  /*15270*/  SHFL.IDX PT, R0, R13, RZ, 0x1c1f ;  /* 0x001c1fff0d007589 */ /* 0x00072400000e0000 */
.L_x_664:
[----:B------:R-:W-:Y:S01]  /*15280*/  BSSY B0, `(.L_x_598) ;  /* 0x0000054000007945 */ /* 0x000fe20003800000 */
[----:B------:R-:W-:Y:S05]  /*15290*/  @P0 BRA `(.L_x_599) ;  /* 0x0000052000000947 */ /* 0x000fea0003800000 */
[C---:B------:R-:W-:Y:S02]  /*152a0*/  ISETP.GE.AND P1, PT, R236.reuse, c[0x0][0x3c8], PT ;  /* 0x0000f200ec007a0c */ /* 0x040fe40003f26270 */
[C---:B------:R-:W-:Y:S02]  /*152b0*/  IADD3 R9, R236.reuse, 0x8, RZ ;  /* 0x00000008ec097810 */ /* 0x040fe40007ffe0ff */
[----:B------:R-:W-:Y:S02]  /*152c0*/  IADD3 R10, R236, 0x10, RZ ;  /* 0x00000010ec0a7810 */ /* 0x000fe40007ffe0ff */
[----:B------:R-:W-:Y:S02]  /*152d0*/  ISETP.GE.AND P2, PT, R9, c[0x0][0x3c8], PT ;  /* 0x0000f20009007a0c */ /* 0x000fe40003f46270 */
[----:B------:R-:W-:-:S02]  /*152e0*/  SHF.R.S32.HI R6, RZ, 0x1f, R236 ;  /* 0x0000001fff067819 */ /* 0x000fc400000114ec */
[----:B------:R-:W-:Y:S02]  /*152f0*/  ISETP.GE.AND P4, PT, R10, c[0x0][0x3c8], PT ;  /* 0x0000f2000a007a0c */ /* 0x000fe40003f86270 */
[C---:B------:R-:W-:Y:S02]  /*15300*/  IADD3 R11, R236.reuse, 0x8, RZ ;  /* 0x00000008ec0b7810 */ /* 0x040fe40007ffe0ff */
[C---:B----4-:R-:W-:Y:S02]  /*15310*/  @!P1 LEA R2, P0, R236.reuse, R0, 0x2 ;  /* 0x00000000ec029211 */ /* 0x050fe400078010ff */
[----:B------:R-:W-:Y:S02]  /*15320*/  SHF.R.S32.HI R11, RZ, 0x1f, R11 ;  /* 0x0000001fff0b7819 */ /* 0x000fe4000001140b */
[----:B--2---:R-:W-:Y:S02]  /*15330*/  @!P1 LEA.HI.X R3, R236, R4, R6, 0x2, P0 ;  /* 0x00000004ec039211 */ /* 0x004fe400000f1406 */
[----:B------:R-:W-:-:S02]  /*15340*/  @!P2 LEA R6, P0, R9, R0, 0x2 ;  /* 0x000000000906a211 */ /* 0x000fc400078010ff */
[C---:B------:R-:W-:Y:S01]  /*15350*/  IADD3 R5, R236.reuse, 0x18, RZ ;  /* 0x00000018ec057810 */ /* 0x040fe20007ffe0ff */
[----:B------:R2:W-:Y:S01]  /*15360*/  @!P1 ST.E.64 [R2.64], R160 ;  /* 0x000000a002009985 */ /* 0x0005e2000c101b06 */
[----:B------:R-:W-:Y:S02]  /*15370*/  @!P2 LEA.HI.X R7, R9, R4, R11, 0x2, P0 ;  /* 0x000000040907a211 */ /* 0x000fe400000f140b */
[----:B------:R-:W-:Y:S02]  /*15380*/  ISETP.GE.AND P3, PT, R5, c[0x0][0x3c8], PT ;  /* 0x0000f20005007a0c */ /* 0x000fe40003f66270 */
[C---:B------:R-:W-:Y:S01]  /*15390*/  IADD3 R11, R236.reuse, 0x10, RZ ;  /* 0x00000010ec0b7810 */ /* 0x040fe20007ffe0ff */
[----:B------:R4:W-:Y:S01]  /*153a0*/  @!P2 ST.E.64 [R6.64], R162 ;  /* 0x000000a20600a985 */ /* 0x0009e2000c101b06 */
[----:B------:R-:W-:Y:S02]  /*153b0*/  IADD3 R8, R236, 0x20, RZ ;  /* 0x00000020ec087810 */ /* 0x000fe40007ffe0ff */
[----:B------:R-:W-:-:S02]  /*153c0*/  SHF.R.S32.HI R11, RZ, 0x1f, R11 ;  /* 0x0000001fff0b7819 */ /* 0x000fc4000001140b */
[----:B------:R-:W-:Y:S02]  /*153d0*/  ISETP.GE.AND P1, PT, R8, c[0x0][0x3c8], PT ;  /* 0x0000f20008007a0c */ /* 0x000fe40003f26270 */
[C---:B------:R-:W-:Y:S02]  /*153e0*/  IADD3 R9, R236.reuse, 0x28, RZ ;  /* 0x00000028ec097810 */ /* 0x040fe40007ffe0ff */
[----:B------:R-:W-:-:S04]  /*153f0*/  IADD3 R14, R236, 0x48, RZ ;  /* 0x00000048ec0e7810 */ /* 0x000fc80007ffe0ff */
[----:B------:R-:W-:Y:S02]  /*15400*/  SHF.R.S32.HI R14, RZ, 0x1f, R14 ;  /* 0x0000001fff0e7819 */ /* 0x000fe4000001140e */
[----:B--2---:R-:W-:-:S04]  /*15410*/  @!P4 LEA R2, P0, R10, R0, 0x2 ;  /* 0x000000000a02c211 */ /* 0x004fc800078010ff */
[----:B------:R-:W-:Y:S02]  /*15420*/  @!P4 LEA.HI.X R3, R10, R4, R11, 0x2, P0 ;  /* 0x000000040a03c211 */ /* 0x000fe400000f140b */
[----:B------:R-:W-:Y:S02]  /*15430*/  IADD3 R11, R236, 0x18, RZ ;  /* 0x00000018ec0b7810 */ /* 0x000fe40007ffe0ff */
[----:B----4-:R-:W-:Y:S01]  /*15440*/  @!P3 LEA R6, P0, R5, R0, 0x2 ;  /* 0x000000000506b211 */ /* 0x010fe200078010ff */
[----:B------:R2:W-:Y:S01]  /*15450*/  @!P4 ST.E.64 [R2.64], R128 ;  /* 0x000000800200c985 */ /* 0x0005e2000c101b06 */
[----:B------:R-:W-:Y:S02]  /*15460*/  SHF.R.S32.HI R11, RZ, 0x1f, R11 ;  /* 0x0000001fff0b7819 */ /* 0x000fe4000001140b */
[----:B------:R-:W-:Y:S02]  /*15470*/  ISETP.GE.AND P4, PT, R9, c[0x0][0x3c8], PT ;  /* 0x0000f20009007a0c */ /* 0x000fe40003f86270 */
[----:B------:R-:W-:-:S02]  /*15480*/  @!P3 LEA.HI.X R7, R5, R4, R11, 0x2, P0 ;  /* 0x000000040507b211 */ /* 0x000fc400000f140b */
[C---:B------:R-:W-:Y:S02]  /*15490*/  IADD3 R11, R236.reuse, 0x20, RZ ;  /* 0x00000020ec0b7810 */ /* 0x040fe40007ffe0ff */
[----:B------:R-:W-:Y:S01]  /*154a0*/  IADD3 R10, R236, 0x30, RZ ;  /* 0x00000030ec0a7810 */ /* 0x000fe20007ffe0ff */
[----:B------:R4:W-:Y:S01]  /*154b0*/  @!P3 ST.E.64 [R6.64], R140 ;  /* 0x0000008c0600b985 */ /* 0x0009e2000c101b06 */
[----:B------:R-:W-:Y:S02]  /*154c0*/  SHF.R.S32.HI R11, RZ, 0x1f, R11 ;  /* 0x0000001fff0b7819 */ /* 0x000fe4000001140b */
[----:B------:R-:W-:Y:S02]  /*154d0*/  ISETP.GE.AND P2, PT, R10, c[0x0][0x3c8], PT ;  /* 0x0000f2000a007a0c */ /* 0x000fe40003f46270 */
[----:B------:R-:W-:Y:S02]  /*154e0*/  IADD3 R5, R236, 0x38, RZ ;  /* 0x00000038ec057810 */ /* 0x000fe40007ffe0ff */
[----:B--2---:R-:W-:-:S04]  /*154f0*/  @!P1 LEA R2, P0, R8, R0, 0x2 ;  /* 0x0000000008029211 */ /* 0x004fc800078010ff */
[----:B------:R-:W-:Y:S02]  /*15500*/  @!P1 LEA.HI.X R3, R8, R4, R11, 0x2, P0 ;  /* 0x0000000408039211 */ /* 0x000fe400000f140b */
[C---:B------:R-:W-:Y:S02]  /*15510*/  IADD3 R11, R236.reuse, 0x28, RZ ;  /* 0x00000028ec0b7810 */ /* 0x040fe40007ffe0ff */
[----:B------:R-:W-:Y:S01]  /*15520*/  IADD3 R8, R236, 0x40, RZ ;  /* 0x00000040ec087810 */ /* 0x000fe20007ffe0ff */
[----:B------:R2:W-:Y:S01]  /*15530*/  @!P1 ST.E.64 [R2.64], R144 ;  /* 0x0000009002009985 */ /* 0x0005e2000c101b06 */
[----:B----4-:R-:W-:Y:S02]  /*15540*/  @!P4 LEA R6, P0, R9, R0, 0x2 ;  /* 0x000000000906c211 */ /* 0x010fe400078010ff */
[----:B------:R-:W-:Y:S02]  /*15550*/  SHF.R.S32.HI R11, RZ, 0x1f, R11 ;  /* 0x0000001fff0b7819 */ /* 0x000fe4000001140b */
[----:B------:R-:W-:-:S02]  /*15560*/  ISETP.GE.AND P1, PT, R5, c[0x0][0x3c8], PT ;  /* 0x0000f20005007a0c */ /* 0x000fc40003f26270 */
[----:B------:R-:W-:Y:S02]  /*15570*/  @!P4 LEA.HI.X R7, R9, R4, R11, 0x2, P0 ;  /* 0x000000040907c211 */ /* 0x000fe400000f140b */
[C---:B------:R-:W-:Y:S02]  /*15580*/  IADD3 R11, R236.reuse, 0x30, RZ ;  /* 0x00000030ec0b7810 */ /* 0x040fe40007ffe0ff */
[----:B------:R-:W-:Y:S01]  /*15590*/  IADD3 R9, R236, 0x38, RZ ;  /* 0x00000038ec097810 */ /* 0x000fe20007ffe0ff */
[----:B------:R4:W-:Y:S01]  /*155a0*/  @!P4 ST.E.64 [R6.64], R156 ;  /* 0x0000009c0600c985 */ /* 0x0009e2000c101b06 */
[----:B------:R-:W-:Y:S02]  /*155b0*/  SHF.R.S32.HI R11, RZ, 0x1f, R11 ;  /* 0x0000001fff0b7819 */ /* 0x000fe4000001140b */
[----:B------:R-:W-:Y:S02]  /*155c0*/  ISETP.GE.AND P4, PT, R8, c[0x0][0x3c8], PT ;  /* 0x0000f20008007a0c */ /* 0x000fe40003f86270 */
[----:B------:R-:W-:-:S02]  /*155d0*/  SHF.R.S32.HI R9, RZ, 0x1f, R9 ;  /* 0x0000001fff097819 */ /* 0x000fc40000011409 */
[----:B--2---:R-:W-:-:S04]  /*155e0*/  @!P2 LEA R2, P0, R10, R0, 0x2 ;  /* 0x000000000a02a211 */ /* 0x004fc800078010ff */
[----:B------:R-:W-:Y:S02]  /*155f0*/  @!P2 LEA.HI.X R3, R10, R4, R11, 0x2, P0 ;  /* 0x000000040a03a211 */ /* 0x000fe400000f140b */
[C---:B------:R-:W-:Y:S02]  /*15600*/  IADD3 R10, R236.reuse, 0x48, RZ ;  /* 0x00000048ec0a7810 */ /* 0x040fe40007ffe0ff */
[----:B------:R-:W-:Y:S01]  /*15610*/  IADD3 R11, R236, 0x50, RZ ;  /* 0x00000050ec0b7810 */ /* 0x000fe20007ffe0ff */
[----:B------:R2:W-:Y:S01]  /*15620*/  @!P2 ST.E.64 [R2.64], R164 ;  /* 0x000000a40200a985 */ /* 0x0005e2000c101b06 */
[----:B------:R-:W-:Y:S02]  /*15630*/  ISETP.GE.AND P3, PT, R10, c[0x0][0x3c8], PT ;  /* 0x0000f2000a007a0c */ /* 0x000fe40003f66270 */
[----:B----4-:R-:W-:Y:S02]  /*15640*/  @!P1 LEA R6, P0, R5, R0, 0x2 ;  /* 0x0000000005069211 */ /* 0x010fe400078010ff */
[----:B------:R-:W-:-:S02]  /*15650*/  ISETP.GE.AND P2, PT, R11, c[0x0][0x3c8], PT ;  /* 0x0000f2000b007a0c */ /* 0x000fc40003f46270 */
[----:B------:R-:W-:Y:S02]  /*15660*/  @!P1 LEA.HI.X R7, R5, R4, R9, 0x2, P0 ;  /* 0x0000000405079211 */ /* 0x000fe400000f1409 */
[C---:B------:R-:W-:Y:S02]  /*15670*/  IADD3 R9, R236.reuse, 0x40, RZ ;  /* 0x00000040ec097810 */ /* 0x040fe40007ffe0ff */
[----:B------:R-:W-:Y:S01]  /*15680*/  IADD3 R5, R236, 0x58, RZ ;  /* 0x00000058ec057810 */ /* 0x000fe20007ffe0ff */
[----:B------:R4:W-:Y:S01]  /*15690*/  @!P1 ST.E.64 [R6.64], R166 ;  /* 0x000000a606009985 */ /* 0x0009e2000c101b06 */
[----:B------:R-:W-:Y:S02]  /*156a0*/  SHF.R.S32.HI R9, RZ, 0x1f, R9 ;  /* 0x0000001fff097819 */ /* 0x000fe40000011409 */
[----:B------:R-:W-:Y:S02]  /*156b0*/  ISETP.GE.AND P1, PT, R5, c[0x0][0x3c8], PT ;  /* 0x0000f20005007a0c */ /* 0x000fe40003f26270 */
[----:B--2---:R-:W-:-:S04]  /*156c0*/  @!P4 LEA R2, P0, R8, R0, 0x2 ;  /* 0x000000000802c211 */ /* 0x004fc800078010ff */
[----:B------:R-:W-:Y:S02]  /*156d0*/  @!P4 LEA.HI.X R3, R8, R4, R9, 0x2, P0 ;  /* 0x000000040803c211 */ /* 0x000fe400000f1409 */
[----:B------:R-:W-:-:S03]  /*156e0*/  @!P3 LEA R8, P0, R10, R0, 0x2 ;  /* 0x000000000a08b211 */ /* 0x000fc600078010ff */
[----:B------:R2:W-:Y:S01]  /*156f0*/  @!P4 ST.E.64 [R2.64], R100 ;  /* 0x000000640200c985 */ /* 0x0005e2000c101b06 */
[----:B------:R-:W-:Y:S02]  /*15700*/  @!P3 LEA.HI.X R9, R10, R4, R14, 0x2, P0 ;  /* 0x000000040a09b211 */ /* 0x000fe400000f140e */
[C---:B------:R-:W-:Y:S02]  /*15710*/  IADD3 R14, R236.reuse, 0x50, RZ ;  /* 0x00000050ec0e7810 */ /* 0x040fe40007ffe0ff */
[C---:B----4-:R-:W-:Y:S01]  /*15720*/  @!P2 LEA R6, P0, R11.reuse, R0, 0x2 ;  /* 0x000000000b06a211 */ /* 0x050fe200078010ff */
[----:B------:R4:W-:Y:S01]  /*15730*/  @!P3 ST.E.64 [R8.64], R170 ;  /* 0x000000aa0800b985 */ /* 0x0009e2000c101b06 */
[----:B------:R-:W-:Y:S02]  /*15740*/  SHF.R.S32.HI R14, RZ, 0x1f, R14 ;  /* 0x0000001fff0e7819 */ /* 0x000fe4000001140e */
[----:B------:R-:W-:Y:S02]  /*15750*/  IADD3 R10, R236, 0x58, RZ ;  /* 0x00000058ec0a7810 */ /* 0x000fe40007ffe0ff */
[----:B------:R-:W-:-:S02]  /*15760*/  @!P2 LEA.HI.X R7, R11, R4, R14, 0x2, P0 ;  /* 0x000000040b07a211 */ /* 0x000fc400000f140e */
[----:B------:R-:W-:-:S03]  /*15770*/  SHF.R.S32.HI R10, RZ, 0x1f, R10 ;  /* 0x0000001fff0a7819 */ /* 0x000fc6000001140a */
[----:B------:R4:W-:Y:S01]  /*15780*/  @!P2 ST.E.64 [R6.64], R168 ;  /* 0x000000a80600a985 */ /* 0x0009e2000c101b06 */
[----:B--2---:R-:W-:-:S04]  /*15790*/  @!P1 LEA R2, P0, R5, R0, 0x2 ;  /* 0x0000000005029211 */ /* 0x004fc800078010ff */
[----:B------:R-:W-:-:S05]  /*157a0*/  @!P1 LEA.HI.X R3, R5, R4, R10, 0x2, P0 ;  /* 0x0000000405039211 */ /* 0x000fca00000f140a */
[----:B------:R4:W-:Y:S04]  /*157b0*/  @!P1 ST.E.64 [R2.64], R84 ;  /* 0x0000005402009985 */ /* 0x0009e8000c101b06 */
.L_x_599:
[----:B------:R-:W-:Y:S05]  /*157c0*/  BSYNC B0 ;  /* 0x0000000000007941 */ /* 0x000fea0003800000 */
.L_x_598:
[----:B------:R-:W-:Y:S05]  /*157d0*/  BRA.DIV ~URZ, `(.L_x_600) ;  /* 0x00003d827f007947 */ /* 0x000fea000b800000 */
[----:B--2---:R2:W1:Y:S04]  /*157e0*/  SHFL.IDX PT, R4, R12, 0x1, 0x1c1f ;  /* 0x003c1f000c047f89 */ /* 0x00446800000e0000 */
[----:B----4-:R2:W4:Y:S02]  /*157f0*/  SHFL.IDX PT, R0, R13, 0x1, 0x1c1f ;  /* 0x003c1f000d007f89 */ /* 0x01052400000e0000 */
.L_x_665:
[----:B------:R-:W-:Y:S01]  /*15800*/  BSSY B0, `(.L_x_601) ;  /* 0x0000054000007945 */ /* 0x000fe20003800000 */
[----:B------:R-:W-:Y:S05]  /*15810*/  @P6 BRA `(.L_x_602) ;  /* 0x0000052000006947 */ /* 0x000fea0003800000 */
[C---:B------:R-:W-:Y:S02]  /*15820*/  ISETP.GE.AND P1, PT, R236.reuse, c[0x0][0x3c8], PT ;  /* 0x0000f200ec007a0c */ /* 0x040fe40003f26270 */
[C---:B------:R-:W-:Y:S02]  /*15830*/  IADD3 R9, R236.reuse, 0x8, RZ ;  /* 0x00000008ec097810 */ /* 0x040fe40007ffe0ff */
[----:B------:R-:W-:Y:S02]  /*15840*/  IADD3 R11, R236, 0x10, RZ ;  /* 0x00000010ec0b7810 */ /* 0x000fe40007ffe0ff */
[----:B------:R-:W-:-:S02]  /*15850*/  ISETP.GE.AND P0, PT, R9, c[0x0][0x3c8], PT ;  /* 0x0000f20009007a0c */ /* 0x000fc40003f06270 */
[C---:B------:R-:W-:Y:S02]  /*15860*/  IADD3 R5, R236.reuse, 0x18, RZ ;  /* 0x00000018ec057810 */ /* 0x040fe40007ffe0ff */
[----:B------:R-:W-:Y:S02]  /*15870*/  SHF.R.S32.HI R6, RZ, 0x1f, R236 ;  /* 0x0000001fff067819 */ /* 0x000fe400000114ec */
[----:B------:R-:W-:Y:S02]  /*15880*/  ISETP.GE.AND P3, PT, R11, c[0x0][0x3c8], PT ;  /* 0x0000f2000b007a0c */ /* 0x000fe40003f66270 */
[C---:B----4-:R-:W-:Y:S02]  /*15890*/  @!P1 LEA R2, P2, R236.reuse, R0, 0x2 ;  /* 0x00000000ec029211 */ /* 0x050fe400078410ff */
[----:B------:R-:W-:Y:S02]  /*158a0*/  IADD3 R10, R236, 0x8, RZ ;  /* 0x00000008ec0a7810 */ /* 0x000fe40007ffe0ff */
[----:B------:R-:W-:-:S02]  /*158b0*/  ISETP.GE.AND P5, PT, R5, c[0x0][0x3c8], PT ;  /* 0x0000f20005007a0c */ /* 0x000fc40003fa6270 */
[C---:B-1----:R-:W-:Y:S02]  /*158c0*/  @!P1 LEA.HI.X R3, R236.reuse, R4, R6, 0x2, P2 ;  /* 0x00000004ec039211 */ /* 0x042fe400010f1406 */
[----:B------:R-:W-:Y:S02]  /*158d0*/  SHF.R.S32.HI R10, RZ, 0x1f, R10 ;  /* 0x0000001fff0a7819 */ /* 0x000fe4000001140a */
[C---:B------:R-:W-:Y:S01]  /*158e0*/  @!P0 LEA R6, P2, R9.reuse, R0, 0x2 ;  /* 0x0000000009068211 */ /* 0x040fe200078410ff */
[----:B------:R1:W-:Y:S01]  /*158f0*/  @!P1 ST.E.64 [R2.64], R124 ;  /* 0x0000007c02009985 */ /* 0x0003e2000c101b06 */
[C---:B------:R-:W-:Y:S02]  /*15900*/  IADD3 R8, R236.reuse, 0x20, RZ ;  /* 0x00000020ec087810 */ /* 0x040fe40007ffe0ff */
[----:B------:R-:W-:Y:S02]  /*15910*/  @!P0 LEA.HI.X R7, R9, R4, R10, 0x2, P2 ;  /* 0x0000000409078211 */ /* 0x000fe400010f140a */
[----:B------:R-:W-:-:S02]  /*15920*/  IADD3 R14, R236, 0x10, RZ ;  /* 0x00000010ec0e7810 */ /* 0x000fc40007ffe0ff */
[----:B------:R-:W-:Y:S01]  /*15930*/  ISETP.GE.AND P2, PT, R8, c[0x0][0x3c8], PT ;  /* 0x0000f20008007a0c */ /* 0x000fe20003f46270 */
[----:B------:R4:W-:Y:S01]  /*15940*/  @!P0 ST.E.64 [R6.64], R126 ;  /* 0x0000007e06008985 */ /* 0x0009e2000c101b06 */
[C---:B------:R-:W-:Y:S02]  /*15950*/  IADD3 R9, R236.reuse, 0x18, RZ ;  /* 0x00000018ec097810 */ /* 0x040fe40007ffe0ff */
[----:B------:R-:W-:Y:S02]  /*15960*/  IADD3 R10, R236, 0x28, RZ ;  /* 0x00000028ec0a7810 */ /* 0x000fe40007ffe0ff */
[----:B------:R-:W-:Y:S02]  /*15970*/  SHF.R.S32.HI R14, RZ, 0x1f, R14 ;  /* 0x0000001fff0e7819 */ /* 0x000fe4000001140e */
[----:B------:R-:W-:Y:S02]  /*15980*/  SHF.R.S32.HI R9, RZ, 0x1f, R9 ;  /* 0x0000001fff097819 */ /* 0x000fe40000011409 */
[----:B------:R-:W-:-:S02]  /*15990*/  ISETP.GE.AND P1, PT, R10, c[0x0][0x3c8], PT ;  /* 0x0000f2000a007a0c */ /* 0x000fc40003f26270 */
[C---:B------:R-:W-:Y:S02]  /*159a0*/  IADD3 R17, R236.reuse, 0x40, RZ ;  /* 0x00000040ec117810 */ /* 0x040fe40007ffe0ff */
[C---:B------:R-:W-:Y:S02]  /*159b0*/  IADD3 R15, R236.reuse, 0x30, RZ ;  /* 0x00000030ec0f7810 */ /* 0x040fe40007ffe0ff */
[----:B------:R-:W-:Y:S02]  /*159c0*/  IADD3 R18, R236, 0x40, RZ ;  /* 0x00000040ec127810 */ /* 0x000fe40007ffe0ff */
[----:B------:R-:W-:Y:S02]  /*159d0*/  SHF.R.S32.HI R15, RZ, 0x1f, R15 ;  /* 0x0000001fff0f7819 */ /* 0x000fe4000001140f */
[----:B------:R-:W-:Y:S02]  /*159e0*/  SHF.R.S32.HI R18, RZ, 0x1f, R18 ;  /* 0x0000001fff127819 */ /* 0x000fe40000011412 */
[----:B-1----:R-:W-:-:S02]  /*159f0*/  @!P3 LEA R2, P4, R11, R0, 0x2 ;  /* 0x000000000b02b211 */ /* 0x002fc400078810ff */
[C---:B------:R-:W-:Y:S02]  /*15a00*/  IADD3 R16, R236.reuse, 0x48, RZ ;  /* 0x00000048ec107810 */ /* 0x040fe40007ffe0ff */
[----:B------:R-:W-:Y:S02]  /*15a10*/  @!P3 LEA.HI.X R3, R11, R4, R14, 0x2, P4 ;  /* 0x000000040b03b211 */ /* 0x000fe400020f140e */
[C---:B------:R-:W-:Y:S02]  /*15a20*/  IADD3 R11, R236.reuse, 0x30, RZ ;  /* 0x00000030ec0b7810 */ /* 0x040fe40007ffe0ff */
[C---:B----4-:R-:W-:Y:S01]  /*15a30*/  @!P5 LEA R6, P0, R5.reuse, R0, 0x2 ;  /* 0x000000000506d211 */ /* 0x050fe200078010ff */
[----:B------:R1:W-:Y:S01]  /*15a40*/  @!P3 ST.E.64 [R2.64], R130 ;  /* 0x000000820200b985 */ /* 0x0003e2000c101b06 */
[----:B------:R-:W-:Y:S02]  /*15a50*/  IADD3 R14, R236, 0x28, RZ ;  /* 0x00000028ec0e7810 */ /* 0x000fe40007ffe0ff */
[----:B------:R-:W-:-:S02]  /*15a60*/  @!P5 LEA.HI.X R7, R5, R4, R9, 0x2, P0 ;  /* 0x000000040507d211 */ /* 0x000fc400000f1409 */
[C---:B------:R-:W-:Y:S02]  /*15a70*/  IADD3 R9, R236.reuse, 0x20, RZ ;  /* 0x00000020ec097810 */ /* 0x040fe40007ffe0ff */
[----:B------:R-:W-:Y:S01]  /*15a80*/  ISETP.GE.AND P0, PT, R11, c[0x0][0x3c8], PT ;  /* 0x0000f2000b007a0c */ /* 0x000fe20003f06270 */
[----:B------:R4:W-:Y:S01]  /*15a90*/  @!P5 ST.E.64 [R6.64], R96 ;  /* 0x000000600600d985 */ /* 0x0009e2000c101b06 */
[----:B------:R-:W-:Y:S02]  /*15aa0*/  IADD3 R5, R236, 0x38, RZ ;  /* 0x00000038ec057810 */ /* 0x000fe40007ffe0ff */
[----:B------:R-:W-:Y:S02]  /*15ab0*/  SHF.R.S32.HI R9, RZ, 0x1f, R9 ;  /* 0x0000001fff097819 */ /* 0x000fe40000011409 */
[----:B------:R-:W-:Y:S02]  /*15ac0*/  ISETP.GE.AND P4, PT, R5, c[0x0][0x3c8], PT ;  /* 0x0000f20005007a0c */ /* 0x000fe40003f86270 */
[----:B------:R-:W-:-:S02]  /*15ad0*/  SHF.R.S32.HI R14, RZ, 0x1f, R14 ;  /* 0x0000001fff0e7819 */ /* 0x000fc4000001140e */
[----:B------:R-:W-:Y:S02]  /*15ae0*/  ISETP.GE.AND P5, PT, R17, c[0x0][0x3c8], PT ;  /* 0x0000f20011007a0c */ /* 0x000fe40003fa6270 */
[----:B------:R-:W-:Y:S02]  /*15af0*/  SHF.R.S32.HI R16, RZ, 0x1f, R16 ;  /* 0x0000001fff107819 */ /* 0x000fe40000011410 */
[----:B-1----:R-:W-:-:S04]  /*15b00*/  @!P2 LEA R2, P3, R8, R0, 0x2 ;  /* 0x000000000802a211 */ /* 0x002fc800078610ff */
[----:B------:R-:W-:Y:S02]  /*15b10*/  @!P2 LEA.HI.X R3, R8, R4, R9, 0x2, P3 ;  /* 0x000000040803a211 */ /* 0x000fe400018f1409 */
[----:B------:R-:W-:-:S03]  /*15b20*/  @!P1 LEA R8, P3, R10, R0, 0x2 ;  /* 0x000000000a089211 */ /* 0x000fc600078610ff */
[----:B------:R1:W-:Y:S01]  /*15b30*/  @!P2 ST.E.64 [R2.64], R104 ;  /* 0x000000680200a985 */ /* 0x0003e2000c101b06 */
[----:B------:R-:W-:Y:S02]  /*15b40*/  @!P1 LEA.HI.X R9, R10, R4, R14, 0x2, P3 ;  /* 0x000000040a099211 */ /* 0x000fe400018f140e */
[C---:B------:R-:W-:Y:S02]  /*15b50*/  IADD3 R14, R236.reuse, 0x48, RZ ;  /* 0x00000048ec0e7810 */ /* 0x040fe40007ffe0ff */
[C---:B----4-:R-:W-:Y:S01]  /*15b60*/  @!P0 LEA R6, P2, R11.reuse, R0, 0x2 ;  /* 0x000000000b068211 */ /* 0x050fe200078410ff */
[----:B------:R4:W-:Y:S01]  /*15b70*/  @!P1 ST.E.64 [R8.64], R110 ;  /* 0x0000006e08009985 */ /* 0x0009e2000c101b06 */
[----:B------:R-:W-:Y:S02]  /*15b80*/  IADD3 R10, R236, 0x38, RZ ;  /* 0x00000038ec0a7810 */ /* 0x000fe40007ffe0ff */
[----:B------:R-:W-:Y:S02]  /*15b90*/  ISETP.GE.AND P3, PT, R14, c[0x0][0x3c8], PT ;  /* 0x0000f2000e007a0c */ /* 0x000fe40003f66270 */
[----:B------:R-:W-:-:S02]  /*15ba0*/  @!P0 LEA.HI.X R7, R11, R4, R15, 0x2, P2 ;  /* 0x000000040b078211 */ /* 0x000fc400010f140f */
[----:B------:R-:W-:Y:S02]  /*15bb0*/  SHF.R.S32.HI R10, RZ, 0x1f, R10 ;  /* 0x0000001fff0a7819 */ /* 0x000fe4000001140a */
[----:B------:R-:W-:Y:S01]  /*15bc0*/  IADD3 R15, R236, 0x50, RZ ;  /* 0x00000050ec0f7810 */ /* 0x000fe20007ffe0ff */
[----:B------:R5:W-:Y:S03]  /*15bd0*/  @!P0 ST.E.64 [R6.64], R112 ;  /* 0x0000007006008985 */ /* 0x000be6000c101b06 */
[----:B------:R-:W-:Y:S02]  /*15be0*/  ISETP.GE.AND P2, PT, R15, c[0x0][0x3c8], PT ;  /* 0x0000f2000f007a0c */ /* 0x000fe40003f46270 */
[----:B-1----:R-:W-:-:S04]  /*15bf0*/  @!P4 LEA R2, P1, R5, R0, 0x2 ;  /* 0x000000000502c211 */ /* 0x002fc800078210ff */
[----:B------:R-:W-:Y:S02]  /*15c00*/  @!P4 LEA.HI.X R3, R5, R4, R10, 0x2, P1 ;  /* 0x000000040503c211 */ /* 0x000fe400008f140a */
[C---:B------:R-:W-:Y:S02]  /*15c10*/  @!P5 LEA R10, P0, R17.reuse, R0, 0x2 ;  /* 0x00000000110ad211 */ /* 0x040fe400078010ff */
[----:B------:R-:W-:Y:S01]  /*15c20*/  IADD3 R5, R236, 0x58, RZ ;  /* 0x00000058ec057810 */ /* 0x000fe20007ffe0ff */
[----:B------:R1:W-:Y:S01]  /*15c30*/  @!P4 ST.E.64 [R2.64], R114 ;  /* 0x000000720200c985 */ /* 0x0003e2000c101b06 */
[----:B------:R-:W-:Y:S02]  /*15c40*/  @!P5 LEA.HI.X R11, R17, R4, R18, 0x2, P0 ;  /* 0x00000004110bd211 */ /* 0x000fe400000f1412 */
[C---:B----4-:R-:W-:Y:S02]  /*15c50*/  @!P3 LEA R8, P0, R14.reuse, R0, 0x2 ;  /* 0x000000000e08b211 */ /* 0x050fe400078010ff */
[----:B------:R-:W-:Y:S01]  /*15c60*/  ISETP.GE.AND P1, PT, R5, c[0x0][0x3c8], PT ;  /* 0x0000f20005007a0c */ /* 0x000fe20003f26270 */
[----:B------:R4:W-:Y:S01]  /*15c70*/  @!P5 ST.E.64 [R10.64], R146 ;  /* 0x000000920a00d985 */ /* 0x0009e2000c101b06 */
[----:B------:R-:W-:-:S02]  /*15c80*/  @!P3 LEA.HI.X R9, R14, R4, R16, 0x2, P0 ;  /* 0x000000040e09b211 */ /* 0x000fc400000f1410 */
[C---:B------:R-:W-:Y:S02]  /*15c90*/  IADD3 R16, R236.reuse, 0x50, RZ ;  /* 0x00000050ec107810 */ /* 0x040fe40007ffe0ff */
[C---:B-----5:R-:W-:Y:S01]  /*15ca0*/  @!P2 LEA R6, P0, R15.reuse, R0, 0x2 ;  /* 0x000000000f06a211 */ /* 0x060fe200078010ff */
[----:B------:R4:W-:Y:S01]  /*15cb0*/  @!P3 ST.E.64 [R8.64], R142 ;  /* 0x0000008e0800b985 */ /* 0x0009e2000c101b06 */
[----:B------:R-:W-:Y:S02]  /*15cc0*/  SHF.R.S32.HI R16, RZ, 0x1f, R16 ;  /* 0x0000001fff107819 */ /* 0x000fe40000011410 */
[----:B------:R-:W-:Y:S02]  /*15cd0*/  IADD3 R14, R236, 0x58, RZ ;  /* 0x00000058ec0e7810 */ /* 0x000fe40007ffe0ff */
[----:B------:R-:W-:Y:S02]  /*15ce0*/  @!P2 LEA.HI.X R7, R15, R4, R16, 0x2, P0 ;  /* 0x000000040f07a211 */ /* 0x000fe400000f1410 */
[----:B------:R-:W-:-:S03]  /*15cf0*/  SHF.R.S32.HI R14, RZ, 0x1f, R14 ;  /* 0x0000001fff0e7819 */ /* 0x000fc6000001140e */
[----:B------:R4:W-:Y:S01]  /*15d00*/  @!P2 ST.E.64 [R6.64], R82 ;  /* 0x000000520600a985 */ /* 0x0009e2000c101b06 */
[----:B-1----:R-:W-:-:S04]  /*15d10*/  @!P1 LEA R2, P0, R5, R0, 0x2 ;  /* 0x0000000005029211 */ /* 0x002fc800078010ff */
[----:B------:R-:W-:-:S05]  /*15d20*/  @!P1 LEA.HI.X R3, R5, R4, R14, 0x2, P0 ;  /* 0x0000000405039211 */ /* 0x000fca00000f140e */
[----:B------:R4:W-:Y:S04]  /*15d30*/  @!P1 ST.E.64 [R2.64], R80 ;  /* 0x0000005002009985 */ /* 0x0009e8000c101b06 */
.L_x_602:
[----:B------:R-:W-:Y:S05]  /*15d40*/  BSYNC B0 ;  /* 0x0000000000007941 */ /* 0x000fea0003800000 */
.L_x_601:
[----:B------:R-:W-:Y:S05]  /*15d50*/  BRA.DIV ~URZ, `(.L_x_603) ;  /* 0x000038c27f007947 */ /* 0x000fea000b800000 */
[----:B-1----:R1:W2:Y:S02]  /*15d60*/  SHFL.IDX PT, R4, R12, 0x2, 0x1c1f ;  /* 0x005c1f000c047f89 */ /* 0x0022a400000e0000 */
.L_x_666:
[----:B------:R-:W-:Y:S05]  /*15d70*/  BRA.DIV ~URZ, `(.L_x_604) ;  /* 0x000039127f007947 */ /* 0x000fea000b800000 */
[----:B----4-:R4:W1:Y:S02]  /*15d80*/  SHFL.IDX PT, R0, R13, 0x2, 0x1c1f ;  /* 0x005c1f000d007f89 */ /* 0x01086400000e0000 */
.L_x_667:
[----:B------:R-:W-:Y:S01]  /*15d90*/  LOP3.LUT P0, RZ, R198, 0x1, RZ, 0xc0, !PT ;  /* 0x00000001c6ff7812 */ /* 0x000fe2000780c0ff */
[----:B------:R-:W-:-:S12]  /*15da0*/  BSSY B0, `(.L_x_605) ;  /* 0x0000054000007945 */ /* 0x000fd80003800000 */
[----:B------:R-:W-:Y:S05]  /*15db0*/  @P0 BRA `(.L_x_606) ;  /* 0x0000052000000947 */ /* 0x000fea0003800000 */
[C---:B------:R-:W-:Y:S02]  /*15dc0*/  IADD3 R5, R236.reuse, 0x8, RZ ;  /* 0x00000008ec057810 */ /* 0x040fe40007ffe0ff */
[C---:B------:R-:W-:Y:S02]  /*15dd0*/  ISETP.GE.AND P0, PT, R236.reuse, c[0x0][0x3c8], PT ;  /* 0x0000f200ec007a0c */ /* 0x040fe40003f06270 */
[----:B------:R-:W-:Y:S02]  /*15de0*/  ISETP.GE.AND P2, PT, R5, c[0x0][0x3c8], PT ;  /* 0x0000f20005007a0c */ /* 0x000fe40003f46270 */
[C---:B------:R-:W-:Y:S02]  /*15df0*/  IADD3 R16, R236.reuse, 0x10, RZ ;  /* 0x00000010ec107810 */ /* 0x040fe40007ffe0ff */
[----:B------:R-:W-:Y:S02]  /*15e00*/  IADD3 R10, R236, 0x18, RZ ;  /* 0x00000018ec0a7810 */ /* 0x000fe40007ffe0ff */
[----:B------:R-:W-:-:S02]  /*15e10*/  ISETP.GE.AND P4, PT, R16, c[0x0][0x3c8], PT ;  /* 0x0000f20010007a0c */ /* 0x000fc40003f86270 */
[----:B------:R-:W-:Y:S02]  /*15e20*/  IADD3 R6, R236, 0x8, RZ ;  /* 0x00000008ec067810 */ /* 0x000fe40007ffe0ff */
[----:B------:R-:W-:Y:S02]  /*15e30*/  ISETP.GE.AND P3, PT, R10, c[0x0][0x3c8], PT ;  /* 0x0000f2000a007a0c */ /* 0x000fe40003f66270 */
[-C--:B-1----:R-:W-:Y:S02]  /*15e40*/  @!P0 LEA R2, P5, R236, R0.reuse, 0x2 ;  /* 0x00000000ec028211 */ /* 0x082fe400078a10ff */
[----:B------:R-:W-:Y:S02]  /*15e50*/  SHF.R.S32.HI R7, RZ, 0x1f, R236 ;  /* 0x0000001fff077819 */ /* 0x000fe400000114ec */
[----:B------:R-:W-:Y:S02]  /*15e60*/  SHF.R.S32.HI R6, RZ, 0x1f, R6 ;  /* 0x0000001fff067819 */ /* 0x000fe40000011406 */
[----:B------:R-:W-:-:S02]  /*15e70*/  @!P2 LEA R8, P1, R5, R0, 0x2 ;  /* 0x000000000508a211 */ /* 0x000fc400078210ff */
[CC--:B--2---:R-:W-:Y:S02]  /*15e80*/  @!P0 LEA.HI.X R3, R236.reuse, R4.reuse, R7, 0x2, P5 ;  /* 0x00000004ec038211 */ /* 0x0c4fe400028f1407 */
[C---:B------:R-:W-:Y:S02]  /*15e90*/  IADD3 R11, R236.reuse, 0x28, RZ ;  /* 0x00000028ec0b7810 */ /* 0x040fe40007ffe0ff */
[C---:B------:R-:W-:Y:S01]  /*15ea0*/  IADD3 R14, R236.reuse, 0x20, RZ ;  /* 0x00000020ec0e7810 */ /* 0x040fe20007ffe0ff */
[----:B------:R1:W-:Y:S01]  /*15eb0*/  @!P0 ST.E.64 [R2.64], R34 ;  /* 0x0000002202008985 */ /* 0x0003e2000c101b06 */
[----:B------:R-:W-:Y:S02]  /*15ec0*/  @!P2 LEA.HI.X R9, R5, R4, R6, 0x2, P1 ;  /* 0x000000040509a211 */ /* 0x000fe400008f1406 */
[C---:B------:R-:W-:Y:S02]  /*15ed0*/  IADD3 R17, R236.reuse, 0x10, RZ ;  /* 0x00000010ec117810 */ /* 0x040fe40007ffe0ff */
[----:B------:R-:W-:Y:S01]  /*15ee0*/  IADD3 R15, R236, 0x18, RZ ;  /* 0x00000018ec0f7810 */ /* 0x000fe20007ffe0ff */
[----:B------:R2:W-:Y:S01]  /*15ef0*/  @!P2 ST.E.64 [R8.64], R36 ;  /* 0x000000240800a985 */ /* 0x0005e2000c101b06 */
[----:B------:R-:W-:-:S02]  /*15f00*/  ISETP.GE.AND P0, PT, R11, c[0x0][0x3c8], PT ;  /* 0x0000f2000b007a0c */ /* 0x000fc40003f06270 */
[----:B------:R-:W-:Y:S02]  /*15f10*/  ISETP.GE.AND P1, PT, R14, c[0x0][0x3c8], PT ;  /* 0x0000f2000e007a0c */ /* 0x000fe40003f26270 */
[----:B------:R-:W-:Y:S02]  /*15f20*/  @!P4 LEA R6, P5, R16, R0, 0x2 ;  /* 0x000000001006c211 */ /* 0x000fe400078a10ff */
[----:B------:R-:W-:Y:S02]  /*15f30*/  SHF.R.S32.HI R17, RZ, 0x1f, R17 ;  /* 0x0000001fff117819 */ /* 0x000fe40000011411 */
[----:B------:R-:W-:Y:S02]  /*15f40*/  SHF.R.S32.HI R15, RZ, 0x1f, R15 ;  /* 0x0000001fff0f7819 */ /* 0x000fe4000001140f */
[----:B------:R-:W-:Y:S02]  /*15f50*/  IADD3 R5, R236, 0x30, RZ ;  /* 0x00000030ec057810 */ /* 0x000fe40007ffe0ff */
[----:B------:R-:W-:-:S02]  /*15f60*/  @!P4 LEA.HI.X R7, R16, R4, R17, 0x2, P5 ;  /* 0x000000041007c211 */ /* 0x000fc400028f1411 */
[----:B------:R-:W-:Y:S02]  /*15f70*/  ISETP.GE.AND P6, PT, R5, c[0x0][0x3c8], PT ;  /* 0x0000f20005007a0c */ /* 0x000fe40003fc6270 */
[C---:B------:R-:W-:Y:S01]  /*15f80*/  IADD3 R16, R236.reuse, 0x20, RZ ;  /* 0x00000020ec107810 */ /* 0x040fe20007ffe0ff */
[----:B------:R5:W-:Y:S01]  /*15f90*/  @!P4 ST.E.64 [R6.64], R38 ;  /* 0x000000260600c985 */ /* 0x000be2000c101b06 */
[----:B------:R-:W-:Y:S02]  /*15fa0*/  IADD3 R17, R236, 0x48, RZ ;  /* 0x00000048ec117810 */ /* 0x000fe40007ffe0ff */
[----:B------:R-:W-:Y:S02]  /*15fb0*/  SHF.R.S32.HI R16, RZ, 0x1f, R16 ;  /* 0x0000001fff107819 */ /* 0x000fe40000011410 */
[----:B-1----:R-:W-:Y:S02]  /*15fc0*/  @!P3 LEA R2, P2, R10, R0, 0x2 ;  /* 0x000000000a02b211 */ /* 0x002fe400078410ff */
[----:B------:R-:W-:-:S02]  /*15fd0*/  IADD3 R18, R236, 0x48, RZ ;  /* 0x00000048ec127810 */ /* 0x000fc40007ffe0ff */
[----:B------:R-:W-:Y:S02]  /*15fe0*/  @!P3 LEA.HI.X R3, R10, R4, R15, 0x2, P2 ;  /* 0x000000040a03b211 */ /* 0x000fe400010f140f */
[C---:B------:R-:W-:Y:S02]  /*15ff0*/  IADD3 R15, R236.reuse, 0x28, RZ ;  /* 0x00000028ec0f7810 */ /* 0x040fe40007ffe0ff */
[----:B------:R-:W-:Y:S01]  /*16000*/  IADD3 R10, R236, 0x38, RZ ;  /* 0x00000038ec0a7810 */ /* 0x000fe20007ffe0ff */
[----:B------:R1:W-:Y:S01]  /*16010*/  @!P3 ST.E.64 [R2.64], R40 ;  /* 0x000000280200b985 */ /* 0x0003e2000c101b06 */
[----:B------:R-:W-:Y:S02]  /*16020*/  SHF.R.S32.HI R15, RZ, 0x1f, R15 ;  /* 0x0000001fff0f7819 */ /* 0x000fe4000001140f */
[----:B--2---:R-:W-:Y:S02]  /*16030*/  @!P1 LEA R8, P5, R14, R0, 0x2 ;  /* 0x000000000e089211 */ /* 0x004fe400078a10ff */
[----:B------:R-:W-:-:S02]  /*16040*/  ISETP.GE.AND P4, PT, R10, c[0x0][0x3c8], PT ;  /* 0x0000f2000a007a0c */ /* 0x000fc40003f86270 */
[----:B------:R-:W-:Y:S02]  /*16050*/  @!P1 LEA.HI.X R9, R14, R4, R16, 0x2, P5 ;  /* 0x000000040e099211 */ /* 0x000fe400028f1410 */
[C---:B------:R-:W-:Y:S02]  /*16060*/  IADD3 R14, R236.reuse, 0x40, RZ ;  /* 0x00000040ec0e7810 */ /* 0x040fe40007ffe0ff */
[----:B------:R-:W-:Y:S01]  /*16070*/  IADD3 R16, R236, 0x40, RZ ;  /* 0x00000040ec107810 */ /* 0x000fe20007ffe0ff */
[----:B------:R-:W-:Y:S01]  /*16080*/  @!P1 ST.E.64 [R8.64], R64 ;  /* 0x0000004008009985 */ /* 0x000fe2000c101b06 */
[----:B------:R-:W-:Y:S02]  /*16090*/  ISETP.GE.AND P3, PT, R14, c[0x0][0x3c8], PT ;  /* 0x0000f2000e007a0c */ /* 0x000fe40003f66270 */
[----:B-----5:R-:W-:Y:S02]  /*160a0*/  @!P6 LEA R6, P5, R5, R0, 0x2 ;  /* 0x000000000506e211 */ /* 0x020fe400078a10ff */
[----:B------:R-:W-:-:S02]  /*160b0*/  SHF.R.S32.HI R16, RZ, 0x1f, R16 ;  /* 0x0000001fff107819 */ /* 0x000fc40000011410 */
[----:B------:R-:W-:Y:S02]  /*160c0*/  SHF.R.S32.HI R18, RZ, 0x1f, R18 ;  /* 0x0000001fff127819 */ /* 0x000fe40000011412 */
[----:B-1----:R-:W-:-:S04]  /*160d0*/  @!P0 LEA R2, P2, R11, R0, 0x2 ;  /* 0x000000000b028211 */ /* 0x002fc800078410ff */
[-C--:B------:R-:W-:Y:S02]  /*160e0*/  @!P0 LEA.HI.X R3, R11, R4.reuse, R15, 0x2, P2 ;  /* 0x000000040b038211 */ /* 0x080fe400010f140f */
[C---:B------:R-:W-:Y:S02]  /*160f0*/  IADD3 R11, R236.reuse, 0x30, RZ ;  /* 0x00000030ec0b7810 */ /* 0x040fe40007ffe0ff */
[----:B------:R-:W-:Y:S01]  /*16100*/  IADD3 R15, R236, 0x50, RZ ;  /* 0x00000050ec0f7810 */ /* 0x000fe20007ffe0ff */
        /* <DEDUP_REMOVED lines=9> */
[----:B------:R-:W-:Y:S02]  /*161a0*/  ISETP.GE.AND P0, PT, R5, c[0x0][0x3c8], PT ;  /* 0x0000f20005007a0c */ /* 0x000fe40003f06270 */
[----:B-1----:R-:W-:-:S04]  /*161b0*/  @!P4 LEA R2, P5, R10, R0, 0x2 ;  /* 0x000000000a02c211 */ /* 0x002fc800078a10ff */
[----:B------:R-:W-:Y:S02]  /*161c0*/  @!P4 LEA.HI.X R3, R10, R4, R11, 0x2, P5 ;  /* 0x000000040a03c211 */ /* 0x000fe400028f140b */
[----:B------:R-:W-:-:S03]  /*161d0*/  @!P3 LEA R10, P5, R14, R0, 0x2 ;  /* 0x000000000e0ab211 */ /* 0x000fc600078a10ff */
[----:B------:R1:W-:Y:S01]  /*161e0*/  @!P4 ST.E.64 [R2.64], R46 ;  /* 0x0000002e0200c985 */ /* 0x0003e2000c101b06 */
[----:B------:R-:W-:Y:S02]  /*161f0*/  @!P3 LEA.HI.X R11, R14, R4, R16, 0x2, P5 ;  /* 0x000000040e0bb211 */ /* 0x000fe400028f1410 */
[-C--:B------:R-:W-:Y:S02]  /*16200*/  @!P2 LEA R8, P4, R17, R0.reuse, 0x2 ;  /* 0x000000001108a211 */ /* 0x080fe400078810ff */
[C---:B------:R-:W-:Y:S01]  /*16210*/  IADD3 R16, R236.reuse, 0x50, RZ ;  /* 0x00000050ec107810 */ /* 0x040fe20007ffe0ff */
[----:B------:R3:W-:Y:S01]  /*16220*/  @!P3 ST.E.64 [R10.64], R68 ;  /* 0x000000440a00b985 */ /* 0x0007e2000c101b06 */
[----:B------:R-:W-:Y:S02]  /*16230*/  IADD3 R14, R236, 0x58, RZ ;  /* 0x00000058ec0e7810 */ /* 0x000fe40007ffe0ff */
[----:B--2---:R-:W-:Y:S02]  /*16240*/  @!P1 LEA R6, P5, R15, R0, 0x2 ;  /* 0x000000000f069211 */ /* 0x004fe400078a10ff */
[----:B------:R-:W-:-:S02]  /*16250*/  SHF.R.S32.HI R16, RZ, 0x1f, R16 ;  /* 0x0000001fff107819 */ /* 0x000fc40000011410 */
[-C--:B------:R-:W-:Y:S02]  /*16260*/  @!P2 LEA.HI.X R9, R17, R4.reuse, R18, 0x2, P4 ;  /* 0x000000041109a211 */ /* 0x080fe400020f1412 */
[----:B------:R-:W-:Y:S02]  /*16270*/  SHF.R.S32.HI R14, RZ, 0x1f, R14 ;  /* 0x0000001fff0e7819 */ /* 0x000fe4000001140e */
[----:B------:R-:W-:Y:S01]  /*16280*/  @!P1 LEA.HI.X R7, R15, R4, R16, 0x2, P5 ;  /* 0x000000040f079211 */ /* 0x000fe200028f1410 */
[----:B------:R3:W-:Y:S04]  /*16290*/  @!P2 ST.E.64 [R8.64], R60 ;  /* 0x0000003c0800a985 */ /* 0x0007e8000c101b06 */
[----:B------:R3:W-:Y:S01]  /*162a0*/  @!P1 ST.E.64 [R6.64], R48 ;  /* 0x0000003006009985 */ /* 0x0007e2000c101b06 */
[----:B-1----:R-:W-:-:S04]  /*162b0*/  @!P0 LEA R2, P4, R5, R0, 0x2 ;  /* 0x0000000005028211 */ /* 0x002fc800078810ff */
[----:B------:R-:W-:-:S05]  /*162c0*/  @!P0 LEA.HI.X R3, R5, R4, R14, 0x2, P4 ;  /* 0x0000000405038211 */ /* 0x000fca00020f140e */
[----:B------:R3:W-:Y:S04]  /*162d0*/  @!P0 ST.E.64 [R2.64], R26 ;  /* 0x0000001a02008985 */ /* 0x0007e8000c101b06 */
.L_x_606:
[----:B------:R-:W-:Y:S05]  /*162e0*/  BSYNC B0 ;  /* 0x0000000000007941 */ /* 0x000fea0003800000 */
.L_x_605:
[----:B------:R-:W-:Y:S05]  /*162f0*/  BRA.DIV ~URZ, `(.L_x_607) ;  /* 0x000033f27f007947 */ /* 0x000fea000b800000 */
[----:B--2---:R2:W3:Y:S04]  /*16300*/  SHFL.IDX PT, R4, R12, 0x3, 0x1c1f ;  /* 0x007c1f000c047f89 */ /* 0x0044e800000e0000 */
[----:B-1----:R2:W1:Y:S02]  /*16310*/  SHFL.IDX PT, R0, R13, 0x3, 0x1c1f ;  /* 0x007c1f000d007f89 */ /* 0x00246400000e0000 */
.L_x_668:
[----:B------:R-:W-:-:S13]  /*16320*/  LOP3.LUT P0, RZ, R198, 0x2, RZ, 0xc0, !PT ;  /* 0x00000002c6ff7812 */ /* 0x000fda000780c0ff */
[----:B------:R-:W-:Y:S05]  /*16330*/  @P0 BRA `(.L_x_595) ;  /* 0x0000138000000947 */ /* 0x000fea0003800000 */
[C---:B------:R-:W-:Y:S02]  /*16340*/  ISETP.GE.AND P4, PT, R236.reuse, c[0x0][0x3c8], PT ;  /* 0x0000f200ec007a0c */ /* 0x040fe40003f86270 */
[C---:B---3--:R-:W-:Y:S02]  /*16350*/  IADD3 R8, R236.reuse, 0x8, RZ ;  /* 0x00000008ec087810 */ /* 0x048fe40007ffe0ff */
[----:B--2---:R-:W-:Y:S02]  /*16360*/  IADD3 R12, R236, 0x18, RZ ;  /* 0x00000018ec0c7810 */ /* 0x004fe40007ffe0ff */
[----:B------:R-:W-:Y:S02]  /*16370*/  ISETP.GE.AND P3, PT, R8, c[0x0][0x3c8], PT ;  /* 0x0000f20008007a0c */ /* 0x000fe40003f66270 */
[----:B------:R-:W-:Y:S02]  /*16380*/  ISETP.GE.AND P1, PT, R12, c[0x0][0x3c8], PT ;  /* 0x0000f2000c007a0c */ /* 0x000fe40003f26270 */
[----:B------:R-:W-:-:S02]  /*16390*/  SHF.R.S32.HI R10, RZ, 0x1f, R236 ;  /* 0x0000001fff0a7819 */ /* 0x000fc400000114ec */
[C---:B------:R-:W-:Y:S02]  /*163a0*/  IADD3 R11, R236.reuse, 0x10, RZ ;  /* 0x00000010ec0b7810 */ /* 0x040fe40007ffe0ff */
[C---:B-1----:R-:W-:Y:S02]  /*163b0*/  @!P4 LEA R6, P6, R236.reuse, R0, 0x2 ;  /* 0x00000000ec06c211 */ /* 0x042fe400078c10ff */
[C---:B------:R-:W-:Y:S02]  /*163c0*/  IADD3 R9, R236.reuse, 0x8, RZ ;  /* 0x00000008ec097810 */ /* 0x040fe40007ffe0ff */
[----:B------:R-:W-:Y:S02]  /*163d0*/  @!P4 LEA.HI.X R7, R236, R4, R10, 0x2, P6 ;  /* 0x00000004ec07c211 */ /* 0x000fe400030f140a */
[----:B------:R-:W-:Y:S02]  /*163e0*/  ISETP.GE.AND P2, PT, R11, c[0x0][0x3c8], PT ;  /* 0x0000f2000b007a0c */ /* 0x000fe40003f46270 */
[----:B------:R-:W-:Y:S01]  /*163f0*/  SHF.R.S32.HI R9, RZ, 0x1f, R9 ;  /* 0x0000001fff097819 */ /* 0x000fe20000011409 */
[----:B------:R1:W-:Y:S01]  /*16400*/  @!P4 ST.E.64 [R6.64], R52 ;  /* 0x000000340600c985 */ /* 0x0003e2000c101b06 */
[----:B------:R-:W-:-:S02]  /*16410*/  @!P3 LEA R2, P5, R8, R0, 0x2 ;  /* 0x000000000802b211 */ /* 0x000fc400078a10ff */
[----:B------:R-:W-:Y:S02]  /*16420*/  IADD3 R5, R236, 0x20, RZ ;  /* 0x00000020ec057810 */ /* 0x000fe40007ffe0ff */
[----:B------:R-:W-:Y:S02]  /*16430*/  @!P3 LEA.HI.X R3, R8, R4, R9, 0x2, P5 ;  /* 0x000000040803b211 */ /* 0x000fe400028f1409 */
[----:B----4-:R-:W-:Y:S02]  /*16440*/  IADD3 R13, R236, 0x10, RZ ;  /* 0x00000010ec0d7810 */ /* 0x010fe40007ffe0ff */
[----:B------:R-:W-:Y:S01]  /*16450*/  ISETP.GE.AND P0, PT, R5, c[0x0][0x3c8], PT ;  /* 0x0000f20005007a0c */ /* 0x000fe20003f06270 */
[----:B------:R2:W-:Y:S01]  /*16460*/  @!P3 ST.E.64 [R2.64], R30 ;  /* 0x0000001e0200b985 */ /* 0x0005e2000c101b06 */
[----:B------:R-:W-:Y:S02]  /*16470*/  @!P2 LEA R8, P3, R11, R0, 0x2 ;  /* 0x000000000b08a211 */ /* 0x000fe400078610ff */
[----:B------:R-:W-:-:S02]  /*16480*/  SHF.R.S32.HI R13, RZ, 0x1f, R13 ;  /* 0x0000001fff0d7819 */ /* 0x000fc4000001140d */
[C---:B------:R-:W-:Y:S02]  /*16490*/  IADD3 R14, R236.reuse, 0x28, RZ ;  /* 0x00000028ec0e7810 */ /* 0x040fe40007ffe0ff */
[----:B------:R-:W-:Y:S02]  /*164a0*/  @!P2 LEA.HI.X R9, R11, R4, R13, 0x2, P3 ;  /* 0x000000040b09a211 */ /* 0x000fe400018f140d */
[C---:B------:R-:W-:Y:S02]  /*164b0*/  IADD3 R13, R236.reuse, 0x18, RZ ;  /* 0x00000018ec0d7810 */ /* 0x040fe40007ffe0ff */
[----:B------:R-:W-:Y:S01]  /*164c0*/  IADD3 R11, R236, 0x20, RZ ;  /* 0x00000020ec0b7810 */ /* 0x000fe20007ffe0ff */
[----:B------:R-:W-:Y:S01]  /*164d0*/  @!P2 ST.E.64 [R8.64], R66 ;  /* 0x000000420800a985 */ /* 0x000fe2000c101b06 */
[----:B------:R-:W-:Y:S02]  /*164e0*/  ISETP.GE.AND P5, PT, R14, c[0x0][0x3c8], PT ;  /* 0x0000f2000e007a0c */ /* 0x000fe40003fa6270 */
[----:B------:R-:W-:-:S02]  /*164f0*/  IADD3 R10, R236, 0x30, RZ ;  /* 0x00000030ec0a7810 */ /* 0x000fc40007ffe0ff */
[----:B------:R-:W-:Y:S02]  /*16500*/  SHF.R.S32.HI R13, RZ, 0x1f, R13 ;  /* 0x0000001fff0d7819 */ /* 0x000fe4000001140d */
[----:B-1----:R-:W-:Y:S02]  /*16510*/  @!P1 LEA R6, P4, R12, R0, 0x2 ;  /* 0x000000000c069211 */ /* 0x002fe400078810ff */
[----:B------:R-:W-:Y:S02]  /*16520*/  SHF.R.S32.HI R11, RZ, 0x1f, R11 ;  /* 0x0000001fff0b7819 */ /* 0x000fe4000001140b */
[C---:B------:R-:W-:Y:S02]  /*16530*/  IADD3 R16, R236.reuse, 0x28, RZ ;  /* 0x00000028ec107810 */ /* 0x040fe40007ffe0ff */
[----:B------:R-:W-:Y:S02]  /*16540*/  IADD3 R15, R236, 0x40, RZ ;  /* 0x00000040ec0f7810 */ /* 0x000fe40007ffe0ff */
[----:B------:R-:W-:-:S02]  /*16550*/  SHF.R.S32.HI R16, RZ, 0x1f, R16 ;  /* 0x0000001fff107819 */ /* 0x000fc40000011410 */
[----:B--2---:R-:W-:Y:S02]  /*16560*/  @!P0 LEA R2, P6, R5, R0, 0x2 ;  /* 0x0000000005028211 */ /* 0x004fe400078c10ff */
[----:B------:R-:W-:Y:S02]  /*16570*/  ISETP.GE.AND P2, PT, R15, c[0x0][0x3c8], PT ;  /* 0x0000f2000f007a0c */ /* 0x000fe40003f46270 */
[----:B------:R-:W-:Y:S02]  /*16580*/  P2R R3, PR, RZ, 0x10 ;  /* 0x00000010ff037803 */ /* 0x000fe40000000000 */
[----:B------:R-:W-:Y:S02]  /*16590*/  ISETP.GE.AND P4, PT, R10, c[0x0][0x3c8], PT ;  /* 0x0000f2000a007a0c */ /* 0x000fe40003f86270 */
[----:B------:R-:W-:Y:S02]  /*165a0*/  ISETP.NE.AND P3, PT, R3, RZ, PT ;  /* 0x000000ff0300720c */ /* 0x000fe40003f65270 */
[----:B------:R-:W-:-:S02]  /*165b0*/  @!P0 LEA.HI.X R3, R5, R4, R11, 0x2, P6 ;  /* 0x0000000405038211 */ /* 0x000fc400030f140b */
[----:B------:R-:W-:Y:S02]  /*165c0*/  @!P1 LEA.HI.X R7, R12, R4, R13, 0x2, P3 ;  /* 0x000000040c079211 */ /* 0x000fe400018f140d */
[C---:B------:R-:W-:Y:S02]  /*165d0*/  IADD3 R12, R236.reuse, 0x38, RZ ;  /* 0x00000038ec0c7810 */ /* 0x040fe40007ffe0ff */
[----:B------:R-:W-:Y:S01]  /*165e0*/  IADD3 R11, R236, 0x30, RZ ;  /* 0x00000030ec0b7810 */ /* 0x000fe20007ffe0ff */
[----:B------:R1:W-:Y:S01]  /*165f0*/  @!P1 ST.E.64 [R6.64], R56 ;  /* 0x0000003806009985 */ /* 0x0003e2000c101b06 */
[----:B------:R-:W-:Y:S02]  /*16600*/  ISETP.GE.AND P3, PT, R12, c[0x0][0x3c8], PT ;  /* 0x0000f2000c007a0c */ /* 0x000fe40003f66270 */
[----:B------:R-:W-:Y:S01]  /*16610*/  SHF.R.S32.HI R11, RZ, 0x1f, R11 ;  /* 0x0000001fff0b7819 */ /* 0x000fe2000001140b */
[----:B------:R2:W-:Y:S01]  /*16620*/  @!P0 ST.E.64 [R2.64], R32 ;  /* 0x0000002002008985 */ /* 0x0005e2000c101b06 */
[----:B------:R-:W-:-:S02]  /*16630*/  IADD3 R13, R236, 0x48, RZ ;  /* 0x00000048ec0d7810 */ /* 0x000fc40007ffe0ff */
[----:B------:R-:W-:Y:S02]  /*16640*/  IADD3 R5, R236, 0x50, RZ ;  /* 0x00000050ec057810 */ /* 0x000fe40007ffe0ff */
[----:B------:R-:W-:Y:S02]  /*16650*/  ISETP.GE.AND P1, PT, R13, c[0x0][0x3c8], PT ;  /* 0x0000f2000d007a0c */ /* 0x000fe40003f26270 */
[----:B-1----:R-:W-:-:S04]  /*16660*/  @!P5 LEA R6, P0, R14, R0, 0x2 ;  /* 0x000000000e06d211 */ /* 0x002fc800078010ff */
[----:B------:R-:W-:Y:S02]  /*16670*/  @!P5 LEA.HI.X R7, R14, R4, R16, 0x2, P0 ;  /* 0x000000040e07d211 */ /* 0x000fe400000f1410 */
[----:B--2---:R-:W-:Y:S02]  /*16680*/  @!P4 LEA R2, P6, R10, R0, 0x2 ;  /* 0x000000000a02c211 */ /* 0x004fe400078c10ff */
[----:B------:R-:W-:Y:S01]  /*16690*/  IADD3 R14, R236, 0x38, RZ ;  /* 0x00000038ec0e7810 */ /* 0x000fe20007ffe0ff */
[----:B------:R-:W-:Y:S01]  /*166a0*/  @!P5 ST.E.64 [R6.64], R54 ;  /* 0x000000360600d985 */ /* 0x000fe2000c101b06 */
[----:B------:R-:W-:Y:S02]  /*166b0*/  @!P4 LEA.HI.X R3, R10, R4, R11, 0x2, P6 ;  /* 0x000000040a03c211 */ /* 0x000fe400030f140b */
[----:B------:R-:W-:Y:S02]  /*166c0*/  @!P3 LEA R10, P5, R12, R0, 0x2 ;  /* 0x000000000c0ab211 */ /* 0x000fe400078a10ff */
[----:B------:R-:W-:Y:S01]  /*166d0*/  ISETP.GE.AND P0, PT, R5, c[0x0][0x3c8], PT ;  /* 0x0000f20005007a0c */ /* 0x000fe20003f06270 */
[----:B------:R1:W-:Y:S01]  /*166e0*/  @!P4 ST.E.64 [R2.64], R58 ;  /* 0x0000003a0200c985 */ /* 0x0003e2000c101b06 */
[----:B------:R-:W-:-:S02]  /*166f0*/  SHF.R.S32.HI R14, RZ, 0x1f, R14 ;  /* 0x0000001fff0e7819 */ /* 0x000fc4000001140e */
[----:B------:R-:W-:Y:S02]  /*16700*/  IADD3 R16, R236, 0x40, RZ ;  /* 0x00000040ec107810 */ /* 0x000fe40007ffe0ff */
[----:B------:R-:W-:Y:S02]  /*16710*/  @!P2 LEA R8, P6, R15, R0, 0x2 ;  /* 0x000000000f08a211 */ /* 0x000fe400078c10ff */
[----:B------:R-:W-:-:S04]  /*16720*/  SHF.R.S32.HI R16, RZ, 0x1f, R16 ;  /* 0x0000001fff107819 */ /* 0x000fc80000011410 */
[----:B------:R-:W-:Y:S02]  /*16730*/  @!P2 LEA.HI.X R9, R15, R4, R16, 0x2, P6 ;  /* 0x000000040f09a211 */ /* 0x000fe400030f1410 */
[----:B-1----:R-:W-:Y:S02]  /*16740*/  P2R R2, PR, RZ, 0x20 ;  /* 0x00000020ff027803 */ /* 0x002fe40000000000 */
[----:B------:R-:W-:Y:S02]  /*16750*/  @!P1 LEA R6, P5, R13, R0, 0x2 ;  /* 0x000000000d069211 */ /* 0x000fe400078a10ff */
[----:B------:R-:W-:-:S04]  /*16760*/  ISETP.NE.AND P4, PT, R2, RZ, PT ;  /* 0x000000ff0200720c */ /* 0x000fc80003f85270 */
[----:B------:R-:W-:Y:S02]  /*16770*/  @!P3 LEA.HI.X R11, R12, R4, R14, 0x2, P4 ;  /* 0x000000040c0bb211 */ /* 0x000fe400020f140e */
[C---:B------:R-:W-:Y:S02]  /*16780*/  IADD3 R14, R236.reuse, 0x48, RZ ;  /* 0x00000048ec0e7810 */ /* 0x040fe40007ffe0ff */
[----:B------:R-:W-:Y:S01]  /*16790*/  IADD3 R12, R236, 0x50, RZ ;  /* 0x00000050ec0c7810 */ /* 0x000fe20007ffe0ff */
[----:B------:R1:W-:Y:S01]  /*167a0*/  @!P3 ST.E.64 [R10.64], R72 ;  /* 0x000000480a00b985 */ /* 0x0003e2000c101b06 */
[----:B------:R-:W-:Y:S02]  /*167b0*/  SHF.R.S32.HI R14, RZ, 0x1f, R14 ;  /* 0x0000001fff0e7819 */ /* 0x000fe4000001140e */
[----:B------:R-:W-:Y:S01]  /*167c0*/  SHF.R.S32.HI R12, RZ, 0x1f, R12 ;  /* 0x0000001fff0c7819 */ /* 0x000fe2000001140c */
[----:B------:R1:W-:Y:S01]  /*167d0*/  @!P2 ST.E.64 [R8.64], R70 ;  /* 0x000000460800a985 */ /* 0x0003e2000c101b06 */
[----:B------:R-:W-:-:S02]  /*167e0*/  @!P0 LEA R2, P4, R5, R0, 0x2 ;  /* 0x0000000005028211 */ /* 0x000fc400078810ff */
[-C--:B------:R-:W-:Y:S02]  /*167f0*/  @!P1 LEA.HI.X R7, R13, R4.reuse, R14, 0x2, P5 ;  /* 0x000000040d079211 */ /* 0x080fe400028f140e */
[----:B------:R-:W-:Y:S02]  /*16800*/  @!P0 LEA.HI.X R3, R5, R4, R12, 0x2, P4 ;  /* 0x0000000405038211 */ /* 0x000fe400020f140c */
[----:B------:R-:W-:Y:S01]  /*16810*/  IADD3 R5, R236, 0x58, RZ ;  /* 0x00000058ec057810 */ /* 0x000fe20007ffe0ff */
[----:B------:R1:W-:Y:S04]  /*16820*/  @!P1 ST.E.64 [R6.64], R62 ;  /* 0x0000003e06009985 */ /* 0x0003e8000c101b06 */
[----:B------:R1:W-:Y:S01]  /*16830*/  @!P0 ST.E.64 [R2.64], R50 ;  /* 0x0000003202008985 */ /* 0x0003e2000c101b06 */
[----:B------:R-:W-:-:S13]  /*16840*/  ISETP.GE.AND P0, PT, R5, c[0x0][0x3c8], PT ;  /* 0x0000f20005007a0c */ /* 0x000fda0003f06270 */
[----:B------:R-:W-:Y:S05]  /*16850*/  @P0 BRA `(.L_x_595) ;  /* 0x00000e6000000947 */ /* 0x000fea0003800000 */
[----:B------:R-:W-:Y:S02]  /*16860*/  IADD3 R12, R236, 0x58, RZ ;  /* 0x00000058ec0c7810 */ /* 0x000fe40007ffe0ff */
[----:B-1----:R-:W-:Y:S02]  /*16870*/  LEA R2, P0, R5, R0, 0x2 ;  /* 0x0000000005027211 */ /* 0x002fe400078010ff */
[----:B------:R-:W-:-:S04]  /*16880*/  SHF.R.S32.HI R12, RZ, 0x1f, R12 ;  /* 0x0000001fff0c7819 */ /* 0x000fc8000001140c */
[----:B------:R-:W-:-:S05]  /*16890*/  LEA.HI.X R3, R5, R4, R12, 0x2, P0 ;  /* 0x0000000405037211 */ /* 0x000fca00000f140c */
[----:B------:R1:W-:Y:S01]  /*168a0*/  ST.E.64 [R2.64], R28 ;  /* 0x0000001c02007985 */ /* 0x0003e2000c101b06 */
[----:B------:R-:W-:Y:S05]  /*168b0*/  BRA `(.L_x_595) ;  /* 0x00000e0000007947 */ /* 0x000fea0003800000 */
.L_x_580:
[----:B------:R-:W3:Y:S04]  /*168c0*/  LDL.LU R7, [R1+0x24] ;  /* 0x0000240001077983 */ /* 0x000ee80000300800 */
[----:B--2---:R-:W2:Y:S01]  /*168d0*/  LDL R6, [R1+0x2c] ;  /* 0x00002c0001067983 */ /* 0x004ea20000100800 */
[----:B------:R-:W-:Y:S01]  /*168e0*/  ISETP.NE.U32.AND P0, PT, RZ, c[0x0][0x508], PT ;  /* 0x00014200ff007a0c */ /* 0x000fe20003f05070 */
[----:B------:R-:W-:Y:S01]  /*168f0*/  IMAD.MOV.U32 R4, RZ, RZ, 0x4 ;  /* 0x00000004ff047424 */ /* 0x000fe200078e00ff */
[----:B------:R-:W-:Y:S01]  /*16900*/  ISETP.NE.U32.AND P2, PT, RZ, c[0x0][0x500], PT ;  /* 0x00014000ff007a0c */ /* 0x000fe20003f45070 */
[----:B------:R-:W-:Y:S01]  /*16910*/  IMAD.MOV.U32 R19, RZ, RZ, c[0x0][0x388] ;  /* 0x0000e200ff137624 */ /* 0x000fe200078e00ff */
[----:B------:R-:W-:Y:S01]  /*16920*/  ISETP.NE.AND.EX P0, PT, RZ, c[0x0][0x50c], PT, P0 ;  /* 0x00014300ff007a0c */ /* 0x000fe20003f05300 */
[----:B------:R-:W-:Y:S01]  /*16930*/  IMAD.MOV.U32 R0, RZ, RZ, RZ ;  /* 0x000000ffff007224 */ /* 0x000fe200078e00ff */
[----:B------:R-:W-:Y:S01]  /*16940*/  ISETP.NE.AND.EX P2, PT, RZ, c[0x0][0x504], PT, P2 ;  /* 0x00014100ff007a0c */ /* 0x000fe20003f45320 */
[----:B--2---:R-:W-:-:S10]  /*16950*/  IMAD.WIDE R2, R6, R4, c[0x0][0x500] ;  /* 0x0001400006027625 */ /* 0x004fd400078e0204 */
[----:B------:R-:W-:Y:S02]  /*16960*/  @P0 IMAD.WIDE R4, R6, R4, c[0x0][0x508] ;  /* 0x0001420006040625 */ /* 0x000fe400078e0204 */
[----:B------:R2:W5:Y:S04]  /*16970*/  @P2 LDG.E R0, [R2.64] ;  /* 0x0000000602002981 */ /* 0x000568000c1e1900 */
[----:B------:R2:W5:Y:S01]  /*16980*/  @P0 LDG.E R19, [R4.64] ;  /* 0x0000000604130981 */ /* 0x000562000c1e1900 */
[----:B---3--:R-:W-:-:S04]  /*16990*/  ISETP.NE.AND P1, PT, R7, RZ, PT ;  /* 0x000000ff0700720c */ /* 0x008fc80003f25270 */
[----:B------:R-:W-:Y:S01]  /*169a0*/  SEL R18, R7, c[0x0][0x3d4], P1 ;  /* 0x0000f50007127a07 */ /* 0x000fe20000800000 */
[----:B------:R-:W-:Y:S05]  /*169b0*/  @P0 BRA `(.L_x_608) ;  /* 0x0000004000000947 */ /* 0x000fea0003800000 */
[----:B------:R-:W-:Y:S05]  /*169c0*/  @!P2 BRA `(.L_x_608) ;  /* 0x000000300000a947 */ /* 0x000fea0003800000 */
[----:B--2---:R2:W3:Y:S04]  /*169d0*/  LDG.E R4, [R2.64] ;  /* 0x0000000602047981 */ /* 0x0044e8000c1e1900 */
[----:B--2---:R-:W3:Y:S02]  /*169e0*/  LDG.E R2, [R2.64+0x4] ;  /* 0x0000040602027981 */ /* 0x004ee4000c1e1900 */
[----:B---3-5:R-:W-:Y:S02]  /*169f0*/  IADD3 R19, -R4, R2, RZ ;  /* 0x0000000204137210 */ /* 0x028fe40007ffe1ff */
.L_x_608:
[----:B--2---:R-:W2:Y:S01]  /*16a00*/  S2R R4, SR_TID.X ;  /* 0x0000000000047919 */ /* 0x004ea20000002100 */
[----:B------:R-:W-:Y:S01]  /*16a10*/  SHF.R.S32.HI R2, RZ, 0x1f, R6 ;  /* 0x0000001fff027819 */ /* 0x000fe20000011406 */
[----:B------:R-:W-:Y:S01]  /*16a20*/  BSSY B0, `(.L_x_609) ;  /* 0x0000038000007945 */ /* 0x000fe20003800000 */
[----:B-----5:R-:W-:-:S02]  /*16a30*/  SHF.R.S32.HI R17, RZ, 0x1f, R0 ;  /* 0x0000001fff117819 */ /* 0x020fc40000011400 */
[----:B------:R-:W-:Y:S02]  /*16a40*/  SEL R12, R6, RZ, !P2 ;  /* 0x000000ff060c7207 */ /* 0x000fe40005000000 */
[----:B-1----:R-:W-:Y:S02]  /*16a50*/  SEL R20, R2, RZ, !P2 ;  /* 0x000000ff02147207 */ /* 0x002fe40005000000 */
[----:B--2---:R-:W-:-:S13]  /*16a60*/  ISETP.GT.AND P0, PT, R4, 0x7f, PT ;  /* 0x0000007f0400780c */ /* 0x004fda0003f04270 */
[----:B------:R-:W-:Y:S05]  /*16a70*/  @P0 BRA `(.L_x_610) ;  /* 0x0000032000000947 */ /* 0x000fea0003800000 */
[----:B------:R-:W2:Y:S01]  /*16a80*/  LDL R3, [R1+0x18] ;  /* 0x0000180001037983 */ /* 0x000ea20000100800 */
[----:B------:R-:W-:Y:S01]  /*16a90*/  IMAD R2, R19, c[0x0][0x4e8], RZ ;  /* 0x00013a0013027a24 */ /* 0x000fe200078e02ff */
[----:B--2---:R-:W-:-:S04]  /*16aa0*/  IADD3 R13, R3, R4, RZ ;  /* 0x00000004030d7210 */ /* 0x004fc80007ffe0ff */
        /* <DEDUP_REMOVED lines=47> */
.L_x_610:
[----:B------:R-:W-:Y:S05]  /*16da0*/  BSYNC B0 ;  /* 0x0000000000007941 */ /* 0x000fea0003800000 */
.L_x_609:
        /* <DEDUP_REMOVED lines=15> */
[----:B------:R-:W-:Y:S02]  /*16ea0*/  IADD3 R11, R8, R9, RZ ;  /* 0x00000009080b7210 */ /* 0x000fe40007ffe0ff */
[----:B------:R-:W-:Y:S01]  /*16eb0*/  ISETP.NE.AND P0, PT, R2, 0x1, PT ;  /* 0x000000010200780c */ /* 0x000fe20003f05270 */
[----:B------:R-:W-:-:S04]  /*16ec0*/  IMAD.WIDE.U32 R2, R0, c[0x0][0x3a0], RZ ;  /* 0x0000e80000027a25 */ /* 0x000fc800078e00ff */
[----:B------:R-:W-:Y:S01]  /*16ed0*/  IMAD R0, R0, c[0x0][0x3a4], R4 ;  /* 0x0000e90000007a24 */ /* 0x000fe200078e0204 */
[----:B------:R-:W-:Y:S01]  /*16ee0*/  LEA R4, R5, R8, 0x5 ;  /* 0x0000000805047211 */ /* 0x000fe200078e28ff */
[----:B------:R-:W-:-:S03]  /*16ef0*/  IMAD R5, R20, c[0x0][0x3f0], RZ ;  /* 0x0000fc0014057a24 */ /* 0x000fc600078e02ff */
[----:B------:R-:W-:Y:S01]  /*16f00*/  IADD3 R3, R3, R0, RZ ;  /* 0x0000000003037210 */ /* 0x000fe20007ffe0ff */
[----:B------:R-:W-:-:S04]  /*16f10*/  IMAD.IADD R4, R9, 0x1, R4 ;  /* 0x0000000109047824 */ /* 0x000fc800078e0204 */
        /* <DEDUP_REMOVED lines=24> */
.L_x_669:
[----:B------:R-:W-:Y:S05]  /*170a0*/  BRA.DIV ~URZ, `(.L_x_612) ;  /* 0x000027727f007947 */ /* 0x000fea000b800000 */
[----:B------:R3:W4:Y:S02]  /*170b0*/  SHFL.IDX PT, R0, R12, RZ, 0x1c1f ;  /* 0x001c1fff0c007589 */ /* 0x00072400000e0000 */
.L_x_670:
        /* <DEDUP_REMOVED lines=18> */
[----:B------:R2:W-:Y:S04]  /*171e0*/  @!P2 ST.E.128 [R6.64], RZ ;  /* 0x000000ff0600a985 */ /* 0x0005e8000c101d06 */
[----:B------:R2:W-:Y:S04]  /*171f0*/  @!P1 ST.E.128 [R4.64], RZ ;  /* 0x000000ff04009985 */ /* 0x0005e8000c101d06 */
[----:B------:R2:W-:Y:S02]  /*17200*/  @!P0 ST.E.128 [R2.64], RZ ;  /* 0x000000ff02008985 */ /* 0x0005e4000c101d06 */
.L_x_614:
[----:B------:R-:W-:Y:S05]  /*17210*/  BSYNC B0 ;  /* 0x0000000000007941 */ /* 0x000fea0003800000 */
.L_x_613:
[----:B------:R-:W-:Y:S05]  /*17220*/  BRA.DIV ~URZ, `(.L_x_615) ;  /* 0x000026527f007947 */ /* 0x000fea000b800000 */
[----:B--2---:R2:W1:Y:S04]  /*17230*/  SHFL.IDX PT, R8, R9, 0x1, 0x1c1f ;  /* 0x003c1f0009087f89 */ /* 0x00446800000e0000 */
[----:B----4-:R2:W4:Y:S02]  /*17240*/  SHFL.IDX PT, R0, R12, 0x1, 0x1c1f ;  /* 0x003c1f000c007f89 */ /* 0x01052400000e0000 */
.L_x_671:
        /* <DEDUP_REMOVED lines=18> */
[----:B------:R1:W-:Y:S04]  /*17370*/  @!P2 ST.E.128 [R6.64], RZ ;  /* 0x000000ff0600a985 */ /* 0x0003e8000c101d06 */
[----:B------:R1:W-:Y:S04]  /*17380*/  @!P1 ST.E.128 [R4.64], RZ ;  /* 0x000000ff04009985 */ /* 0x0003e8000c101d06 */
[----:B------:R1:W-:Y:S02]  /*17390*/  @!P0 ST.E.128 [R2.64], RZ ;  /* 0x000000ff02008985 */ /* 0x0003e4000c101d06 */
.L_x_617:
[----:B------:R-:W-:Y:S05]  /*173a0*/  BSYNC B0 ;  /* 0x0000000000007941 */ /* 0x000fea0003800000 */
.L_x_616:
[----:B------:R-:W-:Y:S05]  /*173b0*/  BRA.DIV ~URZ, `(.L_x_618) ;  /* 0x000025827f007947 */ /* 0x000fea000b800000 */
[----:B-1----:R1:W2:Y:S02]  /*173c0*/  SHFL.IDX PT, R8, R9, 0x2, 0x1c1f ;  /* 0x005c1f0009087f89 */ /* 0x0022a400000e0000 */
.L_x_672:
[----:B------:R-:W-:Y:S05]  /*173d0*/  BRA.DIV ~URZ, `(.L_x_619) ;  /* 0x000025d27f007947 */ /* 0x000fea000b800000 */
[----:B----4-:R4:W1:Y:S02]  /*173e0*/  SHFL.IDX PT, R0, R12, 0x2, 0x1c1f ;  /* 0x005c1f000c007f89 */ /* 0x01086400000e0000 */
.L_x_673:
        /* <DEDUP_REMOVED lines=21> */
.L_x_621:
[----:B------:R-:W-:Y:S05]  /*17540*/  BSYNC B0 ;  /* 0x0000000000007941 */ /* 0x000fea0003800000 */
.L_x_620:
[----:B------:R-:W-:Y:S05]  /*17550*/  BRA.DIV ~URZ, `(.L_x_622) ;  /* 0x000024b27f007947 */ /* 0x000fea000b800000 */
[----:B--2---:R2:W3:Y:S04]  /*17560*/  SHFL.IDX PT, R8, R9, 0x3, 0x1c1f ;  /* 0x007c1f0009087f89 */ /* 0x0044e800000e0000 */
[----:B-1----:R2:W1:Y:S02]  /*17570*/  SHFL.IDX PT, R0, R12, 0x3, 0x1c1f ;  /* 0x007c1f000c007f89 */ /* 0x00246400000e0000 */
.L_x_674:
[----:B------:R-:W-:-:S04]  /*17580*/  IADD3 R2, R11, 0x60, RZ ;  /* 0x000000600b027810 */ /* 0x000fc80007ffe0ff */
[----:B------:R-:W-:-:S13]  /*17590*/  ISETP.GE.AND P0, PT, R2, R10, PT ;  /* 0x0000000a0200720c */ /* 0x000fda0003f06270 */
[----:B------:R-:W-:Y:S05]  /*175a0*/  @P0 BRA `(.L_x_595) ;  /* 0x0000011000000947 */ /* 0x000fea0003800000 */
[----:B------:R-:W5:Y:S04]  /*175b0*/  LDL.64 R16, [R1+0x30] ;  /* 0x0000300001107983 */ /* 0x000f680000100a00 */
[----:B--2---:R-:W2:Y:S04]  /*175c0*/  LDL R13, [R1+0x1c] ;  /* 0x00001c00010d7983 */ /* 0x004ea80000100800 */
[----:B----4-:R-:W4:Y:S04]  /*175d0*/  LDL R9, [R1+0x38] ;  /* 0x0000380001097983 */ /* 0x010f280000100800 */
[----:B---3--:R-:W3:Y:S04]  /*175e0*/  LDL R14, [R1+0x58] ;  /* 0x00005800010e7983 */ /* 0x008ee80000100800 */
[----:B------:R-:W3:Y:S01]  /*175f0*/  LDL R12, [R1+0x54] ;  /* 0x00005400010c7983 */ /* 0x000ee20000100800 */
[----:B-----5:R-:W-:-:S02]  /*17600*/  ISETP.GE.AND P2, PT, R16, c[0x0][0x3c8], PT ;  /* 0x0000f20010007a0c */ /* 0x020fc40003f46270 */
[----:B--2---:R-:W-:Y:S02]  /*17610*/  ISETP.GE.AND P1, PT, R13, c[0x0][0x3c8], PT ;  /* 0x0000f2000d007a0c */ /* 0x004fe40003f26270 */
[----:B----4-:R-:W-:-:S09]  /*17620*/  ISETP.GE.AND P0, PT, R9, c[0x0][0x3c8], PT ;  /* 0x0000f20009007a0c */ /* 0x010fd20003f06270 */
[CC--:B-1----:R-:W-:Y:S02]  /*17630*/  @!P2 LEA R6, P5, R16.reuse, R0.reuse, 0x1 ;  /* 0x000000001006a211 */ /* 0x0c2fe400078a08ff */
[----:B------:R-:W-:Y:S02]  /*17640*/  @!P1 LEA R4, P4, R13, R0, 0x1 ;  /* 0x000000000d049211 */ /* 0x000fe400078808ff */
[----:B------:R-:W-:Y:S02]  /*17650*/  @!P2 LEA.HI.X R7, R16, R8, R17, 0x1, P5 ;  /* 0x000000081007a211 */ /* 0x000fe400028f0c11 */
[----:B------:R-:W-:Y:S02]  /*17660*/  @!P0 LEA R2, P3, R9, R0, 0x1 ;  /* 0x0000000009028211 */ /* 0x000fe400078608ff */
[-C--:B---3--:R-:W-:Y:S02]  /*17670*/  @!P1 LEA.HI.X R5, R13, R8.reuse, R14, 0x1, P4 ;  /* 0x000000080d059211 */ /* 0x088fe400020f0c0e */
[----:B------:R-:W-:Y:S01]  /*17680*/  @!P0 LEA.HI.X R3, R9, R8, R12, 0x1, P3 ;  /* 0x0000000809038211 */ /* 0x000fe200018f0c0c */
[----:B------:R1:W-:Y:S04]  /*17690*/  @!P2 ST.E.128 [R6.64], RZ ;  /* 0x000000ff0600a985 */ /* 0x0003e8000c101d06 */
[----:B------:R1:W-:Y:S04]  /*176a0*/  @!P1 ST.E.128 [R4.64], RZ ;  /* 0x000000ff04009985 */ /* 0x0003e8000c101d06 */
[----:B------:R1:W-:Y:S02]  /*176b0*/  @!P0 ST.E.128 [R2.64], RZ ;  /* 0x000000ff02008985 */ /* 0x0003e4000c101d06 */
.L_x_595:
[----:B------:R-:W-:Y:S05]  /*176c0*/  BSYNC B1 ;  /* 0x0000000000017941 */ /* 0x000fea0003800000 */
.L_x_579:
        /* <DEDUP_REMOVED lines=15> */
.L_x_675:
[----:B------:R-:W-:Y:S05]  /*177c0*/  BRA.DIV ~URZ, `(.L_x_625) ;  /* 0x000023727f007947 */ /* 0x000fea000b800000 */
[----:B------:R3:W4:Y:S02]  /*177d0*/  SHFL.IDX PT, R8, R74, 0x1, 0x1f ;  /* 0x00201f004a087f89 */ /* 0x00072400000e0000 */
.L_x_676:
        /* <DEDUP_REMOVED lines=19> */
.L_x_677:
        /* <DEDUP_REMOVED lines=16> */
.L_x_678:
[----:B---3--:R-:W-:Y:S01]  /*17a10*/  IMAD R0, R0, c[0x0][0x538], RZ ;  /* 0x00014e0000007a24 */ /* 0x008fe200078e02ff */
[----:B------:R-:W-:Y:S04]  /*17a20*/  BSSY B1, `(.L_x_628) ;  /* 0x00000ce000017945 */ /* 0x000fe80003800000 */
[----:B----4-:R-:W-:-:S04]  /*17a30*/  IADD3 R8, R0, R8, RZ ;  /* 0x0000000800087210 */ /* 0x010fc80007ffe0ff */
[----:B--2---:R-:W-:-:S13]  /*17a40*/  ISETP.GT.AND P0, PT, R8, R9, PT ;  /* 0x000000090800720c */ /* 0x004fda0003f04270 */
[----:B------:R-:W-:Y:S05]  /*17a50*/  @P0 BRA `(.L_x_629) ;  /* 0x0000025000000947 */ /* 0x000fea0003800000 */
.L_x_633:
        /* <DEDUP_REMOVED lines=17> */
.L_x_679:
        /* <DEDUP_REMOVED lines=16> */
.L_x_680:
[----:B--2---:R-:W-:-:S05]  /*17c70*/  IMAD R0, R0, c[0x0][0x538], RZ ;  /* 0x00014e0000007a24 */ /* 0x004fca00078e02ff */
[----:B------:R-:W-:-:S04]  /*17c80*/  IADD3 R8, R0, R8, RZ ;  /* 0x0000000800087210 */ /* 0x000fc80007ffe0ff */
[----:B------:R-:W-:-:S13]  /*17c90*/  ISETP.GT.AND P0, PT, R8, R9, PT ;  /* 0x000000090800720c */ /* 0x000fda0003f04270 */
[----:B-1----:R-:W-:Y:S05]  /*17ca0*/  @!P0 BRA `(.L_x_633) ;  /* 0xfffffdb000008947 */ /* 0x002fea000383ffff */
.L_x_629:
[----:B------:R-:W-:-:S05]  /*17cb0*/  IADD3 R12, -R0, R8, RZ ;  /* 0x00000008000c7210 */ /* 0x000fca0007ffe1ff */
[----:B------:R-:W-:-:S05]  /*17cc0*/  IMAD R0, R4, c[0x0][0x538], R12 ;  /* 0x00014e0004007a24 */ /* 0x000fca00078e020c */
[----:B------:R-:W-:Y:S01]  /*17cd0*/  ISETP.GT.AND P0, PT, R0, R9, PT ;  /* 0x000000090000720c */ /* 0x000fe20003f04270 */
[----:B------:R-:W-:-:S12]  /*17ce0*/  BRA.DIV ~URZ, `(.L_x_634) ;  /* 0x000022927f007947 */ /* 0x000fd8000b800000 */
[----:B------:R-:W-:-:S03]  /*17cf0*/  VOTE.ANY R10, PT, !P0 ;  /* 0x00000000000a7806 */ /* 0x000fc600040e0100 */
.L_x_681:
[----:B------:R-:W2:Y:S01]  /*17d00*/  LDL.LU R0, [R1+0x2c] ;  /* 0x00002c0001007983 */ /* 0x000ea20000300800 */
[----:B------:R-:W2:Y:S02]  /*17d10*/  POPC R8, R10 ;  /* 0x0000000a00087309 */ /* 0x000ea40000000000 */
[----:B--2---:R-:W-:-:S05]  /*17d20*/  IADD3 R0, R8, R0, RZ ;  /* 0x0000000008007210 */ /* 0x004fca0007ffe0ff */
[----:B------:R2:W-:Y:S01]  /*17d30*/  STL [R1+0x2c], R0 ;  /* 0x00002c0001007387 */ /* 0x0005e20000100800 */
[----:B------:R-:W-:Y:S05]  /*17d40*/  BRA.DIV ~URZ, `(.L_x_635) ;  /* 0x000022827f007947 */ /* 0x000fea000b800000 */
[----:B------:R3:W4:Y:S04]  /*17d50*/  SHFL.IDX PT, R11, R6, R8, 0x1f ;  /* 0x00001f08060b7589 */ /* 0x00072800000e0000 */
[----:B------:R3:W1:Y:S02]  /*17d60*/  SHFL.IDX PT, R7, R7, R8, 0x1f ;  /* 0x00001f0807077589 */ /* 0x00066400000e0000 */
.L_x_682:
[----:B------:R-:W-:Y:S01]  /*17d70*/  ISETP.NE.AND P0, PT, R10, RZ, PT ;  /* 0x000000ff0a00720c */ /* 0x000fe20003f05270 */
[----:B------:R-:W-:-:S12]  /*17d80*/  BSSY B0, `(.L_x_636) ;  /* 0x0000005000007945 */ /* 0x000fd80003800000 */
[----:B------:R-:W-:Y:S05]  /*17d90*/  @!P0 BRA `(.L_x_637) ;  /* 0x0000003000008947 */ /* 0x000fea0003800000 */
[----:B------:R-:W-:Y:S01]  /*17da0*/  IADD3 R3, R8, -0x1, RZ ;  /* 0xffffffff08037810 */ /* 0x000fe20007ffe0ff */
[----:B------:R-:W-:Y:S05]  /*17db0*/  BRA.DIV ~URZ, `(.L_x_638) ;  /* 0x000022e27f007947 */ /* 0x000fea000b800000 */
[----:B------:R2:W3:Y:S02]  /*17dc0*/  SHFL.IDX PT, R13, R4, R3, 0x1f ;  /* 0x00001f03040d7589 */ /* 0x0004e400000e0000 */
.L_x_637:
[----:B------:R-:W-:Y:S05]  /*17dd0*/  BSYNC B0 ;  /* 0x0000000000007941 */ /* 0x000fea0003800000 */
.L_x_636:
[----:B--23--:R-:W-:Y:S01]  /*17de0*/  IMAD R0, R13, c[0x0][0x538], R12 ;  /* 0x00014e000d007a24 */ /* 0x00cfe200078e020c */
[----:B-1----:R-:W-:Y:S01]  /*17df0*/  ISETP.NE.AND P0, PT, R7, 0x1, PT ;  /* 0x000000010700780c */ /* 0x002fe20003f05270 */
[----:B------:R-:W-:Y:S03]  /*17e00*/  BSSY B0, `(.L_x_639) ;  /* 0x0000086000007945 */ /* 0x000fe60003800000 */
[----:B------:R1:W-:Y:S01]  /*17e10*/  STL [R1+0x20], R0 ;  /* 0x0000200001007387 */ /* 0x0003e20000100800 */
[----:B------:R-:W-:-:S08]  /*17e20*/  IADD3 R8, -R0, R9, RZ ;  /* 0x0000000900087210 */ /* 0x000fd00007ffe1ff */
[----:B------:R-:W-:Y:S05]  /*17e30*/  @!P0 BRA `(.L_x_640) ;  /* 0x000003e000008947 */ /* 0x000fea0003800000 */
[-C--:B----4-:R-:W-:Y:S02]  /*17e40*/  IABS R2, R11.reuse ;  /* 0x0000000b00027213 */ /* 0x090fe40000000000 */
[----:B------:R-:W-:Y:S02]  /*17e50*/  IABS R9, R11 ;  /* 0x0000000b00097213 */ /* 0x000fe40000000000 */
[----:B-1----:R-:W1:Y:S08]  /*17e60*/  I2F.RP R0, R2 ;  /* 0x0000000200007306 */ /* 0x002e700000209400 */
[----:B-1----:R-:W1:Y:S02]  /*17e70*/  MUFU.RCP R0, R0 ;  /* 0x0000000000007308 */ /* 0x002e640000001000 */
[----:B-1----:R-:W-:-:S06]  /*17e80*/  IADD3 R0, R0, 0xffffffe, RZ ;  /* 0x0ffffffe00007810 */ /* 0x002fcc0007ffe0ff */
[----:B------:R-:W1:Y:S02]  /*17e90*/  F2I.FTZ.U32.TRUNC.NTZ R5, R0 ;  /* 0x0000000000057305 */ /* 0x000e64000021f000 */
[----:B-1----:R-:W-:Y:S01]  /*17ea0*/  IMAD.MOV R3, RZ, RZ, -R5 ;  /* 0x000000ffff037224 */ /* 0x002fe200078e0a05 */
[----:B------:R-:W-:-:S03]  /*17eb0*/  IABS R0, R7 ;  /* 0x0000000700007213 */ /* 0x000fc60000000000 */
[----:B------:R-:W-:Y:S01]  /*17ec0*/  IMAD.MOV.U32 R4, RZ, RZ, R3 ;  /* 0x000000ffff047224 */ /* 0x000fe200078e0003 */
[----:B------:R-:W-:Y:S01]  /*17ed0*/  IABS R3, R8 ;  /* 0x0000000800037213 */ /* 0x000fe20000000000 */
[----:B------:R-:W-:Y:S02]  /*17ee0*/  IMAD.MOV.U32 R6, RZ, RZ, R0 ;  /* 0x000000ffff067224 */ /* 0x000fe400078e0000 */
[----:B------:R-:W-:Y:S02]  /*17ef0*/  IMAD R0, R4, R2, RZ ;  /* 0x0000000204007224 */ /* 0x000fe400078e02ff */
[----:B------:R-:W-:Y:S01]  /*17f00*/  IMAD.MOV.U32 R4, RZ, RZ, RZ ;  /* 0x000000ffff047224 */ /* 0x000fe200078e00ff */
[----:B------:R-:W1:Y:S03]  /*17f10*/  I2F.RP R10, R6 ;  /* 0x00000006000a7306 */ /* 0x000e660000209400 */
[----:B------:R-:W-:-:S04]  /*17f20*/  IMAD.HI.U32 R5, R5, R0, R4 ;  /* 0x0000000005057227 */ /* 0x000fc800078e0004 */
[----:B------:R-:W-:-:S05]  /*17f30*/  IMAD.MOV R0, RZ, RZ, -R9 ;  /* 0x000000ffff007224 */ /* 0x000fca00078e0a09 */
[----:B------:R-:W-:Y:S01]  /*17f40*/  MOV R4, R0 ;  /* 0x0000000000047202 */ /* 0x000fe20000000f00 */
[----:B------:R-:W-:-:S04]  /*17f50*/  IMAD.HI.U32 R0, R5, R3, RZ ;  /* 0x0000000305007227 */ /* 0x000fc800078e00ff */
[----:B------:R-:W-:Y:S02]  /*17f60*/  IMAD R3, R0, R4, R3 ;  /* 0x0000000400037224 */ /* 0x000fe400078e0203 */
[----:B-1----:R-:W1:Y:S03]  /*17f70*/  MUFU.RCP R4, R10 ;  /* 0x0000000a00047308 */ /* 0x002e660000001000 */
        /* <DEDUP_REMOVED lines=9> */
[----:B------:R-:W-:Y:S01]  /*18010*/  @P2 IADD3 R0, R0, 0x1, RZ ;  /* 0x0000000100002810 */ /* 0x000fe20007ffe0ff */
[----:B-1----:R-:W-:-:S06]  /*18020*/  IMAD.MOV R2, RZ, RZ, -R3 ;  /* 0x000000ffff027224 */ /* 0x002fcc00078e0a03 */
[----:B------:R-:W-:Y:S01]  /*18030*/  @!P1 IMAD.MOV R0, RZ, RZ, -R0 ;  /* 0x000000ffff009224 */ /* 0x000fe200078e0a00 */
[----:B------:R-:W-:Y:S02]  /*18040*/  @!P0 LOP3.LUT R0, RZ, R11, RZ, 0x33, !PT ;  /* 0x0000000bff008212 */ /* 0x000fe400078e33ff */
[----:B------:R-:W-:Y:S02]  /*18050*/  MOV R4, R2 ;  /* 0x0000000200047202 */ /* 0x000fe40000000f00 */
[----:B------:R-:W-:Y:S02]  /*18060*/  IABS R2, R7 ;  /* 0x0000000700027213 */ /* 0x000fe40000000000 */
[----:B------:R-:W-:Y:S01]  /*18070*/  IABS R9, R0 ;  /* 0x0000000000097213 */ /* 0x000fe20000000000 */
[----:B------:R-:W-:Y:S02]  /*18080*/  IMAD R4, R4, R6, RZ ;  /* 0x0000000604047224 */ /* 0x000fe400078e02ff */
[----:B------:R-:W-:-:S02]  /*18090*/  IMAD.MOV R5, RZ, RZ, -R2 ;  /* 0x000000ffff057224 */ /* 0x000fc400078e0a02 */
[----:B------:R-:W-:-:S04]  /*180a0*/  IMAD.MOV.U32 R2, RZ, RZ, RZ ;  /* 0x000000ffff027224 */ /* 0x000fc800078e00ff */
[----:B------:R-:W-:Y:S01]  /*180b0*/  IMAD.HI.U32 R2, R3, R4, R2 ;  /* 0x0000000403027227 */ /* 0x000fe200078e0002 */
[----:B------:R-:W-:-:S03]  /*180c0*/  MOV R4, R5 ;  /* 0x0000000500047202 */ /* 0x000fc60000000f00 */
[----:B------:R-:W-:-:S04]  /*180d0*/  IMAD.MOV.U32 R3, RZ, RZ, R9 ;  /* 0x000000ffff037224 */ /* 0x000fc800078e0009 */
[----:B------:R-:W-:-:S04]  /*180e0*/  IMAD.HI.U32 R2, R2, R3, RZ ;  /* 0x0000000302027227 */ /* 0x000fc800078e00ff */
[----:B------:R-:W-:Y:S01]  /*180f0*/  IMAD R3, R2, R4, R3 ;  /* 0x0000000402037224 */ /* 0x000fe200078e0203 */
[----:B------:R-:W-:-:S04]  /*18100*/  IADD3 R4, -R0, RZ, RZ ;  /* 0x000000ff00047210 */ /* 0x000fc80007ffe1ff */
        /* <DEDUP_REMOVED lines=9> */
[----:B------:R-:W-:-:S05]  /*181a0*/  @!P0 LOP3.LUT R2, RZ, R7, RZ, 0x33, !PT ;  /* 0x00000007ff028212 */ /* 0x000fca00078e33ff */
[----:B------:R-:W-:-:S04]  /*181b0*/  IMAD.MOV R3, RZ, RZ, -R2 ;  /* 0x000000ffff037224 */ /* 0x000fc800078e0a02 */
[C---:B------:R-:W-:Y:S02]  /*181c0*/  IMAD R3, R7.reuse, R3, R0 ;  /* 0x0000000307037224 */ /* 0x040fe400078e0200 */
[----:B------:R-:W-:Y:S02]  /*181d0*/  IMAD R0, R7, 0x1000000, R2 ;  /* 0x0100000007007824 */ /* 0x000fe400078e0202 */
[----:B------:R-:W-:Y:S02]  /*181e0*/  IMAD R2, R11, R4, R8 ;  /* 0x000000040b027224 */ /* 0x000fe400078e0208 */
[----:B------:R-:W-:-:S05]  /*181f0*/  IMAD R0, R3, 0x10000, R0 ;  /* 0x0001000003007824 */ /* 0x000fca00078e0200 */
[----:B------:R1:W-:Y:S01]  /*18200*/  STL [R1+0x28], R0 ;  /* 0x0000280001007387 */ /* 0x0003e20000100800 */
[----:B------:R-:W-:Y:S05]  /*18210*/  BRA `(.L_x_641) ;  /* 0x0000044000007947 */ /* 0x000fea0003800000 */
.L_x_640:
[----:B-1----:R-:W2:Y:S01]  /*18220*/  LDL R0, [R1+0x2c] ;  /* 0x00002c0001007983 */ /* 0x002ea20000100800 */
[----:B------:R-:W-:-:S04]  /*18230*/  IMAD.MOV.U32 R2, RZ, RZ, 0x4 ;  /* 0x00000004ff027424 */ /* 0x000fc800078e00ff */
[----:B--2---:R-:W-:-:S05]  /*18240*/  IMAD.WIDE R2, R0, R2, c[0x0][0x590] ;  /* 0x0001640000027625 */ /* 0x004fca00078e0202 */
[----:B------:R-:W2:Y:S02]  /*18250*/  LDG.E R4, [R2.64] ;  /* 0x0000000602047981 */ /* 0x000ea4000c1e1900 */
[----:B--2-4-:R-:W-:-:S05]  /*18260*/  IMAD R9, R4, R11, RZ ;  /* 0x0000000b04097224 */ /* 0x014fca00078e02ff */
[-C--:B------:R-:W-:Y:S02]  /*18270*/  IABS R0, R9.reuse ;  /* 0x0000000900007213 */ /* 0x080fe40000000000 */
        /* <DEDUP_REMOVED lines=27> */
[----:B------:R-:W-:Y:S02]  /*18430*/  IMAD R10, R4, R2, RZ ;  /* 0x00000002040a7224 */ /* 0x000fe400078e02ff */
[----:B------:R-:W-:-:S03]  /*18440*/  IMAD.MOV R2, RZ, RZ, -R2 ;  /* 0x000000ffff027224 */ /* 0x000fc600078e0a02 */
[----:B------:R-:W-:Y:S01]  /*18450*/  IADD3 R0, -R10, c[0x0][0x538], RZ ;  /* 0x00014e000a007a10 */ /* 0x000fe20007ffe1ff */
[----:B------:R-:W-:-:S03]  /*18460*/  IMAD R6, R9, R2, R8 ;  /* 0x0000000209067224 */ /* 0x000fc600078e0208 */
[----:B------:R-:W-:Y:S02]  /*18470*/  IMNMX R0, R4, R0, PT ;  /* 0x0000000004007217 */ /* 0x000fe40003800200 */
[----:B------:R-:W-:Y:S02]  /*18480*/  IABS R2, R6 ;  /* 0x0000000600027213 */ /* 0x000fe40000000000 */
[-C--:B------:R-:W-:Y:S02]  /*18490*/  IABS R3, R0.reuse ;  /* 0x0000000000037213 */ /* 0x080fe40000000000 */
[----:B------:R-:W-:Y:S02]  /*184a0*/  IABS R9, R0 ;  /* 0x0000000000097213 */ /* 0x000fe40000000000 */
[----:B------:R-:W1:Y:S01]  /*184b0*/  I2F.RP R4, R3 ;  /* 0x0000000300047306 */ /* 0x000e620000209400 */
[----:B------:R-:W-:Y:S02]  /*184c0*/  MOV R7, R2 ;  /* 0x0000000200077202 */ /* 0x000fe40000000f00 */
[----:B------:R-:W-:-:S05]  /*184d0*/  IMAD.MOV R2, RZ, RZ, -R9 ;  /* 0x000000ffff027224 */ /* 0x000fca00078e0a09 */
[----:B-1----:R-:W1:Y:S02]  /*184e0*/  MUFU.RCP R4, R4 ;  /* 0x0000000400047308 */ /* 0x002e640000001000 */
[----:B-1----:R-:W-:-:S06]  /*184f0*/  IADD3 R4, R4, 0xffffffe, RZ ;  /* 0x0ffffffe04047810 */ /* 0x002fcc0007ffe0ff */
[----:B------:R-:W1:Y:S02]  /*18500*/  F2I.FTZ.U32.TRUNC.NTZ R5, R4 ;  /* 0x0000000400057305 */ /* 0x000e64000021f000 */
[----:B-1----:R-:W-:-:S04]  /*18510*/  IMAD.MOV R4, RZ, RZ, -R5 ;  /* 0x000000ffff047224 */ /* 0x002fc800078e0a05 */
[----:B------:R-:W-:Y:S02]  /*18520*/  IMAD R8, R4, R3, RZ ;  /* 0x0000000304087224 */ /* 0x000fe400078e02ff */
[----:B------:R-:W-:-:S04]  /*18530*/  IMAD.MOV.U32 R4, RZ, RZ, RZ ;  /* 0x000000ffff047224 */ /* 0x000fc800078e00ff */
[----:B------:R-:W-:-:S04]  /*18540*/  IMAD.HI.U32 R5, R5, R8, R4 ;  /* 0x0000000805057227 */ /* 0x000fc800078e0004 */
[----:B------:R-:W-:Y:S02]  /*18550*/  IMAD.MOV.U32 R4, RZ, RZ, R2 ;  /* 0x000000ffff047224 */ /* 0x000fe400078e0002 */
[----:B------:R-:W-:-:S04]  /*18560*/  IMAD.HI.U32 R2, R5, R7, RZ ;  /* 0x0000000705027227 */ /* 0x000fc800078e00ff */
[----:B------:R-:W-:-:S05]  /*18570*/  IMAD R4, R2, R4, R7 ;  /* 0x0000000402047224 */ /* 0x000fca00078e0207 */
[----:B------:R-:W-:-:S13]  /*18580*/  ISETP.GT.U32.AND P0, PT, R3, R4, PT ;  /* 0x000000040300720c */ /* 0x000fda0003f04070 */
[-C--:B------:R-:W-:Y:S02]  /*18590*/  @!P0 IADD3 R4, R4, -R3.reuse, RZ ;  /* 0x8000000304048210 */ /* 0x080fe40007ffe0ff */
[----:B------:R-:W-:Y:S02]  /*185a0*/  @!P0 IADD3 R2, R2, 0x1, RZ ;  /* 0x0000000102028810 */ /* 0x000fe40007ffe0ff */
[----:B------:R-:W-:Y:S02]  /*185b0*/  ISETP.GE.U32.AND P2, PT, R4, R3, PT ;  /* 0x000000030400720c */ /* 0x000fe40003f46070 */
[----:B------:R-:W-:Y:S02]  /*185c0*/  LOP3.LUT R3, R6, R0, RZ, 0x3c, !PT ;  /* 0x0000000006037212 */ /* 0x000fe400078e3cff */
[----:B------:R-:W-:Y:S02]  /*185d0*/  ISETP.NE.AND P0, PT, R0, RZ, PT ;  /* 0x000000ff0000720c */ /* 0x000fe40003f05270 */
[----:B------:R-:W-:Y:S01]  /*185e0*/  ISETP.GE.AND P1, PT, R3, RZ, PT ;  /* 0x000000ff0300720c */ /* 0x000fe20003f26270 */
[----:B------:R-:W-:Y:S01]  /*185f0*/  IMAD.MOV R3, RZ, RZ, -R0 ;  /* 0x000000ffff037224 */ /* 0x000fe200078e0a00 */
[----:B------:R-:W-:-:S05]  /*18600*/  IADD3 R6, R10, 0x1000000, R6 ;  /* 0x010000000a067810 */ /* 0x000fca0007ffe006 */
[----:B------:R-:W-:-:S06]  /*18610*/  @P2 IADD3 R2, R2, 0x1, RZ ;  /* 0x0000000102022810 */ /* 0x000fcc0007ffe0ff */
[----:B------:R-:W-:Y:S01]  /*18620*/  @!P1 IMAD.MOV R2, RZ, RZ, -R2 ;  /* 0x000000ffff029224 */ /* 0x000fe200078e0a02 */
[----:B------:R-:W-:-:S05]  /*18630*/  @!P0 LOP3.LUT R2, RZ, R0, RZ, 0x33, !PT ;  /* 0x00000000ff028212 */ /* 0x000fca00078e33ff */
[----:B------:R-:W-:-:S05]  /*18640*/  IMAD R0, R2, R3, R6 ;  /* 0x0000000302007224 */ /* 0x000fca00078e0206 */
[----:B------:R1:W-:Y:S02]  /*18650*/  STL [R1+0x28], R0 ;  /* 0x0000280001007387 */ /* 0x0003e40000100800 */
.L_x_641:
[----:B------:R-:W-:Y:S05]  /*18660*/  BSYNC B0 ;  /* 0x0000000000007941 */ /* 0x000fea0003800000 */
.L_x_639:
[----:B------:R-:W-:-:S04]  /*18670*/  LOP3.LUT R2, RZ, R2, RZ, 0x33, !PT ;  /* 0x00000002ff027212 */ /* 0x000fc800078e33ff */
[----:B-1----:R-:W-:-:S05]  /*18680*/  IADD3 R0, R2, R11, RZ ;  /* 0x0000000b02007210 */ /* 0x002fca0007ffe0ff */
[----:B------:R1:W-:Y:S01]  /*18690*/  STL [R1+0x24], R0 ;  /* 0x0000240001007387 */ /* 0x0003e20000100800 */
[----:B------:R-:W-:Y:S05]  /*186a0*/  BRA `(.L_x_642) ;  /* 0x0000005000007947 */ /* 0x000fea0003800000 */
.L_x_630:
[----:B------:R-:W-:Y:S01]  /*186b0*/  MOV R0, c[0x0][0x53c] ;  /* 0x00014f0000007a02 */ /* 0x000fe20000000f00 */
[----:B------:R2:W-:Y:S04]  /*186c0*/  STL [R1+0x20], R9 ;  /* 0x0000200901007387 */ /* 0x0005e80000100800 */
[----:B------:R2:W-:Y:S04]  /*186d0*/  STL [R1+0x24], RZ ;  /* 0x000024ff01007387 */ /* 0x0005e80000100800 */
[----:B------:R2:W-:Y:S04]  /*186e0*/  STL [R1+0x28], RZ ;  /* 0x000028ff01007387 */ /* 0x0005e80000100800 */
[----:B------:R2:W-:Y:S02]  /*186f0*/  STL [R1+0x2c], R0 ;  /* 0x00002c0001007387 */ /* 0x0005e40000100800 */
.L_x_642:
[----:B------:R-:W-:Y:S05]  /*18700*/  BSYNC B1 ;  /* 0x0000000000017941 */ /* 0x000fea0003800000 */
.L_x_628:
        /* <DEDUP_REMOVED lines=9> */
.L_x_623:
[----:B--2---:R-:W2:Y:S02]  /*187a0*/  LDL R0, [R1+0x2c] ;  /* 0x00002c0001007983 */ /* 0x004ea40000100800 */
[----:B--2---:R-:W-:-:S13]  /*187b0*/  ISETP.GE.AND P0, PT, R0, c[0x0][0x53c], PT ;  /* 0x00014f0000007a0c */ /* 0x004fda0003f06270 */
[----:B-1----:R-:W-:Y:S01]  /*187c0*/  @P0 CALL.REL.NOINC `(.L_x_643) ;  /* 0x0000001000000944 */ /* 0x002fe20003c00000 */
[----:B------:R-:W-:Y:S05]  /*187d0*/  BRA `(.L_x_644) ;  /* 0xfffe938000007947 */ /* 0x000fea000383ffff */
.L_x_643:
[----:B------:R-:W-:Y:S05]  /*187e0*/  EXIT ;  /* 0x000000000000794d */ /* 0x000fea0003800000 */
.L_x_463:
[----:B------:R-:W-:Y:S01]  /*187f0*/  IMAD.MOV.U32 R0, RZ, RZ, R5 ;  /* 0x000000ffff007224 */ /* 0x000fe200078e0005 */
[----:B------:R-:W-:Y:S02]  /*18800*/  MOV R2, 0x1 ;  /* 0x0000000100027802 */ /* 0x000fe40000000f00 */
[----:B------:R-:W-:Y:S02]  /*18810*/  MOV R3, 0x18830 ;  /* 0x0001883000037802 */ /* 0x000fe40000000f00 */
[----:B------:R-:W-:Y:S05]  /*18820*/  CALL.REL.NOINC `($__internal_10_$__cuda_sm70_shflsync_up_p) ;  /* 0x0000196000007944 */ /* 0x000fea0003c00000 */
[----:B------:R-:W-:Y:S01]  /*18830*/  MOV R0, R4 ;  /* 0x0000000400007202 */ /* 0x000fe20000000f00 */
[----:B------:R-:W-:Y:S05]  /*18840*/  BRA `(.L_x_645) ;  /* 0xfffe7c1000007947 */ /* 0x000fea000383ffff */
.L_x_464:
[----:B------:R-:W-:Y:S01]  /*18850*/  IMAD.MOV.U32 R0, RZ, RZ, R5 ;  /* 0x000000ffff007224 */ /* 0x000fe200078e0005 */
[----:B------:R-:W-:Y:S02]  /*18860*/  MOV R2, 0x2 ;  /* 0x0000000200027802 */ /* 0x000fe40000000f00 */
[----:B------:R-:W-:Y:S02]  /*18870*/  MOV R3, 0x18890 ;  /* 0x0001889000037802 */ /* 0x000fe40000000f00 */
[----:B------:R-:W-:Y:S05]  /*18880*/  CALL.REL.NOINC `($__internal_10_$__cuda_sm70_shflsync_up_p) ;  /* 0x0000190000007944 */ /* 0x000fea0003c00000 */
[----:B------:R-:W-:Y:S01]  /*18890*/  SEL R0, R4, RZ, P4 ;  /* 0x000000ff04007207 */ /* 0x000fe20002000000 */
[----:B------:R-:W-:Y:S01]  /*188a0*/  IMAD.MOV.U32 R2, RZ, RZ, 0x4 ;  /* 0x00000004ff027424 */ /* 0x000fe200078e00ff */
[----:B------:R-:W-:-:S03]  /*188b0*/  MOV R3, 0x188e0 ;  /* 0x000188e000037802 */ /* 0x000fc60000000f00 */
[----:B------:R-:W-:Y:S02]  /*188c0*/  IMAD.IADD R0, R5, 0x1, R0 ;  /* 0x0000000105007824 */ /* 0x000fe400078e0200 */
        /* <DEDUP_REMOVED lines=14> */
[----:B------:R-:W-:Y:S01]  /*189b0*/  IMAD.IADD R4, R0, 0x1, R4 ;  /* 0x0000000100047824 */ /* 0x000fe200078e0204 */
[----:B------:R-:W-:-:S03]  /*189c0*/  MOV R0, 0x1f ;  /* 0x0000001f00007802 */ /* 0x000fc60000000f00 */
[----:B------:R-:W-:Y:S02]  /*189d0*/  IMAD.MOV.U32 R5, RZ, RZ, R4 ;  /* 0x000000ffff057224 */ /* 0x000fe400078e0004 */
[----:B------:R-:W-:Y:S05]  /*189e0*/  CALL.REL.NOINC `($__internal_9_$__cuda_sm70_shflsync_idx_p) ;  /* 0x0000175000007944 */ /* 0x000fea0003c00000 */
[----:B------:R-:W-:Y:S05]  /*189f0*/  BRA `(.L_x_646) ;  /* 0xfffe7b6000007947 */ /* 0x000fea000383ffff */
.L_x_466:
[----:B------:R-:W-:Y:S02]  /*18a00*/  SEL R0, RZ, 0x1, P0 ;  /* 0x00000001ff007807 */ /* 0x000fe40000000000 */
[----:B------:R-:W-:Y:S02]  /*18a10*/  MOV R2, 0x18a30 ;  /* 0x00018a3000027802 */ /* 0x000fe40000000f00 */
[----:B------:R-:W-:Y:S05]  /*18a20*/  CALL.REL.NOINC `($__internal_11_$__cuda_sm70_votesync_ballot) ;  /* 0x000017d000007944 */ /* 0x000fea0003c00000 */
[----:B------:R-:W-:Y:S01]  /*18a30*/  MOV R10, R0 ;  /* 0x00000000000a7202 */ /* 0x000fe20000000f00 */
[----:B------:R-:W-:Y:S05]  /*18a40*/  BRA `(.L_x_647) ;  /* 0xfffe7ba000007947 */ /* 0x000fea000383ffff */
.L_x_467:
[----:B------:R-:W-:Y:S01]  /*18a50*/  IMAD.MOV.U32 R5, RZ, RZ, R9 ;  /* 0x000000ffff057224 */ /* 0x000fe200078e0009 */
[----:B------:R-:W-:Y:S01]  /*18a60*/  MOV R3, R6 ;  /* 0x0000000600037202 */ /* 0x000fe20000000f00 */
[----:B-1----:R-:W-:Y:S01]  /*18a70*/  IMAD.MOV.U32 R0, RZ, RZ, 0x1f ;  /* 0x0000001fff007424 */ /* 0x002fe200078e00ff */
[----:B------:R-:W-:Y:S02]  /*18a80*/  MOV R2, 0x18aa0 ;  /* 0x00018aa000027802 */ /* 0x000fe40000000f00 */
[----:B------:R-:W-:Y:S05]  /*18a90*/  CALL.REL.NOINC `($__internal_9_$__cuda_sm70_shflsync_idx_p) ;  /* 0x000016a000007944 */ /* 0x000fea0003c00000 */
[----:B------:R-:W-:Y:S01]  /*18aa0*/  IMAD.MOV.U32 R12, RZ, RZ, R0 ;  /* 0x000000ffff0c7224 */ /* 0x000fe200078e0000 */
[----:B------:R-:W-:Y:S01]  /*18ab0*/  MOV R5, R8 ;  /* 0x0000000800057202 */ /* 0x000fe20000000f00 */
[----:B------:R-:W-:Y:S01]  /*18ac0*/  IMAD.MOV.U32 R7, RZ, RZ, RZ ;  /* 0x000000ffff077224 */ /* 0x000fe200078e00ff */
[----:B------:R-:W-:Y:S01]  /*18ad0*/  MOV R3, R6 ;  /* 0x0000000600037202 */ /* 0x000fe20000000f00 */
[----:B------:R-:W-:Y:S01]  /*18ae0*/  IMAD.MOV.U32 R0, RZ, RZ, 0x1f ;  /* 0x0000001fff007424 */ /* 0x000fe200078e00ff */
[----:B------:R-:W-:-:S02]  /*18af0*/  MOV R2, 0x18b10 ;  /* 0x00018b1000027802 */ /* 0x000fc40000000f00 */
[----:B------:R-:W-:Y:S05]  /*18b00*/  CALL.REL.NOINC `($__internal_9_$__cuda_sm70_shflsync_idx_p) ;  /* 0x0000163000007944 */ /* 0x000fea0003c00000 */
[----:B------:R-:W-:Y:S01]  /*18b10*/  MOV R9, R0 ;  /* 0x0000000000097202 */ /* 0x000fe20000000f00 */
[----:B------:R-:W-:Y:S05]  /*18b20*/  BRA `(.L_x_648) ;  /* 0xfffe7b3000007947 */ /* 0x000fea000383ffff */
.L_x_470:
[----:B------:R-:W-:Y:S01]  /*18b30*/  IMAD.MOV.U32 R5, RZ, RZ, R4 ;  /* 0x000000ffff057224 */ /* 0x000fe200078e0004 */
[----:B-1----:R-:W-:-:S02]  /*18b40*/  MOV R0, 0x1f ;  /* 0x0000001f00007802 */ /* 0x002fc40000000f00 */
[----:B------:R-:W-:Y:S02]  /*18b50*/  MOV R2, 0x18b70 ;  /* 0x00018b7000027802 */ /* 0x000fe40000000f00 */
[----:B--234-:R-:W-:Y:S05]  /*18b60*/  CALL.REL.NOINC `($__internal_9_$__cuda_sm70_shflsync_idx_p) ;  /* 0x000015d000007944 */ /* 0x01cfea0003c00000 */
[----:B------:R-:W-:Y:S01]  /*18b70*/  MOV R7, R0 ;  /* 0x0000000000077202 */ /* 0x000fe20000000f00 */
[----:B------:R-:W-:Y:S05]  /*18b80*/  BRA `(.L_x_469) ;  /* 0xfffe7b3000007947 */ /* 0x000fea000383ffff */
.L_x_489:
[----:B------:R-:W-:Y:S01]  /*18b90*/  IMAD.MOV.U32 R5, RZ, RZ, R11 ;  /* 0x000000ffff057224 */ /* 0x000fe200078e000b */
[----:B------:R-:W-:Y:S01]  /*18ba0*/  MOV R3, RZ ;  /* 0x000000ff00037202 */ /* 0x000fe20000000f00 */
[----:B------:R-:W-:Y:S01]  /*18bb0*/  IMAD.MOV.U32 R0, RZ, RZ, 0x1c1f ;  /* 0x00001c1fff007424 */ /* 0x000fe200078e00ff */
[----:B------:R-:W-:Y:S02]  /*18bc0*/  MOV R2, 0x18be0 ;  /* 0x00018be000027802 */ /* 0x000fe40000000f00 */
[----:B------:R-:W-:Y:S05]  /*18bd0*/  CALL.REL.NOINC `($__internal_9_$__cuda_sm70_shflsync_idx_p) ;  /* 0x0000156000007944 */ /* 0x000fea0003c00000 */
[----:B------:R-:W-:Y:S01]  /*18be0*/  MOV R8, R0 ;  /* 0x0000000000087202 */ /* 0x000fe20000000f00 */
[----:B------:R-:W-:Y:S05]  /*18bf0*/  BRA `(.L_x_649) ;  /* 0xfffea35000007947 */ /* 0x000fea000383ffff */
.L_x_490:
[----:B------:R-:W-:Y:S01]  /*18c00*/  IMAD.MOV.U32 R5, RZ, RZ, R12 ;  /* 0x000000ffff057224 */ /* 0x000fe200078e000c */
[----:B------:R-:W-:Y:S01]  /*18c10*/  MOV R3, RZ ;  /* 0x000000ff00037202 */ /* 0x000fe20000000f00 */
[----:B------:R-:W-:Y:S01]  /*18c20*/  IMAD.MOV.U32 R0, RZ, RZ, 0x1c1f ;  /* 0x00001c1fff007424 */ /* 0x000fe200078e00ff */
[----:B------:R-:W-:Y:S02]  /*18c30*/  MOV R2, 0x18c50 ;  /* 0x00018c5000027802 */ /* 0x000fe40000000f00 */
[----:B-12---:R-:W-:Y:S05]  /*18c40*/  CALL.REL.NOINC `($__internal_9_$__cuda_sm70_shflsync_idx_p) ;  /* 0x000014f000007944 */ /* 0x006fea0003c00000 */
[----:B------:R-:W-:Y:S05]  /*18c50*/  BRA `(.L_x_650) ;  /* 0xfffea31000007947 */ /* 0x000fea000383ffff */
.L_x_493:
[----:B--2---:R-:W-:Y:S01]  /*18c60*/  IMAD.MOV.U32 R5, RZ, RZ, R11 ;  /* 0x000000ffff057224 */ /* 0x004fe200078e000b */
[----:B------:R-:W-:Y:S01]  /*18c70*/  MOV R3, 0x1 ;  /* 0x0000000100037802 */ /* 0x000fe20000000f00 */
[----:B----4-:R-:W-:Y:S01]  /*18c80*/  IMAD.MOV.U32 R0, RZ, RZ, 0x1c1f ;  /* 0x00001c1fff007424 */ /* 0x010fe200078e00ff */
[----:B------:R-:W-:-:S02]  /*18c90*/  MOV R2, 0x18cb0 ;  /* 0x00018cb000027802 */ /* 0x000fc40000000f00 */
[----:B-1-3--:R-:W-:Y:S05]  /*18ca0*/  CALL.REL.NOINC `($__internal_9_$__cuda_sm70_shflsync_idx_p) ;  /* 0x0000149000007944 */ /* 0x00afea0003c00000 */
[----:B------:R-:W-:Y:S01]  /*18cb0*/  IMAD.MOV.U32 R8, RZ, RZ, R0 ;  /* 0x000000ffff087224 */ /* 0x000fe200078e0000 */
[----:B------:R-:W-:Y:S01]  /*18cc0*/  MOV R3, 0x1 ;  /* 0x0000000100037802 */ /* 0x000fe20000000f00 */
[----:B------:R-:W-:Y:S01]  /*18cd0*/  IMAD.MOV.U32 R5, RZ, RZ, R12 ;  /* 0x000000ffff057224 */ /* 0x000fe200078e000c */
[----:B------:R-:W-:-:S02]  /*18ce0*/  MOV R0, 0x1c1f ;  /* 0x00001c1f00007802 */ /* 0x000fc40000000f00 */
[----:B------:R-:W-:Y:S02]  /*18cf0*/  MOV R2, 0x18d10 ;  /* 0x00018d1000027802 */ /* 0x000fe40000000f00 */
[----:B------:R-:W-:Y:S05]  /*18d00*/  CALL.REL.NOINC `($__internal_9_$__cuda_sm70_shflsync_idx_p) ;  /* 0x0000143000007944 */ /* 0x000fea0003c00000 */
[----:B------:R-:W-:Y:S05]  /*18d10*/  BRA `(.L_x_651) ;  /* 0xfffea40000007947 */ /* 0x000fea000383ffff */
.L_x_496:
[----:B-1----:R-:W-:Y:S01]  /*18d20*/  IMAD.MOV.U32 R5, RZ, RZ, R11 ;  /* 0x000000ffff057224 */ /* 0x002fe200078e000b */
[----:B------:R-:W-:Y:S01]  /*18d30*/  MOV R3, 0x2 ;  /* 0x0000000200037802 */ /* 0x000fe20000000f00 */
[----:B----4-:R-:W-:Y:S01]  /*18d40*/  IMAD.MOV.U32 R0, RZ, RZ, 0x1c1f ;  /* 0x00001c1fff007424 */ /* 0x010fe200078e00ff */
[----:B------:R-:W-:Y:S02]  /*18d50*/  MOV R2, 0x18d70 ;  /* 0x00018d7000027802 */ /* 0x000fe40000000f00 */
[----:B--23--:R-:W-:Y:S05]  /*18d60*/  CALL.REL.NOINC `($__internal_9_$__cuda_sm70_shflsync_idx_p) ;  /* 0x000013d000007944 */ /* 0x00cfea0003c00000 */
[----:B------:R-:W-:Y:S01]  /*18d70*/  MOV R8, R0 ;  /* 0x0000000000087202 */ /* 0x000fe20000000f00 */
[----:B------:R-:W-:Y:S05]  /*18d80*/  BRA `(.L_x_652) ;  /* 0xfffea53000007947 */ /* 0x000fea000383ffff */
.L_x_497:
[----:B------:R-:W-:Y:S01]  /*18d90*/  IMAD.MOV.U32 R5, RZ, RZ, R12 ;  /* 0x000000ffff057224 */ /* 0x000fe200078e000c */
[----:B------:R-:W-:Y:S01]  /*18da0*/  MOV R3, 0x2 ;  /* 0x0000000200037802 */ /* 0x000fe20000000f00 */
[----:B----4-:R-:W-:Y:S01]  /*18db0*/  IMAD.MOV.U32 R0, RZ, RZ, 0x1c1f ;  /* 0x00001c1fff007424 */ /* 0x010fe200078e00ff */
[----:B------:R-:W-:Y:S02]  /*18dc0*/  MOV R2, 0x18de0 ;  /* 0x00018de000027802 */ /* 0x000fe40000000f00 */
[----:B-123--:R-:W-:Y:S05]  /*18dd0*/  CALL.REL.NOINC `($__internal_9_$__cuda_sm70_shflsync_idx_p) ;  /* 0x0000136000007944 */ /* 0x00efea0003c00000 */
[----:B------:R-:W-:Y:S05]  /*18de0*/  BRA `(.L_x_653) ;  /* 0xfffea4f000007947 */ /* 0x000fea000383ffff */
.L_x_500:
[----:B-1----:R-:W-:Y:S01]  /*18df0*/  IMAD.MOV.U32 R5, RZ, RZ, R11 ;  /* 0x000000ffff057224 */ /* 0x002fe200078e000b */
[----:B------:R-:W-:Y:S01]  /*18e00*/  MOV R3, 0x3 ;  /* 0x0000000300037802 */ /* 0x000fe20000000f00 */
[----:B------:R-:W-:Y:S01]  /*18e10*/  IMAD.MOV.U32 R0, RZ, RZ, 0x1c1f ;  /* 0x00001c1fff007424 */ /* 0x000fe200078e00ff */
[----:B------:R-:W-:-:S02]  /*18e20*/  MOV R2, 0x18e40 ;  /* 0x00018e4000027802 */ /* 0x000fc40000000f00 */
[----:B--234-:R-:W-:Y:S05]  /*18e30*/  CALL.REL.NOINC `($__internal_9_$__cuda_sm70_shflsync_idx_p) ;  /* 0x0000130000007944 */ /* 0x01cfea0003c00000 */
[----:B------:R-:W-:Y:S01]  /*18e40*/  IMAD.MOV.U32 R7, RZ, RZ, R0 ;  /* 0x000000ffff077224 */ /* 0x000fe200078e0000 */
[----:B------:R-:W-:Y:S01]  /*18e50*/  MOV R3, 0x3 ;  /* 0x0000000300037802 */ /* 0x000fe20000000f00 */
[----:B------:R-:W-:Y:S01]  /*18e60*/  IMAD.MOV.U32 R5, RZ, RZ, R12 ;  /* 0x000000ffff057224 */ /* 0x000fe200078e000c */
[----:B------:R-:W-:-:S02]  /*18e70*/  MOV R0, 0x1c1f ;  /* 0x00001c1f00007802 */ /* 0x000fc40000000f00 */
[----:B------:R-:W-:Y:S02]  /*18e80*/  MOV R2, 0x18ea0 ;  /* 0x00018ea000027802 */ /* 0x000fe40000000f00 */
[----:B------:R-:W-:Y:S05]  /*18e90*/  CALL.REL.NOINC `($__internal_9_$__cuda_sm70_shflsync_idx_p) ;  /* 0x000012a000007944 */ /* 0x000fea0003c00000 */
[----:B------:R-:W-:Y:S05]  /*18ea0*/  BRA `(.L_x_654) ;  /* 0xfffea5e000007947 */ /* 0x000fea000383ffff */
.L_x_575:
[----:B------:R1:W5:Y:S01]  /*18eb0*/  LDL R0, [R1+0x4] ;  /* 0x0000040001007983 */ /* 0x0003620000100800 */
[----:B--2---:R-:W-:Y:S02]  /*18ec0*/  MOV R3, 0x2 ;  /* 0x0000000200037802 */ /* 0x004fe40000000f00 */
[----:B------:R-:W-:Y:S02]  /*18ed0*/  MOV R2, 0x18ef0 ;  /* 0x00018ef000027802 */ /* 0x000fe40000000f00 */
[----:B-1---5:R-:W-:Y:S05]  /*18ee0*/  CALL.REL.NOINC `($__internal_8_$__cuda_sm70_shflsync_bfly_p) ;  /* 0x0000121000007944 */ /* 0x022fea0003c00000 */
[----:B------:R-:W-:Y:S05]  /*18ef0*/  BRA `(.L_x_655) ;  /* 0xffff9f2000007947 */ /* 0x000fea000383ffff */
.L_x_576:
[----:B------:R-:W-:Y:S01]  /*18f00*/  IMAD.MOV.U32 R0, RZ, RZ, R5 ;  /* 0x000000ffff007224 */ /* 0x000fe200078e0005 */
[----:B------:R-:W-:Y:S02]  /*18f10*/  MOV R3, 0x1 ;  /* 0x0000000100037802 */ /* 0x000fe40000000f00 */
[----:B------:R-:W-:Y:S02]  /*18f20*/  MOV R2, 0x18f40 ;  /* 0x00018f4000027802 */ /* 0x000fe40000000f00 */
[----:B------:R-:W-:Y:S05]  /*18f30*/  CALL.REL.NOINC `($__internal_8_$__cuda_sm70_shflsync_bfly_p) ;  /* 0x000011c000007944 */ /* 0x000fea0003c00000 */
[----:B------:R-:W-:Y:S02]  /*18f40*/  FADD.FTZ R5, R5, R0 ;  /* 0x0000000005057221 */ /* 0x000fe40000010000 */
[----:B------:R1:W5:Y:S01]  /*18f50*/  LDL R0, [R1] ;  /* 0x0000000001007983 */ /* 0x0003620000100800 */
[----:B------:R-:W-:Y:S02]  /*18f60*/  MOV R3, 0x2 ;  /* 0x0000000200037802 */ /* 0x000fe40000000f00 */
[----:B------:R-:W-:-:S02]  /*18f70*/  MOV R2, 0x18f90 ;  /* 0x00018f9000027802 */ /* 0x000fc40000000f00 */
[----:B-1---5:R-:W-:Y:S05]  /*18f80*/  CALL.REL.NOINC `($__internal_8_$__cuda_sm70_shflsync_bfly_p) ;  /* 0x0000117000007944 */ /* 0x022fea0003c00000 */
[----:B------:R-:W2:Y:S01]  /*18f90*/  LDL.LU R2, [R1] ;  /* 0x0000000001027983 */ /* 0x000ea20000300800 */
[----:B------:R-:W-:Y:S01]  /*18fa0*/  MOV R3, 0x1 ;  /* 0x0000000100037802 */ /* 0x000fe20000000f00 */
[----:B--2---:R-:W-:Y:S01]  /*18fb0*/  FADD.FTZ R7, R2, R0 ;  /* 0x0000000002077221 */ /* 0x004fe20000010000 */
[----:B------:R-:W-:-:S04]  /*18fc0*/  MOV R2, 0x18ff0 ;  /* 0x00018ff000027802 */ /* 0x000fc80000000f00 */
[----:B------:R-:W-:Y:S02]  /*18fd0*/  MOV R0, R7 ;  /* 0x0000000700007202 */ /* 0x000fe40000000f00 */
[----:B------:R-:W-:Y:S05]  /*18fe0*/  CALL.REL.NOINC `($__internal_8_$__cuda_sm70_shflsync_bfly_p) ;  /* 0x0000111000007944 */ /* 0x000fea0003c00000 */
[----:B------:R-:W-:Y:S02]  /*18ff0*/  FADD.FTZ R4, R7, R0 ;  /* 0x0000000007047221 */ /* 0x000fe40000010000 */
[----:B------:R1:W5:Y:S01]  /*19000*/  LDL R0, [R1+0x8] ;  /* 0x0000080001007983 */ /* 0x0003620000100800 */
[----:B------:R-:W-:Y:S02]  /*19010*/  MOV R3, 0x2 ;  /* 0x0000000200037802 */ /* 0x000fe40000000f00 */
[----:B------:R-:W-:Y:S02]  /*19020*/  MOV R2, 0x19040 ;  /* 0x0001904000027802 */ /* 0x000fe40000000f00 */
[----:B-1---5:R-:W-:Y:S05]  /*19030*/  CALL.REL.NOINC `($__internal_8_$__cuda_sm70_shflsync_bfly_p) ;  /* 0x000010c000007944 */ /* 0x022fea0003c00000 */
[----:B------:R-:W2:Y:S01]  /*19040*/  LDL.LU R2, [R1+0x8] ;  /* 0x0000080001027983 */ /* 0x000ea20000300800 */
        /* <DEDUP_REMOVED lines=16> */
[----:B------:R-:W-:Y:S01]  /*19150*/  MOV R8, R0 ;  /* 0x0000000000087202 */ /* 0x000fe20000000f00 */
[----:B------:R-:W-:Y:S05]  /*19160*/  BRA `(.L_x_656) ;  /* 0xffff9de000007947 */ /* 0x000fea000383ffff */
.L_x_583:
[----:B-1234-:R-:W-:Y:S01]  /*19170*/  IMAD.MOV.U32 R5, RZ, RZ, R12 ;  /* 0x000000ffff057224 */ /* 0x01efe200078e000c */
[----:B------:R-:W-:Y:S01]  /*19180*/  MOV R3, RZ ;  /* 0x000000ff00037202 */ /* 0x000fe20000000f00 */
[----:B------:R-:W-:Y:S01]  /*19190*/  IMAD.MOV.U32 R0, RZ, RZ, 0x1c1f ;  /* 0x00001c1fff007424 */ /* 0x000fe200078e00ff */
[----:B------:R-:W-:Y:S02]  /*191a0*/  MOV R2, 0x191c0 ;  /* 0x000191c000027802 */ /* 0x000fe40000000f00 */
[----:B------:R-:W-:Y:S05]  /*191b0*/  CALL.REL.NOINC `($__internal_9_$__cuda_sm70_shflsync_idx_p) ;  /* 0x00000f8000007944 */ /* 0x000fea0003c00000 */
[----:B------:R-:W-:Y:S01]  /*191c0*/  MOV R10, R0 ;  /* 0x00000000000a7202 */ /* 0x000fe20000000f00 */
[----:B------:R-:W-:Y:S05]  /*191d0*/  BRA `(.L_x_657) ;  /* 0xffffb82000007947 */ /* 0x000fea000383ffff */
.L_x_584:
[----:B------:R-:W-:Y:S01]  /*191e0*/  IMAD.MOV.U32 R5, RZ, RZ, R13 ;  /* 0x000000ffff057224 */ /* 0x000fe200078e000d */
[----:B------:R-:W-:Y:S01]  /*191f0*/  MOV R3, RZ ;  /* 0x000000ff00037202 */ /* 0x000fe20000000f00 */
[----:B------:R-:W-:Y:S01]  /*19200*/  IMAD.MOV.U32 R0, RZ, RZ, 0x1c1f ;  /* 0x00001c1fff007424 */ /* 0x000fe200078e00ff */
[----:B------:R-:W-:Y:S02]  /*19210*/  MOV R2, 0x19230 ;  /* 0x0001923000027802 */ /* 0x000fe40000000f00 */
[----:B-12---:R-:W-:Y:S05]  /*19220*/  CALL.REL.NOINC `($__internal_9_$__cuda_sm70_shflsync_idx_p) ;  /* 0x00000f1000007944 */ /* 0x006fea0003c00000 */
[----:B------:R-:W-:Y:S05]  /*19230*/  BRA `(.L_x_658) ;  /* 0xffffb7e000007947 */ /* 0x000fea000383ffff */
.L_x_587:
[----:B------:R-:W-:Y:S01]  /*19240*/  IMAD.MOV.U32 R5, RZ, RZ, R12 ;  /* 0x000000ffff057224 */ /* 0x000fe200078e000c */
[----:B--2---:R-:W-:Y:S01]  /*19250*/  MOV R3, 0x1 ;  /* 0x0000000100037802 */ /* 0x004fe20000000f00 */
        /* <DEDUP_REMOVED lines=10> */
.L_x_590:
[----:B------:R-:W-:Y:S01]  /*19300*/  IMAD.MOV.U32 R5, RZ, RZ, R12 ;  /* 0x000000ffff057224 */ /* 0x000fe200078e000c */
[----:B-1----:R-:W-:Y:S01]  /*19310*/  MOV R3, 0x2 ;  /* 0x0000000200037802 */ /* 0x002fe20000000f00 */
[----:B----4-:R-:W-:Y:S01]  /*19320*/  IMAD.MOV.U32 R0, RZ, RZ, 0x1c1f ;  /* 0x00001c1fff007424 */ /* 0x010fe200078e00ff */
[----:B------:R-:W-:Y:S02]  /*19330*/  MOV R2, 0x19350 ;  /* 0x0001935000027802 */ /* 0x000fe40000000f00 */
[----:B--23--:R-:W-:Y:S05]  /*19340*/  CALL.REL.NOINC `($__internal_9_$__cuda_sm70_shflsync_idx_p) ;  /* 0x00000df000007944 */ /* 0x00cfea0003c00000 */
[----:B------:R-:W-:Y:S01]  /*19350*/  MOV R10, R0 ;  /* 0x00000000000a7202 */ /* 0x000fe20000000f00 */
[----:B------:R-:W-:Y:S05]  /*19360*/  BRA `(.L_x_660) ;  /* 0xffffb9b000007947 */ /* 0x000fea000383ffff */
.L_x_591:
[----:B------:R-:W-:Y:S01]  /*19370*/  IMAD.MOV.U32 R5, RZ, RZ, R13 ;  /* 0x000000ffff057224 */ /* 0x000fe200078e000d */
[----:B------:R-:W-:Y:S01]  /*19380*/  MOV R3, 0x2 ;  /* 0x0000000200037802 */ /* 0x000fe20000000f00 */
[----:B----4-:R-:W-:Y:S01]  /*19390*/  IMAD.MOV.U32 R0, RZ, RZ, 0x1c1f ;  /* 0x00001c1fff007424 */ /* 0x010fe200078e00ff */
[----:B------:R-:W-:Y:S02]  /*193a0*/  MOV R2, 0x193c0 ;  /* 0x000193c000027802 */ /* 0x000fe40000000f00 */
[----:B-123--:R-:W-:Y:S05]  /*193b0*/  CALL.REL.NOINC `($__internal_9_$__cuda_sm70_shflsync_idx_p) ;  /* 0x00000d8000007944 */ /* 0x00efea0003c00000 */
[----:B------:R-:W-:Y:S05]  /*193c0*/  BRA `(.L_x_661) ;  /* 0xffffb97000007947 */ /* 0x000fea000383ffff */
.L_x_594:
[----:B------:R-:W-:Y:S01]  /*193d0*/  IMAD.MOV.U32 R5, RZ, RZ, R12 ;  /* 0x000000ffff057224 */ /* 0x000fe200078e000c */
[----:B-1----:R-:W-:Y:S01]  /*193e0*/  MOV R3, 0x3 ;  /* 0x0000000300037802 */ /* 0x002fe20000000f00 */
        /* <DEDUP_REMOVED lines=10> */
.L_x_596:
[----:B------:R-:W-:Y:S01]  /*19490*/  IMAD.MOV.U32 R5, RZ, RZ, R12 ;  /* 0x000000ffff057224 */ /* 0x000fe200078e000c */
[----:B------:R-:W-:Y:S01]  /*194a0*/  MOV R3, RZ ;  /* 0x000000ff00037202 */ /* 0x000fe20000000f00 */
[----:B------:R-:W-:Y:S01]  /*194b0*/  IMAD.MOV.U32 R0, RZ, RZ, 0x1c1f ;  /* 0x00001c1fff007424 */ /* 0x000fe200078e00ff */
[----:B------:R-:W-:Y:S02]  /*194c0*/  MOV R2, 0x194e0 ;  /* 0x000194e000027802 */ /* 0x000fe40000000f00 */
[----:B------:R-:W-:Y:S05]  /*194d0*/  CALL.REL.NOINC `($__internal_9_$__cuda_sm70_shflsync_idx_p) ;  /* 0x00000c6000007944 */ /* 0x000fea0003c00000 */
[----:B------:R-:W-:Y:S01]  /*194e0*/  MOV R4, R0 ;  /* 0x0000000000047202 */ /* 0x000fe20000000f00 */
[----:B------:R-:W-:Y:S05]  /*194f0*/  BRA `(.L_x_663) ;  /* 0xffffbd6000007947 */ /* 0x000fea000383ffff */
.L_x_597:
[----:B------:R-:W-:Y:S01]  /*19500*/  IMAD.MOV.U32 R5, RZ, RZ, R13 ;  /* 0x000000ffff057224 */ /* 0x000fe200078e000d */
[----:B------:R-:W-:Y:S01]  /*19510*/  MOV R3, RZ ;  /* 0x000000ff00037202 */ /* 0x000fe20000000f00 */
[----:B------:R-:W-:Y:S01]  /*19520*/  IMAD.MOV.U32 R0, RZ, RZ, 0x1c1f ;  /* 0x00001c1fff007424 */ /* 0x000fe200078e00ff */
[----:B------:R-:W-:Y:S02]  /*19530*/  MOV R2, 0x19550 ;  /* 0x0001955000027802 */ /* 0x000fe40000000f00 */
[----:B-12---:R-:W-:Y:S05]  /*19540*/  CALL.REL.NOINC `($__internal_9_$__cuda_sm70_shflsync_idx_p) ;  /* 0x00000bf000007944 */ /* 0x006fea0003c00000 */
[----:B------:R-:W-:Y:S05]  /*19550*/  BRA `(.L_x_664) ;  /* 0xffffbd2000007947 */ /* 0x000fea000383ffff */
.L_x_600:
[----:B------:R-:W-:Y:S01]  /*19560*/  IMAD.MOV.U32 R5, RZ, RZ, R12 ;  /* 0x000000ffff057224 */ /* 0x000fe200078e000c */
[----:B----4-:R-:W-:Y:S01]  /*19570*/  MOV R3, 0x1 ;  /* 0x0000000100037802 */ /* 0x010fe20000000f00 */
[----:B------:R-:W-:Y:S01]  /*19580*/  IMAD.MOV.U32 R0, RZ, RZ, 0x1c1f ;  /* 0x00001c1fff007424 */ /* 0x000fe200078e00ff */
[----:B------:R-:W-:-:S02]  /*19590*/  MOV R2, 0x195b0 ;  /* 0x000195b000027802 */ /* 0x000fc40000000f00 */
[----:B-123--:R-:W-:Y:S05]  /*195a0*/  CALL.REL.NOINC `($__internal_9_$__cuda_sm70_shflsync_idx_p) ;  /* 0x00000b9000007944 */ /* 0x00efea0003c00000 */
[----:B------:R-:W-:Y:S01]  /*195b0*/  IMAD.MOV.U32 R4, RZ, RZ, R0 ;  /* 0x000000ffff047224 */ /* 0x000fe200078e0000 */
[----:B------:R-:W-:Y:S01]  /*195c0*/  MOV R3, 0x1 ;  /* 0x0000000100037802 */ /* 0x000fe20000000f00 */
[----:B------:R-:W-:Y:S01]  /*195d0*/  IMAD.MOV.U32 R5, RZ, RZ, R13 ;  /* 0x000000ffff057224 */ /* 0x000fe200078e000d */
[----:B------:R-:W-:-:S02]  /*195e0*/  MOV R0, 0x1c1f ;  /* 0x00001c1f00007802 */ /* 0x000fc40000000f00 */
[----:B------:R-:W-:Y:S02]  /*195f0*/  MOV R2, 0x19610 ;  /* 0x0001961000027802 */ /* 0x000fe40000000f00 */
[----:B------:R-:W-:Y:S05]  /*19600*/  CALL.REL.NOINC `($__internal_9_$__cuda_sm70_shflsync_idx_p) ;  /* 0x00000b3000007944 */ /* 0x000fea0003c00000 */
[----:B------:R-:W-:Y:S05]  /*19610*/  BRA `(.L_x_665) ;  /* 0xffffc1e000007947 */ /* 0x000fea000383ffff */
.L_x_603:
[----:B------:R-:W-:Y:S01]  /*19620*/  IMAD.MOV.U32 R5, RZ, RZ, R12 ;  /* 0x000000ffff057224 */ /* 0x000fe200078e000c */
[----:B----4-:R-:W-:Y:S01]  /*19630*/  MOV R3, 0x2 ;  /* 0x0000000200037802 */ /* 0x010fe20000000f00 */
[----:B------:R-:W-:Y:S01]  /*19640*/  IMAD.MOV.U32 R0, RZ, RZ, 0x1c1f ;  /* 0x00001c1fff007424 */ /* 0x000fe200078e00ff */
[----:B------:R-:W-:Y:S02]  /*19650*/  MOV R2, 0x19670 ;  /* 0x0001967000027802 */ /* 0x000fe40000000f00 */
[----:B-123--:R-:W-:Y:S05]  /*19660*/  CALL.REL.NOINC `($__internal_9_$__cuda_sm70_shflsync_idx_p) ;  /* 0x00000ad000007944 */ /* 0x00efea0003c00000 */
[----:B------:R-:W-:Y:S01]  /*19670*/  MOV R4, R0 ;  /* 0x0000000000047202 */ /* 0x000fe20000000f00 */
[----:B------:R-:W-:Y:S05]  /*19680*/  BRA `(.L_x_666) ;  /* 0xffffc6e000007947 */ /* 0x000fea000383ffff */
.L_x_604:
[----:B------:R-:W-:Y:S01]  /*19690*/  IMAD.MOV.U32 R5, RZ, RZ, R13 ;  /* 0x000000ffff057224 */ /* 0x000fe200078e000d */
[----:B----4-:R-:W-:Y:S01]  /*196a0*/  MOV R3, 0x2 ;  /* 0x0000000200037802 */ /* 0x010fe20000000f00 */
[----:B------:R-:W-:Y:S01]  /*196b0*/  IMAD.MOV.U32 R0, RZ, RZ, 0x1c1f ;  /* 0x00001c1fff007424 */ /* 0x000fe200078e00ff */
[----:B------:R-:W-:Y:S02]  /*196c0*/  MOV R2, 0x196e0 ;  /* 0x000196e000027802 */ /* 0x000fe40000000f00 */
[----:B-123--:R-:W-:Y:S05]  /*196d0*/  CALL.REL.NOINC `($__internal_9_$__cuda_sm70_shflsync_idx_p) ;  /* 0x00000a6000007944 */ /* 0x00efea0003c00000 */
[----:B------:R-:W-:Y:S05]  /*196e0*/  BRA `(.L_x_667) ;  /* 0xffffc6a000007947 */ /* 0x000fea000383ffff */
.L_x_607:
[----:B------:R-:W-:Y:S01]  /*196f0*/  IMAD.MOV.U32 R5, RZ, RZ, R12 ;  /* 0x000000ffff057224 */ /* 0x000fe200078e000c */
[----:B---3--:R-:W-:Y:S01]  /*19700*/  MOV R3, 0x3 ;  /* 0x0000000300037802 */ /* 0x008fe20000000f00 */
[----:B-1----:R-:W-:Y:S01]  /*19710*/  IMAD.MOV.U32 R0, RZ, RZ, 0x1c1f ;  /* 0x00001c1fff007424 */ /* 0x002fe200078e00ff */
[----:B------:R-:W-:-:S02]  /*19720*/  MOV R2, 0x19740 ;  /* 0x0001974000027802 */ /* 0x000fc40000000f00 */
[----:B--2-4-:R-:W-:Y:S05]  /*19730*/  CALL.REL.NOINC `($__internal_9_$__cuda_sm70_shflsync_idx_p) ;  /* 0x00000a0000007944 */ /* 0x014fea0003c00000 */
[----:B------:R-:W-:Y:S01]  /*19740*/  IMAD.MOV.U32 R4, RZ, RZ, R0 ;  /* 0x000000ffff047224 */ /* 0x000fe200078e0000 */
[----:B------:R-:W-:Y:S01]  /*19750*/  MOV R3, 0x3 ;  /* 0x0000000300037802 */ /* 0x000fe20000000f00 */
[----:B------:R-:W-:Y:S01]  /*19760*/  IMAD.MOV.U32 R5, RZ, RZ, R13 ;  /* 0x000000ffff057224 */ /* 0x000fe200078e000d */
[----:B------:R-:W-:-:S02]  /*19770*/  MOV R0, 0x1c1f ;  /* 0x00001c1f00007802 */ /* 0x000fc40000000f00 */
[----:B------:R-:W-:Y:S02]  /*19780*/  MOV R2, 0x197a0 ;  /* 0x000197a000027802 */ /* 0x000fe40000000f00 */
[----:B------:R-:W-:Y:S05]  /*19790*/  CALL.REL.NOINC `($__internal_9_$__cuda_sm70_shflsync_idx_p) ;  /* 0x000009a000007944 */ /* 0x000fea0003c00000 */
[----:B------:R-:W-:Y:S05]  /*197a0*/  BRA `(.L_x_668) ;  /* 0xffffcb7000007947 */ /* 0x000fea000383ffff */
.L_x_611:
[----:B------:R-:W-:Y:S01]  /*197b0*/  IMAD.MOV.U32 R5, RZ, RZ, R9 ;  /* 0x000000ffff057224 */ /* 0x000fe200078e0009 */
[----:B------:R-:W-:Y:S01]  /*197c0*/  MOV R3, RZ ;  /* 0x000000ff00037202 */ /* 0x000fe20000000f00 */
[----:B------:R-:W-:Y:S01]  /*197d0*/  IMAD.MOV.U32 R0, RZ, RZ, 0x1c1f ;  /* 0x00001c1fff007424 */ /* 0x000fe200078e00ff */
[----:B------:R-:W-:Y:S02]  /*197e0*/  MOV R2, 0x19800 ;  /* 0x0001980000027802 */ /* 0x000fe40000000f00 */
[----:B------:R-:W-:Y:S05]  /*197f0*/  CALL.REL.NOINC `($__internal_9_$__cuda_sm70_shflsync_idx_p) ;  /* 0x0000094000007944 */ /* 0x000fea0003c00000 */
[----:B------:R-:W-:Y:S01]  /*19800*/  MOV R8, R0 ;  /* 0x0000000000087202 */ /* 0x000fe20000000f00 */
[----:B------:R-:W-:Y:S05]  /*19810*/  BRA `(.L_x_669) ;  /* 0xffffd88000007947 */ /* 0x000fea000383ffff */
.L_x_612:
[----:B------:R-:W-:Y:S01]  /*19820*/  IMAD.MOV.U32 R5, RZ, RZ, R12 ;  /* 0x000000ffff057224 */ /* 0x000fe200078e000c */
[----:B------:R-:W-:Y:S01]  /*19830*/  MOV R3, RZ ;  /* 0x000000ff00037202 */ /* 0x000fe20000000f00 */
[----:B------:R-:W-:Y:S01]  /*19840*/  IMAD.MOV.U32 R0, RZ, RZ, 0x1c1f ;  /* 0x00001c1fff007424 */ /* 0x000fe200078e00ff */
[----:B------:R-:W-:Y:S02]  /*19850*/  MOV R2, 0x19870 ;  /* 0x0001987000027802 */ /* 0x000fe40000000f00 */
[----:B-12---:R-:W-:Y:S05]  /*19860*/  CALL.REL.NOINC `($__internal_9_$__cuda_sm70_shflsync_idx_p) ;  /* 0x000008d000007944 */ /* 0x006fea0003c00000 */
[----:B------:R-:W-:Y:S05]  /*19870*/  BRA `(.L_x_670) ;  /* 0xffffd84000007947 */ /* 0x000fea000383ffff */
.L_x_615:
        /* <DEDUP_REMOVED lines=12> */
.L_x_618:
[----:B-1----:R-:W-:Y:S01]  /*19940*/  IMAD.MOV.U32 R5, RZ, RZ, R9 ;  /* 0x000000ffff057224 */ /* 0x002fe200078e0009 */
[----:B------:R-:W-:Y:S01]  /*19950*/  MOV R3, 0x2 ;  /* 0x0000000200037802 */ /* 0x000fe20000000f00 */
[----:B----4-:R-:W-:Y:S01]  /*19960*/  IMAD.MOV.U32 R0, RZ, RZ, 0x1c1f ;  /* 0x00001c1fff007424 */ /* 0x010fe200078e00ff */
[----:B------:R-:W-:Y:S02]  /*19970*/  MOV R2, 0x19990 ;  /* 0x0001999000027802 */ /* 0x000fe40000000f00 */
[----:B--23--:R-:W-:Y:S05]  /*19980*/  CALL.REL.NOINC `($__internal_9_$__cuda_sm70_shflsync_idx_p) ;  /* 0x000007b000007944 */ /* 0x00cfea0003c00000 */
[----:B------:R-:W-:Y:S01]  /*19990*/  MOV R8, R0 ;  /* 0x0000000000087202 */ /* 0x000fe20000000f00 */
[----:B------:R-:W-:Y:S05]  /*199a0*/  BRA `(.L_x_672) ;  /* 0xffffda2000007947 */ /* 0x000fea000383ffff */
.L_x_619:
[----:B------:R-:W-:Y:S01]  /*199b0*/  IMAD.MOV.U32 R5, RZ, RZ, R12 ;  /* 0x000000ffff057224 */ /* 0x000fe200078e000c */
[----:B------:R-:W-:Y:S01]  /*199c0*/  MOV R3, 0x2 ;  /* 0x0000000200037802 */ /* 0x000fe20000000f00 */
[----:B----4-:R-:W-:Y:S01]  /*199d0*/  IMAD.MOV.U32 R0, RZ, RZ, 0x1c1f ;  /* 0x00001c1fff007424 */ /* 0x010fe200078e00ff */
[----:B------:R-:W-:Y:S02]  /*199e0*/  MOV R2, 0x19a00 ;  /* 0x00019a0000027802 */ /* 0x000fe40000000f00 */
[----:B-123--:R-:W-:Y:S05]  /*199f0*/  CALL.REL.NOINC `($__internal_9_$__cuda_sm70_shflsync_idx_p) ;  /* 0x0000074000007944 */ /* 0x00efea0003c00000 */
[----:B------:R-:W-:Y:S05]  /*19a00*/  BRA `(.L_x_673) ;  /* 0xffffd9e000007947 */ /* 0x000fea000383ffff */
.L_x_622:
        /* <DEDUP_REMOVED lines=12> */
.L_x_624:
[----:B------:R-:W-:Y:S01]  /*19ad0*/  IMAD.MOV.U32 R5, RZ, RZ, R74 ;  /* 0x000000ffff057224 */ /* 0x000fe200078e004a */
[----:B------:R-:W-:Y:S01]  /*19ae0*/  MOV R3, RZ ;  /* 0x000000ff00037202 */ /* 0x000fe20000000f00 */
[----:B------:R-:W-:Y:S01]  /*19af0*/  IMAD.MOV.U32 R0, RZ, RZ, 0x1f ;  /* 0x0000001fff007424 */ /* 0x000fe200078e00ff */
[----:B------:R-:W-:Y:S02]  /*19b00*/  MOV R2, 0x19b20 ;  /* 0x00019b2000027802 */ /* 0x000fe40000000f00 */
[----:B--2---:R-:W-:Y:S05]  /*19b10*/  CALL.REL.NOINC `($__internal_9_$__cuda_sm70_shflsync_idx_p) ;  /* 0x0000062000007944 */ /* 0x004fea0003c00000 */
[----:B------:R-:W-:Y:S01]  /*19b20*/  MOV R9, R0 ;  /* 0x0000000000097202 */ /* 0x000fe20000000f00 */
[----:B------:R-:W-:Y:S05]  /*19b30*/  BRA `(.L_x_675) ;  /* 0xffffdc8000007947 */ /* 0x000fea000383ffff */
.L_x_625:
[----:B------:R-:W-:Y:S01]  /*19b40*/  IMAD.MOV.U32 R5, RZ, RZ, R74 ;  /* 0x000000ffff057224 */ /* 0x000fe200078e004a */
[----:B------:R-:W-:Y:S01]  /*19b50*/  MOV R3, 0x1 ;  /* 0x0000000100037802 */ /* 0x000fe20000000f00 */
[----:B------:R-:W-:Y:S01]  /*19b60*/  IMAD.MOV.U32 R0, RZ, RZ, 0x1f ;  /* 0x0000001fff007424 */ /* 0x000fe200078e00ff */
[----:B------:R-:W-:Y:S02]  /*19b70*/  MOV R2, 0x19b90 ;  /* 0x00019b9000027802 */ /* 0x000fe40000000f00 */
[----:B-12---:R-:W-:Y:S05]  /*19b80*/  CALL.REL.NOINC `($__internal_9_$__cuda_sm70_shflsync_idx_p) ;  /* 0x000005b000007944 */ /* 0x006fea0003c00000 */
[----:B------:R-:W-:Y:S01]  /*19b90*/  MOV R8, R0 ;  /* 0x0000000000087202 */ /* 0x000fe20000000f00 */
[----:B------:R-:W-:Y:S05]  /*19ba0*/  BRA `(.L_x_676) ;  /* 0xffffdc3000007947 */ /* 0x000fea000383ffff */
.L_x_626:
[----:B------:R-:W-:Y:S02]  /*19bb0*/  MOV R2, 0x1 ;  /* 0x0000000100027802 */ /* 0x000fe40000000f00 */
[----:B------:R-:W-:-:S02]  /*19bc0*/  MOV R3, 0x19be0 ;  /* 0x00019be000037802 */ /* 0x000fc40000000f00 */
[----:B-1234-:R-:W-:Y:S05]  /*19bd0*/  CALL.REL.NOINC `($__internal_10_$__cuda_sm70_shflsync_up_p) ;  /* 0x000005b000007944 */ /* 0x01efea0003c00000 */
[----:B------:R-:W-:Y:S05]  /*19be0*/  BRA `(.L_x_677) ;  /* 0xffffdd2000007947 */ /* 0x000fea000383ffff */
.L_x_627:
[----:B------:R-:W-:Y:S02]  /*19bf0*/  MOV R2, 0x2 ;  /* 0x0000000200027802 */ /* 0x000fe40000000f00 */
[----:B------:R-:W-:-:S02]  /*19c00*/  MOV R3, 0x19c20 ;  /* 0x00019c2000037802 */ /* 0x000fc40000000f00 */
[----:B--2-4-:R-:W-:Y:S05]  /*19c10*/  CALL.REL.NOINC `($__internal_10_$__cuda_sm70_shflsync_up_p) ;  /* 0x0000057000007944 */ /* 0x014fea0003c00000 */
        /* <DEDUP_REMOVED lines=23> */
.L_x_631:
[----:B------:R-:W-:Y:S02]  /*19d90*/  MOV R2, 0x1 ;  /* 0x0000000100027802 */ /* 0x000fe40000000f00 */
[----:B------:R-:W-:Y:S02]  /*19da0*/  MOV R3, 0x19dc0 ;  /* 0x00019dc000037802 */ /* 0x000fe40000000f00 */
[----:B------:R-:W-:Y:S05]  /*19db0*/  CALL.REL.NOINC `($__internal_10_$__cuda_sm70_shflsync_up_p) ;  /* 0x000003d000007944 */ /* 0x000fea0003c00000 */
[----:B------:R-:W-:Y:S01]  /*19dc0*/  MOV R2, R4 ;  /* 0x0000000400027202 */ /* 0x000fe20000000f00 */
[----:B------:R-:W-:Y:S05]  /*19dd0*/  BRA `(.L_x_679) ;  /* 0xffffdd9000007947 */ /* 0x000fea000383ffff */
.L_x_632:
        /* <DEDUP_REMOVED lines=26> */
.L_x_634:
[----:B------:R-:W-:Y:S02]  /*19f80*/  SEL R0, RZ, 0x1, P0 ;  /* 0x00000001ff007807 */ /* 0x000fe40000000000 */
[----:B------:R-:W-:Y:S02]  /*19f90*/  MOV R2, 0x19fb0 ;  /* 0x00019fb000027802 */ /* 0x000fe40000000f00 */
[----:B-1----:R-:W-:Y:S05]  /*19fa0*/  CALL.REL.NOINC `($__internal_11_$__cuda_sm70_votesync_ballot) ;  /* 0x0000025000007944 */ /* 0x002fea0003c00000 */
[----:B------:R-:W-:Y:S01]  /*19fb0*/  MOV R10, R0 ;  /* 0x00000000000a7202 */ /* 0x000fe20000000f00 */
[----:B------:R-:W-:Y:S05]  /*19fc0*/  BRA `(.L_x_681) ;  /* 0xffffdd3000007947 */ /* 0x000fea000383ffff */
.L_x_635:
[----:B------:R-:W-:Y:S01]  /*19fd0*/  IMAD.MOV.U32 R5, RZ, RZ, R6 ;  /* 0x000000ffff057224 */ /* 0x000fe200078e0006 */
[----:B------:R-:W-:Y:S01]  /*19fe0*/  MOV R3, R8 ;  /* 0x0000000800037202 */ /* 0x000fe20000000f00 */
[----:B--2---:R-:W-:Y:S01]  /*19ff0*/  IMAD.MOV.U32 R0, RZ, RZ, 0x1f ;  /* 0x0000001fff007424 */ /* 0x004fe200078e00ff */
[----:B------:R-:W-:Y:S02]  /*1a000*/  MOV R2, 0x1a020 ;  /* 0x0001a02000027802 */ /* 0x000fe40000000f00 */
[----:B-1----:R-:W-:Y:S05]  /*1a010*/  CALL.REL.NOINC `($__internal_9_$__cuda_sm70_shflsync_idx_p) ;  /* 0x0000012000007944 */ /* 0x002fea0003c00000 */
[----:B------:R-:W-:Y:S01]  /*1a020*/  IMAD.MOV.U32 R11, RZ, RZ, R0 ;  /* 0x000000ffff0b7224 */ /* 0x000fe200078e0000 */
[----:B------:R-:W-:Y:S01]  /*1a030*/  MOV R3, R8 ;  /* 0x0000000800037202 */ /* 0x000fe20000000f00 */
[----:B------:R-:W-:Y:S01]  /*1a040*/  IMAD.MOV.U32 R5, RZ, RZ, R7 ;  /* 0x000000ffff057224 */ /* 0x000fe200078e0007 */
[----:B------:R-:W-:Y:S02]  /*1a050*/  MOV R0, 0x1f ;  /* 0x0000001f00007802 */ /* 0x000fe40000000f00 */
[----:B------:R-:W-:-:S02]  /*1a060*/  MOV R2, 0x1a080 ;  /* 0x0001a08000027802 */ /* 0x000fc40000000f00 */
[----:B------:R-:W-:Y:S05]  /*1a070*/  CALL.REL.NOINC `($__internal_9_$__cuda_sm70_shflsync_idx_p) ;  /* 0x000000c000007944 */ /* 0x000fea0003c00000 */
[----:B------:R-:W-:Y:S01]  /*1a080*/  MOV R7, R0 ;  /* 0x0000000000077202 */ /* 0x000fe20000000f00 */
[----:B------:R-:W-:Y:S05]  /*1a090*/  BRA `(.L_x_682) ;  /* 0xffffdcd000007947 */ /* 0x000fea000383ffff */
.L_x_638:
[----:B------:R-:W-:Y:S01]  /*1a0a0*/  IMAD.MOV.U32 R5, RZ, RZ, R4 ;  /* 0x000000ffff057224 */ /* 0x000fe200078e0004 */
[----:B--2---:R-:W-:-:S02]  /*1a0b0*/  MOV R0, 0x1f ;  /* 0x0000001f00007802 */ /* 0x004fc40000000f00 */
[----:B------:R-:W-:Y:S02]  /*1a0c0*/  MOV R2, 0x1a0e0 ;  /* 0x0001a0e000027802 */ /* 0x000fe40000000f00 */
[----:B-1-34-:R-:W-:Y:S05]  /*1a0d0*/  CALL.REL.NOINC `($__internal_9_$__cuda_sm70_shflsync_idx_p) ;  /* 0x0000006000007944 */ /* 0x01afea0003c00000 */
[----:B------:R-:W-:Y:S01]  /*1a0e0*/  MOV R13, R0 ;  /* 0x00000000000d7202 */ /* 0x000fe20000000f00 */
[----:B------:R-:W-:Y:S05]  /*1a0f0*/  BRA `(.L_x_637) ;  /* 0xffffdcd000007947 */ /* 0x000fea000383ffff */
        .weak           $__internal_8_$__cuda_sm70_shflsync_bfly_p
        .type           $__internal_8_$__cuda_sm70_shflsync_bfly_p,@function
        .size           $__internal_8_$__cuda_sm70_shflsync_bfly_p,($__internal_9_$__cuda_sm70_shflsync_idx_p - $__internal_8_$__cuda_sm70_shflsync_bfly_p)
$__internal_8_$__cuda_sm70_shflsync_bfly_p:
[----:B------:R-:W-:Y:S04]  /*1a100*/  WARPSYNC R8 ;  /* 0x0000000800007348 */ /* 0x000fe80003800000 */
[----:B------:R1:W2:Y:S02]  /*1a110*/  SHFL.BFLY PT, R0, R0, R3, R9 ;  /* 0x0c00000300007389 */ /* 0x0002a400000e0009 */
[----:B-1----:R-:W-:-:S04]  /*1a120*/  MOV R3, 0x0 ;  /* 0x0000000000037802 */ /* 0x002fc80000000f00 */
[----:B--2---:R-:W-:Y:S05]  /*1a130*/  RET.REL.NODEC R2 `(_ZN7cutlass13device_kernelIN5flash19enable_sm80_to_sm89INS1_16FlashAttnFwdSm80INS1_25CollectiveMainloopFwdSm80ILi4ELi1ELb0EN4cute5tupleIJNS5_1CILi128EEENS7_ILi48EEENS7_ILi96EEEEEELi96ENS_6half_tEfNS_4arch4Sm80ELb0ELb1ELb1ELb1ELb0ELb0ELb1ELb1EEENS1_21CollectiveEpilogueFwdINS6_IJS8_SA_S9_EEENS6_IJNS7_ILi1EEESI_SI_EEESC_SE_Li128ELb1ELb1ELb1ELb0EEENS1_36VarlenDynamicPersistentTileSchedulerILi128ELi48ELi128ELi128ELb1ELb1ELb0ELb1ELb0ELb1EEEEEEEEEvNT_6ParamsE) ;  /* 0xfffe5ec002007950 */ /* 0x004fea0003c3ffff */
        .weak           $__internal_9_$__cuda_sm70_shflsync_idx_p
        .type           $__internal_9_$__cuda_sm70_shflsync_idx_p,@function
        .size           $__internal_9_$__cuda_sm70_shflsync_idx_p,($__internal_10_$__cuda_sm70_shflsync_up_p - $__internal_9_$__cuda_sm70_shflsync_idx_p)
$__internal_9_$__cuda_sm70_shflsync_idx_p:
[----:B------:R-:W-:-:S04]  /*1a140*/  MOV R15, 0xffffffff ;  /* 0xffffffff000f7802 */ /* 0x000fc80000000f00 */
[----:B------:R-:W-:Y:S04]  /*1a150*/  WARPSYNC R15 ;  /* 0x0000000f00007348 */ /* 0x000fe80003800000 */
[----:B------:R1:W2:Y:S02]  /*1a160*/  SHFL.IDX PT, R0, R5, R3, R0 ;  /* 0x0000000305007389 */ /* 0x0002a400000e0000 */
[----:B-1----:R-:W-:-:S04]  /*1a170*/  MOV R3, 0x0 ;  /* 0x0000000000037802 */ /* 0x002fc80000000f00 */
[----:B--2---:R-:W-:Y:S05]  /*1a180*/  RET.REL.NODEC R2 `(_ZN7cutlass13device_kernelIN5flash19enable_sm80_to_sm89INS1_16FlashAttnFwdSm80INS1_25CollectiveMainloopFwdSm80ILi4ELi1ELb0EN4cute5tupleIJNS5_1CILi128EEENS7_ILi48EEENS7_ILi96EEEEEELi96ENS_6half_tEfNS_4arch4Sm80ELb0ELb1ELb1ELb1ELb0ELb0ELb1ELb1EEENS1_21CollectiveEpilogueFwdINS6_IJS8_SA_S9_EEENS6_IJNS7_ILi1EEESI_SI_EEESC_SE_Li128ELb1ELb1ELb1ELb0EEENS1_36VarlenDynamicPersistentTileSchedulerILi128ELi48ELi128ELi128ELb1ELb1ELb0ELb1ELb0ELb1EEEEEEEEEvNT_6ParamsE) ;  /* 0xfffe5e7002007950 */ /* 0x004fea0003c3ffff */
        .weak           $__internal_10_$__cuda_sm70_shflsync_up_p
        .type           $__internal_10_$__cuda_sm70_shflsync_up_p,@function
        .size           $__internal_10_$__cuda_sm70_shflsync_up_p,($__internal_11_$__cuda_sm70_votesync_ballot - $__internal_10_$__cuda_sm70_shflsync_up_p)
$__internal_10_$__cuda_sm70_shflsync_up_p:
[----:B------:R-:W-:Y:S02]  /*1a190*/  IMAD.MOV.U32 R4, RZ, RZ, RZ ;  /* 0x000000ffff047224 */ /* 0x000fe400078e00ff */
[----:B------:R-:W-:-:S04]  /*1a1a0*/  IMAD.MOV.U32 R10, RZ, RZ, -0x1 ;  /* 0xffffffffff0a7424 */ /* 0x000fc800078e00ff */
[----:B------:R-:W-:Y:S04]  /*1a1b0*/  WARPSYNC R10 ;  /* 0x0000000a00007348 */ /* 0x000fe80003800000 */
[----:B------:R1:W2:Y:S02]  /*1a1c0*/  SHFL.UP PT, R4, R0, R2, R4 ;  /* 0x0400000200047389 */ /* 0x0002a400000e0004 */
[----:B-1----:R-:W-:Y:S02]  /*1a1d0*/  MOV R2, R3 ;  /* 0x0000000300027202 */ /* 0x002fe40000000f00 */
[----:B------:R-:W-:-:S04]  /*1a1e0*/  MOV R3, 0x0 ;  /* 0x0000000000037802 */ /* 0x000fc80000000f00 */
[----:B--2---:R-:W-:Y:S05]  /*1a1f0*/  RET.REL.NODEC R2 `(_ZN7cutlass13device_kernelIN5flash19enable_sm80_to_sm89INS1_16FlashAttnFwdSm80INS1_25CollectiveMainloopFwdSm80ILi4ELi1ELb0EN4cute5tupleIJNS5_1CILi128EEENS7_ILi48EEENS7_ILi96EEEEEELi96ENS_6half_tEfNS_4arch4Sm80ELb0ELb1ELb1ELb1ELb0ELb0ELb1ELb1EEENS1_21CollectiveEpilogueFwdINS6_IJS8_SA_S9_EEENS6_IJNS7_ILi1EEESI_SI_EEESC_SE_Li128ELb1ELb1ELb1ELb0EEENS1_36VarlenDynamicPersistentTileSchedulerILi128ELi48ELi128ELi128ELb1ELb1ELb0ELb1ELb0ELb1EEEEEEEEEvNT_6ParamsE) ;  /* 0xfffe5e0002007950 */ /* 0x004fea0003c3ffff */
        .weak           $__internal_11_$__cuda_sm70_votesync_ballot
        .type           $__internal_11_$__cuda_sm70_votesync_ballot,@function
        .size           $__internal_11_$__cuda_sm70_votesync_ballot,(.L_x_2860 - $__internal_11_$__cuda_sm70_votesync_ballot)
$__internal_11_$__cuda_sm70_votesync_ballot:
[----:B------:R-:W-:Y:S01]  /*1a200*/  ISETP.NE.U32.AND P0, PT, R0, 0x1, PT ;  /* 0x000000010000780c */ /* 0x000fe20003f05070 */
[----:B------:R-:W-:-:S04]  /*1a210*/  IMAD.MOV.U32 R3, RZ, RZ, -0x1 ;  /* 0xffffffffff037424 */ /* 0x000fc800078e00ff */
[----:B------:R-:W-:Y:S08]  /*1a220*/  WARPSYNC R3 ;  /* 0x0000000300007348 */ /* 0x000ff00003800000 */
[----:B------:R-:W-:-:S04]  /*1a230*/  VOTE.ANY R0, PT, !P0 ;  /* 0x0000000000007806 */ /* 0x000fc800040e0100 */
[----:B------:R-:W-:Y:S01]  /*1a240*/  LOP3.LUT R0, R0, R3, RZ, 0xc0, !PT ;  /* 0x0000000300007212 */ /* 0x000fe200078ec0ff */
[----:B------:R-:W-:-:S04]  /*1a250*/  IMAD.MOV.U32 R3, RZ, RZ, 0x0 ;  /* 0x00000000ff037424 */ /* 0x000fc800078e00ff */
[----:B------:R-:W-:Y:S05]  /*1a260*/  RET.REL.NODEC R2 `(_ZN7cutlass13device_kernelIN5flash19enable_sm80_to_sm89INS1_16FlashAttnFwdSm80INS1_25CollectiveMainloopFwdSm80ILi4ELi1ELb0EN4cute5tupleIJNS5_1CILi128EEENS7_ILi48EEENS7_ILi96EEEEEELi96ENS_6half_tEfNS_4arch4Sm80ELb0ELb1ELb1ELb1ELb0ELb0ELb1ELb1EEENS1_21CollectiveEpilogueFwdINS6_IJS8_SA_S9_EEENS6_IJNS7_ILi1EEESI_SI_EEESC_SE_Li128ELb1ELb1ELb1ELb0EEENS1_36VarlenDynamicPersistentTileSchedulerILi128ELi48ELi128ELi128ELb1ELb1ELb0ELb1ELb0ELb1EEEEEEEEEvNT_6ParamsE) ;  /* 0xfffe5d9002007950 */ /* 0x000fea0003c3ffff */
.L_x_683:
        /* <DEDUP_REMOVED lines=9> */
.L_x_2860:


//--------------------- .text._ZN7cutlass13device_kernelIN5flash19enable_sm80_to_sm89INS1_16FlashAttnFwdSm80INS1_25CollectiveMainloopFwdSm80ILi4ELi1ELb0EN4cute5tupleIJNS5_1CILi128EEENS7_ILi48EEENS7_ILi96EEEEEELi96ENS_6half_tEfNS_4arch4Sm80ELb0ELb1ELb1ELb1ELb0ELb1ELb1ELb1EEENS1_21CollectiveEpilogueFwdINS6_IJS8_SA_S9_EEENS6_IJNS7_ILi1EEESI_SI_EEESC_SE_Li128ELb1ELb1ELb1ELb0EEENS1_36VarlenDynamicPersistentTileSchedulerILi128ELi48ELi128ELi128ELb1ELb1ELb0ELb1ELb0ELb1EEEEEEEEEvNT_6ParamsE --------------------------
	.section	.text._ZN7cutlass13device_kernelIN5flash19enable_sm80_to_sm89INS1_16FlashAttnFwdSm80INS1_25CollectiveMainloopFwdSm80ILi4ELi1ELb0EN4cute5tupleIJNS5_1CILi128EEENS7_ILi48EEENS7_ILi96EEEEEELi96ENS_6half_tEfNS_4arch4Sm80ELb0ELb1ELb1ELb1ELb0ELb1ELb1ELb1EEENS1_21CollectiveEpilogueFwdINS6_IJS8_SA_S9_EEENS6_IJNS7_ILi1EEESI_SI_EEESC_SE_Li128ELb1ELb1ELb1ELb0EEENS1_36VarlenDynamicPersistentTileSchedulerILi128ELi48ELi128ELi128ELb1ELb1ELb0ELb1ELb0ELb1EEEEEEEEEvNT_6ParamsE,"ax",@progbits
	.sectioninfo	@"SHI_REGISTERS=255"
	.align	128
.text._ZN7cutlass13device_kernelIN5flash19enable_sm80_to_sm89INS1_16FlashAttnFwdSm80INS1_25CollectiveMainloopFwdSm80ILi4ELi1ELb0EN4cute5tupleIJNS5_1CILi128EEENS7_ILi48EEENS7_ILi96EEEEEELi96ENS_6half_tEfNS_4arch4Sm80ELb0ELb1ELb1ELb1ELb0ELb1ELb1ELb1EEENS1_21CollectiveEpilogueFwdINS6_IJS8_SA_S9_EEENS6_IJNS7_ILi1EEESI_SI_EEESC_SE_Li128ELb1ELb1ELb1ELb0EEENS1_36VarlenDynamicPersistentTileSchedulerILi128ELi48ELi128ELi128ELb1ELb1ELb0ELb1ELb0ELb1EEEEEEEEEvNT_6ParamsE:
        .type           _ZN7cutlass13device_kernelIN5flash19enable_sm80_to_sm89INS1_16FlashAttnFwdSm80INS1_25CollectiveMainloopFwdSm80ILi4ELi1ELb0EN4cute5tupleIJNS5_1CILi128EEENS7_ILi48EEENS7_ILi96EEEEEELi96ENS_6half_tEfNS_4arch4Sm80ELb0ELb1ELb1ELb1ELb0ELb1ELb1ELb1EEENS1_21CollectiveEpilogueFwdINS6_IJS8_SA_S9_EEENS6_IJNS7_ILi1EEESI_SI_EEESC_SE_Li128ELb1ELb1ELb1ELb0EEENS1_36VarlenDynamicPersistentTileSchedulerILi128ELi48ELi128ELi128ELb1ELb1ELb0ELb1ELb0ELb1EEEEEEEEEvNT_6ParamsE,@function
        .size           _ZN7cutlass13device_kernelIN5flash19enable_sm80_to_sm89INS1_16FlashAttnFwdSm80INS1_25CollectiveMainloopFwdSm80ILi4ELi1ELb0EN4cute5tupleIJNS5_1CILi128EEENS7_ILi48EEENS7_ILi96EEEEEELi96ENS_6half_tEfNS_4arch4Sm80ELb0ELb1ELb1ELb1ELb0ELb1ELb1ELb1EEENS1_21CollectiveEpilogueFwdINS6_IJS8_SA_S9_EEENS6_IJNS7_ILi1EEESI_SI_EEESC_SE_Li128ELb1ELb1ELb1ELb0EEENS1_36VarlenDynamicPersistentTileSchedulerILi128ELi48ELi128ELi128ELb1ELb1ELb0ELb1ELb0ELb1EEEEEEEEEvNT_6ParamsE,(.L_x_2865 - _ZN7cutlass13device_kernelIN5flash19enable_sm80_to_sm89INS1_16FlashAttnFwdSm80INS1_25CollectiveMainloopFwdSm80ILi4ELi1ELb0EN4cute5tupleIJNS5_1CILi128EEENS7_ILi48EEENS7_ILi96EEEEEELi96ENS_6half_tEfNS_4arch4Sm80ELb0ELb1ELb1ELb1ELb0ELb1ELb1ELb1EEENS1_21CollectiveEpilogueFwdINS6_IJS8_SA_S9_EEENS6_IJNS7_ILi1EEESI_SI_EEESC_SE_Li128ELb1ELb1ELb1ELb0EEENS1_36VarlenDynamicPersistentTileSchedulerILi128ELi48ELi128ELi128ELb1ELb1ELb0ELb1ELb0ELb1EEEEEEEEEvNT_6ParamsE)
        .other          _ZN7cutlass13device_kernelIN5flash19enable_sm80_to_sm89INS1_16FlashAttnFwdSm80INS1_25CollectiveMainloopFwdSm80ILi4ELi1ELb0EN4cute5tupleIJNS5_1CILi128EEENS7_ILi48EEENS7_ILi96EEEEEELi96ENS_6half_tEfNS_4arch4Sm80ELb0ELb1ELb1ELb1ELb0ELb1ELb1ELb1EEENS1_21CollectiveEpilogueFwdINS6_IJS8_SA_S9_EEENS6_IJNS7_ILi1EEESI_SI_EEESC_SE_Li128ELb1ELb1ELb1ELb0EEENS1_36VarlenDynamicPersistentTileSchedulerILi128ELi48ELi128ELi128ELb1ELb1ELb0ELb1ELb0ELb1EEEEEEEEEvNT_6ParamsE,@"STO_CUDA_ENTRY STV_DEFAULT"
_ZN7cutlass13device_kernelIN5flash19enable_sm80_to_sm89INS1_16FlashAttnFwdSm80INS1_25CollectiveMainloopFwdSm80ILi4ELi1ELb0EN4cute5tupleIJNS5_1CILi128EEENS7_ILi48EEENS7_ILi96EEEEEELi96ENS_6half_tEfNS_4arch4Sm80ELb0ELb1ELb1ELb1ELb0ELb1ELb1ELb1EEENS1_21CollectiveEpilogueFwdINS6_IJS8_SA_S9_EEENS6_IJNS7_ILi1EEESI_SI_EEESC_SE_Li128ELb1ELb1ELb1ELb0EEENS1_36VarlenDynamicPersistentTileSchedulerILi128ELi48ELi128ELi128ELb1ELb1ELb0ELb1ELb0ELb1EEEEEEEEEvNT_6ParamsE:
        /* <DEDUP_REMOVED lines=54> */
.L_x_689:
        /* <DEDUP_REMOVED lines=16> */
.L_x_951:
        /* <DEDUP_REMOVED lines=16> */
.L_x_952:
[----:B--2---:R-:W-:-:S05]  /*0560*/  IMAD R0, R0, c[0x0][0x538], RZ ;  /* 0x00014e0000007a24 */ /* 0x004fca00078e02ff */
[----:B------:R-:W-:-:S04]  /*0570*/  IADD3 R7, R0, R7, RZ ;  /* 0x0000000700077210 */ /* 0x000fc80007ffe0ff */
[----:B------:R-:W-:-:S13]  /*0580*/  ISETP.GT.AND P0, PT, R7, UR4, PT ;  /* 0x0000000407007c0c */ /* 0x000fda000bf04270 */
[----:B-1----:R-:W-:Y:S05]  /*0590*/  @!P0 BRA `(.L_x_689) ;  /* 0xfffffdc000008947 */ /* 0x002fea000383ffff */
.L_x_685:
[----:B------:R-:W-:-:S05]  /*05a0*/  IADD3 R11, -R0, R7, RZ ;  /* 0x00000007000b7210 */ /* 0x000fca0007ffe1ff */
[----:B------:R-:W-:-:S05]  /*05b0*/  IMAD R0, R4, c[0x0][0x538], R11 ;  /* 0x00014e0004007a24 */ /* 0x000fca00078e020b */
[----:B------:R-:W-:Y:S01]  /*05c0*/  ISETP.GT.AND P0, PT, R0, UR4, PT ;  /* 0x0000000400007c0c */ /* 0x000fe2000bf04270 */
[----:B------:R-:W-:-:S12]  /*05d0*/  BRA.DIV ~URZ, `(.L_x_690) ;  /* 0x000245527f007947 */ /* 0x000fd8000b800000 */
[----:B------:R-:W-:-:S04]  /*05e0*/  VOTE.ANY R10, PT, !P0 ;  /* 0x00000000000a7806 */ /* 0x000fc800040e0100 */
.L_x_953:
[----:B------:R-:W1:Y:S02]  /*05f0*/  POPC R7, R10 ;  /* 0x0000000a00077309 */ /* 0x000e640000000000 */
[----:B-1----:R-:W-:-:S05]  /*0600*/  IADD3 R0, R7, R6, RZ ;  /* 0x0000000607007210 */ /* 0x002fca0007ffe0ff */
[----:B------:R1:W-:Y:S01]  /*0610*/  STL [R1+0x34], R0 ;  /* 0x0000340001007387 */ /* 0x0003e20000100800 */
[----:B------:R-:W-:Y:S05]  /*0620*/  BRA.DIV ~URZ, `(.L_x_691) ;  /* 0x000245527f007947 */ /* 0x000fea000b800000 */
[----:B------:R2:W3:Y:S01]  /*0630*/  SHFL.IDX PT, R12, R9, R7, 0x1f ;  /* 0x00001f07090c7589 */ /* 0x0004e200000e0000 */
[----:B------:R-:W-:-:S03]  /*0640*/  MOV R6, RZ ;  /* 0x000000ff00067202 */ /* 0x000fc60000000f00 */
[----:B------:R2:W4:Y:S04]  /*0650*/  SHFL.IDX PT, R9, R8, R7, 0x1f ;  /* 0x00001f0708097589 */ /* 0x00052800000e0000 */
.L_x_954:
[----:B------:R-:W-:Y:S01]  /*0660*/  ISETP.NE.AND P0, PT, R10, RZ, PT ;  /* 0x000000ff0a00720c */ /* 0x000fe20003f05270 */
[----:B------:R-:W-:-:S12]  /*0670*/  BSSY B0, `(.L_x_692) ;  /* 0x0000005000007945 */ /* 0x000fd80003800000 */
[----:B------:R-:W-:Y:S05]  /*0680*/  @!P0 BRA `(.L_x_693) ;  /* 0x0000003000008947 */ /* 0x000fea0003800000 */
[----:B------:R-:W-:Y:S01]  /*0690*/  IADD3 R3, R7, -0x1, RZ ;  /* 0xffffffff07037810 */ /* 0x000fe20007ffe0ff */
[----:B------:R-:W-:Y:S05]  /*06a0*/  BRA.DIV ~URZ, `(.L_x_694) ;  /* 0x000245b27f007947 */ /* 0x000fea000b800000 */
[----:B------:R1:W2:Y:S02]  /*06b0*/  SHFL.IDX PT, R6, R4, R3, 0x1f ;  /* 0x00001f0304067589 */ /* 0x0002a400000e0000 */
.L_x_693:
[----:B------:R-:W-:Y:S05]  /*06c0*/  BSYNC B0 ;  /* 0x0000000000007941 */ /* 0x000fea0003800000 */
.L_x_692:
        /* <DEDUP_REMOVED lines=69> */
.L_x_696:
        /* <DEDUP_REMOVED lines=46> */
[----:B------:R-:W-:-:S03]  /*0e00*/  IMAD.MOV.U32 R2, RZ, RZ, R0 ;  /* 0x000000ffff027224 */ /* 0x000fc600078e0000 */
[----:B------:R-:W-:Y:S01]  /*0e10*/  IABS R0, R8 ;  /* 0x0000000800007213 */ /* 0x000fe20000000000 */
[----:B------:R-:W-:Y:S02]  /*0e20*/  IMAD R7, R2, R5, RZ ;  /* 0x0000000502077224 */ /* 0x000fe400078e02ff */
[----:B------:R-:W-:Y:S02]  /*0e30*/  IMAD.MOV.U32 R2, RZ, RZ, RZ ;  /* 0x000000ffff027224 */ /* 0x000fe400078e00ff */
        /* <DEDUP_REMOVED lines=20> */
.L_x_697:
[----:B------:R-:W-:Y:S05]  /*0f80*/  BSYNC B0 ;  /* 0x0000000000007941 */ /* 0x000fea0003800000 */
.L_x_695:
[----:B------:R-:W-:-:S04]  /*0f90*/  LOP3.LUT R0, RZ, R0, RZ, 0x33, !PT ;  /* 0x00000000ff007212 */ /* 0x000fc800078e33ff */
[----:B------:R-:W-:-:S05]  /*0fa0*/  IADD3 R0, R0, R12, RZ ;  /* 0x0000000c00007210 */ /* 0x000fca0007ffe0ff */
[----:B------:R2:W-:Y:S01]  /*0fb0*/  STL [R1+0x2c], R0 ;  /* 0x00002c0001007387 */ /* 0x0005e20000100800 */
[----:B------:R-:W-:Y:S05]  /*0fc0*/  BRA `(.L_x_698) ;  /* 0x0000006000007947 */ /* 0x000fea0003800000 */
.L_x_686:
[----:B------:R-:W-:Y:S01]  /*0fd0*/  MOV R0, UR4 ;  /* 0x0000000400007c02 */ /* 0x000fe20008000f00 */
[----:B------:R-:W-:Y:S04]  /*0fe0*/  STL [R1+0x2c], RZ ;  /* 0x00002cff01007387 */ /* 0x000fe80000100800 */
[----:B------:R-:W-:Y:S04]  /*0ff0*/  STL [R1+0x30], RZ ;  /* 0x000030ff01007387 */ /* 0x000fe80000100800 */
[----:B------:R1:W-:Y:S02]  /*1000*/  STL [R1+0x28], R0 ;  /* 0x0000280001007387 */ /* 0x0003e40000100800 */
[----:B-1----:R-:W-:-:S05]  /*1010*/  MOV R0, c[0x0][0x53c] ;  /* 0x00014f0000007a02 */ /* 0x002fca0000000f00 */
[----:B------:R1:W-:Y:S02]  /*1020*/  STL [R1+0x34], R0 ;  /* 0x0000340001007387 */ /* 0x0003e40000100800 */
.L_x_698:
        /* <DEDUP_REMOVED lines=8> */
.L_x_684:
[----:B-12---:R-:W2:Y:S02]  /*10b0*/  LDL R0, [R1+0x34] ;  /* 0x0000340001007983 */ /* 0x006ea40000100800 */
[----:B--2---:R-:W-:-:S13]  /*10c0*/  ISETP.GE.AND P0, PT, R0, c[0x0][0x53c], PT ;  /* 0x00014f0000007a0c */ /* 0x004fda0003f06270 */
[----:B------:R-:W-:Y:S05]  /*10d0*/  @P0 EXIT ;  /* 0x000000000000094d */ /* 0x000fea0003800000 */
[----:B------:R-:W1:Y:S02]  /*10e0*/  S2R R24, SR_TID.X ;  /* 0x0000000000187919 */ /* 0x000e640000002100 */
[----:B-1-3--:R-:W-:Y:S02]  /*10f0*/  SHF.R.S32.HI R7, RZ, 0x1f, R24 ;  /* 0x0000001fff077819 */ /* 0x00afe40000011418 */
[-C--:B------:R-:W-:Y:S02]  /*1100*/  LEA.HI R15, R24, R24.reuse, RZ, 0x1 ;  /* 0x00000018180f7211 */ /* 0x080fe400078f08ff */
[CC--:B------:R-:W-:Y:S02]  /*1110*/  LEA.HI R16, R7.reuse, R24.reuse, RZ, 0x3 ;  /* 0x0000001807107211 */ /* 0x0c0fe400078f18ff */
[----:B------:R-:W-:Y:S02]  /*1120*/  LEA.HI R10, R7, R24, RZ, 0x2 ;  /* 0x00000018070a7211 */ /* 0x000fe400078f10ff */
[----:B------:R-:W-:-:S02]  /*1130*/  LOP3.LUT R0, R16, 0xfffffff8, RZ, 0xc0, !PT ;  /* 0xfffffff810007812 */ /* 0x000fc400078ec0ff */
[CC--:B------:R-:W-:Y:S02]  /*1140*/  LEA.HI R12, R7.reuse, R24.reuse, RZ, 0x5 ;  /* 0x00000018070c7211 */ /* 0x0c0fe400078f28ff */
[----:B------:R-:W-:Y:S01]  /*1150*/  SHF.R.S32.HI R2, RZ, 0x3, R16 ;  /* 0x00000003ff027819 */ /* 0x000fe20000011410 */
[----:B------:R-:W-:Y:S01]  /*1160*/  IMAD.IADD R3, R24, 0x1, -R0 ;  /* 0x0000000118037824 */ /* 0x000fe200078e0a00 */
[----:B------:R-:W-:Y:S02]  /*1170*/  LEA.HI R7, R7, R24, RZ, 0x4 ;  /* 0x0000001807077211 */ /* 0x000fe400078f20ff */
[----:B------:R-:W-:Y:S01]  /*1180*/  SHF.R.S32.HI R14, RZ, 0x1, R15 ;  /* 0x00000001ff0e7819 */ /* 0x000fe2000001140f */
[----:B------:R-:W-:Y:S01]  /*1190*/  IMAD.SHL.U32 R0, R2, 0x40, RZ ;  /* 0x0000004002007824 */ /* 0x000fe200078e00ff */
[----:B------:R-:W-:Y:S02]  /*11a0*/  LOP3.LUT R4, R10, 0xfffffffc, RZ, 0xc0, !PT ;  /* 0xfffffffc0a047812 */ /* 0x000fe400078ec0ff */
[----:B------:R-:W-:-:S02]  /*11b0*/  SHF.R.S32.HI R8, RZ, 0x4, R7 ;  /* 0x00000004ff087819 */ /* 0x000fc40000011407 */
[----:B------:R-:W-:Y:S01]  /*11c0*/  LEA.HI R5, R15, R14, RZ, 0x1 ;  /* 0x0000000e0f057211 */ /* 0x000fe200078f08ff */
[----:B------:R-:W-:Y:S01]  /*11d0*/  IMAD.IADD R25, R24, 0x1, -R4 ;  /* 0x0000000118197824 */ /* 0x000fe200078e0a04 */
[----:B------:R-:W-:Y:S02]  /*11e0*/  LEA.HI R6, R7, R8, RZ, 0x1 ;  /* 0x0000000807067211 */ /* 0x000fe400078f08ff */
[----:B------:R-:W-:Y:S01]  /*11f0*/  LOP3.LUT R2, R5, 0x7fffffe, RZ, 0xc0, !PT ;  /* 0x07fffffe05027812 */ /* 0x000fe200078ec0ff */
[----:B------:R-:W-:Y:S01]  /*1200*/  IMAD.SHL.U32 R30, R25, 0x8, RZ ;  /* 0x00000008191e7824 */ /* 0x000fe200078e00ff */
[----:B------:R-:W-:Y:S02]  /*1210*/  LOP3.LUT R0, R0, 0xc0, RZ, 0xc0, !PT ;  /* 0x000000c000007812 */ /* 0x000fe400078ec0ff */
[----:B------:R-:W-:Y:S01]  /*1220*/  LOP3.LUT R6, R6, 0xfffffffe, RZ, 0xc0, !PT ;  /* 0xfffffffe06067812 */ /* 0x000fe200078ec0ff */
[----:B------:R-:W-:Y:S01]  /*1230*/  IMAD.IADD R2, R14, 0x1, -R2 ;  /* 0x000000010e027824 */ /* 0x000fe200078e0a02 */
[----:B------:R-:W-:-:S02]  /*1240*/  LEA.HI R11, R3, R3, RZ, 0x1 ;  /* 0x00000003030b7211 */ /* 0x000fc400078f08ff */
[----:B------:R-:W-:Y:S01]  /*1250*/  SHF.R.U32.HI R5, RZ, 0x3, R0 ;  /* 0x00000003ff057819 */ /* 0x000fe20000011600 */
[----:B------:R-:W-:Y:S01]  /*1260*/  IMAD.IADD R17, R8, 0x1, -R6 ;  /* 0x0000000108117824 */ /* 0x000fe200078e0a06 */
[----:B------:R-:W-:Y:S01]  /*1270*/  LOP3.LUT R0, R0, 0x18, R30, 0xf8, !PT ;  /* 0x0000001800007812 */ /* 0x000fe200078ef81e */
[----:B------:R-:W-:Y:S01]  /*1280*/  IMAD R20, R8, 0x8, R2 ;  /* 0x0000000808147824 */ /* 0x000fe200078e0202 */
[----:B------:R-:W-:Y:S02]  /*1290*/  LOP3.LUT R4, R11, 0x3fffffe, RZ, 0xc0, !PT ;  /* 0x03fffffe0b047812 */ /* 0x000fe400078ec0ff */
[----:B------:R-:W-:Y:S01]  /*12a0*/  LOP3.LUT R8, R0, R5, RZ, 0x3c, !PT ;  /* 0x0000000500087212 */ /* 0x000fe200078e3cff */
[----:B------:R-:W-:Y:S01]  /*12b0*/  IMAD.SHL.U32 R20, R20, 0x20, RZ ;  /* 0x0000002014147824 */ /* 0x000fe200078e00ff */
[----:B------:R-:W-:Y:S01]  /*12c0*/  SHF.R.S32.HI R23, RZ, 0x2, R10 ;  /* 0x00000002ff177819 */ /* 0x000fe2000001140a */
[----:B------:R-:W-:Y:S01]  /*12d0*/  IMAD.IADD R19, R3, 0x1, -R4 ;  /* 0x0000000103137824 */ /* 0x000fe200078e0a04 */
[----:B------:R-:W-:-:S02]  /*12e0*/  SHF.R.S32.HI R9, RZ, 0x5, R12 ;  /* 0x00000005ff097819 */ /* 0x000fc4000001140c */
[----:B------:R-:W-:Y:S02]  /*12f0*/  SHF.R.S32.HI R0, RZ, 0x1f, R12 ;  /* 0x0000001fff007819 */ /* 0x000fe4000001140c */
[----:B------:R-:W-:Y:S02]  /*1300*/  LOP3.LUT R2, R7, 0xfffffff0, RZ, 0xc0, !PT ;  /* 0xfffffff007027812 */ /* 0x000fe400078ec0ff */
[----:B------:R-:W-:Y:S02]  /*1310*/  LEA.HI R5, R10, R23, RZ, 0x1 ;  /* 0x000000170a057211 */ /* 0x000fe400078f08ff */
[----:B------:R-:W-:Y:S01]  /*1320*/  LEA.HI R4, R0, R9, RZ, 0x2 ;  /* 0x0000000900047211 */ /* 0x000fe200078f10ff */
[----:B------:R-:W-:Y:S01]  /*1330*/  IMAD.IADD R0, R24, 0x1, -R2 ;  /* 0x0000000118007824 */ /* 0x000fe200078e0a02 */
[----:B------:R-:W-:Y:S02]  /*1340*/  LOP3.LUT R2, R5, 0x7fffffe, RZ, 0xc0, !PT ;  /* 0x07fffffe05027812 */ /* 0x000fe400078ec0ff */
[----:B------:R-:W-:-:S02]  /*1350*/  LOP3.LUT R3, R12, 0xffffffe0, RZ, 0xc0, !PT ;  /* 0xffffffe00c037812 */ /* 0x000fc400078ec0ff */
[-C--:B------:R-:W-:Y:S01]  /*1360*/  LEA.HI R7, R0, R0.reuse, RZ, 0x1 ;  /* 0x0000000000077211 */ /* 0x080fe200078f08ff */
[----:B------:R-:W-:Y:S01]  /*1370*/  IMAD.IADD R2, R23, 0x1, -R2 ;  /* 0x0000000117027824 */ /* 0x000fe200078e0a02 */
[----:B------:R-:W-:Y:S01]  /*1380*/  SHF.R.S32.HI R13, RZ, 0x1f, R0 ;  /* 0x0000001fff0d7819 */ /* 0x000fe20000011400 */
[----:B------:R-:W-:Y:S01]  /*1390*/  IMAD.IADD R28, R24, 0x1, -R3 ;  /* 0x00000001181c7824 */ /* 0x000fe200078e0a03 */
[----:B------:R-:W-:Y:S01]  /*13a0*/  LOP3.LUT R6, R7, 0x7fffffe, RZ, 0xc0, !PT ;  /* 0x07fffffe07067812 */ /* 0x000fe200078ec0ff */
[----:B------:R-:W-:Y:S01]  /*13b0*/  IMAD R2, R9, 0x8, R2 ;  /* 0x0000000809027824 */ /* 0x000fe200078e0202 */
[----:B------:R-:W-:Y:S02]  /*13c0*/  LEA.HI R13, R13, R0, RZ, 0x3 ;  /* 0x000000000d0d7211 */ /* 0x000fe400078f18ff */
[----:B------:R-:W-:Y:S01]  /*13d0*/  LOP3.LUT R3, R4, 0xffffffc, RZ, 0xc0, !PT ;  /* 0x0ffffffc04037812 */ /* 0x000fe200078ec0ff */
[----:B------:R-:W-:Y:S01]  /*13e0*/  IMAD.IADD R12, R0, 0x1, -R6 ;  /* 0x00000001000c7824 */ /* 0x000fe200078e0a06 */
[----:B------:R-:W-:Y:S01]  /*13f0*/  LEA.HI R4, R25, R25, RZ, 0x1 ;  /* 0x0000001919047211 */ /* 0x000fe200078f08ff */
[----:B------:R-:W-:Y:S01]  /*1400*/  IMAD.U32 R0, R2, 0x20, R8 ;  /* 0x0000002002007824 */ /* 0x000fe200078e0008 */
[----:B------:R-:W-:-:S02]  /*1410*/  SHF.R.S32.HI R5, RZ, 0x1f, R28 ;  /* 0x0000001fff057819 */ /* 0x000fc4000001141c */
[----:B------:R-:W-:Y:S02]  /*1420*/  LOP3.LUT R2, R4, 0x1ffffffe, RZ, 0xc0, !PT ;  /* 0x1ffffffe04027812 */ /* 0x000fe400078ec0ff */
[----:B------:R1:W-:Y:S01]  /*1430*/  STL [R1+0x1c], R0 ;  /* 0x00001c0001007387 */ /* 0x0003e20000100800 */
[----:B------:R-:W-:Y:S01]  /*1440*/  LEA.HI R18, R5, R28, RZ, 0x2 ;  /* 0x0000001c05127211 */ /* 0x000fe200078f10ff */
[----:B------:R-:W-:Y:S01]  /*1450*/  IMAD.IADD R5, R9, 0x1, -R3 ;  /* 0x0000000109057824 */ /* 0x000fe200078e0a03 */
[----:B------:R-:W-:Y:S01]  /*1460*/  IADD3 R22, R14, 0x40, RZ ;  /* 0x000000400e167810 */ /* 0x000fe20007ffe0ff */
[----:B------:R-:W-:Y:S01]  /*1470*/  IMAD.IADD R2, R25, 0x1, -R2 ;  /* 0x0000000119027824 */ /* 0x000fe200078e0a02 */
[----:B------:R-:W-:Y:S02]  /*1480*/  SHF.R.S32.HI R3, RZ, 0x2, R18 ;  /* 0x00000002ff037819 */ /* 0x000fe40000011412 */
[----:B------:R-:W-:Y:S02]  /*1490*/  SHF.R.S32.HI R10, RZ, 0x1f, R10 ;  /* 0x0000001fff0a7819 */ /* 0x000fe4000001140a */
[----:B------:R-:W-:Y:S01]  /*14a0*/  LEA.HI R14, R22, R22, RZ, 0x1 ;  /* 0x00000016160e7211 */ /* 0x000fe200078f08ff */
[----:B------:R-:W-:Y:S01]  /*14b0*/  IMAD R26, R5, 0x10, R3 ;  /* 0x00000010051a7824 */ /* 0x000fe200078e0203 */
[----:B------:R-:W-:-:S02]  /*14c0*/  LEA.HI R3, R10, R23, RZ, 0x3 ;  /* 0x000000170a037211 */ /* 0x000fc400078f18ff */
[----:B------:R-:W-:Y:S02]  /*14d0*/  SHF.R.S32.HI R5, RZ, 0x1, R7 ;  /* 0x00000001ff057819 */ /* 0x000fe40000011407 */
[----:B------:R-:W-:Y:S01]  /*14e0*/  LOP3.LUT R3, R3, 0xfffffff8, RZ, 0xc0, !PT ;  /* 0xfffffff803037812 */ /* 0x000fe200078ec0ff */
[----:B------:R-:W-:Y:S01]  /*14f0*/  STL [R1+0xa8], R26 ;  /* 0x0000a81a01007387 */ /* 0x000fe20000100800 */
[----:B------:R-:W-:Y:S02]  /*1500*/  LOP3.LUT R6, R14, 0x7fffffe, RZ, 0xc0, !PT ;  /* 0x07fffffe0e067812 */ /* 0x000fe400078ec0ff */
[----:B------:R-:W-:Y:S01]  /*1510*/  SHF.R.S32.HI R31, RZ, 0x1f, R30 ;  /* 0x0000001fff1f7819 */ /* 0x000fe2000001141e */
[----:B------:R-:W-:Y:S02]  /*1520*/  IMAD.IADD R8, R23, 0x1, -R3 ;  /* 0x0000000117087824 */ /* 0x000fe400078e0a03 */
[----:B------:R-:W-:Y:S02]  /*1530*/  IMAD.IADD R6, R22, 0x1, -R6 ;  /* 0x0000000116067824 */ /* 0x000fe400078e0a06 */
[----:B-1----:R-:W-:Y:S01]  /*1540*/  IMAD.SHL.U32 R0, R4, 0x20, RZ ;  /* 0x0000002004007824 */ /* 0x002fe200078e00ff */
[----:B------:R-:W-:-:S04]  /*1550*/  SHF.R.S32.HI R4, RZ, 0x1f, R22 ;  /* 0x0000001fff047819 */ /* 0x000fc80000011416 */
[----:B------:R-:W-:-:S05]  /*1560*/  LOP3.LUT R0, R0, 0xffffffc0, RZ, 0xc0, !PT ;  /* 0xffffffc000007812 */ /* 0x000fca00078ec0ff */
[----:B------:R-:W-:Y:S01]  /*1570*/  IMAD R21, R2, 0x8, R0 ;  /* 0x0000000802157824 */ /* 0x000fe200078e0200 */
[----:B------:R-:W-:Y:S02]  /*1580*/  LEA.HI R0, R4, R22, RZ, 0x3 ;  /* 0x0000001604007211 */ /* 0x000fe400078f18ff */
[----:B------:R-:W-:Y:S02]  /*1590*/  SHF.R.S32.HI R2, RZ, 0x1, R11 ;  /* 0x00000001ff027819 */ /* 0x000fe4000001140b */
[----:B------:R-:W-:Y:S01]  /*15a0*/  SHF.R.S32.HI R4, RZ, 0x1f, R7 ;  /* 0x0000001fff047819 */ /* 0x000fe20000011407 */
[----:B------:R-:W-:Y:S01]  /*15b0*/  IMAD.SHL.U32 R0, R0, 0x20, RZ ;  /* 0x0000002000007824 */ /* 0x000fe200078e00ff */
[----:B------:R-:W-:Y:S02]  /*15c0*/  LOP3.LUT P3, RZ, R2, 0x2, RZ, 0xc0, !PT ;  /* 0x0000000202ff7812 */ /* 0x000fe4000786c0ff */
[----:B------:R-:W-:Y:S02]  /*15d0*/  LEA.HI R4, R4, R5, RZ, 0x2 ;  /* 0x0000000504047211 */ /* 0x000fe400078f10ff */
[----:B------:R-:W-:Y:S01]  /*15e0*/  LOP3.LUT R3, R0, 0xffffff00, RZ, 0xc0, !PT ;  /* 0xffffff0000037812 */ /* 0x000fe200078ec0ff */
[----:B------:R-:W-:Y:S01]  /*15f0*/  IMAD.SHL.U32 R0, R2, 0x40, RZ ;  /* 0x0000004002007824 */ /* 0x000fe200078e00ff */
[----:B------:R-:W-:-:S02]  /*1600*/  LOP3.LUT R2, R4, 0xfffffffc, RZ, 0xc0, !PT ;  /* 0xfffffffc04027812 */ /* 0x000fc400078ec0ff */
[----:B------:R-:W-:Y:S01]  /*1610*/  LEA.HI R7, R8, R8, RZ, 0x1 ;  /* 0x0000000808077211 */ /* 0x000fe200078f08ff */
[----:B------:R-:W-:Y:S01]  /*1620*/  IMAD R22, R6, 0x20, R3 ;  /* 0x0000002006167824 */ /* 0x000fe200078e0203 */
[----:B------:R-:W-:Y:S01]  /*1630*/  LOP3.LUT R0, R0, 0xc0, RZ, 0xc0, !PT ;  /* 0x000000c000007812 */ /* 0x000fe200078ec0ff */
[----:B------:R-:W-:Y:S01]  /*1640*/  IMAD.IADD R11, R5, 0x1, -R2 ;  /* 0x00000001050b7824 */ /* 0x000fe200078e0a02 */
[----:B------:R-:W-:Y:S01]  /*1650*/  LOP3.LUT R4, R7, 0x3fffffe, RZ, 0xc0, !PT ;  /* 0x03fffffe07047812 */ /* 0x000fe200078ec0ff */
[----:B------:R-:W-:Y:S01]  /*1660*/  IMAD.SHL.U32 R2, R13, 0x20, RZ ;  /* 0x000000200d027824 */ /* 0x000fe200078e00ff */
[----:B------:R-:W-:Y:S01]  /*1670*/  LOP3.LUT R6, R0, 0x8, R16, 0xf8, !PT ;  /* 0x0000000800067812 */ /* 0x000fe200078ef810 */
[----:B------:R-:W-:Y:S01]  /*1680*/  STL [R1+0x88], R22 ;  /* 0x0000881601007387 */ /* 0x000fe20000100800 */
[----:B------:R-:W-:Y:S01]  /*1690*/  SHF.R.U32.HI R3, RZ, 0x3, R0 ;  /* 0x00000003ff037819 */ /* 0x000fe20000011600 */
[----:B------:R-:W-:Y:S01]  /*16a0*/  IMAD.SHL.U32 R0, R9, 0x200, RZ ;  /* 0x0000020009007824 */ /* 0x000fe200078e00ff */
[----:B------:R-:W-:Y:S01]  /*16b0*/  LOP3.LUT R2, R2, 0xffffff00, RZ, 0xc0, !PT ;  /* 0xffffff0002027812 */ /* 0x000fe200078ec0ff */
[----:B------:R-:W-:Y:S01]  /*16c0*/  IMAD.IADD R5, R8, 0x1, -R4 ;  /* 0x0000000108057824 */ /* 0x000fe200078e0a04 */
[----:B------:R-:W-:Y:S01]  /*16d0*/  LOP3.LUT R6, R6, R3, RZ, 0x3c, !PT ;  /* 0x0000000306067212 */ /* 0x000fe200078e3cff */
[----:B------:R-:W-:Y:S01]  /*16e0*/  STL [R1+0x70], R20 ;  /* 0x0000701401007387 */ /* 0x000fe20000100800 */
[----:B------:R-:W-:Y:S01]  /*16f0*/  LOP3.LUT R3, R15, 0xfffffffe, RZ, 0xc0, !PT ;  /* 0xfffffffe0f037812 */ /* 0x000fe200078ec0ff */
[----:B------:R-:W-:Y:S01]  /*1700*/  IMAD.IADD R4, R2, 0x1, R0 ;  /* 0x0000000102047824 */ /* 0x000fe200078e0200 */
[----:B------:R-:W-:Y:S01]  /*1710*/  SHF.R.S32.HI R7, RZ, 0x1, R7 ;  /* 0x00000001ff077819 */ /* 0x000fe20000011407 */
[----:B------:R-:W-:Y:S01]  /*1720*/  IMAD R16, R12, 0x20, R2 ;  /* 0x000000200c107824 */ /* 0x000fe200078e0202 */
[----:B------:R-:W-:Y:S01]  /*1730*/  LOP3.LUT P4, RZ, R11, 0x2, RZ, 0xc0, !PT ;  /* 0x000000020bff7812 */ /* 0x000fe2000788c0ff */
[----:B------:R-:W-:Y:S01]  /*1740*/  IMAD.IADD R29, R24, 0x1, -R3 ;  /* 0x00000001181d7824 */ /* 0x000fe200078e0a03 */
[----:B------:R-:W-:Y:S01]  /*1750*/  LOP3.LUT R2, R7, 0x1, RZ, 0xc0, !PT ;  /* 0x0000000107027812 */ /* 0x000fe200078ec0ff */
[----:B------:R-:W-:Y:S01]  /*1760*/  IMAD R15, R12, 0x20, R4 ;  /* 0x000000200c0f7824 */ /* 0x000fe200078e0204 */
[----:B------:R-:W-:Y:S01]  /*1770*/  LEA.HI R3, R10, R23, RZ, 0x2 ;  /* 0x000000170a037211 */ /* 0x000fe200078f10ff */
[----:B------:R-:W-:Y:S01]  /*1780*/  IMAD.SHL.U32 R154, R29, 0x4, RZ ;  /* 0x000000041d9a7824 */ /* 0x000fe200078e00ff */
[----:B------:R-:W-:Y:S01]  /*1790*/  ISETP.NE.U32.AND P1, PT, R2, 0x1, PT ;  /* 0x000000010200780c */ /* 0x000fe20003f25070 */
[----:B------:R-:W-:Y:S01]  /*17a0*/  IMAD R0, R25, 0x2, R0 ;  /* 0x0000000219007824 */ /* 0x000fe200078e0200 */
[----:B------:R-:W-:Y:S01]  /*17b0*/  LOP3.LUT R2, R3, 0xfffffffc, RZ, 0xc0, !PT ;  /* 0xfffffffc03027812 */ /* 0x000fe200078ec0ff */
[----:B------:R-:W-:Y:S01]  /*17c0*/  IMAD.SHL.U32 R110, R29, 0x8, RZ ;  /* 0x000000081d6e7824 */ /* 0x000fe200078e00ff */
[C---:B------:R-:W-:Y:S01]  /*17d0*/  IADD3 R164, R154.reuse, 0x10, RZ ;  /* 0x000000109aa47810 */ /* 0x040fe20007ffe0ff */
[----:B------:R-:W-:Y:S01]  /*17e0*/  IMAD R9, R5, 0x20, R0 ;  /* 0x0000002005097824 */ /* 0x000fe200078e0200 */
[----:B------:R-:W-:Y:S01]  /*17f0*/  SHF.R.S32.HI R3, RZ, 0x1, R14 ;  /* 0x00000001ff037819 */ /* 0x000fe2000001140e */
[----:B------:R-:W-:Y:S01]  /*1800*/  IMAD.IADD R2, R23, 0x1, -R2 ;  /* 0x0000000117027824 */ /* 0x000fe200078e0a02 */
[C---:B------:R-:W-:Y:S01]  /*1810*/  IADD3 R153, R154.reuse, 0x20, RZ ;  /* 0x000000209a997810 */ /* 0x040fe20007ffe0ff */
[----:B------:R-:W-:Y:S01]  /*1820*/  IMAD.IADD R152, R154, 0x1, R164 ;  /* 0x000000019a987824 */ /* 0x000fe200078e02a4 */
[----:B------:R-:W-:Y:S01]  /*1830*/  LOP3.LUT P0, RZ, R7, 0x2, RZ, 0xc0, !PT ;  /* 0x0000000207ff7812 */ /* 0x000fe2000780c0ff */
[----:B------:R-:W-:Y:S01]  /*1840*/  IMAD.SHL.U32 R4, R3, 0x40, RZ ;  /* 0x0000004003047824 */ /* 0x000fe200078e00ff */
[C---:B------:R-:W-:Y:S01]  /*1850*/  LOP3.LUT P2, RZ, R2.reuse, 0x2, RZ, 0xc0, !PT ;  /* 0x0000000202ff7812 */ /* 0x040fe2000784c0ff */
[----:B------:R-:W-:Y:S01]  /*1860*/  IMAD.SHL.U32 R3, R2, 0x40, RZ ;  /* 0x0000004002037824 */ /* 0x000fe200078e00ff */
[----:B------:R-:W-:Y:S01]  /*1870*/  SHF.R.S32.HI R2, RZ, 0x1f, R152 ;  /* 0x0000001fff027819 */ /* 0x000fe20000011498 */
[----:B------:R-:W-:Y:S01]  /*1880*/  IMAD R0, R17, 0x8, R19 ;  /* 0x0000000811007824 */ /* 0x000fe200078e0213 */
[----:B------:R-:W-:Y:S01]  /*1890*/  LOP3.LUT R27, R4, 0xc0, RZ, 0xc0, !PT ;  /* 0x000000c0041b7812 */ /* 0x000fe200078ec0ff */
[----:B------:R-:W-:Y:S01]  /*18a0*/  IMAD.SHL.U32 R4, R7, 0x40, RZ ;  /* 0x0000004007047824 */ /* 0x000fe200078e00ff */
[-C--:B------:R-:W-:Y:S01]  /*18b0*/  LEA.HI R8, R2, R152.reuse, RZ, 0x3 ;  /* 0x0000009802087211 */ /* 0x080fe200078f18ff */
[----:B------:R-:W-:Y:S01]  /*18c0*/  IMAD.U32 R0, R0, 0x20, R6 ;  /* 0x0000002000007824 */ /* 0x000fe200078e0006 */
[----:B------:R-:W-:Y:S01]  /*18d0*/  LEA.HI R2, R2, R152, RZ, 0x5 ;  /* 0x0000009802027211 */ /* 0x000fe200078f28ff */
[----:B------:R-:W-:Y:S01]  /*18e0*/  IMAD.IADD R109, R154, 0x1, R153 ;  /* 0x000000019a6d7824 */ /* 0x000fe200078e0299 */
[----:B------:R-:W-:Y:S01]  /*18f0*/  LOP3.LUT R25, R3, 0xc0, RZ, 0xc0, !PT ;  /* 0x000000c003197812 */ /* 0x000fe200078ec0ff */
[----:B------:R-:W-:Y:S01]  /*1900*/  IMAD.SHL.U32 R7, R17, 0x8, RZ ;  /* 0x0000000811077824 */ /* 0x000fe200078e00ff */
[----:B------:R-:W-:Y:S01]  /*1910*/  SHF.R.U32.HI R24, RZ, 0x3, R27 ;  /* 0x00000003ff187819 */ /* 0x000fe2000001161b */
[----:B------:R-:W-:Y:S01]  /*1920*/  IMAD.SHL.U32 R2, R2, 0x80, RZ ;  /* 0x0000008002027824 */ /* 0x000fe200078e00ff */
[----:B------:R-:W-:Y:S01]  /*1930*/  SHF.R.U32.HI R23, RZ, 0x3, R25 ;  /* 0x00000003ff177819 */ /* 0x000fe20000011619 */
[----:B------:R-:W-:Y:S01]  /*1940*/  STL [R1+0x80], R27 ;  /* 0x0000801b01007387 */ /* 0x000fe20000100800 */
[----:B------:R-:W-:-:S02]  /*1950*/  LOP3.LUT R3, R25, 0x18, R8, 0xf8, !PT ;  /* 0x0000001819037812 */ /* 0x000fc400078ef808 */
[----:B------:R-:W-:Y:S01]  /*1960*/  LOP3.LUT R5, R27, 0x18, R8, 0xf8, !PT ;  /* 0x000000181b057812 */ /* 0x000fe200078ef808 */
[----:B------:R-:W-:Y:S01]  /*1970*/  STL [R1+0x68], R25 ;  /* 0x0000681901007387 */ /* 0x000fe20000100800 */
[----:B------:R-:W-:Y:S02]  /*1980*/  LOP3.LUT R6, R4, 0xc0, RZ, 0xc0, !PT ;  /* 0x000000c004067812 */ /* 0x000fe400078ec0ff */
[----:B------:R-:W-:Y:S01]  /*1990*/  LOP3.LUT R4, R3, R23, RZ, 0x3c, !PT ;  /* 0x0000001703047212 */ /* 0x000fe200078e3cff */
[----:B------:R-:W-:Y:S01]  /*19a0*/  STL [R1+0x84], R24 ;  /* 0x0000841801007387 */ /* 0x000fe20000100800 */
[----:B------:R-:W-:Y:S02]  /*19b0*/  LOP3.LUT R2, R2, 0xfffff000, RZ, 0xc0, !PT ;  /* 0xfffff00002027812 */ /* 0x000fe400078ec0ff */
[----:B------:R-:W-:Y:S01]  /*19c0*/  LOP3.LUT R3, R5, R24, RZ, 0x3c, !PT ;  /* 0x0000001805037212 */ /* 0x000fe200078e3cff */
[----:B------:R-:W-:Y:S01]  /*19d0*/  STL [R1+0x6c], R23 ;  /* 0x00006c1701007387 */ /* 0x000fe20000100800 */
[----:B------:R-:W-:-:S02]  /*19e0*/  LEA.HI R5, R6, R6, RZ, 0x1d ;  /* 0x0000000606057211 */ /* 0x000fc400078fe8ff */
[----:B------:R-:W-:Y:S02]  /*19f0*/  IADD3 R13, R4, R2, R20 ;  /* 0x00000002040d7210 */ /* 0x000fe40007ffe014 */
[----:B------:R-:W-:Y:S01]  /*1a00*/  IADD3 R12, R3, R22, R2 ;  /* 0x00000016030c7210 */ /* 0x000fe20007ffe002 */
[----:B------:R-:W-:Y:S01]  /*1a10*/  IMAD.IADD R10, R5, 0x1, R9 ;  /* 0x00000001050a7824 */ /* 0x000fe200078e0209 */
[----:B------:R-:W-:Y:S01]  /*1a20*/  SHF.R.S32.HI R2, RZ, 0x1f, R109 ;  /* 0x0000001fff027819 */ /* 0x000fe2000001146d */
[----:B------:R-:W-:Y:S01]  /*1a30*/  IMAD.SHL.U32 R3, R11, 0x40, RZ ;  /* 0x000000400b037824 */ /* 0x000fe200078e00ff */
[----:B------:R-:W-:Y:S01]  /*1a40*/  LEA R165, R0, 0x3c80, 0x1 ;  /* 0x00003c8000a57811 */ /* 0x000fe200078e08ff */
[----:B------:R-:W-:Y:S01]  /*1a50*/  IMAD.SHL.U32 R19, R10, 0x2, RZ ;  /* 0x000000020a137824 */ /* 0x000fe200078e00ff */
[CC--:B------:R-:W-:Y:S01]  /*1a60*/  LEA.HI R5, R2.reuse, R109.reuse, RZ, 0x5 ;  /* 0x0000006d02057211 */ /* 0x0c0fe200078f28ff */
[----:B------:R-:W-:Y:S01]  /*1a70*/  IMAD.MOV.U32 R11, RZ, RZ, 0x20 ;  /* 0x00000020ff0b7424 */ /* 0x000fe200078e00ff */
[----:B------:R-:W-:-:S02]  /*1a80*/  LEA.HI R4, R2, R109, RZ, 0x3 ;  /* 0x0000006d02047211 */ /* 0x000fc400078f18ff */
[----:B------:R-:W-:Y:S01]  /*1a90*/  LOP3.LUT R2, R3, 0xc0, RZ, 0xc0, !PT ;  /* 0x000000c003027812 */ /* 0x000fe200078ec0ff */
[----:B------:R-:W-:Y:S01]  /*1aa0*/  IMAD.SHL.U32 R3, R5, 0x80, RZ ;  /* 0x0000008005037824 */ /* 0x000fe200078e00ff */
[----:B------:R-:W-:Y:S01]  /*1ab0*/  LOP3.LUT R6, R25, 0x18, R4, 0xf8, !PT ;  /* 0x0000001819067812 */ /* 0x000fe200078ef804 */
[----:B------:R-:W-:Y:S01]  /*1ac0*/  STL [R1+0x4c], R19 ;  /* 0x00004c1301007387 */ /* 0x000fe20000100800 */
[----:B------:R-:W-:Y:S02]  /*1ad0*/  LOP3.LUT R7, R2, 0x8, R7, 0xf8, !PT ;  /* 0x0000000802077812 */ /* 0x000fe400078ef807 */
[----:B------:R-:W-:Y:S02]  /*1ae0*/  SHF.R.U32.HI R5, RZ, 0x3, R2 ;  /* 0x00000003ff057819 */ /* 0x000fe40000011602 */
[----:B------:R-:W-:Y:S02]  /*1af0*/  LOP3.LUT R2, R3, 0xfffff000, RZ, 0xc0, !PT ;  /* 0xfffff00003027812 */ /* 0x000fe400078ec0ff */
[----:B------:R-:W-:-:S02]  /*1b00*/  LOP3.LUT R6, R6, R23, RZ, 0x3c, !PT ;  /* 0x0000001706067212 */ /* 0x000fc400078e3cff */
[----:B------:R-:W-:Y:S02]  /*1b10*/  LOP3.LUT R9, R27, 0x18, R4, 0xf8, !PT ;  /* 0x000000181b097812 */ /* 0x000fe400078ef804 */
[----:B------:R-:W-:Y:S02]  /*1b20*/  LOP3.LUT R3, R7, R5, RZ, 0x3c, !PT ;  /* 0x0000000507037212 */ /* 0x000fe400078e3cff */
[----:B------:R-:W-:Y:S02]  /*1b30*/  IADD3 R10, R6, R2, R20 ;  /* 0x00000002060a7210 */ /* 0x000fe40007ffe014 */
[----:B------:R-:W-:Y:S02]  /*1b40*/  LOP3.LUT R5, R9, R24, RZ, 0x3c, !PT ;  /* 0x0000001809057212 */ /* 0x000fe400078e3cff */
[C---:B------:R-:W-:Y:S02]  /*1b50*/  IADD3 R6, R19.reuse, 0x80, RZ ;  /* 0x0000008013067810 */ /* 0x040fe40007ffe0ff */
[----:B------:R-:W-:-:S02]  /*1b60*/  IADD3 R14, R19, 0x70, RZ ;  /* 0x00000070130e7810 */ /* 0x000fc40007ffe0ff */
[----:B------:R-:W-:Y:S01]  /*1b70*/  IADD3 R9, R5, R22, R2 ;  /* 0x0000001605097210 */ /* 0x000fe20007ffe002 */
[C---:B------:R-:W-:Y:S01]  /*1b80*/  IMAD.IADD R2, R3.reuse, 0x1, R15 ;  /* 0x0000000103027824 */ /* 0x040fe200078e020f */
[----:B------:R-:W-:Y:S01]  /*1b90*/  @P1 IADD3 R14, R6, 0x10, RZ ;  /* 0x00000010060e1810 */ /* 0x000fe20007ffe0ff */
[----:B------:R-:W-:Y:S01]  /*1ba0*/  IMAD.IADD R3, R3, 0x1, R16 ;  /* 0x0000000103037824 */ /* 0x000fe200078e0210 */
[----:B------:R-:W-:Y:S01]  /*1bb0*/  IADD3 R7, R30, 0x20, RZ ;  /* 0x000000201e077810 */ /* 0x000fe20007ffe0ff */
[----:B------:R-:W-:Y:S01]  /*1bc0*/  IMAD.IADD R16, R26, 0x1, R21 ;  /* 0x000000011a107824 */ /* 0x000fe200078e0215 */
[----:B------:R-:W-:Y:S01]  /*1bd0*/  LOP3.LUT R5, R18, 0x7ffffffc, RZ, 0xc0, !PT ;  /* 0x7ffffffc12057812 */ /* 0x000fe200078ec0ff */
[----:B------:R-:W-:Y:S01]  /*1be0*/  STL [R1+0x50], R14 ;  /* 0x0000500e01007387 */ /* 0x000fe20000100800 */
[----:B------:R-:W-:Y:S02]  /*1bf0*/  IADD3 R6, R30, 0x40, RZ ;  /* 0x000000401e067810 */ /* 0x000fe40007ffe0ff */
[----:B------:R-:W-:Y:S01]  /*1c00*/  SHF.R.S32.HI R15, RZ, 0x1f, R7 ;  /* 0x0000001fff0f7819 */ /* 0x000fe20000011407 */
[----:B------:R-:W-:Y:S01]  /*1c10*/  IMAD.IADD R5, R28, 0x1, -R5 ;  /* 0x000000011c057824 */ /* 0x000fe200078e0a05 */
[----:B------:R1:W-:Y:S01]  /*1c20*/  STL [R1+0x24], R7 ;  /* 0x0000240701007387 */ /* 0x0003e20000100800 */
[----:B------:R-:W-:-:S02]  /*1c30*/  LEA R0, R13, 0x6080, 0x1 ;  /* 0x000060800d007811 */ /* 0x000fc400078e08ff */
[----:B------:R-:W-:Y:S01]  /*1c40*/  LEA R9, R9, 0x6080, 0x1 ;  /* 0x0000608009097811 */ /* 0x000fe200078e08ff */
[----:B------:R-:W-:Y:S01]  /*1c50*/  STL.64 [R1+0x38], R30 ;  /* 0x0000381e01007387 */ /* 0x000fe20000100a00 */
[----:B------:R-:W-:Y:S02]  /*1c60*/  IADD3 R194, R165, 0x20, RZ ;  /* 0x00000020a5c27810 */ /* 0x000fe40007ffe0ff */
[----:B------:R-:W-:Y:S01]  /*1c70*/  LEA R192, R2, 0x6080, 0x1 ;  /* 0x0000608002c07811 */ /* 0x000fe200078e08ff */
[----:B------:R2:W-:Y:S01]  /*1c80*/  STL [R1+0x40], R6 ;  /* 0x0000400601007387 */ /* 0x0005e20000100800 */
[----:B------:R-:W-:Y:S02]  /*1c90*/  LEA R166, R3, 0x1880, 0x1 ;  /* 0x0000188003a67811 */ /* 0x000fe400078e08ff */
[----:B------:R-:W-:Y:S01]  /*1ca0*/  @P3 IADD3 R194, R165, -0x20, RZ ;  /* 0xffffffe0a5c23810 */ /* 0x000fe20007ffe0ff */
[----:B------:R3:W-:Y:S03]  /*1cb0*/  STL [R1+0x64], R15 ;  /* 0x0000640f01007387 */ /* 0x0007e60000100800 */
[----:B------:R-:W-:-:S02]  /*1cc0*/  IADD3 R202, R194, 0x400, RZ ;  /* 0x00000400c2ca7810 */ /* 0x000fc40007ffe0ff */
[C---:B------:R-:W-:Y:S02]  /*1cd0*/  IADD3 R201, R194.reuse, 0x800, RZ ;  /* 0x00000800c2c97810 */ /* 0x040fe40007ffe0ff */
[C---:B------:R-:W-:Y:S02]  /*1ce0*/  IADD3 R200, R194.reuse, 0xc00, RZ ;  /* 0x00000c00c2c87810 */ /* 0x040fe40007ffe0ff */
[C---:B------:R-:W-:Y:S02]  /*1cf0*/  IADD3 R199, R194.reuse, 0x1000, RZ ;  /* 0x00001000c2c77810 */ /* 0x040fe40007ffe0ff */
[C---:B------:R-:W-:Y:S02]  /*1d00*/  IADD3 R198, R194.reuse, 0x1400, RZ ;  /* 0x00001400c2c67810 */ /* 0x040fe40007ffe0ff */
[----:B-1----:R-:W-:Y:S02]  /*1d10*/  SHF.R.S32.HI R7, RZ, 0x1f, R6 ;  /* 0x0000001fff077819 */ /* 0x002fe40000011406 */
[----:B------:R-:W-:-:S02]  /*1d20*/  IADD3 R197, R194, 0x1800, RZ ;  /* 0x00001800c2c57810 */ /* 0x000fc40007ffe0ff */
[C---:B------:R-:W-:Y:S01]  /*1d30*/  IADD3 R196, R194.reuse, 0x1c00, RZ ;  /* 0x00001c00c2c47810 */ /* 0x040fe20007ffe0ff */
[----:B------:R1:W-:Y:S01]  /*1d40*/  STL [R1+0x60], R7 ;  /* 0x0000600701007387 */ /* 0x0003e20000100800 */
[----:B------:R-:W-:Y:S02]  /*1d50*/  IADD3 R195, R194, 0x2000, RZ ;  /* 0x00002000c2c37810 */ /* 0x000fe40007ffe0ff */
[----:B--2---:R-:W-:Y:S01]  /*1d60*/  LOP3.LUT R6, R27, 0x18, R110, 0xf8, !PT ;  /* 0x000000181b067812 */ /* 0x004fe200078ef86e */
[----:B------:R-:W-:Y:S01]  /*1d70*/  STL [R1+0x44], R16 ;  /* 0x0000441001007387 */ /* 0x000fe20000100800 */
[----:B---3--:R-:W-:Y:S01]  /*1d80*/  IMAD.SHL.U32 R15, R5, 0x2, RZ ;  /* 0x00000002050f7824 */ /* 0x008fe200078e00ff */
[----:B------:R-:W-:Y:S02]  /*1d90*/  SHF.R.S32.HI R5, RZ, 0x3, R8 ;  /* 0x00000003ff057819 */ /* 0x000fe40000011408 */
[C-C-:B------:R-:W-:Y:S02]  /*1da0*/  LOP3.LUT R8, R25.reuse, 0x18, R110.reuse, 0xf8, !PT ;  /* 0x0000001819087812 */ /* 0x140fe400078ef86e */
[----:B------:R2:W-:Y:S04]  /*1db0*/  STL [R1], R15 ;  /* 0x0000000f01007387 */ /* 0x0005e80000100800 */
[----:B------:R3:W-:Y:S01]  /*1dc0*/  STL [R1+0x78], R5 ;  /* 0x0000780501007387 */ /* 0x0007e20000100800 */
[----:B-1----:R-:W-:-:S02]  /*1dd0*/  LOP3.LUT R7, R25, 0x8, R110, 0xf8, !PT ;  /* 0x0000000819077812 */ /* 0x002fc400078ef86e */
[----:B--2---:R-:W-:Y:S02]  /*1de0*/  IADD3 R15, R15, 0x58, RZ ;  /* 0x000000580f0f7810 */ /* 0x004fe40007ffe0ff */
[----:B---3--:R-:W-:Y:S02]  /*1df0*/  LOP3.LUT R5, R6, R24, RZ, 0x3c, !PT ;  /* 0x0000001806057212 */ /* 0x008fe400078e3cff */
[----:B------:R-:W-:Y:S02]  /*1e00*/  SHF.R.S32.HI R6, RZ, 0x3, R4 ;  /* 0x00000003ff067819 */ /* 0x000fe40000011404 */
[-C--:B------:R-:W-:Y:S01]  /*1e10*/  LOP3.LUT R4, R7, R23.reuse, RZ, 0x3c, !PT ;  /* 0x0000001707047212 */ /* 0x080fe200078e3cff */
[----:B------:R-:W-:Y:S01]  /*1e20*/  IMAD.IADD R5, R22, 0x1, R5 ;  /* 0x0000000116057824 */ /* 0x000fe200078e0205 */
[----:B------:R-:W-:Y:S01]  /*1e30*/  LOP3.LUT R7, R8, R23, RZ, 0x3c, !PT ;  /* 0x0000001708077212 */ /* 0x000fe200078e3cff */
[----:B------:R1:W-:Y:S01]  /*1e40*/  STL [R1+0x74], R6 ;  /* 0x0000740601007387 */ /* 0x0003e20000100800 */
[----:B------:R-:W-:-:S03]  /*1e50*/  SEL R8, R11, 0xffffffe0, !P0 ;  /* 0xffffffe00b087807 */ /* 0x000fc60004000000 */
[----:B------:R-:W-:Y:S01]  /*1e60*/  STL [R1+0x54], R15 ;  /* 0x0000540f01007387 */ /* 0x000fe20000100800 */
[C---:B------:R-:W-:Y:S02]  /*1e70*/  IMAD.IADD R7, R20.reuse, 0x1, R7 ;  /* 0x0000000114077824 */ /* 0x040fe400078e0207 */
[----:B-1----:R-:W-:Y:S01]  /*1e80*/  IMAD.IADD R6, R20, 0x1, R4 ;  /* 0x0000000114067824 */ /* 0x002fe200078e0204 */
[----:B------:R-:W-:Y:S02]  /*1e90*/  SEL R4, R11, 0xffffffe0, !P4 ;  /* 0xffffffe00b047807 */ /* 0x000fe40006000000 */
[----:B------:R-:W-:Y:S02]  /*1ea0*/  LEA R11, R5, 0x6080, 0x1 ;  /* 0x00006080050b7811 */ /* 0x000fe400078e08ff */
[----:B------:R-:W-:Y:S01]  /*1eb0*/  SHF.R.S32.HI R5, RZ, 0x1f, R15 ;  /* 0x0000001fff057819 */ /* 0x000fe2000001140f */
[----:B------:R-:W-:Y:S02]  /*1ec0*/  IMAD.IADD R193, R192, 0x1, R4 ;  /* 0x00000001c0c17824 */ /* 0x000fe400078e0204 */
[----:B------:R-:W-:Y:S01]  /*1ed0*/  STL [R1+0xa0], R11 ;  /* 0x0000a00b01007387 */ /* 0x000fe20000100800 */
[----:B------:R-:W-:-:S03]  /*1ee0*/  IMAD.IADD R167, R4, 0x1, R166 ;  /* 0x0000000104a77824 */ /* 0x000fc600078e02a6 */
[----:B------:R1:W-:Y:S04]  /*1ef0*/  STL [R1+0x7c], R5 ;  /* 0x00007c0501007387 */ /* 0x0003e80000100800 */
[----:B------:R2:W-:Y:S01]  /*1f00*/  STL [R1+0x9c], R0 ;  /* 0x00009c0001007387 */ /* 0x0005e20000100800 */
[----:B-1----:R-:W-:Y:S02]  /*1f10*/  LEA R5, R6, 0x1880, 0x1 ;  /* 0x0000188006057811 */ /* 0x002fe400078e08ff */
[----:B------:R-:W-:Y:S02]  /*1f20*/  LEA R6, R12, 0x6080, 0x1 ;  /* 0x000060800c067811 */ /* 0x000fe400078e08ff */
[----:B--2---:R-:W-:-:S03]  /*1f30*/  LEA R0, R10, 0x6080, 0x1 ;  /* 0x000060800a007811 */ /* 0x004fc600078e08ff */
[----:B------:R1:W-:Y:S04]  /*1f40*/  STL [R1+0x98], R6 ;  /* 0x0000980601007387 */ /* 0x0003e80000100800 */
[----:B------:R-:W-:Y:S04]  /*1f50*/  STL [R1+0x10], R5 ;  /* 0x0000100501007387 */ /* 0x000fe80000100800 */
[----:B------:R2:W-:Y:S04]  /*1f60*/  STL [R1+0x94], R0 ;  /* 0x0000940001007387 */ /* 0x0005e80000100800 */
[----:B------:R-:W-:Y:S01]  /*1f70*/  STL [R1+0x90], R9 ;  /* 0x0000900901007387 */ /* 0x000fe20000100800 */
[----:B-1----:R-:W-:-:S05]  /*1f80*/  LEA R6, R7, 0x6080, 0x1 ;  /* 0x0000608007067811 */ /* 0x002fca00078e08ff */
[----:B------:R-:W-:Y:S01]  /*1f90*/  STL [R1+0x8c], R6 ;  /* 0x00008c0601007387 */ /* 0x000fe20000100800 */
[C---:B--2---:R-:W-:Y:S02]  /*1fa0*/  IADD3 R0, R5.reuse, 0x20, RZ ;  /* 0x0000002005007810 */ /* 0x044fe40007ffe0ff */
[----:B------:R-:W-:-:S05]  /*1fb0*/  @P2 IADD3 R0, R5, -0x20, RZ ;  /* 0xffffffe005002810 */ /* 0x000fca0007ffe0ff */
[----:B------:R1:W-:Y:S02]  /*1fc0*/  STL [R1+0x14], R0 ;  /* 0x0000140001007387 */ /* 0x0003e40000100800 */
[----:B-1----:R-:W-:-:S05]  /*1fd0*/  IMAD.IADD R0, R19, 0x1, R8 ;  /* 0x0000000113007824 */ /* 0x002fca00078e0208 */
[----:B------:R1:W-:Y:S02]  /*1fe0*/  STL [R1+0x5c], R0 ;  /* 0x00005c0001007387 */ /* 0x0003e40000100800 */
[----:B-1----:R-:W-:-:S05]  /*1ff0*/  IMAD.IADD R0, R8, 0x1, R14 ;  /* 0x0000000108007824 */ /* 0x002fca00078e020e */
[----:B------:R1:W-:Y:S02]  /*2000*/  STL [R1+0x58], R0 ;  /* 0x0000580001007387 */ /* 0x0003e40000100800 */
.L_x_950:
[----:B------:R-:W2:Y:S04]  /*2010*/  LDL R17, [R1+0x34] ;  /* 0x0000340001117983 */ /* 0x000ea80000100800 */
[----:B------:R-:W3:Y:S01]  /*2020*/  LDL R18, [R1+0x30] ;  /* 0x0000300001127983 */ /* 0x000ee20000100800 */
[----:B------:R-:W-:Y:S02]  /*2030*/  ISETP.NE.U32.AND P0, PT, RZ, c[0x0][0x370], PT ;  /* 0x0000dc00ff007a0c */ /* 0x000fe40003f05070 */
[----:B------:R-:W-:Y:S02]  /*2040*/  ISETP.NE.U32.AND P1, PT, RZ, c[0x0][0x360], PT ;  /* 0x0000d800ff007a0c */ /* 0x000fe40003f25070 */
[----:B------:R-:W-:Y:S02]  /*2050*/  ISETP.NE.AND.EX P2, PT, RZ, c[0x0][0x374], PT, P0 ;  /* 0x0000dd00ff007a0c */ /* 0x000fe40003f45300 */
[----:B------:R-:W-:-:S02]  /*2060*/  ISETP.NE.AND.EX P0, PT, RZ, c[0x0][0x364], PT, P1 ;  /* 0x0000d900ff007a0c */ /* 0x000fc40003f05310 */
[----:B------:R-:W-:Y:S02]  /*2070*/  ISETP.NE.U32.AND P3, PT, RZ, c[0x0][0x350], PT ;  /* 0x0000d400ff007a0c */ /* 0x000fe40003f65070 */
[----:B------:R-:W-:Y:S02]  /*2080*/  ISETP.NE.U32.AND P1, PT, RZ, c[0x0][0x348], PT ;  /* 0x0000d200ff007a0c */ /* 0x000fe40003f25070 */
[----:B------:R-:W-:Y:S02]  /*2090*/  ISETP.NE.U32.AND P4, PT, RZ, c[0x0][0x358], PT ;  /* 0x0000d600ff007a0c */ /* 0x000fe40003f85070 */
[----:B------:R-:W-:Y:S02]  /*20a0*/  ISETP.NE.AND.EX P5, PT, RZ, c[0x0][0x354], PT, P3 ;  /* 0x0000d500ff007a0c */ /* 0x000fe40003fa5330 */
[----:B------:R-:W-:Y:S02]  /*20b0*/  ISETP.NE.AND.EX P1, PT, RZ, c[0x0][0x34c], PT, P1 ;  /* 0x0000d300ff007a0c */ /* 0x000fe40003f25310 */
[----:B------:R-:W-:Y:S01]  /*20c0*/  ISETP.NE.AND.EX P3, PT, RZ, c[0x0][0x35c], PT, P4 ;  /* 0x0000d700ff007a0c */ /* 0x000fe20003f65340 */
[----:B------:R-:W-:Y:S01]  /*20d0*/  IMAD.MOV.U32 R16, RZ, RZ, 0x4 ;  /* 0x00000004ff107424 */ /* 0x000fe200078e00ff */
[----:B------:R-:W-:Y:S01]  /*20e0*/  CS2R R146, SRZ ;  /* 0x0000000000927805 */ /* 0x000fe2000001ff00 */
[----:B------:R-:W-:-:S02]  /*20f0*/  IMAD.MOV.U32 R137, RZ, RZ, RZ ;  /* 0x000000ffff897224 */ /* 0x000fc400078e00ff */
[----:B------:R-:W-:Y:S02]  /*2100*/  IMAD.MOV.U32 R14, RZ, RZ, RZ ;  /* 0x000000ffff0e7224 */ /* 0x000fe400078e00ff */
[----:B--2---:R-:W-:-:S04]  /*2110*/  @P2 IMAD.WIDE R10, R17, R16, c[0x0][0x370] ;  /* 0x0000dc00110a2625 */ /* 0x004fc800078e0210 */
[CC--:B------:R-:W-:Y:S01]  /*2120*/  @P0 IMAD.WIDE R8, R17.reuse, R16.reuse, c[0x0][0x360] ;  /* 0x0000d80011080625 */ /* 0x0c0fe200078e0210 */
[----:B------:R2:W5:Y:S03]  /*2130*/  @P2 LDG.E R147, [R10.64] ;  /* 0x000000060a932981 */ /* 0x000566000c1e1900 */
[CC--:B------:R-:W-:Y:S01]  /*2140*/  IMAD.WIDE R6, R17.reuse, R16.reuse, c[0x0][0x348] ;  /* 0x0000d20011067625 */ /* 0x0c0fe200078e0210 */
        /* <DEDUP_REMOVED lines=9> */
[----:B------:R-:W-:Y:S01]  /*21e0*/  P2R R15, PR, RZ, 0x20 ;  /* 0x00000020ff0f7803 */ /* 0x000fe20000000000 */
[----:B------:R-:W-:Y:S05]  /*21f0*/  @P0 BRA `(.L_x_699) ;  /* 0x0000005000000947 */ /* 0x000fea0003800000 */
[----:B-----5:R-:W-:Y:S01]  /*2200*/  MOV R251, c[0x0][0x168] ;  /* 0x00005a0000fb7a02 */ /* 0x020fe20000000f00 */
[----:B------:R-:W-:Y:S05]  /*2210*/  @!P1 BRA `(.L_x_699) ;  /* 0x0000003000009947 */ /* 0x000fea0003800000 */
[----:B--2---:R-:W2:Y:S04]  /*2220*/  LDG.E R8, [R6.64] ;  /* 0x0000000606087981 */ /* 0x004ea8000c1e1900 */
[----:B-1----:R-:W2:Y:S02]  /*2230*/  LDG.E R0, [R6.64+0x4] ;  /* 0x0000040606007981 */ /* 0x002ea4000c1e1900 */
[----:B--2---:R-:W-:-:S02]  /*2240*/  IADD3 R251, -R8, R0, RZ ;  /* 0x0000000008fb7210 */ /* 0x004fc40007ffe1ff */
.L_x_699:
[----:B------:R-:W-:-:S04]  /*2250*/  ISETP.NE.U32.AND P0, PT, RZ, c[0x0][0x368], PT ;  /* 0x0000da00ff007a0c */ /* 0x000fc80003f05070 */
[----:B------:R-:W-:-:S13]  /*2260*/  ISETP.NE.AND.EX P0, PT, RZ, c[0x0][0x36c], PT, P0 ;  /* 0x0000db00ff007a0c */ /* 0x000fda0003f05300 */
[----:B------:R-:W-:Y:S05]  /*2270*/  @!P0 BRA `(.L_x_700) ;  /* 0x0000003000008947 */ /* 0x000fea0003800000 */
[----:B--2---:R-:W-:-:S05]  /*2280*/  IMAD.WIDE R4, R17, R16, c[0x0][0x368] ;  /* 0x0000da0011047625 */ /* 0x004fca00078e0210 */
[----:B------:R2:W5:Y:S01]  /*2290*/  LDG.E R13, [R4.64] ;  /* 0x00000006040d7981 */ /* 0x000562000c1e1900 */
[----:B------:R-:W-:Y:S05]  /*22a0*/  BRA `(.L_x_701) ;  /* 0x0000005000007947 */ /* 0x000fea0003800000 */
.L_x_700:
[----:B------:R-:W-:Y:S01]  /*22b0*/  MOV R13, c[0x0][0x1d0] ;  /* 0x00007400000d7a02 */ /* 0x000fe20000000f00 */
[----:B------:R-:W-:Y:S05]  /*22c0*/  @!P5 BRA `(.L_x_701) ;  /* 0x000000300000d947 */ /* 0x000fea0003800000 */
[----:B--2---:R-:W2:Y:S04]  /*22d0*/  LDG.E R6, [R4.64] ;  /* 0x0000000604067981 */ /* 0x004ea8000c1e1900 */
[----:B-1----:R-:W2:Y:S02]  /*22e0*/  LDG.E R0, [R4.64+0x4] ;  /* 0x0000040604007981 */ /* 0x002ea4000c1e1900 */
[----:B--2---:R-:W-:Y:S02]  /*22f0*/  IADD3 R13, -R6, R0, RZ ;  /* 0x00000000060d7210 */ /* 0x004fe40007ffe1ff */
.L_x_701:
[----:B--2---:R-:W2:Y:S04]  /*2300*/  LDL.LU R6, [R1+0x2c] ;  /* 0x00002c0001067983 */ /* 0x004ea80000300800 */
[----:B------:R3:W4:Y:S04]  /*2310*/  @P3 LDG.E R5, [R2.64] ;  /* 0x0000000602053981 */ /* 0x000728000c1e1900 */
[----:B------:R3:W4:Y:S01]  /*2320*/  @P3 LDG.E R4, [R2.64+0x4] ;  /* 0x0000040602043981 */ /* 0x000722000c1e1900 */
[----:B------:R-:W-:Y:S01]  /*2330*/  ISETP.NE.U32.AND P0, PT, RZ, c[0x0][0x378], PT ;  /* 0x0000de00ff007a0c */ /* 0x000fe20003f05070 */
[----:B-----5:R-:W-:-:S03]  /*2340*/  IMAD.MOV.U32 R136, RZ, RZ, R13 ;  /* 0x000000ffff887224 */ /* 0x020fc600078e000d */
[----:B------:R-:W-:Y:S01]  /*2350*/  ISETP.NE.AND.EX P0, PT, RZ, c[0x0][0x37c], PT, P0 ;  /* 0x0000df00ff007a0c */ /* 0x000fe20003f05300 */
[----:B------:R-:W-:Y:S02]  /*2360*/  IMAD.MOV.U32 R7, RZ, RZ, c[0x0][0x2c4] ;  /* 0x0000b100ff077624 */ /* 0x000fe400078e00ff */
[----:B-1----:R-:W-:-:S03]  /*2370*/  IMAD.MOV.U32 R0, RZ, RZ, c[0x0][0x228] ;  /* 0x00008a00ff007624 */ /* 0x002fc600078e00ff */
[----:B------:R-:W-:Y:S01]  /*2380*/  ISETP.NE.AND P2, PT, R7, 0x1, PT ;  /* 0x000000010700780c */ /* 0x000fe20003f45270 */
[----:B------:R-:W-:-:S06]  /*2390*/  IMAD.IADD R12, R13, 0x1, -R147 ;  /* 0x000000010d0c7824 */ /* 0x000fcc00078e0a93 */
[----:B---3--:R-:W-:-:S05]  /*23a0*/  @P0 IMAD.WIDE R2, R17, R16, c[0x0][0x378] ;  /* 0x0000de0011020625 */ /* 0x008fca00078e0210 */
[----:B------:R1:W5:Y:S01]  /*23b0*/  @P0 LDG.E R136, [R2.64] ;  /* 0x0000000602880981 */ /* 0x000362000c1e1900 */
[----:B------:R-:W-:-:S04]  /*23c0*/  LOP3.LUT R203, R203, 0xfffff7ff, RZ, 0xc0, !PT ;  /* 0xfffff7ffcbcb7812 */ /* 0x000fc800078ec0ff */
[----:B------:R-:W-:-:S04]  /*23d0*/  @P2 LOP3.LUT R203, R203, 0x800, RZ, 0xfc, !PT ;  /* 0x00000800cbcb2812 */ /* 0x000fc800078efcff */
[----:B------:R-:W-:Y:S01]  /*23e0*/  LOP3.LUT R203, R203, 0xfffffbff, RZ, 0xc0, !PT ;  /* 0xfffffbffcbcb7812 */ /* 0x000fe200078ec0ff */
[----:B--2---:R-:W-:-:S05]  /*23f0*/  IMAD.SHL.U32 R6, R6, 0x80, RZ ;  /* 0x0000008006067824 */ /* 0x004fca00078e00ff */
[----:B------:R2:W-:Y:S01]  /*2400*/  STL [R1+0x20], R6 ;  /* 0x0000200601007387 */ /* 0x0005e20000100800 */
[----:B-1----:R-:W-:Y:S01]  /*2410*/  IADD3 R2, R6, 0x7f, RZ ;  /* 0x0000007f06027810 */ /* 0x002fe20007ffe0ff */
[----:B----4-:R-:W-:Y:S02]  /*2420*/  @P3 IMAD.IADD R0, R4, 0x1, -R5 ;  /* 0x0000000104003824 */ /* 0x010fe400078e0a05 */
[----:B------:R-:W-:Y:S02]  /*2430*/  IMAD.MOV.U32 R5, RZ, RZ, c[0x0][0x32c] ;  /* 0x0000cb00ff057624 */ /* 0x000fe400078e00ff */
[----:B------:R-:W-:Y:S02]  /*2440*/  IMAD.IADD R252, R12, 0x1, R0 ;  /* 0x000000010cfc7824 */ /* 0x000fe400078e0200 */
[----:B------:R-:W-:Y:S01]  /*2450*/  @P2 IMAD.HI.U32 R4, R2, c[0x0][0x2c8], RZ ;  /* 0x0000b20002042a27 */ /* 0x000fe200078e00ff */
[----:B------:R-:W-:Y:S02]  /*2460*/  ISETP.GE.AND P1, PT, R5, 0x1, PT ;  /* 0x000000010500780c */ /* 0x000fe40003f26270 */
[----:B------:R-:W-:-:S02]  /*2470*/  IADD3 R3, R252, 0x2f, RZ ;  /* 0x0000002ffc037810 */ /* 0x000fc40007ffe0ff */
[----:B------:R-:W-:Y:S02]  /*2480*/  @P2 SHF.R.U32.HI R2, RZ, c[0x0][0x2cc], R4 ;  /* 0x0000b300ff022a19 */ /* 0x000fe40000011604 */
[----:B------:R-:W-:Y:S01]  /*2490*/  IADD3 R151, R252, 0x1, -R251 ;  /* 0x00000001fc977810 */ /* 0x000fe20007ffe8fb */
[----:B------:R-:W-:-:S04]  /*24a0*/  IMAD.HI R3, R3, 0x2aaaaaab, RZ ;  /* 0x2aaaaaab03037827 */ /* 0x000fc800078e02ff */
[----:B------:R-:W-:Y:S01]  /*24b0*/  IMAD.IADD R2, R151, 0x1, R2 ;  /* 0x0000000197027824 */ /* 0x000fe200078e0202 */
[----:B------:R-:W-:Y:S02]  /*24c0*/  SHF.R.U32.HI R4, RZ, 0x1f, R3 ;  /* 0x0000001fff047819 */ /* 0x000fe40000011603 */
[----:B------:R-:W-:Y:S02]  /*24d0*/  @P1 LOP3.LUT R203, R203, 0x400, RZ, 0xfc, !PT ;  /* 0x00000400cbcb1812 */ /* 0x000fe400078efcff */
[----:B------:R-:W-:Y:S02]  /*24e0*/  LEA.HI.SX32 R156, R3, R4, 0x1d ;  /* 0x00000004039c7211 */ /* 0x000fe400078feaff */
[----:B------:R-:W-:Y:S01]  /*24f0*/  IADD3 R4, R2, c[0x0][0x328], RZ ;  /* 0x0000ca0002047a10 */ /* 0x000fe20007ffe0ff */
[----:B------:R-:W-:Y:S05]  /*2500*/  @!P1 BRA `(.L_x_702) ;  /* 0x0000010000009947 */ /* 0x000fea0003800000 */
[C---:B--2---:R-:W-:Y:S01]  /*2510*/  ISETP.GT.AND P0, PT, R2.reuse, RZ, PT ;  /* 0x000000ff0200720c */ /* 0x044fe20003f04270 */
        /* <DEDUP_REMOVED lines=9> */
.L_x_704:
[----:B------:R-:W-:-:S13]  /*25b0*/  ISETP.NE.AND P0, PT, R5, 0x1, PT ;  /* 0x000000010500780c */ /* 0x000fda0003f05270 */
[----:B------:R-:W-:-:S05]  /*25c0*/  @P0 IMAD.HI.U32 R2, R3, c[0x0][0x330], RZ ;  /* 0x0000cc0003020a27 */ /* 0x000fca00078e00ff */
[----:B------:R-:W-:Y:S02]  /*25d0*/  @P0 SHF.R.U32.HI R3, RZ, c[0x0][0x334], R2 ;  /* 0x0000cd00ff030a19 */ /* 0x000fe40000011602 */
.L_x_705:
[----:B------:R-:W-:Y:S05]  /*25e0*/  BSYNC B0 ;  /* 0x0000000000007941 */ /* 0x000fea0003800000 */
.L_x_703:
[----:B------:R-:W-:-:S05]  /*25f0*/  IMAD R3, R3, R5, c[0x0][0x32c] ;  /* 0x0000cb0003037624 */ /* 0x000fca00078e0205 */
[----:B------:R-:W-:-:S04]  /*2600*/  IMNMX R4, R4, R3, PT ;  /* 0x0000000304047217 */ /* 0x000fc80003800200 */
.L_x_702:
[----:B--2---:R-:W-:Y:S01]  /*2610*/  IADD3 R4, R4, 0x2f, RZ ;  /* 0x0000002f04047810 */ /* 0x004fe20007ffe0ff */
[----:B------:R-:W-:-:S04]  /*2620*/  @P2 IMAD.HI.U32 R3, R6, c[0x0][0x2c8], RZ ;  /* 0x0000b20006032a27 */ /* 0x000fc800078e00ff */
[----:B------:R-:W-:-:S04]  /*2630*/  IMAD.HI R4, R4, 0x2aaaaaab, RZ ;  /* 0x2aaaaaab04047827 */ /* 0x000fc800078e02ff */
[----:B------:R-:W-:Y:S01]  /*2640*/  IMAD.MOV.U32 R2, RZ, RZ, R6 ;  /* 0x000000ffff027224 */ /* 0x000fe200078e0006 */
[----:B------:R-:W-:Y:S01]  /*2650*/  @P2 SHF.R.U32.HI R2, RZ, c[0x0][0x2cc], R3 ;  /* 0x0000b300ff022a19 */ /* 0x000fe20000011603 */
[----:B------:R-:W-:Y:S01]  /*2660*/  IMAD.IADD R236, R252, 0x1, -R251 ;  /* 0x00000001fcec7824 */ /* 0x000fe200078e0afb */
[----:B------:R-:W-:-:S03]  /*2670*/  SHF.R.U32.HI R3, RZ, 0x1f, R4 ;  /* 0x0000001fff037819 */ /* 0x000fc60000011604 */
[----:B------:R-:W-:Y:S01]  /*2680*/  IMAD.IADD R2, R236, 0x1, R2 ;  /* 0x00000001ec027824 */ /* 0x000fe200078e0202 */
[----:B------:R-:W-:-:S04]  /*2690*/  LEA.HI.SX32 R7, R4, R3, 0x1d ;  /* 0x0000000304077211 */ /* 0x000fc800078feaff */
[----:B------:R-:W-:Y:S02]  /*26a0*/  IADD3 R3, R2, -c[0x0][0x324], RZ ;  /* 0x8000c90002037a10 */ /* 0x000fe40007ffe0ff */
        /* <DEDUP_REMOVED lines=11> */
.L_x_708:
[----:B------:R-:W-:-:S13]  /*2760*/  ISETP.NE.AND P0, PT, R5, 0x1, PT ;  /* 0x000000010500780c */ /* 0x000fda0003f05270 */
[----:B------:R-:W-:-:S05]  /*2770*/  @P0 IMAD.HI.U32 R4, R2, c[0x0][0x330], RZ ;  /* 0x0000cc0002040a27 */ /* 0x000fca00078e00ff */
[----:B------:R-:W-:Y:S02]  /*2780*/  @P0 SHF.R.U32.HI R2, RZ, c[0x0][0x334], R4 ;  /* 0x0000cd00ff020a19 */ /* 0x000fe40000011604 */
.L_x_709:
[----:B------:R-:W-:Y:S05]  /*2790*/  BSYNC B0 ;  /* 0x0000000000007941 */ /* 0x000fea0003800000 */
.L_x_707:
[----:B------:R-:W-:-:S05]  /*27a0*/  IMAD R2, R2, c[0x0][0x32c], RZ ;  /* 0x0000cb0002027a24 */ /* 0x000fca00078e02ff */
[----:B------:R-:W-:-:S04]  /*27b0*/  IMNMX R3, R3, R2, !PT ;  /* 0x0000000203037217 */ /* 0x000fc80007800200 */
.L_x_706:
[C---:B------:R-:W-:Y:S01]  /*27c0*/  LOP3.LUT R4, R18.reuse, 0xff000000, RZ, 0xc0, !PT ;  /* 0xff00000012047812 */ /* 0x040fe200078ec0ff */
[----:B------:R-:W-:Y:S01]  /*27d0*/  IMAD.HI R3, R3, 0x2aaaaaab, RZ ;  /* 0x2aaaaaab03037827 */ /* 0x000fe200078e02ff */
[----:B------:R-:W-:Y:S01]  /*27e0*/  LOP3.LUT R5, R18, 0xff0000, RZ, 0xc0, !PT ;  /* 0x00ff000012057812 */ /* 0x000fe200078ec0ff */
[----:B------:R-:W-:Y:S01]  /*27f0*/  BSSY B0, `(.L_x_710) ;  /* 0x000002c000007945 */ /* 0x000fe20003800000 */
[----:B------:R-:W-:Y:S02]  /*2800*/  SHF.R.U32.HI R4, RZ, 0x8, R4 ;  /* 0x00000008ff047819 */ /* 0x000fe40000011604 */
[----:B------:R-:W-:Y:S02]  /*2810*/  SHF.R.U32.HI R2, RZ, 0x1f, R3 ;  /* 0x0000001fff027819 */ /* 0x000fe40000011603 */
[----:B------:R-:W-:Y:S02]  /*2820*/  LEA.HI R5, R5, R4, RZ, 0x10 ;  /* 0x0000000405057211 */ /* 0x000fe400078f80ff */
[----:B------:R-:W-:Y:S01]  /*2830*/  LEA.HI.SX32 R3, R3, R2, 0x1d ;  /* 0x0000000203037211 */ /* 0x000fe200078feaff */
[----:B------:R-:W-:Y:S01]  /*2840*/  IMAD.MOV.U32 R2, RZ, RZ, RZ ;  /* 0x000000ffff027224 */ /* 0x000fe200078e00ff */
[----:B------:R-:W-:-:S02]  /*2850*/  SHF.R.U32.HI R8, RZ, 0x10, R5 ;  /* 0x00000010ff087819 */ /* 0x000fc40000011605 */
[----:B------:R-:W-:Y:S02]  /*2860*/  LOP3.LUT R18, R5, 0xff, RZ, 0xc0, !PT ;  /* 0x000000ff05127812 */ /* 0x000fe400078ec0ff */
[----:B------:R-:W-:Y:S01]  /*2870*/  IMNMX R6, RZ, R3, !PT ;  /* 0x00000003ff067217 */ /* 0x000fe20007800200 */
[----:B------:R1:W-:Y:S01]  /*2880*/  STL [R1+0x2c], R8 ;  /* 0x00002c0801007387 */ /* 0x0003e20000100800 */
[C---:B------:R-:W-:Y:S02]  /*2890*/  ISETP.NE.AND P1, PT, R8.reuse, RZ, PT ;  /* 0x000000ff0800720c */ /* 0x040fe40003f25270 */
[----:B------:R-:W-:Y:S01]  /*28a0*/  ISETP.GT.AND P0, PT, R7, R6, PT ;  /* 0x000000060700720c */ /* 0x000fe20003f04270 */
[----:B------:R1:W-:Y:S01]  /*28b0*/  STL [R1+0x30], R18 ;  /* 0x0000301201007387 */ /* 0x0003e20000100800 */
[----:B------:R-:W-:-:S11]  /*28c0*/  SEL R135, R8, c[0x0][0x338], P1 ;  /* 0x0000ce0008877a07 */ /* 0x000fd60000800000 */
[----:B------:R-:W-:Y:S05]  /*28d0*/  @!P0 BRA `(.L_x_711) ;  /* 0x000001d000008947 */ /* 0x000fea0003800000 */
[----:B------:R-:W-:Y:S02]  /*28e0*/  IABS R3, R135 ;  /* 0x0000008700037213 */ /* 0x000fe40000000000 */
[----:B------:R-:W-:Y:S02]  /*28f0*/  IADD3 R4, R135, -0x1, R7 ;  /* 0xffffffff87047810 */ /* 0x000fe40007ffe007 */
[----:B------:R-:W2:Y:S03]  /*2900*/  I2F.RP R2, R3 ;  /* 0x0000000300027306 */ /* 0x000ea60000209400 */
[----:B-1----:R-:W-:Y:S02]  /*2910*/  IMAD.IADD R8, R4, 0x1, -R6 ;  /* 0x0000000104087824 */ /* 0x002fe400078e0a06 */
[----:B------:R-:W-:-:S03]  /*2920*/  IMAD.MOV.U32 R4, RZ, RZ, RZ ;  /* 0x000000ffff047224 */ /* 0x000fc600078e00ff */
[----:B------:R-:W-:Y:S01]  /*2930*/  IABS R11, R8 ;  /* 0x00000008000b7213 */ /* 0x000fe20000000000 */
[----:B--2---:R-:W1:Y:S02]  /*2940*/  MUFU.RCP R2, R2 ;  /* 0x0000000200027308 */ /* 0x004e640000001000 */
        /* <DEDUP_REMOVED lines=22> */
.L_x_711:
[----:B------:R-:W-:Y:S05]  /*2ab0*/  BSYNC B0 ;  /* 0x0000000000007941 */ /* 0x000fea0003800000 */
.L_x_710:
[----:B------:R-:W-:Y:S01]  /*2ac0*/  IMAD R3, R18, R2, R6 ;  /* 0x0000000212037224 */ /* 0x000fe200078e0206 */
[----:B------:R-:W-:Y:S02]  /*2ad0*/  SHF.R.S32.HI R111, RZ, 0x1f, R110 ;  /* 0x0000001fff6f7819 */ /* 0x000fe4000001146e */
[C---:B------:R-:W-:Y:S01]  /*2ae0*/  IADD3 R32, R154.reuse, 0x8, RZ ;  /* 0x000000089a207810 */ /* 0x040fe20007ffe0ff */
[C---:B------:R-:W-:Y:S01]  /*2af0*/  IMAD.IADD R2, R3.reuse, 0x1, R2 ;  /* 0x0000000103027824 */ /* 0x040fe200078e0202 */
[C---:B------:R-:W-:Y:S01]  /*2b00*/  IADD3 R31, R154.reuse, 0x18, RZ ;  /* 0x000000189a1f7810 */ /* 0x040fe20007ffe0ff */
[----:B------:R-:W-:Y:S01]  /*2b10*/  IMAD R3, R3, 0x30, -R12 ;  /* 0x0000003003037824 */ /* 0x000fe200078e0a0c */
[----:B------:R-:W-:Y:S02]  /*2b20*/  IADD3 R30, R154, 0x28, RZ ;  /* 0x000000289a1e7810 */ /* 0x000fe40007ffe0ff */
[----:B------:R-:W-:-:S02]  /*2b30*/  IMNMX R2, R7, R2, PT ;  /* 0x0000000207027217 */ /* 0x000fc40003800200 */
[----:B------:R-:W-:-:S03]  /*2b40*/  IMNMX R3, RZ, R3, !PT ;  /* 0x00000003ff037217 */ /* 0x000fc60007800200 */
[----:B------:R-:W-:Y:S02]  /*2b50*/  IMAD R2, R2, 0x30, -R12 ;  /* 0x0000003002027824 */ /* 0x000fe400078e0a0c */
[----:B------:R-:W-:-:S03]  /*2b60*/  IMAD.WIDE.U32 R4, R3, -0x55555555, RZ ;  /* 0xaaaaaaab03047825 */ /* 0x000fc600078e00ff */
        /* <DEDUP_REMOVED lines=10> */
[----:B-1----:R-:W2:Y:S04]  /*2c10*/  LDL.64 R18, [R1+0x38] ;  /* 0x0000380001127983 */ /* 0x002ea80000100a00 */
[----:B------:R-:W1:Y:S04]  /*2c20*/  S2R R8, SR_TID.X ;  /* 0x0000000000087919 */ /* 0x000e680000002100 */
[----:B------:R-:W3:Y:S04]  /*2c30*/  LDL R21, [R1+0x24] ;  /* 0x0000240001157983 */ /* 0x000ee80000100800 */
[----:B------:R-:W4:Y:S01]  /*2c40*/  LDL R20, [R1+0x40] ;  /* 0x0000400001147983 */ /* 0x000f220000100800 */
[----:B-1----:R-:W-:-:S04]  /*2c50*/  SHF.R.S32.HI R23, RZ, 0x1f, R8 ;  /* 0x0000001fff177819 */ /* 0x002fc80000011408 */
[----:B------:R-:W-:Y:S02]  /*2c60*/  LEA.HI R23, R23, R8, RZ, 0x2 ;  /* 0x0000000817177211 */ /* 0x000fe400078f10ff */
[----:B------:R-:W3:Y:S02]  /*2c70*/  LDL R8, [R1+0x1c] ;  /* 0x00001c0001087983 */ /* 0x000ee40000100800 */
[----:B------:R-:W-:Y:S02]  /*2c80*/  SHF.R.S32.HI R23, RZ, 0x2, R23 ;  /* 0x00000002ff177819 */ /* 0x000fe40000011417 */
[----:B------:R-:W-:Y:S02]  /*2c90*/  SHF.R.S32.HI R3, RZ, 0x1f, R14 ;  /* 0x0000001fff037819 */ /* 0x000fe4000001140e */
[----:B------:R-:W-:-:S04]  /*2ca0*/  IADD3 R127, P0, R23, R14, RZ ;  /* 0x0000000e177f7210 */ /* 0x000fc80007f1e0ff */
[----:B------:R-:W-:-:S05]  /*2cb0*/  LEA.HI.X.SX32 R130, R23, R3, 0x1, P0 ;  /* 0x0000000317827211 */ /* 0x000fca00000f0eff */
[----:B------:R-:W-:Y:S01]  /*2cc0*/  IMAD R3, R130, c[0x0][0x238], RZ ;  /* 0x00008e0082037a24 */ /* 0x000fe200078e02ff */
[----:B------:R-:W-:Y:S02]  /*2cd0*/  IADD3 R33, R2, -0x1, RZ ;  /* 0xffffffff02217810 */ /* 0x000fe40007ffe0ff */
[----:B------:R-:W-:Y:S01]  /*2ce0*/  SHF.R.S32.HI R9, RZ, 0x1f, R17 ;  /* 0x0000001fff097819 */ /* 0x000fe20000011411 */
[----:B------:R-:W-:-:S03]  /*2cf0*/  IMAD R3, R127, c[0x0][0x23c], R3 ;  /* 0x00008f007f037a24 */ /* 0x000fc600078e0203 */
[----:B------:R-:W-:Y:S01]  /*2d00*/  SEL R10, R9, RZ, !P3 ;  /* 0x000000ff090a7207 */ /* 0x000fe20005800000 */
[----:B------:R-:W-:Y:S01]  /*2d10*/  IMAD.MOV.U32 R138, RZ, RZ, 0x30 ;  /* 0x00000030ff8a7424 */ /* 0x000fe200078e00ff */
[----:B------:R-:W-:-:S03]  /*2d20*/  SEL R11, R17, RZ, !P3 ;  /* 0x000000ff110b7207 */ /* 0x000fc60005800000 */
[C---:B------:R-:W-:Y:S02]  /*2d30*/  IMAD R158, R138.reuse, c[0x0][0x23c], RZ ;  /* 0x00008f008a9e7a24 */ /* 0x040fe400078e02ff */
[----:B------:R-:W-:-:S05]  /*2d40*/  IMAD.WIDE.U32 R144, R138, c[0x0][0x238], RZ ;  /* 0x00008e008a907a25 */ /* 0x000fca00078e00ff */
[----:B------:R-:W-:Y:S02]  /*2d50*/  IADD3 R158, R145, R158, RZ ;  /* 0x0000009e919e7210 */ /* 0x000fe40007ffe0ff */
[----:B------:R-:W-:-:S04]  /*2d60*/  MOV R157, c[0x0][0x238] ;  /* 0x00008e00009d7a02 */ /* 0x000fc80000000f00 */
[----:B------:R-:W-:Y:S01]  /*2d70*/  SHF.L.U32 R159, R157, 0x5, RZ ;  /* 0x000000059d9f7819 */ /* 0x000fe200000006ff */
[----:B--2---:R-:W-:-:S04]  /*2d80*/  IMAD.WIDE.U32 R4, R127, c[0x0][0x238], R18 ;  /* 0x00008e007f047a25 */ /* 0x004fc800078e0012 */
[----:B------:R-:W-:Y:S02]  /*2d90*/  IMAD.IADD R3, R5, 0x1, R3 ;  /* 0x0000000105037824 */ /* 0x000fe400078e0203 */
[----:B------:R-:W-:Y:S02]  /*2da0*/  IMAD R5, R33, -0x30, R0 ;  /* 0xffffffd021057824 */ /* 0x000fe400078e0200 */
[----:B------:R-:W-:Y:S02]  /*2db0*/  IMAD.MOV.U32 R2, RZ, RZ, R4 ;  /* 0x000000ffff027224 */ /* 0x000fe400078e0004 */
[----:B------:R-:W-:Y:S01]  /*2dc0*/  IMAD R4, R10, c[0x0][0x248], RZ ;  /* 0x000092000a047a24 */ /* 0x000fe200078e02ff */
[----:B------:R-:W-:Y:S01]  /*2dd0*/  IMNMX R6, R5, 0x30, PT ;  /* 0x0000003005067817 */ /* 0x000fe20003800200 */
[----:B------:R-:W-:-:S04]  /*2de0*/  IMAD.WIDE.U32 R2, R22, c[0x0][0x240], R2 ;  /* 0x0000900016027a25 */ /* 0x000fc800078e0002 */
[----:B------:R-:W-:Y:S02]  /*2df0*/  IMAD R5, R11, c[0x0][0x24c], R4 ;  /* 0x000093000b057a24 */ /* 0x000fe400078e0204 */
[----:B------:R-:W-:Y:S02]  /*2e00*/  IMAD.IADD R4, R6, 0x1, -R23 ;  /* 0x0000000106047824 */ /* 0x000fe400078e0a17 */
[----:B------:R-:W-:-:S03]  /*2e10*/  IMAD R3, R22, c[0x0][0x244], R3 ;  /* 0x0000910016037a24 */ /* 0x000fc600078e0203 */
[C---:B------:R-:W-:Y:S01]  /*2e20*/  ISETP.GE.AND P1, PT, R4.reuse, 0x1, PT ;  /* 0x000000010400780c */ /* 0x040fe20003f26270 */
[----:B------:R-:W-:Y:S01]  /*2e30*/  IMAD.WIDE.U32 R100, R11, c[0x0][0x248], R2 ;  /* 0x000092000b647a25 */ /* 0x000fe200078e0002 */
[----:B------:R-:W-:Y:S02]  /*2e40*/  ISETP.GT.AND P0, PT, R4, 0x20, PT ;  /* 0x000000200400780c */ /* 0x000fe40003f04270 */
[----:B------:R-:W-:Y:S01]  /*2e50*/  SHF.R.S32.HI R3, RZ, 0x1f, R33 ;  /* 0x0000001fff037819 */ /* 0x000fe20000011421 */
[----:B------:R-:W-:Y:S02]  /*2e60*/  IMAD R2, R158, R33, RZ ;  /* 0x000000219e027224 */ /* 0x000fe400078e02ff */
[----:B------:R-:W-:Y:S02]  /*2e70*/  IMAD.IADD R91, R101, 0x1, R5 ;  /* 0x00000001655b7824 */ /* 0x000fe400078e0205 */
[----:B------:R-:W-:Y:S02]  /*2e80*/  IMAD.MOV.U32 R90, RZ, RZ, R100 ;  /* 0x000000ffff5a7224 */ /* 0x000fe400078e0064 */
[----:B------:R-:W-:-:S02]  /*2e90*/  IMAD R4, R3, R144, R2 ;  /* 0x0000009003047224 */ /* 0x000fc400078e0202 */
[----:B------:R-:W-:Y:S02]  /*2ea0*/  IMAD.MOV.U32 R5, RZ, RZ, 0x5 ;  /* 0x00000005ff057424 */ /* 0x000fe400078e00ff */
[----:B------:R-:W-:-:S03]  /*2eb0*/  IMAD.WIDE.U32 R2, R33, R144, R90 ;  /* 0x0000009021027225 */ /* 0x000fc600078e005a */
[----:B------:R-:W-:Y:S01]  /*2ec0*/  SHF.L.U64.HI R157, R157, R5, c[0x0][0x23c] ;  /* 0x00008f009d9d7619 */ /* 0x000fe20000010205 */
[----:B------:R-:W-:Y:S01]  /*2ed0*/  IMAD.IADD R3, R3, 0x1, R4 ;  /* 0x0000000103037824 */ /* 0x000fe200078e0204 */
[----:B------:R-:W-:Y:S02]  /*2ee0*/  @P1 LEA R4, P3, R2, c[0x0][0x220], 0x1 ;  /* 0x0000880002041a11 */ /* 0x000fe400078608ff */
[----:B------:R-:W-:Y:S02]  /*2ef0*/  @P0 IADD3 R6, P2, R159, R2, RZ ;  /* 0x000000029f060210 */ /* 0x000fe40007f5e0ff */
[----:B------:R-:W-:Y:S02]  /*2f00*/  ISETP.GE.AND P6, PT, R18, c[0x0][0x1d4], PT ;  /* 0x0000750012007a0c */ /* 0x000fe40003fc6270 */
[----:B------:R-:W-:Y:S01]  /*2f10*/  @P1 LEA.HI.X R5, R2, c[0x0][0x224], R3, 0x1, P3 ;  /* 0x0000890002051a11 */ /* 0x000fe200018f0c03 */
[----:B------:R-:W-:Y:S01]  /*2f20*/  @P0 IMAD.X R3, R3, 0x1, R157, P2 ;  /* 0x0000000103030824 */ /* 0x000fe200010e069d */
[----:B---3--:R-:W-:-:S02]  /*2f30*/  ISETP.GE.AND P5, PT, R21, c[0x0][0x1d4], PT ;  /* 0x0000750015007a0c */ /* 0x008fc40003fa6270 */
[----:B----4-:R-:W-:Y:S02]  /*2f40*/  ISETP.GE.AND P4, PT, R20, c[0x0][0x1d4], PT ;  /* 0x0000750014007a0c */ /* 0x010fe40003f86270 */
[----:B------:R-:W-:-:S04]  /*2f50*/  @P0 LEA R2, P2, R6, c[0x0][0x220], 0x1 ;  /* 0x0000880006020a11 */ /* 0x000fc800078408ff */
[----:B------:R-:W-:Y:S02]  /*2f60*/  @P0 LEA.HI.X R3, R6, c[0x0][0x224], R3, 0x1, P2 ;  /* 0x0000890006030a11 */ /* 0x000fe400010f0c03 */
[----:B------:R-:W-:-:S05]  /*2f70*/  @P1 SHF.L.U32 R6, R8, 0x1, RZ ;  /* 0x0000000108061819 */ /* 0x000fca00000006ff */
[----:B------:R-:W-:Y:S01]  /*2f80*/  @!PT LDS RZ, [RZ] ;  /* 0x00000000fffff984 */ /* 0x000fe20000000800 */
[----:B------:R-:W-:Y:S01]  /*2f90*/  @!PT LDS RZ, [RZ] ;  /* 0x00000000fffff984 */ /* 0x000fe20000000800 */
[----:B------:R-:W-:Y:S01]  /*2fa0*/  @!PT LDS RZ, [RZ] ;  /* 0x00000000fffff984 */ /* 0x000fe20000000800 */
[----:B------:R1:W-:Y:S04]  /*2fb0*/  @P1 LDGSTS.E.BYPASS.LTC128B.128 [R6+0x3c80], [R4.64], !P6 ;  /* 0x03c8000004061fae */ /* 0x0003e8000f101d46 */
[----:B------:R1:W-:Y:S04]  /*2fc0*/  @P1 LDGSTS.E.BYPASS.LTC128B.128 [R6+0x4880], [R4.64+0x40], !P5 ;  /* 0x0488004004061fae */ /* 0x0003e8000e901d46 */
[----:B------:R1:W-:Y:S02]  /*2fd0*/  @P1 LDGSTS.E.BYPASS.LTC128B.128 [R6+0x5480], [R4.64+0x80], !P4 ;  /* 0x0548008004061fae */ /* 0x0003e4000e101d46 */
[----:B-1----:R-:W-:-:S05]  /*2fe0*/  @P0 IMAD.SHL.U32 R4, R8, 0x2, RZ ;  /* 0x0000000208040824 */ /* 0x002fca00078e00ff */
[----:B------:R1:W-:Y:S04]  /*2ff0*/  @P0 LDGSTS.E.BYPASS.LTC128B.128 [R4+0x4480], [R2.64], !P6 ;  /* 0x0448000002040fae */ /* 0x0003e8000f101d46 */
[----:B------:R1:W-:Y:S04]  /*3000*/  @P0 LDGSTS.E.BYPASS.LTC128B.128 [R4+0x5080], [R2.64+0x40], !P5 ;  /* 0x0508004002040fae */ /* 0x0003e8000e901d46 */
[----:B------:R1:W-:Y:S01]  /*3010*/  @P0 LDGSTS.E.BYPASS.LTC128B.128 [R4+0x5c80], [R2.64+0x80], !P4 ;  /* 0x05c8008002040fae */ /* 0x0003e2000e101d46 */
[----:B------:R-:W-:Y:S01]  /*3020*/  ISETP.NE.U32.AND P0, PT, RZ, c[0x0][0x340], PT ;  /* 0x0000d000ff007a0c */ /* 0x000fe20003f05070 */
[----:B------:R-:W-:-:S02]  /*3030*/  IMAD.IADD R6, R13, 0x1, R146 ;  /* 0x000000010d067824 */ /* 0x000fc400078e0292 */
[----:B------:R-:W2:Y:S01]  /*3040*/  S2R R20, SR_TID.X ;  /* 0x0000000000147919 */ /* 0x000ea20000002100 */
[----:B------:R-:W-:Y:S02]  /*3050*/  ISETP.NE.AND.EX P0, PT, RZ, c[0x0][0x344], PT, P0 ;  /* 0x0000d100ff007a0c */ /* 0x000fe40003f05300 */
[----:B------:R-:W-:Y:S01]  /*3060*/  ISETP.NE.AND P3, PT, R15, RZ, PT ;  /* 0x000000ff0f00720c */ /* 0x000fe20003f65270 */
[----:B------:R-:W-:Y:S01]  /*3070*/  IMAD.MOV.U32 R162, RZ, RZ, c[0x0][0x27c] ;  /* 0x00009f00ffa27624 */ /* 0x000fe200078e00ff */
[----:B------:R-:W0:Y:S09]  /*3080*/  LDGDEPBAR ;  /* 0x00000000000079af */ /* 0x000e320000000000 */
[----:B-1----:R-:W-:-:S05]  /*3090*/  @P0 IMAD.WIDE R2, R17, R16, c[0x0][0x340] ;  /* 0x0000d00011020625 */ /* 0x002fca00078e0210 */
[----:B------:R1:W3:Y:S01]  /*30a0*/  @P0 LDG.E R7, [R2.64] ;  /* 0x0000000602070981 */ /* 0x0002e2000c1e1900 */
[----:B------:R-:W-:-:S05]  /*30b0*/  SHF.R.S32.HI R8, RZ, 0x1f, R6 ;  /* 0x0000001fff087819 */ /* 0x000fca0000011406 */
[----:B------:R-:W-:-:S04]  /*30c0*/  IMAD R4, R8, c[0x0][0x1e0], RZ ;  /* 0x0000780008047a24 */ /* 0x000fc800078e02ff */
[----:B------:R-:W-:Y:S01]  /*30d0*/  IMAD R4, R6, c[0x0][0x1e4], R4 ;  /* 0x0000790006047a24 */ /* 0x000fe200078e0204 */
[----:B--2---:R-:W-:Y:S01]  /*30e0*/  LEA.HI R20, R20, R20, RZ, 0x1 ;  /* 0x0000001414147211 */ /* 0x004fe200078f08ff */
[----:B-1----:R-:W-:-:S05]  /*30f0*/  IMAD.WIDE.U32 R2, R6, c[0x0][0x1e0], RZ ;  /* 0x0000780006027a25 */ /* 0x002fca00078e00ff */
[----:B------:R-:W-:-:S05]  /*3100*/  IADD3 R3, R3, R4, RZ ;  /* 0x0000000403037210 */ /* 0x000fca0007ffe0ff */
[----:B------:R-:W-:Y:S01]  /*3110*/  IMAD.WIDE.U32 R2, R22, c[0x0][0x1e8], R2 ;  /* 0x00007a0016027a25 */ /* 0x000fe200078e0002 */
[----:B------:R-:W-:-:S03]  /*3120*/  SHF.R.S32.HI R20, RZ, 0x1, R20 ;  /* 0x00000001ff147819 */ /* 0x000fc60000011414 */
[----:B------:R-:W-:Y:S02]  /*3130*/  IMAD R5, R22, c[0x0][0x1ec], R3 ;  /* 0x00007b0016057a24 */ /* 0x000fe400078e0203 */
[----:B------:R-:W-:Y:S01]  /*3140*/  IMAD.MOV.U32 R4, RZ, RZ, R2 ;  /* 0x000000ffff047224 */ /* 0x000fe200078e0002 */
[----:B------:R-:W-:Y:S01]  /*3150*/  SHF.R.S32.HI R12, RZ, 0x1f, R20 ;  /* 0x0000001fff0c7819 */ /* 0x000fe20000011414 */
[----:B------:R-:W-:Y:S01]  /*3160*/  IMAD.WIDE.U32 R160, R20, c[0x0][0x1e0], RZ ;  /* 0x0000780014a07a25 */ /* 0x000fe200078e00ff */
[----:B------:R-:W-:Y:S01]  /*3170*/  WARPSYNC 0xffffffff ;  /* 0xffffffff00007948 */ /* 0x000fe20003800000 */
[----:B------:R-:W-:Y:S02]  /*3180*/  ISETP.GE.AND P2, PT, R110, c[0x0][0x27c], PT ;  /* 0x00009f006e007a0c */ /* 0x000fe40003f46270 */
[----:B------:R-:W-:Y:S02]  /*3190*/  SHF.R.S32.HI R155, RZ, 0x1f, R154 ;  /* 0x0000001fff9b7819 */ /* 0x000fe4000001149a */
[----:B-----5:R-:W-:-:S02]  /*31a0*/  SHF.R.S32.HI R26, RZ, 0x1f, R136 ;  /* 0x0000001fff1a7819 */ /* 0x020fc40000011488 */
[----:B---3--:R-:W-:Y:S01]  /*31b0*/  @P0 SHF.R.S32.HI R3, RZ, 0x1f, R7 ;  /* 0x0000001fff030819 */ /* 0x008fe20000011407 */
[----:B------:R-:W-:Y:S02]  /*31c0*/  @!P0 IMAD.MOV.U32 R3, RZ, RZ, R9 ;  /* 0x000000ffff038224 */ /* 0x000fe400078e0009 */
[----:B------:R-:W-:Y:S01]  /*31d0*/  @P0 IMAD.MOV.U32 R2, RZ, RZ, R7 ;  /* 0x000000ffff020224 */ /* 0x000fe200078e0007 */
[----:B------:R-:W-:Y:S02]  /*31e0*/  @!P0 MOV R2, R17 ;  /* 0x0000001100028202 */ /* 0x000fe40000000f00 */
[----:B------:R-:W-:Y:S02]  /*31f0*/  SEL R21, R3, RZ, !P3 ;  /* 0x000000ff03157207 */ /* 0x000fe40005800000 */
[----:B------:R-:W-:Y:S01]  /*3200*/  SEL R15, R2, RZ, !P3 ;  /* 0x000000ff020f7207 */ /* 0x000fe20005800000 */
[----:B------:R-:W-:Y:S02]  /*3210*/  IMAD R2, R12, c[0x0][0x1e0], RZ ;  /* 0x000078000c027a24 */ /* 0x000fe400078e02ff */
[----:B------:R-:W-:-:S02]  /*3220*/  IMAD R7, R21, c[0x0][0x1f0], RZ ;  /* 0x00007c0015077a24 */ /* 0x000fc400078e02ff */
[----:B------:R-:W-:Y:S02]  /*3230*/  IMAD R3, R20, c[0x0][0x1e4], R2 ;  /* 0x0000790014037a24 */ /* 0x000fe400078e0202 */
[----:B------:R-:W-:-:S04]  /*3240*/  IMAD.WIDE.U32 R80, R15, c[0x0][0x1f0], R4 ;  /* 0x00007c000f507a25 */ /* 0x000fc800078e0004 */
[----:B------:R-:W-:Y:S01]  /*3250*/  IMAD R2, R15, c[0x0][0x1f4], R7 ;  /* 0x00007d000f027a24 */ /* 0x000fe200078e0207 */
[----:B------:R-:W-:Y:S01]  /*3260*/  SHF.L.U32 R5, R162, 0x1, RZ ;  /* 0x00000001a2057819 */ /* 0x000fe200000006ff */
[----:B------:R-:W-:-:S03]  /*3270*/  IMAD.IADD R129, R161, 0x1, R3 ;  /* 0x00000001a1817824 */ /* 0x000fc600078e0203 */
[----:B------:R-:W-:Y:S02]  /*3280*/  IADD3 R79, R81, R2, RZ ;  /* 0x00000002514f7210 */ /* 0x000fe40007ffe0ff */
[----:B------:R-:W2:Y:S01]  /*3290*/  LDL R35, [R1+0x68] ;  /* 0x0000680001237983 */ /* 0x000ea20000100800 */
[----:B------:R-:W-:Y:S01]  /*32a0*/  IADD3 R134, P1, P0, R80, R160, R110 ;  /* 0x000000a050867210 */ /* 0x000fe2000783e06e */
[----:B------:R-:W-:Y:S01]  /*32b0*/  IMAD.WIDE.U32 R2, R22, c[0x0][0x260], R18 ;  /* 0x0000980016027a25 */ /* 0x000fe200078e0012 */
[----:B------:R-:W-:Y:S01]  /*32c0*/  IADD3 R19, -R5, c[0x0][0x1d4], RZ ;  /* 0x0000750005137a10 */ /* 0x000fe20007ffe1ff */
[----:B------:R-:W3:Y:S01]  /*32d0*/  LDL R29, [R1+0x6c] ;  /* 0x00006c00011d7983 */ /* 0x000ee20000100800 */
[----:B------:R-:W-:Y:S01]  /*32e0*/  IADD3.X R133, R79, R129, R111, P1, P0 ;  /* 0x000000814f857210 */ /* 0x000fe20000fe046f */
[----:B------:R-:W-:Y:S01]  /*32f0*/  IMAD R4, R10, c[0x0][0x268], RZ ;  /* 0x00009a000a047a24 */ /* 0x000fe200078e02ff */
[----:B------:R-:W-:Y:S01]  /*3300*/  IADD3 R132, P0, R20, R6, RZ ;  /* 0x0000000614847210 */ /* 0x000fe20007f1e0ff */
[----:B------:R-:W4:Y:S01]  /*3310*/  LDL R34, [R1+0x70] ;  /* 0x0000700001227983 */ /* 0x000f220000100800 */
[----:B------:R-:W-:Y:S01]  /*3320*/  ISETP.GE.AND P1, PT, R152, c[0x0][0x27c], PT ;  /* 0x00009f0098007a0c */ /* 0x000fe20003f26270 */
[----:B------:R-:W-:Y:S01]  /*3330*/  IMAD R3, R22, c[0x0][0x264], R3 ;  /* 0x0000990016037a24 */ /* 0x000fe200078e0203 */
[-C--:B------:R-:W-:Y:S01]  /*3340*/  SEL R18, R5, R19.reuse, !P2 ;  /* 0x0000001305127207 */ /* 0x080fe20005000000 */
[----:B------:R-:W-:Y:S01]  /*3350*/  IMAD.X R131, R8, 0x1, R12, P0 ;  /* 0x0000000108837824 */ /* 0x000fe200000e060c */
[----:B------:R-:W-:Y:S01]  /*3360*/  ISETP.GE.AND P0, PT, R109, c[0x0][0x27c], PT ;  /* 0x00009f006d007a0c */ /* 0x000fe20003f06270 */
[C---:B------:R-:W-:Y:S01]  /*3370*/  IMAD R8, R12.reuse, c[0x0][0x280], RZ ;  /* 0x0000a0000c087a24 */ /* 0x040fe200078e02ff */
[-C--:B------:R-:W-:Y:S01]  /*3380*/  SEL R17, R5, R19.reuse, !P1 ;  /* 0x0000001305117207 */ /* 0x080fe20004800000 */
[----:B------:R-:W-:Y:S01]  /*3390*/  IMAD R28, R11, c[0x0][0x26c], R4 ;  /* 0x00009b000b1c7a24 */ /* 0x000fe200078e0204 */
[----:B------:R-:W-:Y:S01]  /*33a0*/  SEL R19, R5, R19, !P0 ;  /* 0x0000001305137207 */ /* 0x000fe20004000000 */
[----:B------:R-:W-:Y:S01]  /*33b0*/  IMAD R9, R12, c[0x0][0x290], RZ ;  /* 0x0000a4000c097a24 */ /* 0x000fe200078e02ff */
[----:B------:R-:W-:Y:S01]  /*33c0*/  SEL R16, RZ, c[0x0][0x27c], !P2 ;  /* 0x00009f00ff107a07 */ /* 0x000fe20005000000 */
[----:B------:R-:W-:Y:S01]  /*33d0*/  IMAD.WIDE.U32 R4, R20, c[0x0][0x280], R154 ;  /* 0x0000a00014047a25 */ /* 0x000fe200078e009a */
[----:B------:R-:W-:Y:S01]  /*33e0*/  SEL R25, RZ, c[0x0][0x27c], !P1 ;  /* 0x00009f00ff197a07 */ /* 0x000fe20004800000 */
[----:B------:R-:W-:Y:S01]  /*33f0*/  ULDC.U8 UR4, c[0x0][0x298] ;  /* 0x0000a60000047ab9 */ /* 0x000fe20000000000 */
[----:B------:R-:W-:Y:S01]  /*3400*/  ISETP.GE.AND P1, PT, R162, 0x1, PT ;  /* 0x00000001a200780c */ /* 0x000fe20003f26270 */
[----:B------:R-:W-:-:S02]  /*3410*/  IMAD R8, R20, c[0x0][0x284], R8 ;  /* 0x0000a10014087a24 */ /* 0x000fc400078e0208 */
[----:B------:R-:W-:-:S04]  /*3420*/  IMAD.WIDE.U32 R12, R20, c[0x0][0x280], R110 ;  /* 0x0000a000140c7a25 */ /* 0x000fc800078e006e */
[----:B------:R-:W-:-:S04]  /*3430*/  IMAD.WIDE.U32 R84, R11, c[0x0][0x268], R2 ;  /* 0x00009a000b547a25 */ /* 0x000fc800078e0002 */
[----:B------:R-:W-:Y:S02]  /*3440*/  IMAD R14, R20, c[0x0][0x294], R9 ;  /* 0x0000a500140e7a24 */ /* 0x000fe400078e0209 */
[----:B------:R-:W-:-:S04]  /*3450*/  IMAD.WIDE.U32 R2, R22, c[0x0][0x210], R110 ;  /* 0x0000840016027a25 */ /* 0x000fc800078e006e */
[----:B------:R-:W-:Y:S02]  /*3460*/  IMAD.IADD R9, R5, 0x1, R8 ;  /* 0x0000000105097824 */ /* 0x000fe400078e0208 */
[----:B------:R-:W-:Y:S02]  /*3470*/  IMAD.IADD R5, R8, 0x1, R13 ;  /* 0x0000000108057824 */ /* 0x000fe400078e020d */
[----:B------:R-:W-:Y:S02]  /*3480*/  IMAD.IADD R13, R110, 0x1, R16 ;  /* 0x000000016e0d7824 */ /* 0x000fe400078e0210 */
[----:B------:R-:W-:Y:S02]  /*3490*/  IMAD R11, R22, c[0x0][0x214], R3 ;  /* 0x00008500160b7a24 */ /* 0x000fe400078e0203 */
[----:B------:R-:W-:Y:S02]  /*34a0*/  IMAD.MOV.U32 R10, RZ, RZ, R2 ;  /* 0x000000ffff0a7224 */ /* 0x000fe400078e0002 */
[----:B------:R-:W-:-:S04]  /*34b0*/  IMAD.WIDE.U32 R6, R20, c[0x0][0x290], R154 ;  /* 0x0000a40014067a25 */ /* 0x000fc800078e009a */
[----:B------:R-:W-:-:S04]  /*34c0*/  IMAD.WIDE.U32 R2, R20, c[0x0][0x290], R110 ;  /* 0x0000a40014027a25 */ /* 0x000fc800078e006e */
[----:B------:R-:W-:Y:S02]  /*34d0*/  IMAD.MOV.U32 R8, RZ, RZ, R4 ;  /* 0x000000ffff087224 */ /* 0x000fe400078e0004 */
[----:B------:R-:W-:Y:S01]  /*34e0*/  IMAD.MOV.U32 R4, RZ, RZ, R12 ;  /* 0x000000ffff047224 */ /* 0x000fe200078e000c */
[----:B------:R-:W-:Y:S01]  /*34f0*/  SHF.R.S32.HI R12, RZ, 0x1f, R13 ;  /* 0x0000001fff0c7819 */ /* 0x000fe2000001140d */
[----:B------:R-:W-:Y:S02]  /*3500*/  IMAD.IADD R7, R7, 0x1, R14 ;  /* 0x0000000107077824 */ /* 0x000fe400078e020e */
[----:B------:R-:W-:Y:S01]  /*3510*/  IMAD.IADD R3, R14, 0x1, R3 ;  /* 0x000000010e037824 */ /* 0x000fe200078e0203 */
[----:B------:R-:W-:Y:S02]  /*3520*/  SHF.R.S32.HI R14, RZ, 0x1f, R17 ;  /* 0x0000001fff0e7819 */ /* 0x000fe40000011411 */
[CC--:B------:R-:W-:Y:S02]  /*3530*/  LEA.HI R16, R12.reuse, R13.reuse, RZ, 0x3 ;  /* 0x0000000d0c107211 */ /* 0x0c0fe400078f18ff */
[----:B------:R-:W-:Y:S01]  /*3540*/  LEA.HI R22, R12, R13, RZ, 0x5 ;  /* 0x0000000d0c167211 */ /* 0x000fe200078f28ff */
[----:B------:R-:W-:Y:S01]  /*3550*/  IMAD.IADD R12, R152, 0x1, R25 ;  /* 0x00000001980c7824 */ /* 0x000fe200078e0219 */
[----:B------:R-:W-:-:S02]  /*3560*/  SHF.R.S32.HI R13, RZ, 0x1f, R19 ;  /* 0x0000001fff0d7819 */ /* 0x000fc40000011413 */
[----:B------:R-:W-:Y:S01]  /*3570*/  LEA.HI R23, R14, R17, RZ, 0x4 ;  /* 0x000000110e177211 */ /* 0x000fe200078f20ff */
[----:B------:R-:W-:Y:S01]  /*3580*/  IMAD R14, R21, c[0x0][0x218], RZ ;  /* 0x00008600150e7a24 */ /* 0x000fe200078e02ff */
[----:B------:R-:W-:Y:S02]  /*3590*/  LEA.HI R21, R13, R19, RZ, 0x4 ;  /* 0x000000130d157211 */ /* 0x000fe400078f20ff */
[----:B------:R-:W-:Y:S01]  /*35a0*/  SHF.R.S32.HI R13, RZ, 0x1f, R12 ;  /* 0x0000001fff0d7819 */ /* 0x000fe2000001140c */
[C---:B------:R-:W-:Y:S01]  /*35b0*/  IMAD.WIDE.U32 R102, R15.reuse, c[0x0][0x218], R10 ;  /* 0x000086000f667a25 */ /* 0x040fe200078e000a */
[----:B------:R-:W-:Y:S02]  /*35c0*/  SHF.R.S32.HI R20, RZ, 0x1f, R18 ;  /* 0x0000001fff147819 */ /* 0x000fe40000011412 */
[----:B------:R-:W-:Y:S01]  /*35d0*/  SEL R17, RZ, c[0x0][0x27c], !P0 ;  /* 0x00009f00ff117a07 */ /* 0x000fe20004000000 */
[----:B------:R-:W-:Y:S01]  /*35e0*/  IMAD R27, R15, c[0x0][0x21c], R14 ;  /* 0x000087000f1b7a24 */ /* 0x000fe200078e020e */
[----:B------:R-:W-:-:S02]  /*35f0*/  LEA.HI R11, R13, R12, RZ, 0x5 ;  /* 0x0000000c0d0b7211 */ /* 0x000fc400078f28ff */
[----:B------:R-:W-:Y:S01]  /*3600*/  LEA.HI R15, R13, R12, RZ, 0x3 ;  /* 0x0000000c0d0f7211 */ /* 0x000fe200078f18ff */
[----:B------:R-:W-:Y:S01]  /*3610*/  IMAD.IADD R14, R109, 0x1, R17 ;  /* 0x000000016d0e7824 */ /* 0x000fe200078e0211 */
[----:B------:R-:W-:Y:S02]  /*3620*/  LEA.HI R24, R20, R18, RZ, 0x4 ;  /* 0x0000001214187211 */ /* 0x000fe400078f20ff */
[----:B------:R-:W-:Y:S02]  /*3630*/  SHF.R.S32.HI R11, RZ, 0x5, R11 ;  /* 0x00000005ff0b7819 */ /* 0x000fe4000001140b */
[----:B------:R-:W-:Y:S02]  /*3640*/  SHF.R.S32.HI R17, RZ, 0x5, R22 ;  /* 0x00000005ff117819 */ /* 0x000fe40000011416 */
[----:B------:R-:W-:-:S04]  /*3650*/  SHF.R.S32.HI R10, RZ, 0x1f, R14 ;  /* 0x0000001fff0a7819 */ /* 0x000fc8000001140e */
[----:B------:R-:W-:Y:S01]  /*3660*/  LEA.HI R13, R10, R14, RZ, 0x3 ;  /* 0x0000000e0a0d7211 */ /* 0x000fe200078f18ff */
[C---:B------:R-:W-:Y:S01]  /*3670*/  IMAD R148, R138.reuse, c[0x0][0x1e4], RZ ;  /* 0x000079008a947a24 */ /* 0x040fe200078e02ff */
[----:B------:R-:W-:Y:S01]  /*3680*/  ISETP.NE.AND P0, PT, RZ, UR4, PT ;  /* 0x00000004ff007c0c */ /* 0x000fe2000bf05270 */
[----:B------:R-:W-:Y:S01]  /*3690*/  IMAD R149, R138, c[0x0][0x284], RZ ;  /* 0x0000a1008a957a24 */ /* 0x000fe200078e02ff */
[----:B------:R-:W-:Y:S01]  /*36a0*/  LOP3.LUT R105, R16, 0xfffffff8, RZ, 0xc0, !PT ;  /* 0xfffffff810697812 */ /* 0x000fe200078ec0ff */
[C---:B------:R-:W-:Y:S01]  /*36b0*/  IMAD R150, R138.reuse, c[0x0][0x294], RZ ;  /* 0x0000a5008a967a24 */ /* 0x040fe200078e02ff */
[----:B------:R-:W-:Y:S01]  /*36c0*/  LOP3.LUT R104, R15, 0xfffffff8, RZ, 0xc0, !PT ;  /* 0xfffffff80f687812 */ /* 0x000fe200078ec0ff */
[----:B------:R-:W-:Y:S01]  /*36d0*/  IMAD.WIDE.U32 R142, R138, c[0x0][0x1e0], RZ ;  /* 0x000078008a8e7a25 */ /* 0x000fe200078e00ff */
[----:B------:R-:W-:-:S03]  /*36e0*/  LOP3.LUT R89, R13, 0xfffffff8, RZ, 0xc0, !PT ;  /* 0xfffffff80d597812 */ /* 0x000fc600078ec0ff */
[----:B------:R-:W-:-:S04]  /*36f0*/  IMAD.WIDE.U32 R140, R138, c[0x0][0x280], RZ ;  /* 0x0000a0008a8c7a25 */ /* 0x000fc800078e00ff */
[----:B------:R-:W-:-:S04]  /*3700*/  IMAD.WIDE.U32 R92, R136, c[0x0][0x290], R2 ;  /* 0x0000a400885c7a25 */ /* 0x000fc800078e0002 */
[----:B------:R-:W-:-:S04]  /*3710*/  IMAD.WIDE.U32 R138, R138, c[0x0][0x290], RZ ;  /* 0x0000a4008a8a7a25 */ /* 0x000fc800078e00ff */
[----:B------:R-:W-:-:S04]  /*3720*/  IMAD.WIDE.U32 R98, R136, c[0x0][0x280], R8 ;  /* 0x0000a00088627a25 */ /* 0x000fc800078e0008 */
[----:B------:R-:W-:-:S04]  /*3730*/  IMAD.WIDE.U32 R96, R136, c[0x0][0x290], R6 ;  /* 0x0000a40088607a25 */ /* 0x000fc800078e0006 */
[----:B------:R-:W-:Y:S01]  /*3740*/  IMAD.WIDE.U32 R94, R136, c[0x0][0x280], R4 ;  /* 0x0000a000885e7a25 */ /* 0x000fe200078e0004 */
[----:B------:R-:W-:Y:S02]  /*3750*/  P2R R126, PR, RZ, 0x1 ;  /* 0x00000001ff7e7803 */ /* 0x000fe40000000000 */
[----:B------:R-:W-:Y:S01]  /*3760*/  IADD3 R148, R143, R148, RZ ;  /* 0x000000948f947210 */ /* 0x000fe20007ffe0ff */
[----:B------:R-:W-:Y:S01]  /*3770*/  IMAD.IADD R149, R141, 0x1, R149 ;  /* 0x000000018d957824 */ /* 0x000fe200078e0295 */
[----:B------:R-:W-:Y:S01]  /*3780*/  SHF.R.S32.HI R119, RZ, 0x1f, R105 ;  /* 0x0000001fff777819 */ /* 0x000fe20000011469 */
[----:B------:R-:W-:Y:S01]  /*3790*/  IMAD.IADD R150, R139, 0x1, R150 ;  /* 0x000000018b967824 */ /* 0x000fe200078e0296 */
[----:B------:R-:W-:Y:S01]  /*37a0*/  SHF.R.S32.HI R118, RZ, 0x1f, R104 ;  /* 0x0000001fff767819 */ /* 0x000fe20000011468 */
[----:B------:R-:W-:Y:S01]  /*37b0*/  IMAD.IADD R88, R85, 0x1, R28 ;  /* 0x0000000155587824 */ /* 0x000fe200078e021c */
[----:B------:R-:W-:Y:S01]  /*37c0*/  SHF.R.S32.HI R117, RZ, 0x1f, R89 ;  /* 0x0000001fff757819 */ /* 0x000fe20000011459 */
[----:B------:R-:W-:Y:S01]  /*37d0*/  IMAD.IADD R125, R103, 0x1, R27 ;  /* 0x00000001677d7824 */ /* 0x000fe200078e021b */
[----:B--2---:R-:W-:-:S02]  /*37e0*/  LOP3.LUT R18, R35, 0x18, R16, 0xf8, !PT ;  /* 0x0000001823127812 */ /* 0x004fc400078ef810 */
[----:B------:R-:W-:Y:S02]  /*37f0*/  LOP3.LUT R12, R35, 0x18, R15, 0xf8, !PT ;  /* 0x00000018230c7812 */ /* 0x000fe400078ef80f */
[-C--:B---3--:R-:W-:Y:S01]  /*3800*/  LOP3.LUT R19, R18, R29.reuse, RZ, 0x3c, !PT ;  /* 0x0000001d12137212 */ /* 0x088fe200078e3cff */
[--C-:B----4-:R-:W-:Y:S01]  /*3810*/  IMAD R18, R11, 0x600, R34.reuse ;  /* 0x000006000b127824 */ /* 0x110fe200078e0222 */
[----:B------:R-:W-:Y:S01]  /*3820*/  LOP3.LUT R11, R12, R29, RZ, 0x3c, !PT ;  /* 0x0000001d0c0b7212 */ /* 0x000fe200078e3cff */
[----:B------:R-:W-:Y:S01]  /*3830*/  IMAD R20, R17, 0x600, R34 ;  /* 0x0000060011147824 */ /* 0x000fe200078e0222 */
[----:B------:R-:W-:Y:S02]  /*3840*/  LEA.HI R17, R10, R14, RZ, 0x5 ;  /* 0x0000000e0a117211 */ /* 0x000fe400078f28ff */
[----:B------:R-:W-:Y:S01]  /*3850*/  SHF.R.S32.HI R10, RZ, 0x4, R24 ;  /* 0x00000004ff0a7819 */ /* 0x000fe20000011418 */
[----:B------:R-:W-:Y:S01]  /*3860*/  IMAD.IADD R24, R18, 0x1, R11 ;  /* 0x0000000112187824 */ /* 0x000fe200078e020b */
[----:B------:R-:W-:-:S02]  /*3870*/  SHF.R.S32.HI R11, RZ, 0x4, R23 ;  /* 0x00000004ff0b7819 */ /* 0x000fc40000011417 */
[----:B------:R-:W-:Y:S02]  /*3880*/  SHF.R.S32.HI R14, RZ, 0x4, R21 ;  /* 0x00000004ff0e7819 */ /* 0x000fe40000011415 */
[----:B------:R-:W-:Y:S02]  /*3890*/  SHF.R.S32.HI R17, RZ, 0x5, R17 ;  /* 0x00000005ff117819 */ /* 0x000fe40000011411 */
[----:B------:R-:W-:Y:S02]  /*38a0*/  LEA.HI.SX32 R12, R16, R10, 0x1d ;  /* 0x0000000a100c7211 */ /* 0x000fe400078feaff */
[----:B------:R-:W-:Y:S02]  /*38b0*/  LEA.HI.SX32 R11, R15, R11, 0x1d ;  /* 0x0000000b0f0b7211 */ /* 0x000fe400078feaff */
[----:B------:R-:W-:Y:S01]  /*38c0*/  LEA.HI.SX32 R10, R13, R14, 0x1d ;  /* 0x0000000e0d0a7211 */ /* 0x000fe200078feaff */
[----:B------:R-:W-:Y:S01]  /*38d0*/  IMAD R22, R17, 0x600, R34 ;  /* 0x0000060011167824 */ /* 0x000fe200078e0222 */
[----:B------:R-:W-:-:S02]  /*38e0*/  SHF.R.S32.HI R17, RZ, 0x1f, R11 ;  /* 0x0000001fff117819 */ /* 0x000fc4000001140b */
[----:B------:R-:W-:Y:S01]  /*38f0*/  SHF.R.S32.HI R18, RZ, 0x1f, R10 ;  /* 0x0000001fff127819 */ /* 0x000fe2000001140a */
[----:B------:R-:W-:Y:S01]  /*3900*/  IMAD.SHL.U32 R83, R11, 0x8, RZ ;  /* 0x000000080b537824 */ /* 0x000fe200078e00ff */
[----:B------:R-:W-:Y:S01]  /*3910*/  LEA.HI R17, R17, R11, RZ, 0x2 ;  /* 0x0000000b11117211 */ /* 0x000fe200078f10ff */
[----:B------:R-:W-:Y:S01]  /*3920*/  IMAD.SHL.U32 R86, R12, 0x8, RZ ;  /* 0x000000080c567824 */ /* 0x000fe200078e00ff */
[----:B------:R-:W-:Y:S01]  /*3930*/  IADD3 R25, R20, R19, RZ ;  /* 0x0000001314197210 */ /* 0x000fe20007ffe0ff */
[----:B------:R-:W-:Y:S01]  /*3940*/  IMAD.SHL.U32 R87, R10, 0x8, RZ ;  /* 0x000000080a577824 */ /* 0x000fe200078e00ff */
[----:B------:R-:W-:Y:S02]  /*3950*/  SHF.R.S32.HI R14, RZ, 0x1f, R12 ;  /* 0x0000001fff0e7819 */ /* 0x000fe4000001140c */
[----:B------:R-:W-:Y:S02]  /*3960*/  LEA.HI R11, R18, R10, RZ, 0x2 ;  /* 0x0000000a120b7211 */ /* 0x000fe400078f10ff */
[----:B------:R-:W-:-:S02]  /*3970*/  LOP3.LUT R20, R35, 0x18, R13, 0xf8, !PT ;  /* 0x0000001823147812 */ /* 0x000fc400078ef80d */
[----:B------:R-:W-:Y:S02]  /*3980*/  LEA.HI R19, R14, R12, RZ, 0x2 ;  /* 0x0000000c0e137211 */ /* 0x000fe400078f10ff */
[----:B------:R-:W-:Y:S02]  /*3990*/  SHF.R.S32.HI R10, RZ, 0x2, R11 ;  /* 0x00000002ff0a7819 */ /* 0x000fe4000001140b */
[----:B------:R-:W-:Y:S02]  /*39a0*/  LOP3.LUT R21, R20, R29, RZ, 0x3c, !PT ;  /* 0x0000001d14157212 */ /* 0x000fe400078e3cff */
[C---:B------:R-:W-:Y:S02]  /*39b0*/  LOP3.LUT R14, R35.reuse, 0x18, R86, 0xf8, !PT ;  /* 0x00000018230e7812 */ /* 0x040fe400078ef856 */
[----:B------:R-:W-:Y:S02]  /*39c0*/  LOP3.LUT R12, R35, 0x18, R83, 0xf8, !PT ;  /* 0x00000018230c7812 */ /* 0x000fe400078ef853 */
[----:B------:R-:W-:-:S02]  /*39d0*/  SHF.R.S32.HI R17, RZ, 0x2, R17 ;  /* 0x00000002ff117819 */ /* 0x000fc40000011411 */
[----:B------:R-:W-:Y:S01]  /*39e0*/  LOP3.LUT R20, R35, 0x18, R87, 0xf8, !PT ;  /* 0x0000001823147812 */ /* 0x000fe200078ef857 */
[--C-:B------:R-:W-:Y:S01]  /*39f0*/  IMAD R11, R10, 0x600, R34.reuse ;  /* 0x000006000a0b7824 */ /* 0x100fe200078e0222 */
[----:B------:R-:W-:Y:S02]  /*3a00*/  SHF.R.S32.HI R18, RZ, 0x2, R19 ;  /* 0x00000002ff127819 */ /* 0x000fe40000011413 */
[-C--:B------:R-:W-:Y:S01]  /*3a10*/  LOP3.LUT R19, R14, R29.reuse, RZ, 0x3c, !PT ;  /* 0x0000001d0e137212 */ /* 0x080fe200078e3cff */
[----:B------:R-:W-:Y:S01]  /*3a20*/  IMAD R14, R17, 0x600, R34 ;  /* 0x00000600110e7824 */ /* 0x000fe200078e0222 */
[-C--:B------:R-:W-:Y:S02]  /*3a30*/  LOP3.LUT R12, R12, R29.reuse, RZ, 0x3c, !PT ;  /* 0x0000001d0c0c7212 */ /* 0x080fe400078e3cff */
[----:B------:R-:W-:-:S03]  /*3a40*/  LOP3.LUT R10, R20, R29, RZ, 0x3c, !PT ;  /* 0x0000001d140a7212 */ /* 0x000fc600078e3cff */
[----:B------:R-:W-:Y:S02]  /*3a50*/  IMAD.IADD R14, R14, 0x1, R12 ;  /* 0x000000010e0e7824 */ /* 0x000fe400078e020c */
[----:B------:R-:W-:Y:S02]  /*3a60*/  IMAD.IADD R12, R11, 0x1, R10 ;  /* 0x000000010b0c7824 */ /* 0x000fe400078e020a */
[----:B------:R-:W-:Y:S02]  /*3a70*/  IMAD R10, R26, c[0x0][0x290], RZ ;  /* 0x0000a4001a0a7a24 */ /* 0x000fe400078e02ff */
[----:B------:R-:W-:Y:S02]  /*3a80*/  IMAD R18, R18, 0x600, R34 ;  /* 0x0000060012127824 */ /* 0x000fe400078e0222 */
[----:B------:R-:W-:Y:S02]  /*3a90*/  IMAD R11, R26, c[0x0][0x280], RZ ;  /* 0x0000a0001a0b7a24 */ /* 0x000fe400078e02ff */
[----:B------:R-:W-:-:S02]  /*3aa0*/  IMAD R10, R136, c[0x0][0x294], R10 ;  /* 0x0000a500880a7a24 */ /* 0x000fc400078e020a */
[----:B------:R-:W-:Y:S02]  /*3ab0*/  IMAD.IADD R17, R22, 0x1, R21 ;  /* 0x0000000116117824 */ /* 0x000fe400078e0215 */
[----:B------:R-:W-:Y:S02]  /*3ac0*/  IMAD.IADD R18, R18, 0x1, R19 ;  /* 0x0000000112127824 */ /* 0x000fe400078e0213 */
[----:B------:R-:W-:Y:S01]  /*3ad0*/  IMAD R11, R136, c[0x0][0x284], R11 ;  /* 0x0000a100880b7a24 */ /* 0x000fe200078e020b */
[----:B------:R-:W-:Y:S01]  /*3ae0*/  IADD3 R113, R10, R93, RZ ;  /* 0x0000005d0a717210 */ /* 0x000fe20007ffe0ff */
[----:B------:R-:W-:Y:S01]  /*3af0*/  IMAD.IADD R123, R97, 0x1, R10 ;  /* 0x00000001617b7824 */ /* 0x000fe200078e020a */
[----:B------:R-:W-:Y:S01]  /*3b00*/  SHF.R.S32.HI R116, RZ, 0x1f, R86 ;  /* 0x0000001fff747819 */ /* 0x000fe20000011456 */
[----:B------:R-:W-:Y:S01]  /*3b10*/  IMAD.IADD R124, R99, 0x1, R11 ;  /* 0x00000001637c7824 */ /* 0x000fe200078e020b */
[----:B------:R-:W-:Y:S01]  /*3b20*/  SHF.R.S32.HI R115, RZ, 0x1f, R83 ;  /* 0x0000001fff737819 */ /* 0x000fe20000011453 */
[----:B------:R-:W-:Y:S01]  /*3b30*/  IMAD.IADD R122, R11, 0x1, R95 ;  /* 0x000000010b7a7824 */ /* 0x000fe200078e025f */
[----:B------:R-:W-:Y:S01]  /*3b40*/  SHF.R.S32.HI R114, RZ, 0x1f, R87 ;  /* 0x0000001fff727819 */ /* 0x000fe20000011457 */
[----:B------:R-:W-:-:S02]  /*3b50*/  IMAD.SHL.U32 R121, R25, 0x2, RZ ;  /* 0x0000000219797824 */ /* 0x000fc400078e00ff */
[----:B------:R-:W-:Y:S02]  /*3b60*/  IMAD.SHL.U32 R120, R24, 0x2, RZ ;  /* 0x0000000218787824 */ /* 0x000fe400078e00ff */
[----:B------:R-:W-:Y:S02]  /*3b70*/  IMAD.SHL.U32 R112, R17, 0x2, RZ ;  /* 0x0000000211707824 */ /* 0x000fe400078e00ff */
[----:B------:R-:W-:Y:S02]  /*3b80*/  IMAD.SHL.U32 R108, R18, 0x2, RZ ;  /* 0x00000002126c7824 */ /* 0x000fe400078e00ff */
[----:B------:R-:W-:Y:S02]  /*3b90*/  IMAD.SHL.U32 R107, R14, 0x2, RZ ;  /* 0x000000020e6b7824 */ /* 0x000fe400078e00ff */
[----:B------:R-:W-:Y:S01]  /*3ba0*/  IMAD.SHL.U32 R106, R12, 0x2, RZ ;  /* 0x000000020c6a7824 */ /* 0x000fe200078e00ff */
[----:B------:R-:W-:Y:S06]  /*3bb0*/  BAR.SYNC.DEFER_BLOCKING 0x0 ;  /* 0x0000000000007b1d */ /* 0x000fec0000010000 */
.L_x_739:
[----:B-1----:R-:W1:Y:S01]  /*3bc0*/  S2R R168, SR_TID.X ;  /* 0x0000000000a87919 */ /* 0x002e620000002100 */
[----:B------:R-:W-:Y:S01]  /*3bd0*/  SHF.R.S32.HI R82, RZ, 0x1f, R33 ;  /* 0x0000001fff527819 */ /* 0x000fe20000011421 */
[----:B------:R-:W-:Y:S04]  /*3be0*/  DEPBAR.LE SB0, 0x0 ;  /* 0x000080000000791a */ /* 0x000fe80000000000 */
[----:B------:R-:W-:Y:S01]  /*3bf0*/  ISETP.GE.AND P1, PT, R162, 0x1, PT ;  /* 0x00000001a200780c */ /* 0x000fe20003f26270 */
[-C--:B------:R-:W-:Y:S01]  /*3c00*/  IMAD R2, R148, R33.reuse, RZ ;  /* 0x0000002194027224 */ /* 0x080fe200078e02ff */
[----:B------:R-:W-:Y:S01]  /*3c10*/  WARPSYNC 0xffffffff ;  /* 0xffffffff00007948 */ /* 0x000fe20003800000 */
[----:B------:R-:W-:Y:S01]  /*3c20*/  BAR.SYNC.DEFER_BLOCKING 0x0 ;  /* 0x0000000000007b1d */ /* 0x000fe20000010000 */
[----:B------:R-:W-:Y:S04]  /*3c30*/  IMAD.WIDE.U32 R10, R142, R33, RZ ;  /* 0x000000218e0a7225 */ /* 0x000fe800078e00ff */
[----:B------:R-:W-:Y:S04]  /*3c40*/  IMAD R2, R82, R142, R2 ;  /* 0x0000008e52027224 */ /* 0x000fe800078e0202 */
[----:B------:R-:W-:Y:S01]  /*3c50*/  IMAD.IADD R16, R11, 0x1, R2 ;  /* 0x000000010b107824 */ /* 0x000fe200078e0202 */
[----:B------:R-:W-:Y:S02]  /*3c60*/  IADD3 R2, P0, R134, R10, RZ ;  /* 0x0000000a86027210 */ /* 0x000fe40007f1e0ff */
[----:B-1----:R-:W-:Y:S03]  /*3c70*/  LEA.HI R163, R168, R168, RZ, 0x1 ;  /* 0x000000a8a8a37211 */ /* 0x002fe600078f08ff */
[----:B------:R-:W-:Y:S01]  /*3c80*/  IMAD.X R3, R16, 0x1, R133, P0 ;  /* 0x0000000110037824 */ /* 0x000fe200000e0685 */
[C---:B------:R-:W-:Y:S02]  /*3c90*/  LEA R54, P0, R2.reuse, c[0x0][0x1c8], 0x1 ;  /* 0x0000720002367a11 */ /* 0x040fe400078008ff */
[----:B------:R-:W-:Y:S02]  /*3ca0*/  SHF.R.S32.HI R163, RZ, 0x1, R163 ;  /* 0x00000001ffa37819 */ /* 0x000fe400000114a3 */
        /* <DEDUP_REMOVED lines=74> */
.L_x_717:
[----:B------:R-:W-:Y:S05]  /*4150*/  BSYNC B0 ;  /* 0x0000000000007941 */ /* 0x000fea0003800000 */
.L_x_716:
        /* <DEDUP_REMOVED lines=35> */
[----:B------:R-:W2:Y:S01]  /*4390*/  LDL R10, [R1+0x10] ;  /* 0x00001000010a7983 */ /* 0x000ea20000100800 */
[----:B------:R-:W-:Y:S02]  /*43a0*/  MOV R4, R2 ;  /* 0x0000000200047202 */ /* 0x000fe40000000f00 */
[----:B------:R-:W-:Y:S02]  /*43b0*/  MOV R13, R34 ;  /* 0x00000022000d7202 */ /* 0x000fe40000000f00 */
[----:B------:R-:W-:Y:S02]  /*43c0*/  MOV R19, R3 ;  /* 0x0000000300137202 */ /* 0x000fe40000000f00 */
[----:B------:R-:W-:Y:S05]  /*43d0*/  MOV R37, R35 ;  /* 0x0000002300257202 */ /* 0x000fea0000000f00 */
[----:B------:R-:W-:Y:S01]  /*43e0*/  @!P0 SHF.R.U64 R5, R2, 0x10, R3 ;  /* 0x0000001002058819 */ /* 0x000fe20000001203 */
[----:B------:R-:W-:Y:S01]  /*43f0*/  @!P0 HADD2.F32 R12, -RZ, R4.H0_H0 ;  /* 0x20000004ff0c8230 */ /* 0x000fe20000004100 */
[----:B------:R-:W-:Y:S01]  /*4400*/  @!P0 SHF.R.U64 R36, R34, 0x10, R35 ;  /* 0x0000001022248819 */ /* 0x000fe20000001223 */
[----:B------:R-:W-:Y:S01]  /*4410*/  @!P0 HADD2.F32 R34, -RZ, R13.H0_H0 ;  /* 0x2000000dff228230 */ /* 0x000fe20000004100 */
[----:B------:R-:W-:Y:S01]  /*4420*/  @!P0 SHF.R.U32.HI R18, RZ, 0x10, R3 ;  /* 0x00000010ff128819 */ /* 0x000fe20000011603 */
[----:B------:R-:W-:Y:S01]  /*4430*/  @!P0 HADD2.F32 R13, -RZ, R5.H0_H0 ;  /* 0x20000005ff0d8230 */ /* 0x000fe20000004100 */
[----:B------:R-:W-:Y:S01]  /*4440*/  @!P0 SHF.R.U32.HI R48, RZ, 0x10, R35 ;  /* 0x00000010ff308819 */ /* 0x000fe20000011623 */
[----:B------:R-:W-:Y:S02]  /*4450*/  @!P0 HADD2.F32 R36, -RZ, R36.H0_H0 ;  /* 0x20000024ff248230 */ /* 0x000fe40000004100 */
[----:B------:R-:W-:Y:S01]  /*4460*/  @!P0 HADD2.F32 R18, -RZ, R18.H0_H0 ;  /* 0x20000012ff128230 */ /* 0x000fe20000004100 */
[----:B--2---:R-:W1:Y:S02]  /*4470*/  LDS.128 R8, [R10+0x2400] ;  /* 0x002400000a087984 */ /* 0x004e640000000c00 */
        /* <DEDUP_REMOVED lines=8> */
[----:B------:R-:W-:Y:S02]  /*4500*/  @!P0 FMUL.FTZ R2, R3, R12 ;  /* 0x0000000c03028220 */ /* 0x000fe40000410000 */
[-C--:B------:R-:W-:Y:S02]  /*4510*/  @!P0 FMUL.FTZ R12, R35, R13.reuse ;  /* 0x0000000d230c8220 */ /* 0x080fe40000410000 */
[----:B------:R-:W-:Y:S02]  /*4520*/  @!P0 FFMA.FTZ R56, R3, R34, -R56 ;  /* 0x0000002203388223 */ /* 0x000fe40000010838 */
        /* <DEDUP_REMOVED lines=14> */
[-C--:B------:R-:W-:Y:S01]  /*4610*/  @!P0 FFMA.FTZ R57, R5, R29.reuse, -R57 ;  /* 0x0000001d05398223 */ /* 0x080fe20000010839 */
[----:B------:R-:W-:Y:S01]  /*4620*/  @!P0 HADD2.F32 R37, -RZ, R48.H0_H0 ;  /* 0x20000030ff258230 */ /* 0x000fe20000004100 */
[-C--:B------:R-:W-:Y:S02]  /*4630*/  @!P0 FMUL.FTZ R5, R12, R18.reuse ;  /* 0x000000120c058220 */ /* 0x080fe40000410000 */
        /* <DEDUP_REMOVED lines=12> */
.L_x_720:
[----:B------:R-:W-:Y:S05]  /*4700*/  BSYNC B0 ;  /* 0x0000000000007941 */ /* 0x000fea0003800000 */
.L_x_719:
[----:B------:R-:W-:Y:S01]  /*4710*/  ISETP.GE.AND P0, PT, R152, c[0x0][0x1d4], PT ;  /* 0x0000750098007a0c */ /* 0x000fe20003f06270 */
[----:B------:R-:W-:Y:S01]  /*4720*/  @!UPT UIADD3 URZ, URZ, URZ, URZ ;  /* 0x0000003f3f3ff290 */ /* 0x000fe2000fffe03f */
[----:B------:R-:W-:Y:S11]  /*4730*/  BSSY B0, `(.L_x_721) ;  /* 0x0000037000007945 */ /* 0x000ff60003800000 */
[----:B------:R-:W-:-:S05]  /*4740*/  @P0 BRA `(.L_x_722) ;  /* 0x0000035000000947 */ /* 0x000fca0003800000 */
[----:B------:R-:W-:Y:S01]  /*4750*/  ISETP.GE.AND P0, PT, R32, c[0x0][0x27c], PT ;  /* 0x00009f0020007a0c */ /* 0x000fe20003f06270 */
[----:B------:R-:W2:Y:S11]  /*4760*/  LDL R2, [R1+0x14] ;  /* 0x0000140001027983 */ /* 0x000eb60000100800 */
[----:B------:R-:W-:Y:S01]  /*4770*/  @!UPT UIADD3 URZ, URZ, URZ, URZ ;  /* 0x0000003f3f3ff290 */ /* 0x000fe2000fffe03f */
[----:B------:R-:W-:Y:S01]  /*4780*/  @!P0 HADD2.F32 R12, -RZ, R49.H0_H0 ;  /* 0x20000031ff0c8230 */ /* 0x000fe20000004100 */
[----:B------:R-:W-:Y:S02]  /*4790*/  @!P0 SHF.R.U64 R5, R6, 0x10, R7 ;  /* 0x0000001006058819 */ /* 0x000fe40000001207 */
[----:B------:R-:W-:Y:S02]  /*47a0*/  @!P0 SHF.R.U64 R18, R38, 0x10, R39 ;  /* 0x0000001026128819 */ /* 0x000fe40000001227 */
[----:B------:R-:W-:Y:S01]  /*47b0*/  @!P0 SHF.R.U32.HI R7, RZ, 0x10, R7 ;  /* 0x00000010ff078819 */ /* 0x000fe20000011607 */
[----:B------:R-:W-:Y:S01]  /*47c0*/  @!P0 HADD2.F32 R5, -RZ, R5.H0_H0 ;  /* 0x20000005ff058230 */ /* 0x000fe20000004100 */
[----:B------:R-:W-:Y:S01]  /*47d0*/  @!P0 SHF.R.U32.HI R34, RZ, 0x10, R39 ;  /* 0x00000010ff228819 */ /* 0x000fe20000011627 */
[----:B------:R-:W-:Y:S04]  /*47e0*/  @!P0 HADD2.F32 R18, -RZ, R18.H0_H0 ;  /* 0x20000012ff128230 */ /* 0x000fe80000004100 */
[----:B------:R-:W-:Y:S01]  /*47f0*/  @!P0 HADD2.F32 R34, -RZ, R34.H0_H0 ;  /* 0x20000022ff228230 */ /* 0x000fe20000004100 */
[----:B-12---:R1:W2:Y:S02]  /*4800*/  LDS.128 R8, [R2+0x2400] ;  /* 0x0024000002087984 */ /* 0x0062a40000000c00 */
[----:B-1----:R-:W-:Y:S01]  /*4810*/  @!P0 HADD2.F32 R2, -RZ, R24.H0_H0 ;  /* 0x20000018ff028230 */ /* 0x002fe20000004100 */
[----:B--2---:R-:W-:Y:S02]  /*4820*/  @!P0 MOV R3, R8 ;  /* 0x0000000800038202 */ /* 0x004fe40000000f00 */
        /* <DEDUP_REMOVED lines=39> */
.L_x_722:
[----:B------:R-:W-:Y:S05]  /*4aa0*/  BSYNC B0 ;  /* 0x0000000000007941 */ /* 0x000fea0003800000 */
.L_x_721:
[----:B------:R-:W-:Y:S01]  /*4ab0*/  ISETP.GE.AND P0, PT, R109, c[0x0][0x1d4], PT ;  /* 0x000075006d007a0c */ /* 0x000fe20003f06270 */
[----:B------:R-:W-:Y:S01]  /*4ac0*/  @!UPT UIADD3 URZ, URZ, URZ, URZ ;  /* 0x0000003f3f3ff290 */ /* 0x000fe2000fffe03f */
[----:B------:R-:W-:Y:S11]  /*4ad0*/  BSSY B0, `(.L_x_723) ;  /* 0x0000037000007945 */ /* 0x000ff60003800000 */
[----:B------:R-:W-:-:S05]  /*4ae0*/  @P0 BRA `(.L_x_724) ;  /* 0x0000035000000947 */ /* 0x000fca0003800000 */
[----:B------:R-:W-:Y:S01]  /*4af0*/  ISETP.GE.AND P0, PT, R164, c[0x0][0x27c], PT ;  /* 0x00009f00a4007a0c */ /* 0x000fe20003f06270 */
[----:B------:R-:W2:Y:S11]  /*4b00*/  LDL R2, [R1+0x10] ;  /* 0x0000100001027983 */ /* 0x000eb60000100800 */
[----:B------:R-:W-:Y:S01]  /*4b10*/  @!UPT UIADD3 URZ, URZ, URZ, URZ ;  /* 0x0000003f3f3ff290 */ /* 0x000fe2000fffe03f */
[--C-:B------:R-:W-:Y:S01]  /*4b20*/  @!P0 HADD2.F32 R12, -RZ, R50.reuse.H0_H0 ;  /* 0x20000032ff0c8230 */ /* 0x100fe20000004100 */
[----:B------:R-:W-:Y:S01]  /*4b30*/  @!P0 SHF.R.U64 R5, R14, 0x10, R15 ;  /* 0x000000100e058819 */ /* 0x000fe2000000120f */
[----:B------:R-:W-:Y:S01]  /*4b40*/  @!P0 HADD2.F32 R18, -RZ, R50.H1_H1 ;  /* 0x30000032ff128230 */ /* 0x000fe20000004100 */
        /* <DEDUP_REMOVED lines=38> */
[----:B------:R-:W-:Y:S01]  /*4db0*/  @!P0 FFMA.FTZ R25, R6, R24, -R25 ;  /* 0x0000001806198223 */ /* 0x000fe20000010819 */
        /* <DEDUP_REMOVED lines=8> */
.L_x_724:
[----:B------:R-:W-:Y:S05]  /*4e40*/  BSYNC B0 ;  /* 0x0000000000007941 */ /* 0x000fea0003800000 */
.L_x_723:
[----:B------:R-:W-:Y:S01]  /*4e50*/  IADD3 R2, R110, 0x30, RZ ;  /* 0x000000306e027810 */ /* 0x000fe20007ffe0ff */
[----:B------:R-:W-:Y:S03]  /*4e60*/  BSSY B0, `(.L_x_725) ;  /* 0x0000039000007945 */ /* 0x000fe60003800000 */
[----:B------:R-:W-:Y:S11]  /*4e70*/  ISETP.GE.AND P0, PT, R2, c[0x0][0x1d4], PT ;  /* 0x0000750002007a0c */ /* 0x000ff60003f06270 */
[----:B------:R-:W-:Y:S02]  /*4e80*/  @!UPT UIADD3 URZ, URZ, URZ, URZ ;  /* 0x0000003f3f3ff290 */ /* 0x000fe4000fffe03f */
[----:B------:R-:W-:-:S05]  /*4e90*/  @P0 BRA `(.L_x_726) ;  /* 0x0000035000000947 */ /* 0x000fca0003800000 */
[----:B------:R-:W-:Y:S01]  /*4ea0*/  ISETP.GE.AND P0, PT, R31, c[0x0][0x27c], PT ;  /* 0x00009f001f007a0c */ /* 0x000fe20003f06270 */
[----:B------:R-:W2:Y:S11]  /*4eb0*/  LDL R3, [R1+0x14] ;  /* 0x0000140001037983 */ /* 0x000eb60000100800 */
        /* <DEDUP_REMOVED lines=11> */
[----:B-12---:R-:W1:Y:S02]  /*4f70*/  LDS.128 R8, [R3+0x3000] ;  /* 0x0030000003087984 */ /* 0x006e640000000c00 */
        /* <DEDUP_REMOVED lines=39> */
.L_x_726:
[----:B------:R-:W-:Y:S05]  /*51f0*/  BSYNC B0 ;  /* 0x0000000000007941 */ /* 0x000fea0003800000 */
.L_x_725:
        /* <DEDUP_REMOVED lines=58> */
.L_x_728:
[----:B------:R-:W-:Y:S05]  /*55a0*/  BSYNC B0 ;  /* 0x0000000000007941 */ /* 0x000fea0003800000 */
.L_x_727:
[----:B------:R-:W-:Y:S04]  /*55b0*/  IADD3 R2, R110, 0x50, RZ ;  /* 0x000000506e027810 */ /* 0x000fe80007ffe0ff */
        /* <DEDUP_REMOVED lines=57> */
.L_x_715:
        /* <DEDUP_REMOVED lines=47> */
.L_x_730:
[----:B------:R-:W-:Y:S05]  /*5c40*/  BSYNC B0 ;  /* 0x0000000000007941 */ /* 0x000fea0003800000 */
.L_x_729:
        /* <DEDUP_REMOVED lines=32> */
[----:B------:R-:W-:Y:S01]  /*5e50*/  LDS.128 R52, [R108+0x3c80] ;  /* 0x003c80006c347984 */ /* 0x000fe20000000c00 */
[CC--:B------:R-:W-:Y:S01]  /*5e60*/  IADD3 R2, P1, P0, R80.reuse, R71.reuse, R105 ;  /* 0x0000004750027210 */ /* 0x0c0fe2000783e069 */
[----:B------:R-:W-:Y:S01]  /*5e70*/  IMAD.MOV.U32 R24, RZ, RZ, R7 ;  /* 0x000000ffff187224 */ /* 0x000fe200078e0007 */
[----:B------:R-:W-:Y:S01]  /*5e80*/  MOV R44, R38 ;  /* 0x00000026002c7202 */ /* 0x000fe20000000f00 */
[----:B------:R-:W-:Y:S01]  /*5e90*/  IMAD.MOV.U32 R47, RZ, RZ, R39 ;  /* 0x000000ffff2f7224 */ /* 0x000fe200078e0027 */
[C---:B------:R-:W-:Y:S02]  /*5ea0*/  IADD3.X R8, R79.reuse, R70, R119, P1, P0 ;  /* 0x000000464f087210 */ /* 0x040fe40000fe0477 */
[----:B------:R-:W-:Y:S01]  /*5eb0*/  MOV R10, R6 ;  /* 0x00000006000a7202 */ /* 0x000fe20000000f00 */
[----:B------:R-:W1:Y:S04]  /*5ec0*/  LDS.128 R16, [R121+0x3c80] ;  /* 0x003c800079107984 */ /* 0x000e680000000c00 */
        /* <DEDUP_REMOVED lines=10> */
[----:B------:R-:W-:Y:S01]  /*5f70*/  @!P0 SHF.R.U64 R45, R38, 0x10, R39 ;  /* 0x00000010262d8819 */ /* 0x000fe20000001227 */
[----:B------:R-:W-:Y:S01]  /*5f80*/  @!P0 HADD2.F32 R2, -RZ, R2.H0_H0 ;  /* 0x20000002ff028230 */ /* 0x000fe20000004100 */
[--C-:B------:R-:W-:Y:S01]  /*5f90*/  @!P0 SHF.R.U64 R11, R6, 0x10, R7.reuse ;  /* 0x00000010060b8819 */ /* 0x100fe20000001207 */
[----:B------:R-:W-:Y:S01]  /*5fa0*/  @!P0 HADD2.F32 R10, -RZ, R10.H0_H0 ;  /* 0x2000000aff0a8230 */ /* 0x000fe20000004100 */
[----:B------:R-:W-:Y:S01]  /*5fb0*/  @!P0 SHF.R.U32.HI R25, RZ, 0x10, R7 ;  /* 0x00000010ff198819 */ /* 0x000fe20000011607 */
[----:B-1----:R-:W-:Y:S01]  /*5fc0*/  @!P0 IMAD.MOV.U32 R7, RZ, RZ, R16 ;  /* 0x000000ffff078224 */ /* 0x002fe200078e0010 */
[----:B------:R-:W-:Y:S02]  /*5fd0*/  @!P0 MOV R38, R53 ;  /* 0x0000003500268202 */ /* 0x000fe40000000f00 */
[----:B------:R-:W-:Y:S02]  /*5fe0*/  @!P0 MOV R40, R52 ;  /* 0x0000003400288202 */ /* 0x000fe40000000f00 */
[----:B------:R-:W-:Y:S02]  /*5ff0*/  @!P0 MOV R6, R17 ;  /* 0x0000001100068202 */ /* 0x000fe40000000f00 */
[--C-:B------:R-:W-:Y:S01]  /*6000*/  @!P0 SHF.R.U32.HI R9, RZ, 0x10, R5.reuse ;  /* 0x00000010ff098819 */ /* 0x100fe20000011605 */
[----:B------:R-:W-:Y:S01]  /*6010*/  @!P0 HADD2.F32 R34, -RZ, R40.H0_H0 ;  /* 0x20000028ff228230 */ /* 0x000fe20000004100 */
[----:B------:R-:W-:Y:S01]  /*6020*/  @!P0 SHF.R.U64 R8, R4, 0x10, R5 ;  /* 0x0000001004088819 */ /* 0x000fe20000001205 */
[----:B------:R-:W-:Y:S01]  /*6030*/  @!P0 HADD2.F32 R4, -RZ, R3.H0_H0 ;  /* 0x20000003ff048230 */ /* 0x000fe20000004100 */
[----:B------:R-:W-:Y:S01]  /*6040*/  MOV R5, R36 ;  /* 0x0000002400057202 */ /* 0x000fe20000000f00 */
[----:B------:R-:W-:Y:S01]  /*6050*/  @!P0 HADD2.F32 R3, -RZ, R7.H0_H0 ;  /* 0x20000007ff038230 */ /* 0x000fe20000004100 */
[-C--:B------:R-:W-:Y:S01]  /*6060*/  @!P0 FMUL.FTZ R46, R34, R2.reuse ;  /* 0x00000002222e8220 */ /* 0x080fe20000410000 */
[--C-:B------:R-:W-:Y:S01]  /*6070*/  @!P0 SHF.R.U64 R43, R36, 0x10, R37.reuse ;  /* 0x00000010242b8819 */ /* 0x100fe20000001225 */
[----:B------:R-:W-:Y:S01]  /*6080*/  @!P0 HADD2.F32 R36, -RZ, R38.H0_H0 ;  /* 0x20000026ff248230 */ /* 0x000fe20000004100 */
[----:B------:R-:W-:Y:S01]  /*6090*/  @!P0 SHF.R.U32.HI R42, RZ, 0x10, R37 ;  /* 0x00000010ff2a8819 */ /* 0x000fe20000011625 */
[C---:B------:R-:W-:Y:S01]  /*60a0*/  @!P0 FMUL.FTZ R2, R3.reuse, R2 ;  /* 0x0000000203028220 */ /* 0x040fe20000410000 */
[----:B------:R-:W-:Y:S01]  /*60b0*/  @!P0 HADD2.F32 R35, -RZ, R5.H0_H0 ;  /* 0x20000005ff238230 */ /* 0x000fe20000004100 */
[----:B------:R-:W-:Y:S01]  /*60c0*/  @!P0 SHF.R.U32.HI R60, RZ, 0x10, R39 ;  /* 0x00000010ff3c8819 */ /* 0x000fe20000011627 */
[-C--:B------:R-:W-:Y:S01]  /*60d0*/  @!P0 FMUL.FTZ R39, R36, R4.reuse ;  /* 0x0000000424278220 */ /* 0x080fe20000410000 */
[----:B------:R-:W-:Y:S02]  /*60e0*/  @!P0 HADD2.F32 R5, -RZ, R6.H0_H0 ;  /* 0x20000006ff058230 */ /* 0x000fe40000004100 */
[-C--:B------:R-:W-:Y:S01]  /*60f0*/  @!P0 FFMA.FTZ R77, R3, R35.reuse, -R46 ;  /* 0x00000023034d8223 */ /* 0x080fe2000001082e */
[----:B------:R-:W-:Y:S01]  /*6100*/  @!P0 HADD2.F32 R37, -RZ, R41.H0_H0 ;  /* 0x20000029ff258230 */ /* 0x000fe20000004100 */
[----:B------:R-:W-:Y:S01]  /*6110*/  @!P0 FFMA.FTZ R2, R34, R35, R2 ;  /* 0x0000002322028223 */ /* 0x000fe20000010002 */
[----:B------:R-:W-:Y:S01]  /*6120*/  @!P0 MOV R46, R55 ;  /* 0x00000037002e8202 */ /* 0x000fe20000000f00 */
[C---:B------:R-:W-:Y:S01]  /*6130*/  @!P0 FMUL.FTZ R4, R5.reuse, R4 ;  /* 0x0000000405048220 */ /* 0x040fe20000410000 */
[----:B------:R-:W-:Y:S01]  /*6140*/  @!P0 HADD2.F32 R34, -RZ, R40.H1_H1 ;  /* 0x30000028ff228230 */ /* 0x000fe20000004100 */
[----:B------:R-:W-:Y:S01]  /*6150*/  @!P0 FFMA.FTZ R76, R5, R37, -R39 ;  /* 0x00000025054c8223 */ /* 0x000fe20000010827 */
[----:B------:R-:W-:Y:S02]  /*6160*/  @!P0 HADD2.F32 R5, -RZ, R9.H0_H0 ;  /* 0x20000009ff058230 */ /* 0x000fe40000004100 */
[----:B------:R-:W-:Y:S02]  /*6170*/  @!P0 HADD2.F32 R38, -RZ, R38.H1_H1 ;  /* 0x30000026ff268230 */ /* 0x000fe40000004100 */
[----:B------:R-:W-:Y:S02]  /*6180*/  @!P0 HADD2.F32 R8, -RZ, R8.H0_H0 ;  /* 0x20000008ff088230 */ /* 0x000fe40000004100 */
[----:B------:R-:W-:Y:S01]  /*6190*/  @!P0 HADD2.F32 R39, -RZ, R42.H0_H0 ;  /* 0x2000002aff278230 */ /* 0x000fe20000004100 */
[----:B------:R-:W-:Y:S01]  /*61a0*/  @!P0 FMUL.FTZ R9, R38, R5 ;  /* 0x0000000526098220 */ /* 0x000fe20000410000 */
[----:B------:R-:W-:Y:S02]  /*61b0*/  @!P0 HADD2.F32 R3, -RZ, R6.H1_H1 ;  /* 0x30000006ff038230 */ /* 0x000fe40000004100 */
[----:B------:R-:W-:Y:S02]  /*61c0*/  @!P0 HADD2.F32 R35, -RZ, R43.H0_H0 ;  /* 0x2000002bff238230 */ /* 0x000fe40000004100 */
[----:B------:R-:W-:Y:S01]  /*61d0*/  @!P0 HADD2.F32 R6, -RZ, R7.H1_H1 ;  /* 0x30000007ff068230 */ /* 0x000fe20000004100 */
[-C--:B------:R-:W-:Y:S01]  /*61e0*/  @!P0 FMUL.FTZ R7, R34, R8.reuse ;  /* 0x0000000822078220 */ /* 0x080fe20000410000 */
[----:B------:R-:W-:Y:S01]  /*61f0*/  @!P0 HADD2.F32 R43, -RZ, R45.H0_H0 ;  /* 0x2000002dff2b8230 */ /* 0x000fe20000004100 */
[C---:B------:R-:W-:Y:S01]  /*6200*/  @!P0 FFMA.FTZ R75, R3.reuse, R39, -R9 ;  /* 0x00000027034b8223 */ /* 0x040fe20000010809 */
[----:B------:R-:W-:Y:S01]  /*6210*/  @!P0 HADD2.F32 R41, -RZ, R44.H0_H0 ;  /* 0x2000002cff298230 */ /* 0x000fe20000004100 */
[----:B------:R-:W-:Y:S01]  /*6220*/  @!P0 IMAD.MOV.U32 R9, RZ, RZ, R54 ;  /* 0x000000ffff098224 */ /* 0x000fe200078e0036 */
[----:B------:R-:W-:Y:S01]  /*6230*/  @!P0 HADD2.F32 R45, -RZ, R47.H0_H0 ;  /* 0x2000002fff2d8230 */ /* 0x000fe20000004100 */
[----:B------:R-:W-:Y:S02]  /*6240*/  @!P0 FMUL.FTZ R5, R3, R5 ;  /* 0x0000000503058220 */ /* 0x000fe40000410000 */
[C---:B------:R-:W-:Y:S01]  /*6250*/  @!P0 FMUL.FTZ R3, R6.reuse, R8 ;  /* 0x0000000806038220 */ /* 0x040fe20000410000 */
[----:B------:R-:W-:Y:S01]  /*6260*/  @!P0 HADD2.F32 R42, -RZ, R9.H1_H1 ;  /* 0x30000009ff2a8230 */ /* 0x000fe20000004100 */
[-C--:B------:R-:W-:Y:S01]  /*6270*/  @!P0 FFMA.FTZ R74, R6, R35.reuse, -R7 ;  /* 0x00000023064a8223 */ /* 0x080fe20000010807 */
        /* <DEDUP_REMOVED lines=11> */
[----:B------:R-:W-:Y:S01]  /*6330*/  @!P0 FMUL.FTZ R7, R8, R7 ;  /* 0x0000000708078220 */ /* 0x000fe20000410000 */
[----:B------:R-:W-:Y:S01]  /*6340*/  @!P0 F2FP.PACK_AB R34, R74, R77 ;  /* 0x0000004d4a22823e */ /* 0x000fe200000000ff */
[----:B------:R-:W-:Y:S01]  /*6350*/  @!P0 FFMA.FTZ R73, R8, R43, -R11 ;  /* 0x0000002b08498223 */ /* 0x000fe2000001080b */
[----:B------:R-:W-:Y:S01]  /*6360*/  @!P0 MOV R17, R35 ;  /* 0x0000002300118202 */ /* 0x000fe20000000f00 */
[----:B------:R-:W-:Y:S01]  /*6370*/  @!P0 IMAD.MOV.U32 R8, RZ, RZ, R19 ;  /* 0x000000ffff088224 */ /* 0x000fe200078e0013 */
[----:B------:R-:W-:Y:S01]  /*6380*/  @!P0 MOV R16, R34 ;  /* 0x0000002200108202 */ /* 0x000fe20000000f00 */
[CC--:B------:R-:W-:Y:S01]  /*6390*/  @!P0 FFMA.FTZ R72, R9.reuse, R41.reuse, -R44 ;  /* 0x0000002909488223 */ /* 0x0c0fe2000001082c */
[----:B------:R-:W-:Y:S01]  /*63a0*/  @!P0 HADD2.F32 R11, -RZ, R24.H0_H0 ;  /* 0x20000018ff0b8230 */ /* 0x000fe20000004100 */
[----:B------:R-:W-:Y:S01]  /*63b0*/  @!P0 FMUL.FTZ R6, R9, R10 ;  /* 0x0000000a09068220 */ /* 0x000fe20000410000 */
[----:B------:R-:W-:Y:S01]  /*63c0*/  @!P0 HADD2.F32 R24, -RZ, R25.H0_H0 ;  /* 0x20000019ff188230 */ /* 0x000fe20000004100 */
[----:B------:R-:W-:Y:S01]  /*63d0*/  @!P0 F2FP.PACK_AB R4, R5, R4 ;  /* 0x000000040504823e */ /* 0x000fe200000000ff */
[--C-:B------:R-:W-:Y:S01]  /*63e0*/  @!P0 HADD2.F32 R44, -RZ, R46.reuse.H0_H0 ;  /* 0x2000002eff2c8230 */ /* 0x100fe20000004100 */
[----:B------:R-:W-:Y:S01]  /*63f0*/  @!P0 FFMA.FTZ R6, R40, R41, R6 ;  /* 0x0000002928068223 */ /* 0x000fe20000010006 */
[----:B------:R-:W-:Y:S01]  /*6400*/  @!P0 HADD2.F32 R25, -RZ, R46.H1_H1 ;  /* 0x3000002eff198230 */ /* 0x000fe20000004100 */
[----:B------:R-:W-:Y:S01]  /*6410*/  @!P0 FFMA.FTZ R7, R42, R43, R7 ;  /* 0x0000002b2a078223 */ /* 0x000fe20000010007 */
[--C-:B------:R-:W-:Y:S01]  /*6420*/  @!P0 HADD2.F32 R10, -RZ, R8.reuse.H1_H1 ;  /* 0x30000008ff0a8230 */ /* 0x100fe20000004100 */
[----:B------:R-:W-:Y:S01]  /*6430*/  @!P0 FMUL.FTZ R65, R44, R11 ;  /* 0x0000000b2c418220 */ /* 0x000fe20000410000 */
[----:B------:R-:W-:Y:S01]  /*6440*/  @!P0 HADD2.F32 R9, -RZ, R8.H0_H0 ;  /* 0x20000008ff098230 */ /* 0x000fe20000004100 */
[----:B------:R-:W-:Y:S01]  /*6450*/  @!P0 FMUL.FTZ R47, R25, R24 ;  /* 0x00000018192f8220 */ /* 0x000fe20000410000 */
[----:B------:R-:W-:Y:S01]  /*6460*/  @!P0 HADD2.F32 R46, -RZ, R60.H0_H0 ;  /* 0x2000003cff2e8230 */ /* 0x000fe20000004100 */
[----:B------:R-:W-:Y:S02]  /*6470*/  @!P0 IMAD.MOV.U32 R53, RZ, RZ, R4 ;  /* 0x000000ffff358224 */ /* 0x000fe400078e0004 */
[C---:B------:R-:W-:Y:S02]  /*6480*/  @!P0 FFMA.FTZ R65, R9.reuse, R45, -R65 ;  /* 0x0000002d09418223 */ /* 0x040fe40000010841 */
[C---:B------:R-:W-:Y:S02]  /*6490*/  @!P0 FFMA.FTZ R47, R10.reuse, R46, -R47 ;  /* 0x0000002e0a2f8223 */ /* 0x040fe4000001082f */
[----:B------:R-:W-:Y:S02]  /*64a0*/  @!P0 FMUL.FTZ R8, R9, R11 ;  /* 0x0000000b09088220 */ /* 0x000fe40000410000 */
[----:B------:R-:W-:Y:S01]  /*64b0*/  @!P0 FMUL.FTZ R9, R10, R24 ;  /* 0x000000180a098220 */ /* 0x000fe20000410000 */
[----:B------:R-:W-:Y:S01]  /*64c0*/  @!P0 F2FP.PACK_AB R24, R73, R72 ;  /* 0x000000484918823e */ /* 0x000fe200000000ff */
[----:B------:R-:W-:Y:S01]  /*64d0*/  @!P0 FFMA.FTZ R8, R44, R45, R8 ;  /* 0x0000002d2c088223 */ /* 0x000fe20000010008 */
[----:B------:R-:W-:Y:S01]  /*64e0*/  @!P0 F2FP.PACK_AB R11, R47, R65 ;  /* 0x000000412f0b823e */ /* 0x000fe200000000ff */
[----:B------:R-:W-:Y:S01]  /*64f0*/  @!P0 FFMA.FTZ R9, R25, R46, R9 ;  /* 0x0000002e19098223 */ /* 0x000fe20000010009 */
[----:B------:R-:W-:Y:S01]  /*6500*/  @!P0 F2FP.PACK_AB R10, R3, R2 ;  /* 0x00000002030a823e */ /* 0x000fe200000000ff */
[----:B------:R-:W-:Y:S01]  /*6510*/  @!P0 IMAD.MOV.U32 R18, RZ, RZ, R24 ;  /* 0x000000ffff128224 */ /* 0x000fe200078e0018 */
[----:B------:R-:W-:Y:S02]  /*6520*/  @!P0 MOV R19, R11 ;  /* 0x0000000b00138202 */ /* 0x000fe40000000f00 */
[----:B------:R-:W-:Y:S02]  /*6530*/  @!P0 F2FP.PACK_AB R3, R7, R6 ;  /* 0x000000060703823e */ /* 0x000fe400000000ff */
[----:B------:R-:W-:Y:S01]  /*6540*/  @!P0 F2FP.PACK_AB R2, R9, R8 ;  /* 0x000000080902823e */ /* 0x000fe200000000ff */
[----:B------:R1:W-:Y:S01]  /*6550*/  STG.E.128 [R68.64], R16 ;  /* 0x0000001044007986 */ /* 0x0003e2000c101d06 */
[----:B------:R-:W-:Y:S02]  /*6560*/  @!P0 MOV R52, R10 ;  /* 0x0000000a00348202 */ /* 0x000fe40000000f00 */
[----:B------:R-:W-:Y:S02]  /*6570*/  @!P0 MOV R54, R3 ;  /* 0x0000000300368202 */ /* 0x000fe40000000f00 */
[----:B------:R-:W-:Y:S05]  /*6580*/  @!P0 MOV R55, R2 ;  /* 0x0000000200378202 */ /* 0x000fea0000000f00 */
[----:B------:R1:W-:Y:S02]  /*6590*/  @!P2 STG.E.128 [R66.64], R52 ;  /* 0x000000344200a986 */ /* 0x0003e4000c101d06 */
.L_x_732:
[----:B------:R-:W-:Y:S05]  /*65a0*/  BSYNC B0 ;  /* 0x0000000000007941 */ /* 0x000fea0003800000 */
.L_x_731:
[----:B------:R-:W-:Y:S01]  /*65b0*/  ISETP.GE.AND P0, PT, R152, c[0x0][0x1d4], PT ;  /* 0x0000750098007a0c */ /* 0x000fe20003f06270 */
[----:B------:R-:W-:Y:S01]  /*65c0*/  @!UPT UIADD3 URZ, URZ, URZ, URZ ;  /* 0x0000003f3f3ff290 */ /* 0x000fe2000fffe03f */
[----:B------:R-:W-:Y:S11]  /*65d0*/  BSSY B0, `(.L_x_733) ;  /* 0x0000071000007945 */ /* 0x000ff60003800000 */
[----:B------:R-:W-:-:S05]  /*65e0*/  @P0 BRA `(.L_x_734) ;  /* 0x000006f000000947 */ /* 0x000fca0003800000 */
[----:B------:R-:W2:Y:S01]  /*65f0*/  LDS.128 R44, [R107+0x3c80] ;  /* 0x003c80006b2c7984 */ /* 0x000ea20000000c00 */
[----:B------:R-:W-:Y:S02]  /*6600*/  ISETP.GE.AND P2, PT, R83, c[0x0][0x1d4], PT ;  /* 0x0000750053007a0c */ /* 0x000fe40003f46270 */
[CC--:B------:R-:W-:Y:S04]  /*6610*/  IADD3 R2, P1, P0, R80.reuse, R71.reuse, R104 ;  /* 0x0000004750027210 */ /* 0x0c0fe8000783e068 */
[CC--:B------:R-:W-:Y:S01]  /*6620*/  IADD3.X R4, R79.reuse, R70.reuse, R118, P1, P0 ;  /* 0x000000464f047210 */ /* 0x0c0fe20000fe0476 */
        /* <DEDUP_REMOVED lines=12> */
[----:B------:R-:W-:Y:S01]  /*66f0*/  @!P0 HADD2.F32 R8, -RZ, R61.H0_H0 ;  /* 0x2000003dff088230 */ /* 0x000fe20000004100 */
        /* <DEDUP_REMOVED lines=28> */
[----:B------:R-:W-:Y:S01]  /*68c0*/  @!P0 F2FP.PACK_AB R13, R54, R55 ;  /* 0x00000037360d823e */ /* 0x000fe200000000ff */
[----:B------:R-:W-:Y:S01]  /*68d0*/  @!P0 HADD2.F32 R7, -RZ, R5.H0_H0 ;  /* 0x20000005ff078230 */ /* 0x000fe20000004100 */
[----:B------:R-:W-:Y:S01]  /*68e0*/  @!P0 SHF.R.U64 R36, R50, 0x10, R51 ;  /* 0x0000001032248819 */ /* 0x000fe20000001233 */
[----:B------:R-:W-:Y:S01]  /*68f0*/  @!P0 HADD2.F32 R25, -RZ, R9.H1_H1 ;  /* 0x30000009ff198230 */ /* 0x000fe20000004100 */
[-C--:B------:R-:W-:Y:S01]  /*6900*/  @!P0 FMUL.FTZ R12, R15, R4.reuse ;  /* 0x000000040f0c8220 */ /* 0x080fe20000410000 */
[----:B------:R-:W-:Y:S01]  /*6910*/  @!P0 HADD2.F32 R8, -RZ, R6.H0_H0 ;  /* 0x20000006ff088230 */ /* 0x000fe20000004100 */
[C---:B------:R-:W-:Y:S01]  /*6920*/  @!P0 FMUL.FTZ R4, R7.reuse, R4 ;  /* 0x0000000407048220 */ /* 0x040fe20000410000 */
[----:B------:R-:W-:Y:S01]  /*6930*/  @!P0 MOV R16, R13 ;  /* 0x0000000d00108202 */ /* 0x000fe20000000f00 */
[----:B------:R-:W-:Y:S01]  /*6940*/  @!P0 FFMA.FTZ R51, R7, R24, -R12 ;  /* 0x0000001807338223 */ /* 0x000fe2000001080c */
[----:B------:R-:W-:Y:S01]  /*6950*/  @!P0 MOV R7, R19 ;  /* 0x0000001300078202 */ /* 0x000fe20000000f00 */
[----:B------:R-:W-:Y:S01]  /*6960*/  @!P0 IMAD.MOV.U32 R12, RZ, RZ, R47 ;  /* 0x000000ffff0c8224 */ /* 0x000fe200078e002f */
[----:B------:R-:W-:Y:S01]  /*6970*/  @!P0 HADD2.F32 R26, -RZ, R34.H0_H0 ;  /* 0x20000022ff1a8230 */ /* 0x000fe20000004100 */
[----:B------:R-:W-:Y:S01]  /*6980*/  @!P0 FMUL.FTZ R9, R25, R8 ;  /* 0x0000000819098220 */ /* 0x000fe20000410000 */
[----:B------:R-:W-:Y:S01]  /*6990*/  @!P0 HADD2.F32 R6, -RZ, R5.H1_H1 ;  /* 0x30000005ff068230 */ /* 0x000fe20000004100 */
[----:B------:R-:W-:Y:S01]  /*69a0*/  @!P0 FFMA.FTZ R4, R15, R24, R4 ;  /* 0x000000180f048223 */ /* 0x000fe20000010004 */
[----:B------:R-:W-:Y:S02]  /*69b0*/  @!P0 HADD2.F32 R37, -RZ, R12.H0_H0 ;  /* 0x2000000cff258230 */ /* 0x000fe40000004100 */
[----:B------:R-:W-:Y:S01]  /*69c0*/  @!P0 HADD2.F32 R10, -RZ, R10.H0_H0 ;  /* 0x2000000aff0a8230 */ /* 0x000fe20000004100 */
[C---:B------:R-:W-:Y:S01]  /*69d0*/  @!P0 FMUL.FTZ R5, R6.reuse, R8 ;  /* 0x0000000806058220 */ /* 0x040fe20000410000 */
[----:B------:R-:W-:Y:S01]  /*69e0*/  @!P0 HADD2.F32 R39, -RZ, R12.H1_H1 ;  /* 0x3000000cff278230 */ /* 0x000fe20000004100 */
[-C--:B------:R-:W-:Y:S01]  /*69f0*/  @!P0 FFMA.FTZ R50, R6, R26.reuse, -R9 ;  /* 0x0000001a06328223 */ /* 0x080fe20000010809 */
[----:B------:R-:W-:Y:S01]  /*6a00*/  @!P0 HADD2.F32 R9, -RZ, R7.H0_H0 ;  /* 0x20000007ff098230 */ /* 0x000fe20000004100 */
[----:B------:R-:W-:Y:S01]  /*6a10*/  @!P0 FFMA.FTZ R5, R25, R26, R5 ;  /* 0x0000001a19058223 */ /* 0x000fe20000010005 */
[----:B------:R-:W-:Y:S02]  /*6a20*/  @!P0 HADD2.F32 R6, -RZ, R27.H0_H0 ;  /* 0x2000001bff068230 */ /* 0x000fe40000004100 */
[----:B------:R-:W-:Y:S01]  /*6a30*/  @!P0 HADD2.F32 R7, -RZ, R7.H1_H1 ;  /* 0x30000007ff078230 */ /* 0x000fe20000004100 */
[----:B------:R-:W-:Y:S01]  /*6a40*/  @!P0 F2FP.PACK_AB R14, R50, R51 ;  /* 0x00000033320e823e */ /* 0x000fe200000000ff */
[--C-:B------:R-:W-:Y:S01]  /*6a50*/  @!P0 HADD2.F32 R38, -RZ, R62.reuse.H0_H0 ;  /* 0x2000003eff268230 */ /* 0x100fe20000004100 */
[----:B------:R-:W-:Y:S01]  /*6a60*/  @!P0 FMUL.FTZ R12, R37, R6 ;  /* 0x00000006250c8220 */ /* 0x000fe20000410000 */
[----:B------:R-:W-:Y:S01]  /*6a70*/  @!P0 F2FP.PACK_AB R4, R5, R4 ;  /* 0x000000040504823e */ /* 0x000fe200000000ff */
[----:B------:R-:W-:Y:S01]  /*6a80*/  @!P0 FMUL.FTZ R8, R9, R6 ;  /* 0x0000000609088220 */ /* 0x000fe20000410000 */
[----:B------:R-:W-:Y:S01]  /*6a90*/  @!P0 MOV R17, R14 ;  /* 0x0000000e00118202 */ /* 0x000fe20000000f00 */
[----:B------:R-:W-:Y:S01]  /*6aa0*/  @!P0 FMUL.FTZ R6, R39, R10 ;  /* 0x0000000a27068220 */ /* 0x000fe20000410000 */
[----:B------:R-:W-:Y:S01]  /*6ab0*/  @!P0 HADD2.F32 R34, -RZ, R62.H1_H1 ;  /* 0x3000003eff228230 */ /* 0x000fe20000004100 */
[----:B------:R-:W-:Y:S01]  /*6ac0*/  @!P0 FFMA.FTZ R49, R9, R38, -R12 ;  /* 0x0000002609318223 */ /* 0x000fe2000001080c */
[----:B------:R-:W-:Y:S01]  /*6ad0*/  @!P0 HADD2.F32 R12, -RZ, R11.H0_H0 ;  /* 0x2000000bff0c8230 */ /* 0x000fe20000004100 */
[C---:B------:R-:W-:Y:S01]  /*6ae0*/  @!P0 FMUL.FTZ R9, R7.reuse, R10 ;  /* 0x0000000a07098220 */ /* 0x040fe20000410000 */
[----:B------:R-:W-:Y:S01]  /*6af0*/  @!P0 HADD2.F32 R36, -RZ, R36.H0_H0 ;  /* 0x20000024ff248230 */ /* 0x000fe20000004100 */
[----:B------:R-:W-:Y:S01]  /*6b00*/  @!P0 FFMA.FTZ R48, R7, R40, -R6 ;  /* 0x0000002807308223 */ /* 0x000fe20000010806 */
[----:B------:R-:W-:Y:S01]  /*6b10*/  @!P0 HADD2.F32 R6, -RZ, R27.H1_H1 ;  /* 0x3000001bff068230 */ /* 0x000fe20000004100 */
[----:B------:R-:W-:Y:S01]  /*6b20*/  @!P0 IMAD.MOV.U32 R7, RZ, RZ, R18 ;  /* 0x000000ffff078224 */ /* 0x000fe200078e0012 */
[--C-:B------:R-:W-:Y:S01]  /*6b30*/  @!P0 HADD2.F32 R27, -RZ, R35.reuse.H0_H0 ;  /* 0x20000023ff1b8230 */ /* 0x100fe20000004100 */
[----:B------:R-:W-:Y:S01]  /*6b40*/  @!P0 IMAD.MOV.U32 R45, RZ, RZ, R4 ;  /* 0x000000ffff2d8224 */ /* 0x000fe200078e0004 */
[----:B------:R-:W-:Y:S02]  /*6b50*/  @!P0 HADD2.F32 R35, -RZ, R35.H1_H1 ;  /* 0x30000023ff238230 */ /* 0x000fe40000004100 */
[--C-:B------:R-:W-:Y:S02]  /*6b60*/  @!P0 HADD2.F32 R11, -RZ, R7.reuse.H0_H0 ;  /* 0x20000007ff0b8230 */ /* 0x100fe40000004100 */
[----:B------:R-:W-:Y:S01]  /*6b70*/  @!P0 HADD2.F32 R10, -RZ, R7.H1_H1 ;  /* 0x30000007ff0a8230 */ /* 0x000fe20000004100 */
[----:B------:R-:W-:Y:S02]  /*6b80*/  @!P0 FMUL.FTZ R7, R27, R6 ;  /* 0x000000061b078220 */ /* 0x000fe40000410000 */
[----:B------:R-:W-:Y:S02]  /*6b90*/  @!P0 FMUL.FTZ R41, R35, R12 ;  /* 0x0000000c23298220 */ /* 0x000fe40000410000 */
[C---:B------:R-:W-:Y:S02]  /*6ba0*/  @!P0 FMUL.FTZ R6, R11.reuse, R6 ;  /* 0x000000060b068220 */ /* 0x040fe40000410000 */
[----:B------:R-:W-:Y:S02]  /*6bb0*/  @!P0 FFMA.FTZ R11, R11, R34, -R7 ;  /* 0x000000220b0b8223 */ /* 0x000fe40000010807 */
[C---:B------:R-:W-:Y:S02]  /*6bc0*/  @!P0 FFMA.FTZ R41, R10.reuse, R36, -R41 ;  /* 0x000000240a298223 */ /* 0x040fe40000010829 */
[----:B------:R-:W-:Y:S01]  /*6bd0*/  @!P0 FMUL.FTZ R7, R10, R12 ;  /* 0x0000000c0a078220 */ /* 0x000fe20000410000 */
[----:B------:R-:W-:Y:S01]  /*6be0*/  @!P0 F2FP.PACK_AB R12, R48, R49 ;  /* 0x00000031300c823e */ /* 0x000fe200000000ff */
[----:B------:R-:W-:Y:S01]  /*6bf0*/  @!P0 FFMA.FTZ R6, R27, R34, R6 ;  /* 0x000000221b068223 */ /* 0x000fe20000010006 */
[----:B------:R-:W-:Y:S01]  /*6c00*/  @!P0 F2FP.PACK_AB R11, R41, R11 ;  /* 0x0000000b290b823e */ /* 0x000fe200000000ff */
[----:B------:R-:W-:Y:S01]  /*6c10*/  @!P0 FFMA.FTZ R7, R35, R36, R7 ;  /* 0x0000002423078223 */ /* 0x000fe20000010007 */
[----:B------:R-:W-:Y:S01]  /*6c20*/  @!P0 MOV R19, R12 ;  /* 0x0000000c00138202 */ /* 0x000fe20000000f00 */
[----:B------:R-:W-:Y:S01]  /*6c30*/  @!P0 FFMA.FTZ R8, R37, R38, R8 ;  /* 0x0000002625088223 */ /* 0x000fe20000010008 */
[----:B------:R-:W-:Y:S01]  /*6c40*/  @!P0 F2FP.PACK_AB R10, R3, R2 ;  /* 0x00000002030a823e */ /* 0x000fe200000000ff */
[----:B------:R-:W-:Y:S01]  /*6c50*/  @!P0 FFMA.FTZ R9, R39, R40, R9 ;  /* 0x0000002827098223 */ /* 0x000fe20000010009 */
[----:B------:R-:W-:Y:S01]  /*6c60*/  @!P0 F2FP.PACK_AB R3, R7, R6 ;  /* 0x000000060703823e */ /* 0x000fe200000000ff */
[----:B------:R-:W-:Y:S01]  /*6c70*/  @!P0 IMAD.MOV.U32 R18, RZ, RZ, R11 ;  /* 0x000000ffff128224 */ /* 0x000fe200078e000b */
[----:B------:R-:W-:Y:S02]  /*6c80*/  @!P0 MOV R44, R10 ;  /* 0x0000000a002c8202 */ /* 0x000fe40000000f00 */
[----:B------:R-:W-:Y:S02]  /*6c90*/  @!P0 F2FP.PACK_AB R2, R9, R8 ;  /* 0x000000080902823e */ /* 0x000fe400000000ff */
[----:B------:R1:W-:Y:S01]  /*6ca0*/  STG.E.128 [R52.64], R16 ;  /* 0x0000001034007986 */ /* 0x0003e2000c101d06 */
[----:B------:R-:W-:Y:S02]  /*6cb0*/  @!P0 MOV R46, R3 ;  /* 0x00000003002e8202 */ /* 0x000fe40000000f00 */
[----:B------:R-:W-:Y:S05]  /*6cc0*/  @!P0 MOV R47, R2 ;  /* 0x00000002002f8202 */ /* 0x000fea0000000f00 */
[----:B------:R1:W-:Y:S02]  /*6cd0*/  @!P2 STG.E.128 [R42.64], R44 ;  /* 0x0000002c2a00a986 */ /* 0x0003e4000c101d06 */
.L_x_734:
[----:B------:R-:W-:Y:S05]  /*6ce0*/  BSYNC B0 ;  /* 0x0000000000007941 */ /* 0x000fea0003800000 */
.L_x_733:
[----:B------:R-:W-:Y:S11]  /*6cf0*/  ISETP.GE.AND P0, PT, R109, c[0x0][0x1d4], PT ;  /* 0x000075006d007a0c */ /* 0x000ff60003f06270 */
[----:B------:R-:W-:Y:S02]  /*6d00*/  @!UPT UIADD3 URZ, URZ, URZ, URZ ;  /* 0x0000003f3f3ff290 */ /* 0x000fe4000fffe03f */
[----:B------:R-:W-:-:S05]  /*6d10*/  @P0 BRA `(.L_x_718) ;  /* 0x0000091000000947 */ /* 0x000fca0003800000 */
[----:B------:R-:W-:Y:S01]  /*6d20*/  LDS.128 R36, [R106+0x3c80] ;  /* 0x003c80006a247984 */ /* 0x000fe20000000c00 */
[----:B------:R-:W-:Y:S04]  /*6d30*/  IADD3 R2, P1, P0, R80, R71, R89 ;  /* 0x0000004750027210 */ /* 0x000fe8000783e059 */
[----:B------:R-:W-:Y:S02]  /*6d40*/  IADD3.X R3, R79, R70, R117, P1, P0 ;  /* 0x000000464f037210 */ /* 0x000fe40000fe0475 */
[C---:B-1----:R-:W-:Y:S01]  /*6d50*/  LEA R44, P0, R2.reuse, c[0x0][0x1c8], 0x1 ;  /* 0x00007200022c7a11 */ /* 0x042fe200078008ff */
[----:B------:R-:W1:Y:S03]  /*6d60*/  LDS.128 R12, [R112+0x3c80] ;  /* 0x003c8000700c7984 */ /* 0x000e660000000c00 */
[----:B------:R-:W-:Y:S02]  /*6d70*/  LEA.HI.X R45, R2, c[0x0][0x1cc], R3, 0x1, P0 ;  /* 0x00007300022d7a11 */ /* 0x000fe400000f0c03 */
[----:B------:R-:W-:Y:S11]  /*6d80*/  ISETP.GE.AND P0, PT, R109, c[0x0][0x27c], PT ;  /* 0x00009f006d007a0c */ /* 0x000ff60003f06270 */
[----:B------:R-:W-:Y:S02]  /*6d90*/  @!UPT UIADD3 URZ, URZ, URZ, URZ ;  /* 0x0000003f3f3ff290 */ /* 0x000fe4000fffe03f */
[--C-:B------:R-:W-:Y:S01]  /*6da0*/  @!P0 SHF.R.U64 R11, R22, 0x10, R23.reuse ;  /* 0x00000010160b8819 */ /* 0x100fe20000001217 */
[--C-:B------:R-:W-:Y:S01]  /*6db0*/  @!P0 HADD2.F32 R2, -RZ, R28.reuse.H0_H0 ;  /* 0x2000001cff028230 */ /* 0x100fe20000004100 */
[----:B------:R-:W-:Y:S01]  /*6dc0*/  @!P0 SHF.R.U32.HI R10, RZ, 0x10, R23 ;  /* 0x00000010ff0a8819 */ /* 0x000fe20000011617 */
[----:B------:R-:W-:Y:S01]  /*6dd0*/  @!P0 HADD2.F32 R3, -RZ, R28.H1_H1 ;  /* 0x3000001cff038230 */ /* 0x000fe20000004100 */
[--C-:B------:R-:W-:Y:S01]  /*6de0*/  @!P0 SHF.R.U32.HI R8, RZ, 0x10, R21.reuse ;  /* 0x00000010ff088819 */ /* 0x100fe20000011615 */
[--C-:B------:R-:W-:Y:S01]  /*6df0*/  @!P0 HADD2.F32 R17, -RZ, R63.reuse.H0_H0 ;  /* 0x2000003fff118230 */ /* 0x100fe20000004100 */
[----:B------:R-:W-:Y:S01]  /*6e00*/  @!P0 SHF.R.U64 R9, R20, 0x10, R21 ;  /* 0x0000001014098819 */ /* 0x000fe20000001215 */
[----:B------:R-:W-:Y:S01]  /*6e10*/  @!P0 HADD2.F32 R20, -RZ, R63.H1_H1 ;  /* 0x3000003fff148230 */ /* 0x000fe20000004100 */
[--C-:B------:R-:W-:Y:S01]  /*6e20*/  @!P0 SHF.R.U64 R25, R56, 0x10, R57.reuse ;  /* 0x0000001038198819 */ /* 0x100fe20000001239 */
[----:B------:R-:W-:Y:S01]  /*6e30*/  @!P0 HADD2.F32 R10, -RZ, R10.H0_H0 ;  /* 0x2000000aff0a8230 */ /* 0x000fe20000004100 */
[----:B------:R-:W-:Y:S01]  /*6e40*/  @!P0 SHF.R.U32.HI R24, RZ, 0x10, R57 ;  /* 0x00000010ff188819 */ /* 0x000fe20000011639 */
[----:B------:R-:W-:Y:S01]  /*6e50*/  @!P0 HADD2.F32 R9, -RZ, R9.H0_H0 ;  /* 0x20000009ff098230 */ /* 0x000fe20000004100 */
[--C-:B------:R-:W-:Y:S01]  /*6e60*/  @!P0 SHF.R.U32.HI R26, RZ, 0x10, R59.reuse ;  /* 0x00000010ff1a8819 */ /* 0x100fe2000001163b */
[----:B------:R-:W-:Y:S01]  /*6e70*/  @!P0 HADD2.F32 R28, -RZ, R64.H0_H0 ;  /* 0x20000040ff1c8230 */ /* 0x000fe20000004100 */
[----:B------:R-:W-:Y:S03]  /*6e80*/  @!P0 SHF.R.U64 R40, R58, 0x10, R59 ;  /* 0x000000103a288819 */ /* 0x000fe6000000123b */
[----:B------:R-:W-:Y:S02]  /*6e90*/  @!P0 HADD2.F32 R35, -RZ, R26.H0_H0 ;  /* 0x2000001aff238230 */ /* 0x000fe40000004100 */
[----:B------:R-:W-:Y:S01]  /*6ea0*/  @!P0 HADD2.F32 R26, -RZ, R40.H0_H0 ;  /* 0x20000028ff1a8230 */ /* 0x000fe20000004100 */
[----:B-1----:R-:W-:Y:S02]  /*6eb0*/  @!P0 MOV R7, R12 ;  /* 0x0000000c00078202 */ /* 0x002fe40000000f00 */
[----:B------:R-:W-:Y:S02]  /*6ec0*/  @!P0 MOV R23, R36 ;  /* 0x0000002400178202 */ /* 0x000fe40000000f00 */
[----:B------:R-:W-:Y:S01]  /*6ed0*/  @!P0 MOV R18, R37 ;  /* 0x0000002500128202 */ /* 0x000fe20000000f00 */
[----:B------:R-:W-:Y:S01]  /*6ee0*/  @!P0 HADD2.F32 R4, -RZ, R7.H0_H0 ;  /* 0x20000007ff048230 */ /* 0x000fe20000004100 */
[----:B------:R-:W-:Y:S01]  /*6ef0*/  @!P0 MOV R6, R13 ;  /* 0x0000000d00068202 */ /* 0x000fe20000000f00 */
[--C-:B------:R-:W-:Y:S02]  /*6f00*/  @!P0 HADD2.F32 R16, -RZ, R23.reuse.H0_H0 ;  /* 0x20000017ff108230 */ /* 0x100fe40000004100 */
[----:B------:R-:W-:Y:S02]  /*6f10*/  @!P0 HADD2.F32 R19, -RZ, R18.H0_H0 ;  /* 0x20000012ff138230 */ /* 0x000fe40000004100 */
[----:B------:R-:W-:Y:S01]  /*6f20*/  @!P0 HADD2.F32 R5, -RZ, R6.H0_H0 ;  /* 0x20000006ff058230 */ /* 0x000fe20000004100 */
[-C--:B------:R-:W-:Y:S02]  /*6f30*/  @!P0 FMUL.FTZ R22, R16, R2.reuse ;  /* 0x0000000210168220 */ /* 0x080fe40000410000 */
[C---:B------:R-:W-:Y:S02]  /*6f40*/  @!P0 FMUL.FTZ R2, R4.reuse, R2 ;  /* 0x0000000204028220 */ /* 0x040fe40000410000 */
[----:B------:R-:W-:Y:S02]  /*6f50*/  @!P0 FMUL.FTZ R21, R19, R3 ;  /* 0x0000000313158220 */ /* 0x000fe40000410000 */
[-C--:B------:R-:W-:Y:S01]  /*6f60*/  @!P0 FFMA.FTZ R48, R4, R17.reuse, -R22 ;  /* 0x0000001104308223 */ /* 0x080fe20000010816 */
[----:B------:R-:W-:Y:S01]  /*6f70*/  @!P0 HADD2.F32 R22, -RZ, R24.H0_H0 ;  /* 0x20000018ff168230 */ /* 0x000fe20000004100 */
[----:B------:R-:W-:Y:S01]  /*6f80*/  @!P0 FFMA.FTZ R2, R16, R17, R2 ;  /* 0x0000001110028223 */ /* 0x000fe20000010002 */
[----:B------:R-:W-:Y:S01]  /*6f90*/  @!P0 HADD2.F32 R17, -RZ, R23.H1_H1 ;  /* 0x30000017ff118230 */ /* 0x000fe20000004100 */
[C---:B------:R-:W-:Y:S01]  /*6fa0*/  @!P0 FMUL.FTZ R4, R5.reuse, R3 ;  /* 0x0000000305048220 */ /* 0x040fe20000410000 */
[----:B------:R-:W-:Y:S01]  /*6fb0*/  @!P0 HADD2.F32 R3, -RZ, R6.H1_H1 ;  /* 0x30000006ff038230 */ /* 0x000fe20000004100 */
[----:B------:R-:W-:Y:S01]  /*6fc0*/  @!P0 FFMA.FTZ R47, R5, R20, -R21 ;  /* 0x00000014052f8223 */ /* 0x000fe20000010815 */
[----:B------:R-:W-:Y:S02]  /*6fd0*/  @!P0 HADD2.F32 R21, -RZ, R18.H1_H1 ;  /* 0x30000012ff158230 */ /* 0x000fe40000004100 */
[----:B------:R-:W-:Y:S02]  /*6fe0*/  @!P0 HADD2.F32 R5, -RZ, R8.H0_H0 ;  /* 0x20000008ff058230 */ /* 0x000fe40000004100 */
[----:B------:R-:W-:Y:S01]  /*6ff0*/  @!P0 HADD2.F32 R18, -RZ, R25.H0_H0 ;  /* 0x20000019ff128230 */ /* 0x000fe20000004100 */
[----:B------:R-:W-:Y:S01]  /*7000*/  @!P0 MOV R25, R38 ;  /* 0x0000002600198202 */ /* 0x000fe20000000f00 */
[----:B------:R-:W-:Y:S01]  /*7010*/  @!P0 HADD2.F32 R6, -RZ, R7.H1_H1 ;  /* 0x30000007ff068230 */ /* 0x000fe20000004100 */
[----:B------:R-:W-:Y:S01]  /*7020*/  @!P0 FMUL.FTZ R8, R21, R5 ;  /* 0x0000000515088220 */ /* 0x000fe20000410000 */
[----:B------:R-:W-:Y:S01]  /*7030*/  @!P0 HADD2.F32 R24, -RZ, R64.H1_H1 ;  /* 0x30000040ff188230 */ /* 0x000fe20000004100 */
[----:B------:R-:W-:Y:S01]  /*7040*/  @!P0 FMUL.FTZ R7, R17, R9 ;  /* 0x0000000911078220 */ /* 0x000fe20000410000 */
[--C-:B------:R-:W-:Y:S01]  /*7050*/  @!P0 HADD2.F32 R23, -RZ, R25.reuse.H0_H0 ;  /* 0x20000019ff178230 */ /* 0x100fe20000004100 */
[C---:B------:R-:W-:Y:S01]  /*7060*/  @!P0 FFMA.FTZ R46, R3.reuse, R22, -R8 ;  /* 0x00000016032e8223 */ /* 0x040fe20000010808 */
[----:B------:R-:W-:Y:S01]  /*7070*/  @!P0 HADD2.F32 R25, -RZ, R25.H1_H1 ;  /* 0x30000019ff198230 */ /* 0x000fe20000004100 */
[----:B------:R-:W-:Y:S02]  /*7080*/  @!P0 IMAD.MOV.U32 R8, RZ, RZ, R39 ;  /* 0x000000ffff088224 */ /* 0x000fe400078e0027 */
[CC--:B------:R-:W-:Y:S01]  /*7090*/  @!P0 FFMA.FTZ R43, R6.reuse, R18.reuse, -R7 ;  /* 0x00000012062b8223 */ /* 0x0c0fe20000010807 */
[----:B------:R-:W-:Y:S01]  /*70a0*/  @!P0 MOV R7, R15 ;  /* 0x0000000f00078202 */ /* 0x000fe20000000f00 */
[----:B------:R-:W-:Y:S01]  /*70b0*/  @!P0 FMUL.FTZ R5, R3, R5 ;  /* 0x0000000503058220 */ /* 0x000fe20000410000 */
[--C-:B------:R-:W-:Y:S01]  /*70c0*/  @!P0 HADD2.F32 R27, -RZ, R8.reuse.H0_H0 ;  /* 0x20000008ff1b8230 */ /* 0x100fe20000004100 */
[----:B------:R-:W-:Y:S01]  /*70d0*/  @!P0 FMUL.FTZ R3, R6, R9 ;  /* 0x0000000906038220 */ /* 0x000fe20000410000 */
[----:B------:R-:W-:Y:S02]  /*70e0*/  @!P0 HADD2.F32 R6, -RZ, R29.H0_H0 ;  /* 0x2000001dff068230 */ /* 0x000fe40000004100 */
[--C-:B------:R-:W-:Y:S01]  /*70f0*/  @!P0 HADD2.F32 R9, -RZ, R7.reuse.H0_H0 ;  /* 0x20000007ff098230 */ /* 0x100fe20000004100 */
[----:B------:R-:W-:Y:S01]  /*7100*/  @!P0 FFMA.FTZ R3, R17, R18, R3 ;  /* 0x0000001211038223 */ /* 0x000fe20000010003 */
[----:B------:R-:W-:Y:S01]  /*7110*/  @!P0 HADD2.F32 R34, -RZ, R8.H1_H1 ;  /* 0x30000008ff228230 */ /* 0x000fe20000004100 */
[-C--:B------:R-:W-:Y:S01]  /*7120*/  @!P0 FMUL.FTZ R16, R27, R6.reuse ;  /* 0x000000061b108220 */ /* 0x080fe20000410000 */
[----:B------:R-:W-:Y:S01]  /*7130*/  @!P0 HADD2.F32 R7, -RZ, R7.H1_H1 ;  /* 0x30000007ff078230 */ /* 0x000fe20000004100 */
[----:B------:R-:W-:Y:S01]  /*7140*/  @!P0 FMUL.FTZ R8, R9, R6 ;  /* 0x0000000609088220 */ /* 0x000fe20000410000 */
[----:B------:R-:W-:Y:S01]  /*7150*/  @!P0 F2FP.PACK_AB R17, R43, R48 ;  /* 0x000000302b11823e */ /* 0x000fe200000000ff */
[----:B------:R-:W-:Y:S01]  /*7160*/  @!P0 FMUL.FTZ R6, R34, R10 ;  /* 0x0000000a22068220 */ /* 0x000fe20000410000 */
[----:B------:R-:W-:Y:S01]  /*7170*/  @!P0 F2FP.PACK_AB R18, R46, R47 ;  /* 0x0000002f2e12823e */ /* 0x000fe200000000ff */
[----:B------:R-:W-:Y:S01]  /*7180*/  @!P0 FFMA.FTZ R42, R9, R28, -R16 ;  /* 0x0000001c092a8223 */ /* 0x000fe20000010810 */
[----:B------:R-:W-:Y:S01]  /*7190*/  @!P0 HADD2.F32 R16, -RZ, R11.H0_H0 ;  /* 0x2000000bff108230 */ /* 0x000fe20000004100 */
[C---:B------:R-:W-:Y:S01]  /*71a0*/  @!P0 FMUL.FTZ R9, R7.reuse, R10 ;  /* 0x0000000a07098220 */ /* 0x040fe20000410000 */
[----:B------:R-:W-:Y:S01]  /*71b0*/  @!P0 MOV R13, R18 ;  /* 0x00000012000d8202 */ /* 0x000fe20000000f00 */
[----:B------:R-:W-:Y:S01]  /*71c0*/  @!P0 FFMA.FTZ R41, R7, R35, -R6 ;  /* 0x0000002307298223 */ /* 0x000fe20000010806 */
[----:B------:R-:W-:Y:S01]  /*71d0*/  @!P0 MOV R7, R14 ;  /* 0x0000000e00078202 */ /* 0x000fe20000000f00 */
[----:B------:R-:W-:Y:S01]  /*71e0*/  @!P0 FFMA.FTZ R4, R19, R20, R4 ;  /* 0x0000001413048223 */ /* 0x000fe20000010004 */
[----:B------:R-:W-:Y:S01]  /*71f0*/  @!P0 HADD2.F32 R6, -RZ, R29.H1_H1 ;  /* 0x3000001dff068230 */ /* 0x000fe20000004100 */
[----:B------:R-:W-:Y:S02]  /*7200*/  @!P0 FMUL.FTZ R29, R25, R16 ;  /* 0x00000010191d8220 */ /* 0x000fe40000410000 */
[--C-:B------:R-:W-:Y:S01]  /*7210*/  @!P0 HADD2.F32 R11, -RZ, R7.reuse.H0_H0 ;  /* 0x20000007ff0b8230 */ /* 0x100fe20000004100 */
[----:B------:R-:W-:Y:S01]  /*7220*/  @!P0 FFMA.FTZ R5, R21, R22, R5 ;  /* 0x0000001615058223 */ /* 0x000fe20000010005 */
[----:B------:R-:W-:Y:S01]  /*7230*/  @!P0 HADD2.F32 R10, -RZ, R7.H1_H1 ;  /* 0x30000007ff0a8230 */ /* 0x000fe20000004100 */
[-C--:B------:R-:W-:Y:S02]  /*7240*/  @!P0 FMUL.FTZ R7, R23, R6.reuse ;  /* 0x0000000617078220 */ /* 0x080fe40000410000 */
[----:B------:R-:W-:Y:S01]  /*7250*/  @!P0 FMUL.FTZ R6, R11, R6 ;  /* 0x000000060b068220 */ /* 0x000fe20000410000 */
[----:B------:R-:W-:Y:S01]  /*7260*/  @!P0 F2FP.PACK_AB R4, R5, R4 ;  /* 0x000000040504823e */ /* 0x000fe200000000ff */
[----:B------:R-:W-:Y:S02]  /*7270*/  @!P0 FFMA.FTZ R11, R11, R24, -R7 ;  /* 0x000000180b0b8223 */ /* 0x000fe40000010807 */
[C---:B------:R-:W-:Y:S01]  /*7280*/  @!P0 FFMA.FTZ R29, R10.reuse, R26, -R29 ;  /* 0x0000001a0a1d8223 */ /* 0x040fe2000001081d */
[----:B------:R-:W-:Y:S01]  /*7290*/  @!P0 MOV R37, R4 ;  /* 0x0000000400258202 */ /* 0x000fe20000000f00 */
[----:B------:R-:W-:Y:S01]  /*72a0*/  @!P0 FMUL.FTZ R7, R10, R16 ;  /* 0x000000100a078220 */ /* 0x000fe20000410000 */
[----:B------:R-:W-:Y:S01]  /*72b0*/  @!P0 F2FP.PACK_AB R16, R41, R42 ;  /* 0x0000002a2910823e */ /* 0x000fe200000000ff */
[----:B------:R-:W-:Y:S01]  /*72c0*/  @!P0 FFMA.FTZ R6, R23, R24, R6 ;  /* 0x0000001817068223 */ /* 0x000fe20000010006 */
[----:B------:R-:W-:Y:S01]  /*72d0*/  @!P0 F2FP.PACK_AB R11, R29, R11 ;  /* 0x0000000b1d0b823e */ /* 0x000fe200000000ff */
[----:B------:R-:W-:Y:S01]  /*72e0*/  @!P0 FFMA.FTZ R7, R25, R26, R7 ;  /* 0x0000001a19078223 */ /* 0x000fe20000010007 */
[----:B------:R-:W-:Y:S01]  /*72f0*/  @!P0 MOV R15, R16 ;  /* 0x00000010000f8202 */ /* 0x000fe20000000f00 */
[----:B------:R-:W-:Y:S01]  /*7300*/  @!P0 FFMA.FTZ R8, R27, R28, R8 ;  /* 0x0000001c1b088223 */ /* 0x000fe20000010008 */
[----:B------:R-:W-:Y:S01]  /*7310*/  @!P0 MOV R14, R11 ;  /* 0x0000000b000e8202 */ /* 0x000fe20000000f00 */
[----:B------:R-:W-:Y:S01]  /*7320*/  @!P0 IMAD.MOV.U32 R12, RZ, RZ, R17 ;  /* 0x000000ffff0c8224 */ /* 0x000fe200078e0011 */
[----:B------:R-:W-:Y:S01]  /*7330*/  @!P0 F2FP.PACK_AB R10, R3, R2 ;  /* 0x00000002030a823e */ /* 0x000fe200000000ff */
[----:B------:R-:W-:Y:S01]  /*7340*/  @!P0 FFMA.FTZ R9, R34, R35, R9 ;  /* 0x0000002322098223 */ /* 0x000fe20000010009 */
[----:B------:R-:W-:Y:S02]  /*7350*/  @!P0 F2FP.PACK_AB R3, R7, R6 ;  /* 0x000000060703823e */ /* 0x000fe400000000ff */
[----:B------:R1:W-:Y:S01]  /*7360*/  STG.E.128 [R44.64], R12 ;  /* 0x0000000c2c007986 */ /* 0x0003e2000c101d06 */
[----:B------:R-:W-:Y:S01]  /*7370*/  @!P0 IMAD.MOV.U32 R36, RZ, RZ, R10 ;  /* 0x000000ffff248224 */ /* 0x000fe200078e000a */
[----:B------:R-:W-:Y:S02]  /*7380*/  @!P0 F2FP.PACK_AB R2, R9, R8 ;  /* 0x000000080902823e */ /* 0x000fe400000000ff */
[----:B------:R-:W-:Y:S02]  /*7390*/  @!P0 MOV R38, R3 ;  /* 0x0000000300268202 */ /* 0x000fe40000000f00 */
[----:B------:R-:W-:Y:S02]  /*73a0*/  @!P0 MOV R39, R2 ;  /* 0x0000000200278202 */ /* 0x000fe40000000f00 */
[----:B------:R-:W-:Y:S11]  /*73b0*/  ISETP.GE.AND P0, PT, R87, c[0x0][0x1d4], PT ;  /* 0x0000750057007a0c */ /* 0x000ff60003f06270 */
[----:B------:R-:W-:Y:S02]  /*73c0*/  @!UPT UIADD3 URZ, URZ, URZ, URZ ;  /* 0x0000003f3f3ff290 */ /* 0x000fe4000fffe03f */
[----:B------:R-:W-:-:S05]  /*73d0*/  @P0 BRA `(.L_x_718) ;  /* 0x0000025000000947 */ /* 0x000fca0003800000 */
[----:B------:R-:W-:Y:S04]  /*73e0*/  IADD3 R3, P1, P0, R80, R71, R87 ;  /* 0x0000004750037210 */ /* 0x000fe8000783e057 */
[----:B------:R-:W-:Y:S02]  /*73f0*/  IADD3.X R4, R79, R70, R114, P1, P0 ;  /* 0x000000464f047210 */ /* 0x000fe40000fe0472 */
[C---:B------:R-:W-:Y:S04]  /*7400*/  LEA R2, P0, R3.reuse, c[0x0][0x1c8], 0x1 ;  /* 0x0000720003027a11 */ /* 0x040fe800078008ff */
[----:B------:R-:W-:Y:S05]  /*7410*/  LEA.HI.X R3, R3, c[0x0][0x1cc], R4, 0x1, P0 ;  /* 0x0000730003037a11 */ /* 0x000fea00000f0c04 */
[----:B------:R2:W-:Y:S01]  /*7420*/  STG.E.128 [R2.64], R36 ;  /* 0x0000002402007986 */ /* 0x0005e2000c101d06 */
[----:B------:R-:W-:-:S05]  /*7430*/  BRA `(.L_x_718) ;  /* 0x000001f000007947 */ /* 0x000fca0003800000 */
.L_x_714:
[----:B------:R-:W-:Y:S05]  /*7440*/  IMAD R2, R33, -0x30, R0 ;  /* 0xffffffd021027824 */ /* 0x000fea00078e0200 */
[----:B------:R-:W-:Y:S04]  /*7450*/  IMNMX R78, R2, 0x30, PT ;  /* 0x00000030024e7817 */ /* 0x000fe80003800200 */
[----:B------:R-:W-:Y:S11]  /*7460*/  ISETP.GE.AND P0, PT, R163, R78, PT ;  /* 0x0000004ea300720c */ /* 0x000ff60003f06270 */
[----:B------:R-:W-:Y:S02]  /*7470*/  @!UPT UIADD3 URZ, URZ, URZ, URZ ;  /* 0x0000003f3f3ff290 */ /* 0x000fe4000fffe03f */
[----:B------:R-:W-:-:S05]  /*7480*/  @P0 BRA `(.L_x_718) ;  /* 0x000001a000000947 */ /* 0x000fca0003800000 */
[----:B------:R-:W2:Y:S01]  /*7490*/  LDL R12, [R1+0x10] ;  /* 0x00001000010c7983 */ /* 0x000ea20000100800 */
[C---:B------:R-:W-:Y:S02]  /*74a0*/  ISETP.GE.AND P0, PT, R110.reuse, c[0x0][0x1d4], PT ;  /* 0x000075006e007a0c */ /* 0x040fe40003f06270 */
[----:B------:R-:W-:Y:S01]  /*74b0*/  IADD3 R2, R110, 0x30, RZ ;  /* 0x000000306e027810 */ /* 0x000fe20007ffe0ff */
[----:B------:R-:W3:Y:S10]  /*74c0*/  LDL R3, [R1+0x14] ;  /* 0x0000140001037983 */ /* 0x000ef40000100800 */
[----:B--2---:R-:W1:Y:S04]  /*74d0*/  @!P0 LDS.128 R4, [R12+0x2400] ;  /* 0x002400000c048984 */ /* 0x004e680000000c00 */
[----:B-1----:R-:W-:Y:S01]  /*74e0*/  @!P0 STG.E.128 [R54.64], R4 ;  /* 0x0000000436008986 */ /* 0x002fe2000c101d06 */
[----:B------:R-:W-:Y:S11]  /*74f0*/  ISETP.GE.AND P0, PT, R152, c[0x0][0x1d4], PT ;  /* 0x0000750098007a0c */ /* 0x000ff60003f06270 */
[----:B------:R-:W-:Y:S02]  /*7500*/  @!UPT UIADD3 URZ, URZ, URZ, URZ ;  /* 0x0000003f3f3ff290 */ /* 0x000fe4000fffe03f */
[----:B---3--:R-:W1:Y:S04]  /*7510*/  @!P0 LDS.128 R8, [R3+0x2400] ;  /* 0x0024000003088984 */ /* 0x008e680000000c00 */
[----:B-1----:R-:W-:Y:S01]  /*7520*/  @!P0 STG.E.128 [R54.64+0x20], R8 ;  /* 0x0000200836008986 */ /* 0x002fe2000c101d06 */
[----:B------:R-:W-:Y:S11]  /*7530*/  ISETP.GE.AND P0, PT, R109, c[0x0][0x1d4], PT ;  /* 0x000075006d007a0c */ /* 0x000ff60003f06270 */
[----:B------:R-:W-:Y:S02]  /*7540*/  @!UPT UIADD3 URZ, URZ, URZ, URZ ;  /* 0x0000003f3f3ff290 */ /* 0x000fe4000fffe03f */
[----:B------:R-:W1:Y:S04]  /*7550*/  @!P0 LDS.128 R4, [R12+0x3000] ;  /* 0x003000000c048984 */ /* 0x000e680000000c00 */
[----:B-1----:R-:W-:Y:S01]  /*7560*/  @!P0 STG.E.128 [R54.64+0x40], R4 ;  /* 0x0000400436008986 */ /* 0x002fe2000c101d06 */
[----:B------:R-:W-:Y:S02]  /*7570*/  ISETP.GE.AND P0, PT, R2, c[0x0][0x1d4], PT ;  /* 0x0000750002007a0c */ /* 0x000fe40003f06270 */
[----:B------:R-:W-:Y:S11]  /*7580*/  IADD3 R2, R110, 0x40, RZ ;  /* 0x000000406e027810 */ /* 0x000ff60007ffe0ff */
[----:B------:R-:W1:Y:S04]  /*7590*/  @!P0 LDS.128 R4, [R3+0x3000] ;  /* 0x0030000003048984 */ /* 0x000e680000000c00 */
[----:B-1----:R-:W-:Y:S01]  /*75a0*/  @!P0 STG.E.128 [R54.64+0x60], R4 ;  /* 0x0000600436008986 */ /* 0x002fe2000c101d06 */
[----:B------:R-:W-:Y:S02]  /*75b0*/  ISETP.GE.AND P0, PT, R2, c[0x0][0x1d4], PT ;  /* 0x0000750002007a0c */ /* 0x000fe40003f06270 */
[----:B------:R-:W-:Y:S11]  /*75c0*/  IADD3 R2, R110, 0x50, RZ ;  /* 0x000000506e027810 */ /* 0x000ff60007ffe0ff */
[----:B------:R-:W1:Y:S04]  /*75d0*/  @!P0 LDS.128 R4, [R12+0x3c00] ;  /* 0x003c00000c048984 */ /* 0x000e680000000c00 */
[----:B-1----:R-:W-:Y:S01]  /*75e0*/  @!P0 STG.E.128 [R54.64+0x80], R4 ;  /* 0x0000800436008986 */ /* 0x002fe2000c101d06 */
[----:B------:R-:W-:Y:S11]  /*75f0*/  ISETP.GE.AND P0, PT, R2, c[0x0][0x1d4], PT ;  /* 0x0000750002007a0c */ /* 0x000ff60003f06270 */
[----:B------:R-:W-:Y:S02]  /*7600*/  @!UPT UIADD3 URZ, URZ, URZ, URZ ;  /* 0x0000003f3f3ff290 */ /* 0x000fe4000fffe03f */
[----:B------:R-:W1:Y:S04]  /*7610*/  @!P0 LDS.128 R4, [R3+0x3c00] ;  /* 0x003c000003048984 */ /* 0x000e680000000c00 */
[----:B-1----:R1:W-:Y:S02]  /*7620*/  @!P0 STG.E.128 [R54.64+0xa0], R4 ;  /* 0x0000a00436008986 */ /* 0x0023e4000c101d06 */
.L_x_718:
[----:B------:R-:W-:Y:S05]  /*7630*/  BSYNC B1 ;  /* 0x0000000000017941 */ /* 0x000fea0003800000 */
.L_x_713:
[----:B-1----:R-:W-:Y:S01]  /*7640*/  IMAD.WIDE.U32 R10, R33, 0x30, RZ ;  /* 0x00000030210a7825 */ /* 0x002fe200078e00ff */
[----:B-----5:R-:W3:Y:S01]  /*7650*/  LDL R16, [R1+0x1c] ;  /* 0x00001c0001107983 */ /* 0x020ee20000100800 */
[----:B------:R-:W-:Y:S01]  /*7660*/  SHF.R.S32.HI R17, RZ, 0x1f, R168 ;  /* 0x0000001fff117819 */ /* 0x000fe200000114a8 */
[----:B------:R-:W-:Y:S01]  /*7670*/  BSSY B0, `(.L_x_735) ;  /* 0x0000054000007945 */ /* 0x000fe20003800000 */
[----:B--2---:R-:W-:Y:S01]  /*7680*/  IMAD R2, R82, 0x30, RZ ;  /* 0x0000003052027824 */ /* 0x004fe200078e02ff */
[----:B------:R-:W-:Y:S02]  /*7690*/  IADD3 R4, P0, R127, R10, RZ ;  /* 0x0000000a7f047210 */ /* 0x000fe40007f1e0ff */
[----:B------:R-:W-:Y:S01]  /*76a0*/  LEA.HI R17, R17, R168, RZ, 0x2 ;  /* 0x000000a811117211 */ /* 0x000fe200078f10ff */
[----:B------:R-:W-:Y:S03]  /*76b0*/  IMAD.IADD R9, R11, 0x1, R2 ;  /* 0x000000010b097824 */ /* 0x000fe600078e0202 */
[----:B------:R-:W-:Y:S01]  /*76c0*/  SHF.R.S32.HI R17, RZ, 0x2, R17 ;  /* 0x00000002ff117819 */ /* 0x000fe20000011411 */
[----:B------:R-:W-:Y:S03]  /*76d0*/  IMAD.X R2, R9, 0x1, R130, P0 ;  /* 0x0000000109027824 */ /* 0x000fe600000e0682 */
[----:B------:R-:W-:Y:S04]  /*76e0*/  IADD3 R3, -R17, R78, RZ ;  /* 0x0000004e11037210 */ /* 0x000fe80007ffe1ff */
[C---:B------:R-:W-:Y:S11]  /*76f0*/  ISETP.GE.AND P0, PT, R3.reuse, 0x21, PT ;  /* 0x000000210300780c */ /* 0x040ff60003f06270 */
[----:B------:R-:W-:Y:S02]  /*7700*/  @!UPT UIADD3 URZ, URZ, URZ, URZ ;  /* 0x0000003f3f3ff290 */ /* 0x000fe4000fffe03f */
[----:B------:R-:W-:Y:S01]  /*7710*/  @P0 IADD3 R8, P1, R4, 0x20, RZ ;  /* 0x0000002004080810 */ /* 0x000fe20007f3e0ff */
[----:B------:R-:W-:Y:S04]  /*7720*/  @P0 IMAD.MOV.U32 R7, RZ, RZ, R88 ;  /* 0x000000ffff070224 */ /* 0x000fe800078e0058 */
[----:B------:R-:W-:Y:S01]  /*7730*/  @P0 IMAD.X R6, RZ, RZ, R2, P1 ;  /* 0x000000ffff060224 */ /* 0x000fe200008e0602 */
[----:B------:R-:W-:Y:S11]  /*7740*/  ISETP.GE.AND P1, PT, R3, 0x1, PT ;  /* 0x000000010300780c */ /* 0x000ff60003f26270 */
[----:B------:R-:W-:Y:S02]  /*7750*/  @!UPT UIADD3 URZ, URZ, URZ, URZ ;  /* 0x0000003f3f3ff290 */ /* 0x000fe4000fffe03f */
[----:B------:R-:W-:Y:S01]  /*7760*/  @P1 MOV R3, R88 ;  /* 0x0000005800031202 */ /* 0x000fe20000000f00 */
[----:B------:R-:W-:Y:S02]  /*7770*/  @P1 IMAD R5, R2, c[0x0][0x258], RZ ;  /* 0x0000960002051a24 */ /* 0x000fe400078e02ff */
[----:B------:R-:W-:Y:S04]  /*7780*/  @P1 IMAD.MOV.U32 R2, RZ, RZ, R84 ;  /* 0x000000ffff021224 */ /* 0x000fe800078e0054 */
[C---:B------:R-:W-:Y:S04]  /*7790*/  @P1 IMAD.WIDE.U32 R2, R4.reuse, c[0x0][0x258], R2 ;  /* 0x0000960004021a25 */ /* 0x040fe800078e0002 */
[----:B------:R-:W-:Y:S04]  /*77a0*/  @P1 IMAD R4, R4, c[0x0][0x25c], R5 ;  /* 0x0000970004041a24 */ /* 0x000fe800078e0205 */
[----:B------:R-:W-:Y:S01]  /*77b0*/  @P1 IMAD.IADD R3, R3, 0x1, R4 ;  /* 0x0000000103031824 */ /* 0x000fe200078e0204 */
[C---:B------:R-:W-:Y:S04]  /*77c0*/  @P1 LEA R4, P2, R2.reuse, c[0x0][0x250], 0x1 ;  /* 0x0000940002041a11 */ /* 0x040fe800078408ff */
[----:B------:R-:W-:Y:S01]  /*77d0*/  @P1 LEA.HI.X R5, R2, c[0x0][0x254], R3, 0x1, P2 ;  /* 0x0000950002051a11 */ /* 0x000fe200010f0c03 */
[----:B------:R-:W-:Y:S01]  /*77e0*/  @P0 IMAD R2, R6, c[0x0][0x258], RZ ;  /* 0x0000960006020a24 */ /* 0x000fe200078e02ff */
[----:B------:R-:W-:Y:S03]  /*77f0*/  @P0 MOV R6, R84 ;  /* 0x0000005400060202 */ /* 0x000fe60000000f00 */
[C---:B------:R-:W-:Y:S02]  /*7800*/  @P0 IMAD R2, R8.reuse, c[0x0][0x25c], R2 ;  /* 0x0000970008020a24 */ /* 0x040fe400078e0202 */
[----:B------:R-:W-:Y:S05]  /*7810*/  @P0 IMAD.WIDE.U32 R6, R8, c[0x0][0x258], R6 ;  /* 0x0000960008060a25 */ /* 0x000fea00078e0006 */
[----:B------:R-:W-:Y:S02]  /*7820*/  @P0 IADD3 R3, R7, R2, RZ ;  /* 0x0000000207030210 */ /* 0x000fe40007ffe0ff */
[C---:B------:R-:W-:Y:S04]  /*7830*/  @P0 LEA R2, P2, R6.reuse, c[0x0][0x250], 0x1 ;  /* 0x0000940006020a11 */ /* 0x040fe800078408ff */
[----:B------:R-:W-:Y:S01]  /*7840*/  @P0 LEA.HI.X R3, R6, c[0x0][0x254], R3, 0x1, P2 ;  /* 0x0000950006030a11 */ /* 0x000fe200010f0c03 */
[C---:B---3--:R-:W-:Y:S05]  /*7850*/  @P1 IMAD.SHL.U32 R6, R16.reuse, 0x2, RZ ;  /* 0x0000000210061824 */ /* 0x048fea00078e00ff */
[----:B------:R-:W-:Y:S01]  /*7860*/  @!PT LDS RZ, [RZ] ;  /* 0x00000000fffff984 */ /* 0x000fe20000000800 */
[----:B------:R-:W-:Y:S01]  /*7870*/  @!PT LDS RZ, [RZ] ;  /* 0x00000000fffff984 */ /* 0x000fe20000000800 */
[----:B------:R-:W-:Y:S01]  /*7880*/  @!PT LDS RZ, [RZ] ;  /* 0x00000000fffff984 */ /* 0x000fe20000000800 */
[----:B------:R1:W-:Y:S04]  /*7890*/  @P1 LDGSTS.E.BYPASS.LTC128B.128 [R6+0x1880], [R4.64], !P6 ;  /* 0x0188000004061fae */ /* 0x0003e8000f101d46 */
[----:B------:R1:W-:Y:S04]  /*78a0*/  @P1 LDGSTS.E.BYPASS.LTC128B.128 [R6+0x2480], [R4.64+0x40], !P5 ;  /* 0x0248004004061fae */ /* 0x0003e8000e901d46 */
[----:B------:R1:W-:Y:S02]  /*78b0*/  @P1 LDGSTS.E.BYPASS.LTC128B.128 [R6+0x3080], [R4.64+0x80], !P4 ;  /* 0x0308008004061fae */ /* 0x0003e4000e101d46 */
[----:B-1----:R-:W-:Y:S05]  /*78c0*/  @P0 SHF.L.U32 R4, R16, 0x1, RZ ;  /* 0x0000000110040819 */ /* 0x002fea00000006ff */
        /* <DEDUP_REMOVED lines=8> */
[----:B-1----:R-:W2:Y:S01]  /*7950*/  LDL R19, [R1+0x10] ;  /* 0x0000100001137983 */ /* 0x002ea20000100800 */
[----:B------:R-:W-:Y:S01]  /*7960*/  IADD3 R2, P0, R132, R10, RZ ;  /* 0x0000000a84027210 */ /* 0x000fe20007f1e0ff */
[----:B------:R-:W-:Y:S02]  /*7970*/  IMAD.MOV.U32 R4, RZ, RZ, R102 ;  /* 0x000000ffff047224 */ /* 0x000fe400078e0066 */
[----:B------:R-:W3:Y:S01]  /*7980*/  LDL R18, [R1+0x14] ;  /* 0x0000140001127983 */ /* 0x000ee20000100800 */
[----:B------:R-:W-:Y:S02]  /*7990*/  IMAD.MOV.U32 R5, RZ, RZ, R125 ;  /* 0x000000ffff057224 */ /* 0x000fe400078e007d */
[----:B------:R-:W-:Y:S02]  /*79a0*/  IMAD.X R3, R9, 0x1, R131, P0 ;  /* 0x0000000109037824 */ /* 0x000fe400000e0683 */
[C---:B------:R-:W-:Y:S04]  /*79b0*/  IMAD.WIDE.U32 R4, R2.reuse, c[0x0][0x208], R4 ;  /* 0x0000820002047a25 */ /* 0x040fe800078e0004 */
[----:B------:R-:W-:Y:S04]  /*79c0*/  IMAD R3, R3, c[0x0][0x208], RZ ;  /* 0x0000820003037a24 */ /* 0x000fe800078e02ff */
[----:B------:R-:W-:Y:S04]  /*79d0*/  IMAD R2, R2, c[0x0][0x20c], R3 ;  /* 0x0000830002027a24 */ /* 0x000fe800078e0203 */
[----:B------:R-:W-:Y:S01]  /*79e0*/  IMAD.IADD R3, R5, 0x1, R2 ;  /* 0x0000000105037824 */ /* 0x000fe200078e0202 */
[C---:B------:R-:W-:Y:S04]  /*79f0*/  LEA R2, P0, R4.reuse, c[0x0][0x1f8], 0x1 ;  /* 0x00007e0004027a11 */ /* 0x040fe800078008ff */
[----:B------:R-:W-:Y:S02]  /*7a00*/  LEA.HI.X R3, R4, c[0x0][0x1fc], R3, 0x1, P0 ;  /* 0x00007f0004037a11 */ /* 0x000fe400000f0c03 */
[----:B------:R-:W-:Y:S11]  /*7a10*/  ISETP.GE.AND P0, PT, R110, c[0x0][0x1d4], PT ;  /* 0x000075006e007a0c */ /* 0x000ff60003f06270 */
[----:B------:R-:W-:Y:S02]  /*7a20*/  @!UPT UIADD3 URZ, URZ, URZ, URZ ;  /* 0x0000003f3f3ff290 */ /* 0x000fe4000fffe03f */
[----:B--2---:R-:W1:Y:S04]  /*7a30*/  @!P0 LDS.128 R12, [R19] ;  /* 0x00000000130c8984 */ /* 0x004e680000000c00 */
[----:B-1----:R-:W-:Y:S01]  /*7a40*/  @!P0 STG.E.128 [R2.64], R12 ;  /* 0x0000000c02008986 */ /* 0x002fe2000c101d06 */
[----:B------:R-:W-:Y:S11]  /*7a50*/  ISETP.GE.AND P0, PT, R152, c[0x0][0x1d4], PT ;  /* 0x0000750098007a0c */ /* 0x000ff60003f06270 */
[----:B------:R-:W-:Y:S02]  /*7a60*/  @!UPT UIADD3 URZ, URZ, URZ, URZ ;  /* 0x0000003f3f3ff290 */ /* 0x000fe4000fffe03f */
[----:B---3--:R-:W1:Y:S04]  /*7a70*/  @!P0 LDS.128 R4, [R18] ;  /* 0x0000000012048984 */ /* 0x008e680000000c00 */
[----:B-1----:R-:W-:Y:S01]  /*7a80*/  @!P0 STG.E.128 [R2.64+0x20], R4 ;  /* 0x0000200402008986 */ /* 0x002fe2000c101d06 */
[----:B------:R-:W-:Y:S11]  /*7a90*/  ISETP.GE.AND P0, PT, R109, c[0x0][0x1d4], PT ;  /* 0x000075006d007a0c */ /* 0x000ff60003f06270 */
[----:B------:R-:W-:Y:S02]  /*7aa0*/  @!UPT UIADD3 URZ, URZ, URZ, URZ ;  /* 0x0000003f3f3ff290 */ /* 0x000fe4000fffe03f */
[----:B------:R-:W1:Y:S04]  /*7ab0*/  @!P0 LDS.128 R4, [R19+0xc00] ;  /* 0x000c000013048984 */ /* 0x000e680000000c00 */
[----:B-1----:R1:W-:Y:S02]  /*7ac0*/  @!P0 STG.E.128 [R2.64+0x40], R4 ;  /* 0x0000400402008986 */ /* 0x0023e4000c101d06 */
[----:B-1----:R-:W-:Y:S04]  /*7ad0*/  IADD3 R4, R110, 0x30, RZ ;  /* 0x000000306e047810 */ /* 0x002fe80007ffe0ff */
        /* <DEDUP_REMOVED lines=8> */
[----:B-1----:R-:W-:Y:S04]  /*7b60*/  IADD3 R4, R110, 0x50, RZ ;  /* 0x000000506e047810 */ /* 0x002fe80007ffe0ff */
[----:B------:R-:W-:Y:S11]  /*7b70*/  ISETP.GE.AND P0, PT, R4, c[0x0][0x1d4], PT ;  /* 0x0000750004007a0c */ /* 0x000ff60003f06270 */
[----:B------:R-:W-:Y:S02]  /*7b80*/  @!UPT UIADD3 URZ, URZ, URZ, URZ ;  /* 0x0000003f3f3ff290 */ /* 0x000fe4000fffe03f */
[----:B------:R-:W1:Y:S04]  /*7b90*/  @!P0 LDS.128 R4, [R18+0x1800] ;  /* 0x0018000012048984 */ /* 0x000e680000000c00 */
[----:B-1----:R1:W-:Y:S02]  /*7ba0*/  @!P0 STG.E.128 [R2.64+0xa0], R4 ;  /* 0x0000a00402008986 */ /* 0x0023e4000c101d06 */
.L_x_736:
[----:B-1----:R-:W-:Y:S05]  /*7bb0*/  BSYNC B0 ;  /* 0x0000000000007941 */ /* 0x002fea0003800000 */
.L_x_735:
[----:B------:R-:W-:Y:S01]  /*7bc0*/  ISETP.GT.AND P3, PT, R33, R128, PT ;  /* 0x000000802100720c */ /* 0x000fe20003f64270 */
[----:B------:R-:W-:Y:S01]  /*7bd0*/  @!UPT UIADD3 URZ, URZ, URZ, URZ ;  /* 0x0000003f3f3ff290 */ /* 0x000fe2000fffe03f */
[----:B------:R-:W-:Y:S11]  /*7be0*/  BSSY B0, `(.L_x_737) ;  /* 0x0000020000007945 */ /* 0x000ff60003800000 */
[----:B------:R-:W-:-:S05]  /*7bf0*/  @!P3 BRA `(.L_x_738) ;  /* 0x000001e00000b947 */ /* 0x000fca0003800000 */
[----:B------:R-:W-:Y:S01]  /*7c00*/  IADD3 R4, R33, -0x1, RZ ;  /* 0xffffffff21047810 */ /* 0x000fe20007ffe0ff */
[----:B------:R-:W-:Y:S02]  /*7c10*/  IMAD.MOV.U32 R2, RZ, RZ, R100 ;  /* 0x000000ffff027224 */ /* 0x000fe400078e0064 */
[----:B------:R-:W-:Y:S01]  /*7c20*/  IMAD.MOV.U32 R3, RZ, RZ, R91 ;  /* 0x000000ffff037224 */ /* 0x000fe200078e005b */
[----:B------:R-:W-:Y:S01]  /*7c30*/  SHF.R.S32.HI R6, RZ, 0x1f, R4 ;  /* 0x0000001fff067819 */ /* 0x000fe20000011404 */
[----:B------:R-:W-:Y:S02]  /*7c40*/  IMAD R5, R158, R4, RZ ;  /* 0x000000049e057224 */ /* 0x000fe400078e02ff */
[-C--:B------:R-:W-:Y:S04]  /*7c50*/  IMAD.WIDE.U32 R2, R4, R144.reuse, R2 ;  /* 0x0000009004027225 */ /* 0x080fe800078e0002 */
[----:B------:R-:W-:Y:S01]  /*7c60*/  IMAD R4, R6, R144, R5 ;  /* 0x0000009006047224 */ /* 0x000fe200078e0205 */
[----:B------:R-:W-:Y:S03]  /*7c70*/  IADD3 R6, -R17, 0x30, RZ ;  /* 0x0000003011067810 */ /* 0x000fe60007ffe1ff */
[----:B------:R-:W-:Y:S01]  /*7c80*/  IMAD.IADD R3, R3, 0x1, R4 ;  /* 0x0000000103037824 */ /* 0x000fe200078e0204 */
[----:B------:R-:W-:Y:S11]  /*7c90*/  ISETP.GE.AND P1, PT, R6, 0x1, PT ;  /* 0x000000010600780c */ /* 0x000ff60003f26270 */
[----:B------:R-:W-:Y:S02]  /*7ca0*/  @!UPT UIADD3 URZ, URZ, URZ, URZ ;  /* 0x0000003f3f3ff290 */ /* 0x000fe4000fffe03f */
        /* <DEDUP_REMOVED lines=19> */
.L_x_738:
[----:B------:R-:W-:Y:S05]  /*7de0*/  BSYNC B0 ;  /* 0x0000000000007941 */ /* 0x000fea0003800000 */
.L_x_737:
[----:B------:R-:W0:Y:S01]  /*7df0*/  LDGDEPBAR ;  /* 0x00000000000079af */ /* 0x000e220000000000 */
[----:B------:R-:W-:Y:S01]  /*7e00*/  IADD3 R33, R33, -0x1, RZ ;  /* 0xffffffff21217810 */ /* 0x000fe20007ffe0ff */
[----:B------:R-:W-:-:S05]  /*7e10*/  @P3 BRA `(.L_x_739) ;  /* 0xffffbda000003947 */ /* 0x000fca000383ffff */
[----:B------:R-:W-:Y:S01]  /*7e20*/  WARPSYNC 0xffffffff ;  /* 0xffffffff00007948 */ /* 0x000fe20003800000 */
[----:B------:R-:W-:Y:S06]  /*7e30*/  BAR.SYNC.DEFER_BLOCKING 0x0 ;  /* 0x0000000000007b1d */ /* 0x000fec0000010000 */
.L_x_712:
[----:B------:R-:W2:Y:S01]  /*7e40*/  LDL R24, [R1+0x20] ;  /* 0x0000200001187983 */ /* 0x000ea20000100800 */
[----:B------:R-:W-:-:S05]  /*7e50*/  IMAD.MOV.U32 R0, RZ, RZ, c[0x0][0x2c4] ;  /* 0x0000b100ff007624 */ /* 0x000fca00078e00ff */
[----:B------:R-:W-:Y:S01]  /*7e60*/  ISETP.NE.AND P3, PT, R0, 0x1, PT ;  /* 0x000000010000780c */ /* 0x000fe20003f65270 */
[----:B-1----:R-:W-:-:S05]  /*7e70*/  IMAD.MOV.U32 R3, RZ, RZ, c[0x0][0x32c] ;  /* 0x0000cb00ff037624 */ /* 0x002fca00078e00ff */
[----:B------:R-:W-:Y:S01]  /*7e80*/  ISETP.GE.AND P1, PT, R3, 0x1, PT ;  /* 0x000000010300780c */ /* 0x000fe20003f26270 */
[----:B------:R-:W-:Y:S01]  /*7e90*/  IMAD.IADD R11, R146, 0x1, R147 ;  /* 0x00000001920b7824 */ /* 0x000fe200078e0293 */
[----:B--2---:R-:W-:-:S05]  /*7ea0*/  IADD3 R0, R24, 0x7f, RZ ;  /* 0x0000007f18007810 */ /* 0x004fca0007ffe0ff */
[----:B------:R-:W-:-:S05]  /*7eb0*/  @P3 IMAD.HI.U32 R2, R0, c[0x0][0x2c8], RZ ;  /* 0x0000b20000023a27 */ /* 0x000fca00078e00ff */
[----:B------:R-:W-:-:S05]  /*7ec0*/  @P3 SHF.R.U32.HI R0, RZ, c[0x0][0x2cc], R2 ;  /* 0x0000b300ff003a19 */ /* 0x000fca0000011602 */
[----:B------:R-:W-:-:S05]  /*7ed0*/  IMAD.IADD R0, R151, 0x1, R0 ;  /* 0x0000000197007824 */ /* 0x000fca00078e0200 */
[----:B------:R-:W-:Y:S01]  /*7ee0*/  IADD3 R3, R0, c[0x0][0x328], RZ ;  /* 0x0000ca0000037a10 */ /* 0x000fe20007ffe0ff */
[----:B------:R-:W-:Y:S05]  /*7ef0*/  @!P1 BRA `(.L_x_740) ;  /* 0x0000011000009947 */ /* 0x000fea0003800000 */
[C---:B------:R-:W-:Y:S01]  /*7f00*/  ISETP.GT.AND P0, PT, R0.reuse, RZ, PT ;  /* 0x000000ff0000720c */ /* 0x040fe20003f04270 */
[----:B------:R-:W-:Y:S01]  /*7f10*/  BSSY B0, `(.L_x_741) ;  /* 0x000000d000007945 */ /* 0x000fe20003800000 */
[----:B------:R-:W-:Y:S01]  /*7f20*/  IADD3 R2, R0, -0x1, RZ ;  /* 0xffffffff00027810 */ /* 0x000fe20007ffe0ff */
        /* <DEDUP_REMOVED lines=8> */
.L_x_742:
[----:B------:R-:W-:-:S13]  /*7fb0*/  ISETP.NE.AND P0, PT, R4, 0x1, PT ;  /* 0x000000010400780c */ /* 0x000fda0003f05270 */
[----:B------:R-:W-:-:S05]  /*7fc0*/  @P0 IMAD.HI.U32 R0, R2, c[0x0][0x330], RZ ;  /* 0x0000cc0002000a27 */ /* 0x000fca00078e00ff */
[----:B------:R-:W-:Y:S02]  /*7fd0*/  @P0 SHF.R.U32.HI R2, RZ, c[0x0][0x334], R0 ;  /* 0x0000cd00ff020a19 */ /* 0x000fe40000011600 */
.L_x_743:
[----:B------:R-:W-:Y:S05]  /*7fe0*/  BSYNC B0 ;  /* 0x0000000000007941 */ /* 0x000fea0003800000 */
.L_x_741:
[----:B------:R-:W-:-:S05]  /*7ff0*/  IMAD R2, R2, R4, c[0x0][0x32c] ;  /* 0x0000cb0002027624 */ /* 0x000fca00078e0204 */
[----:B------:R-:W-:-:S04]  /*8000*/  IMNMX R3, R3, R2, PT ;  /* 0x0000000203037217 */ /* 0x000fc80003800200 */
.L_x_740:
[----:B------:R-:W-:Y:S01]  /*8010*/  IADD3 R3, R3, 0x2f, RZ ;  /* 0x0000002f03037810 */ /* 0x000fe20007ffe0ff */
[----:B------:R-:W-:-:S04]  /*8020*/  @P3 IMAD.HI.U32 R2, R24, c[0x0][0x2c8], RZ ;  /* 0x0000b20018023a27 */ /* 0x000fc800078e00ff */
[----:B------:R-:W-:-:S04]  /*8030*/  IMAD.HI R3, R3, 0x2aaaaaab, RZ ;  /* 0x2aaaaaab03037827 */ /* 0x000fc800078e02ff */
[----:B------:R-:W-:Y:S01]  /*8040*/  IMAD.MOV.U32 R0, RZ, RZ, R24 ;  /* 0x000000ffff007224 */ /* 0x000fe200078e0018 */
[----:B------:R-:W-:Y:S02]  /*8050*/  @P3 SHF.R.U32.HI R0, RZ, c[0x0][0x2cc], R2 ;  /* 0x0000b300ff003a19 */ /* 0x000fe40000011602 */
        /* <DEDUP_REMOVED lines=16> */
.L_x_746:
[----:B------:R-:W-:-:S04]  /*8160*/  MOV R3, c[0x0][0x32c] ;  /* 0x0000cb0000037a02 */ /* 0x000fc80000000f00 */
[----:B------:R-:W-:-:S13]  /*8170*/  ISETP.NE.AND P0, PT, R3, 0x1, PT ;  /* 0x000000010300780c */ /* 0x000fda0003f05270 */
[----:B------:R-:W-:-:S05]  /*8180*/  @P0 IMAD.HI.U32 R3, R0, c[0x0][0x330], RZ ;  /* 0x0000cc0000030a27 */ /* 0x000fca00078e00ff */
[----:B------:R-:W-:Y:S02]  /*8190*/  @P0 SHF.R.U32.HI R0, RZ, c[0x0][0x334], R3 ;  /* 0x0000cd00ff000a19 */ /* 0x000fe40000011603 */
.L_x_747:
[----:B------:R-:W-:Y:S05]  /*81a0*/  BSYNC B0 ;  /* 0x0000000000007941 */ /* 0x000fea0003800000 */
.L_x_745:
[----:B------:R-:W-:-:S05]  /*81b0*/  IMAD R0, R0, c[0x0][0x32c], RZ ;  /* 0x0000cb0000007a24 */ /* 0x000fca00078e02ff */
[----:B------:R-:W-:-:S05]  /*81c0*/  IMNMX R2, R2, R0, !PT ;  /* 0x0000000002027217 */ /* 0x000fca0007800200 */
.L_x_744:
[----:B------:R-:W-:Y:S01]  /*81d0*/  IMAD.HI R2, R2, 0x2aaaaaab, RZ ;  /* 0x2aaaaaab02027827 */ /* 0x000fe200078e02ff */
[----:B------:R-:W-:Y:S04]  /*81e0*/  BSSY B0, `(.L_x_748) ;  /* 0x0000024000007945 */ /* 0x000fe80003800000 */
[----:B------:R-:W-:-:S04]  /*81f0*/  SHF.R.U32.HI R0, RZ, 0x1f, R2 ;  /* 0x0000001fff007819 */ /* 0x000fc80000011602 */
[----:B------:R-:W-:Y:S01]  /*8200*/  LEA.HI.SX32 R2, R2, R0, 0x1d ;  /* 0x0000000002027211 */ /* 0x000fe200078feaff */
[----:B------:R-:W-:-:S03]  /*8210*/  IMAD.MOV.U32 R0, RZ, RZ, RZ ;  /* 0x000000ffff007224 */ /* 0x000fc600078e00ff */
[----:B------:R-:W-:-:S04]  /*8220*/  IMNMX R6, RZ, R2, !PT ;  /* 0x00000002ff067217 */ /* 0x000fc80007800200 */
[----:B------:R-:W-:-:S13]  /*8230*/  ISETP.GT.AND P0, PT, R7, R6, PT ;  /* 0x000000060700720c */ /* 0x000fda0003f04270 */
[----:B------:R-:W-:Y:S05]  /*8240*/  @!P0 BRA `(.L_x_749) ;  /* 0x000001d000008947 */ /* 0x000fea0003800000 */
[----:B------:R-:W-:Y:S02]  /*8250*/  IABS R2, R135 ;  /* 0x0000008700027213 */ /* 0x000fe40000000000 */
[----:B------:R-:W-:Y:S02]  /*8260*/  IADD3 R3, R135, -0x1, R7 ;  /* 0xffffffff87037810 */ /* 0x000fe40007ffe007 */
[----:B------:R-:W1:Y:S03]  /*8270*/  I2F.RP R0, R2 ;  /* 0x0000000200007306 */ /* 0x000e660000209400 */
[----:B------:R-:W-:-:S05]  /*8280*/  IMAD.IADD R8, R3, 0x1, -R6 ;  /* 0x0000000103087824 */ /* 0x000fca00078e0a06 */
[----:B------:R-:W-:Y:S01]  /*8290*/  IABS R10, R8 ;  /* 0x00000008000a7213 */ /* 0x000fe20000000000 */
[----:B-1----:R-:W1:Y:S02]  /*82a0*/  MUFU.RCP R0, R0 ;  /* 0x0000000000007308 */ /* 0x002e640000001000 */
[----:B-1----:R-:W-:-:S06]  /*82b0*/  IADD3 R0, R0, 0xffffffe, RZ ;  /* 0x0ffffffe00007810 */ /* 0x002fcc0007ffe0ff */
[----:B------:R-:W1:Y:S02]  /*82c0*/  F2I.FTZ.U32.TRUNC.NTZ R5, R0 ;  /* 0x0000000000057305 */ /* 0x000e64000021f000 */
        /* <DEDUP_REMOVED lines=21> */
.L_x_749:
[----:B------:R-:W-:Y:S05]  /*8420*/  BSYNC B0 ;  /* 0x0000000000007941 */ /* 0x000fea0003800000 */
.L_x_748:
[----:B------:R-:W2:Y:S01]  /*8430*/  LDL R2, [R1+0x30] ;  /* 0x0000300001027983 */ /* 0x000ea20000100800 */
        /* <DEDUP_REMOVED lines=50> */
[----:B--2---:R-:W-:-:S04]  /*8760*/  IMAD R3, R2, R0, R6 ;  /* 0x0000000002037224 */ /* 0x004fc800078e0206 */
[--C-:B------:R-:W-:Y:S01]  /*8770*/  IMAD.IADD R2, R3, 0x1, R0.reuse ;  /* 0x0000000103027824 */ /* 0x100fe200078e0200 */
[----:B------:R1:W-:Y:S01]  /*8780*/  STL [R1+0x18], R3 ;  /* 0x0000180301007387 */ /* 0x0003e20000100800 */
[----:B------:R-:W-:-:S03]  /*8790*/  PRMT R0, RZ, 0x7610, R0 ;  /* 0x00007610ff007816 */ /* 0x000fc60000000000 */
[----:B------:R-:W-:-:S04]  /*87a0*/  IMNMX R235, R7, R2, PT ;  /* 0x0000000207eb7217 */ /* 0x000fc80003800200 */
[----:B------:R-:W-:-:S13]  /*87b0*/  ISETP.GT.AND P0, PT, R235, R3, PT ;  /* 0x00000003eb00720c */ /* 0x000fda0003f04270 */
[----:B------:R-:W-:Y:S05]  /*87c0*/  @!P0 BRA `(.L_x_750) ;  /* 0x000177d000008947 */ /* 0x000fea0003800000 */
[----:B------:R-:W2:Y:S04]  /*87d0*/  LDL R28, [R1+0x34] ;  /* 0x00003400011c7983 */ /* 0x000ea80000100800 */
[----:B------:R-:W3:Y:S01]  /*87e0*/  LDL R25, [R1+0x48] ;  /* 0x0000480001197983 */ /* 0x000ee20000100800 */
[----:B------:R-:W-:-:S03]  /*87f0*/  ISETP.NE.U32.AND P0, PT, RZ, c[0x0][0x340], PT ;  /* 0x0000d000ff007a0c */ /* 0x000fc60003f05070 */
[----:B------:R-:W4:Y:S01]  /*8800*/  LDL.64 R26, [R1+0x38] ;  /* 0x00003800011a7983 */ /* 0x000f220000100a00 */
[----:B------:R-:W-:-:S03]  /*8810*/  ISETP.NE.AND.EX P0, PT, RZ, c[0x0][0x344], PT, P0 ;  /* 0x0000d100ff007a0c */ /* 0x000fc60003f05300 */
[----:B------:R-:W3:Y:S04]  /*8820*/  LDL R20, [R1+0x24] ;  /* 0x0000240001147983 */ /* 0x000ee80000100800 */
[----:B------:R-:W3:Y:S06]  /*8830*/  LDL R18, [R1+0x40] ;  /* 0x0000400001127983 */ /* 0x000eec0000100800 */
[----:B------:R-:W-:Y:S01]  /*8840*/  @P0 IMAD.MOV.U32 R2, RZ, RZ, 0x4 ;  /* 0x00000004ff020424 */ /* 0x000fe200078e00ff */
[----:B------:R-:W1:Y:S01]  /*8850*/  S2R R5, SR_TID.X ;  /* 0x0000000000057919 */ /* 0x000e620000002100 */
[----:B------:R-:W-:-:S05]  /*8860*/  SHF.R.S32.HI R0, RZ, 0x1f, R137 ;  /* 0x0000001fff007819 */ /* 0x000fca0000011489 */
[----:B------:R-:W-:Y:S01]  /*8870*/  IMAD R0, R0, c[0x0][0x178], RZ ;  /* 0x00005e0000007a24 */ /* 0x000fe200078e02ff */
[----:B------:R-:W-:-:S03]  /*8880*/  ISETP.NE.U32.AND P2, PT, RZ, c[0x0][0x348], PT ;  /* 0x0000d200ff007a0c */ /* 0x000fc60003f45070 */
[----:B------:R-:W-:Y:S01]  /*8890*/  IMAD R0, R137, c[0x0][0x17c], R0 ;  /* 0x00005f0089007a24 */ /* 0x000fe200078e0200 */
[----:B-1----:R-:W-:Y:S01]  /*88a0*/  SHF.R.S32.HI R4, RZ, 0x1f, R5 ;  /* 0x0000001fff047819 */ /* 0x002fe20000011405 */
[----:B--2---:R-:W-:-:S05]  /*88b0*/  @P0 IMAD.WIDE R2, R28, R2, c[0x0][0x340] ;  /* 0x0000d0001c020625 */ /* 0x004fca00078e0202 */
[----:B------:R1:W2:Y:S01]  /*88c0*/  @P0 LDG.E R16, [R2.64] ;  /* 0x0000000602100981 */ /* 0x0002a2000c1e1900 */
[-C--:B------:R-:W-:Y:S02]  /*88d0*/  LEA.HI R4, R4, R5.reuse, RZ, 0x2 ;  /* 0x0000000504047211 */ /* 0x080fe400078f10ff */
[----:B------:R-:W-:Y:S02]  /*88e0*/  SHF.R.S32.HI R19, RZ, 0x1f, R5 ;  /* 0x0000001fff137819 */ /* 0x000fe40000011405 */
[----:B------:R-:W-:Y:S02]  /*88f0*/  LOP3.LUT R4, R4, 0xfffffffc, RZ, 0xc0, !PT ;  /* 0xfffffffc04047812 */ /* 0x000fe400078ec0ff */
[----:B------:R-:W-:-:S03]  /*8900*/  LEA.HI R19, R19, R5, RZ, 0x2 ;  /* 0x0000000513137211 */ /* 0x000fc600078f10ff */
[----:B------:R-:W-:Y:S01]  /*8910*/  IMAD.IADD R4, R5, 0x1, -R4 ;  /* 0x0000000105047824 */ /* 0x000fe200078e0a04 */
[----:B------:R-:W-:Y:S02]  /*8920*/  SHF.R.S32.HI R19, RZ, 0x2, R19 ;  /* 0x00000002ff137819 */ /* 0x000fe40000011413 */
[----:B------:R-:W-:Y:S02]  /*8930*/  SHF.R.S32.HI R14, RZ, 0x1f, R28 ;  /* 0x0000001fff0e7819 */ /* 0x000fe4000001141c */
[----:B------:R-:W-:Y:S01]  /*8940*/  ISETP.NE.AND.EX P2, PT, RZ, c[0x0][0x34c], PT, P2 ;  /* 0x0000d300ff007a0c */ /* 0x000fe20003f45320 */
[----:B-1----:R-:W-:-:S04]  /*8950*/  IMAD.WIDE.U32 R2, R137, c[0x0][0x178], RZ ;  /* 0x00005e0089027a25 */ /* 0x002fc800078e00ff */
[----:B------:R-:W-:Y:S01]  /*8960*/  IMAD.IADD R3, R3, 0x1, R0 ;  /* 0x0000000103037824 */ /* 0x000fe200078e0200 */
[----:B------:R-:W-:Y:S02]  /*8970*/  LEA R0, R4, R19, 0x5 ;  /* 0x0000001304007211 */ /* 0x000fe400078e28ff */
[----:B------:R-:W-:Y:S01]  /*8980*/  SEL R6, R14, RZ, !P2 ;  /* 0x000000ff0e067207 */ /* 0x000fe20005000000 */
[----:B---3--:R-:W-:-:S04]  /*8990*/  IMAD.WIDE.U32 R4, R25, c[0x0][0x1b8], R2 ;  /* 0x00006e0019047a25 */ /* 0x008fc800078e0002 */
[----:B------:R-:W-:Y:S01]  /*89a0*/  IMAD.IADD R10, R24, 0x1, R0 ;  /* 0x00000001180a7824 */ /* 0x000fe200078e0200 */
[----:B------:R-:W-:Y:S01]  /*89b0*/  SHF.R.S32.HI R8, RZ, 0x1f, R11 ;  /* 0x0000001fff087819 */ /* 0x000fe2000001140b */
[----:B------:R-:W-:Y:S01]  /*89c0*/  IMAD R6, R6, c[0x0][0x1c0], RZ ;  /* 0x0000700006067a24 */ /* 0x000fe200078e02ff */
[----:B------:R-:W-:Y:S01]  /*89d0*/  IADD3 R2, P1, R19, R11, RZ ;  /* 0x0000000b13027210 */ /* 0x000fe20007f3e0ff */
[----:B------:R-:W-:Y:S01]  /*89e0*/  @P3 IMAD.HI.U32 R7, R10, c[0x0][0x2c8], RZ ;  /* 0x0000b2000a073a27 */ /* 0x000fe200078e00ff */
[----:B------:R-:W-:-:S03]  /*89f0*/  SEL R3, R28, RZ, !P2 ;  /* 0x000000ff1c037207 */ /* 0x000fc60005000000 */
[----:B------:R-:W-:Y:S01]  /*8a00*/  IMAD R5, R25, c[0x0][0x1bc], R5 ;  /* 0x00006f0019057a24 */ /* 0x000fe200078e0205 */
[----:B------:R-:W-:Y:S01]  /*8a10*/  LEA.HI.X.SX32 R11, R19, R8, 0x1, P1 ;  /* 0x00000008130b7211 */ /* 0x000fe200008f0eff */
[----:B------:R-:W-:Y:S01]  /*8a20*/  IMAD.MOV.U32 R0, RZ, RZ, R10 ;  /* 0x000000ffff007224 */ /* 0x000fe200078e000a */
[----:B------:R-:W-:Y:S01]  /*8a30*/  @P3 SHF.R.U32.HI R0, RZ, c[0x0][0x2cc], R7 ;  /* 0x0000b300ff003a19 */ /* 0x000fe20000011607 */
[C---:B------:R-:W-:Y:S02]  /*8a40*/  IMAD R13, R3.reuse, c[0x0][0x1c4], R6 ;  /* 0x00007100030d7a24 */ /* 0x040fe400078e0206 */
[----:B------:R-:W-:Y:S01]  /*8a50*/  IMAD.WIDE.U32 R6, R3, c[0x0][0x1c0], R4 ;  /* 0x0000700003067a25 */ /* 0x000fe200078e0004 */
[----:B----4-:R-:W-:Y:S02]  /*8a60*/  MOV R4, R26 ;  /* 0x0000001a00047202 */ /* 0x010fe40000000f00 */
[----:B------:R-:W-:Y:S01]  /*8a70*/  ISETP.GE.AND P3, PT, R20, c[0x0][0x1d4], PT ;  /* 0x0000750014007a0c */ /* 0x000fe20003f66270 */
[----:B------:R-:W-:-:S02]  /*8a80*/  IMAD.MOV.U32 R5, RZ, RZ, R27 ;  /* 0x000000ffff057224 */ /* 0x000fc400078e001b */
[C---:B------:R-:W-:Y:S02]  /*8a90*/  IMAD R3, R11.reuse, c[0x0][0x1e0], RZ ;  /* 0x000078000b037a24 */ /* 0x040fe400078e02ff */
[----:B------:R-:W-:Y:S01]  /*8aa0*/  IMAD R15, R11, c[0x0][0x208], RZ ;  /* 0x000082000b0f7a24 */ /* 0x000fe200078e02ff */
[----:B------:R-:W-:Y:S01]  /*8ab0*/  SHF.R.S32.HI R12, RZ, 0x1f, R0 ;  /* 0x0000001fff0c7819 */ /* 0x000fe20000011400 */
[----:B------:R-:W-:-:S04]  /*8ac0*/  IMAD.WIDE.U32 R8, R2, c[0x0][0x1e0], R4 ;  /* 0x0000780002087a25 */ /* 0x000fc800078e0004 */
[----:B------:R-:W-:-:S04]  /*8ad0*/  IMAD.WIDE.U32 R4, R2, c[0x0][0x208], R4 ;  /* 0x0000820002047a25 */ /* 0x000fc800078e0004 */
[----:B------:R-:W-:Y:S02]  /*8ae0*/  IMAD.MOV R11, RZ, RZ, -R0 ;  /* 0x000000ffff0b7224 */ /* 0x000fe400078e0a00 */
[C---:B------:R-:W-:Y:S02]  /*8af0*/  IMAD R17, R2.reuse, c[0x0][0x1e4], R3 ;  /* 0x0000790002117a24 */ /* 0x040fe400078e0203 */
[----:B------:R-:W-:Y:S01]  /*8b00*/  IMAD R15, R2, c[0x0][0x20c], R15 ;  /* 0x00008300020f7a24 */ /* 0x000fe200078e020f */
[----:B------:R-:W-:Y:S01]  /*8b10*/  IADD3 R3, R7, R13, RZ ;  /* 0x0000000d07037210 */ /* 0x000fe20007ffe0ff */
[----:B------:R-:W-:Y:S01]  /*8b20*/  IMAD.MOV.U32 R2, RZ, RZ, R6 ;  /* 0x000000ffff027224 */ /* 0x000fe200078e0006 */
[----:B------:R-:W-:Y:S01]  /*8b30*/  SEL R6, RZ, 0xffffffff, P3 ;  /* 0xffffffffff067807 */ /* 0x000fe20001800000 */
[----:B------:R-:W-:Y:S01]  /*8b40*/  IMAD R7, R12, c[0x0][0x1b0], RZ ;  /* 0x00006c000c077a24 */ /* 0x000fe200078e02ff */
[----:B------:R-:W-:Y:S01]  /*8b50*/  ISETP.GE.AND P2, PT, R26, c[0x0][0x1d4], PT ;  /* 0x000075001a007a0c */ /* 0x000fe20003f46270 */
[----:B------:R-:W-:Y:S01]  /*8b60*/  IMAD R10, R11, c[0x0][0x2c4], R10 ;  /* 0x0000b1000b0a7a24 */ /* 0x000fe200078e020a */
[----:B------:R-:W-:Y:S01]  /*8b70*/  LOP3.LUT R203, R203, 0xffffff7f, RZ, 0xc0, !PT ;  /* 0xffffff7fcbcb7812 */ /* 0x000fe200078ec0ff */
[----:B------:R-:W-:-:S02]  /*8b80*/  IMAD R12, R0, c[0x0][0x1b4], R7 ;  /* 0x00006d00000c7a24 */ /* 0x000fc400078e0207 */
[----:B------:R-:W-:Y:S01]  /*8b90*/  IMAD.WIDE.U32 R2, R0, c[0x0][0x1b0], R2 ;  /* 0x00006c0000027a25 */ /* 0x000fe200078e0002 */
[----:B------:R-:W-:-:S03]  /*8ba0*/  SEL R0, RZ, 0x1, P2 ;  /* 0x00000001ff007807 */ /* 0x000fc60001000000 */
[----:B------:R-:W-:Y:S01]  /*8bb0*/  IMAD.SHL.U32 R6, R6, 0x2, RZ ;  /* 0x0000000206067824 */ /* 0x000fe200078e00ff */
[----:B------:R-:W-:Y:S02]  /*8bc0*/  @P3 LOP3.LUT R203, R203, 0x80, RZ, 0xfc, !PT ;  /* 0x00000080cbcb3812 */ /* 0x000fe400078efcff */
[----:B------:R-:W-:Y:S01]  /*8bd0*/  SHF.R.S32.HI R11, RZ, 0x1f, R10 ;  /* 0x0000001fff0b7819 */ /* 0x000fe2000001140a */
[----:B------:R-:W-:Y:S01]  /*8be0*/  IMAD.IADD R7, R5, 0x1, R15 ;  /* 0x0000000105077824 */ /* 0x000fe200078e020f */
[----:B------:R-:W-:Y:S01]  /*8bf0*/  LOP3.LUT R13, R6, 0x2, R0, 0xe2, !PT ;  /* 0x00000002060d7812 */ /* 0x000fe200078ee200 */
[----:B------:R-:W-:Y:S01]  /*8c00*/  IMAD.IADD R5, R3, 0x1, R12 ;  /* 0x0000000103057824 */ /* 0x000fe200078e020c */
[----:B------:R-:W-:Y:S01]  /*8c10*/  LOP3.LUT R203, R203, 0xfffffeff, RZ, 0xc0, !PT ;  /* 0xfffffeffcbcb7812 */ /* 0x000fe200078ec0ff */
[----:B------:R-:W-:Y:S01]  /*8c20*/  IMAD R0, R11, c[0x0][0x1a8], RZ ;  /* 0x00006a000b007a24 */ /* 0x000fe200078e02ff */
[----:B------:R-:W-:Y:S01]  /*8c30*/  MOV R6, R4 ;  /* 0x0000000400067202 */ /* 0x000fe20000000f00 */
[----:B------:R-:W-:Y:S01]  /*8c40*/  IMAD.MOV.U32 R4, RZ, RZ, R2 ;  /* 0x000000ffff047224 */ /* 0x000fe200078e0002 */
[----:B------:R-:W-:-:S02]  /*8c50*/  ISETP.NE.U32.AND P1, PT, RZ, c[0x0][0x350], PT ;  /* 0x0000d400ff007a0c */ /* 0x000fc40003f25070 */
[----:B------:R-:W-:Y:S01]  /*8c60*/  IADD3 R9, R9, R17, RZ ;  /* 0x0000001109097210 */ /* 0x000fe20007ffe0ff */
[C---:B------:R-:W-:Y:S01]  /*8c70*/  IMAD R12, R10.reuse, c[0x0][0x1ac], R0 ;  /* 0x00006b000a0c7a24 */ /* 0x040fe200078e0200 */
[----:B------:R-:W-:Y:S01]  /*8c80*/  @P2 LOP3.LUT R203, R203, 0x100, RZ, 0xfc, !PT ;  /* 0x00000100cbcb2812 */ /* 0x000fe200078efcff */
[----:B------:R-:W-:Y:S01]  /*8c90*/  IMAD.WIDE.U32 R10, R10, c[0x0][0x1a8], R4 ;  /* 0x00006a000a0a7a25 */ /* 0x000fe200078e0004 */
[----:B------:R-:W-:-:S03]  /*8ca0*/  ISETP.GE.AND P2, PT, R18, c[0x0][0x1d4], PT ;  /* 0x0000750012007a0c */ /* 0x000fc60003f46270 */
[----:B------:R-:W-:-:S04]  /*8cb0*/  IMAD.WIDE.U32 R4, R25, c[0x0][0x1e8], R8 ;  /* 0x00007a0019047a25 */ /* 0x000fc800078e0008 */
[----:B------:R-:W-:-:S04]  /*8cc0*/  IMAD.WIDE.U32 R6, R25, c[0x0][0x210], R6 ;  /* 0x0000840019067a25 */ /* 0x000fc800078e0006 */
[----:B------:R-:W-:Y:S01]  /*8cd0*/  IMAD R5, R25, c[0x0][0x1ec], R5 ;  /* 0x00007b0019057a24 */ /* 0x000fe200078e0205 */
[----:B------:R-:W-:Y:S01]  /*8ce0*/  LOP3.LUT R203, R203, 0xffffffbf, RZ, 0xc0, !PT ;  /* 0xffffffbfcbcb7812 */ /* 0x000fe200078ec0ff */
[----:B------:R-:W-:Y:S01]  /*8cf0*/  IMAD.IADD R9, R19, 0x1, R24 ;  /* 0x0000000113097824 */ /* 0x000fe200078e0218 */
[----:B------:R-:W-:Y:S02]  /*8d00*/  ISETP.GE.AND P4, PT, R26, c[0x0][0x198], PT ;  /* 0x000066001a007a0c */ /* 0x000fe40003f86270 */
[----:B------:R-:W-:Y:S02]  /*8d10*/  @P2 LOP3.LUT R203, R203, 0x40, RZ, 0xfc, !PT ;  /* 0x00000040cbcb2812 */ /* 0x000fe400078efcff */
[----:B------:R-:W-:Y:S02]  /*8d20*/  ISETP.GE.AND P3, PT, R20, c[0x0][0x198], PT ;  /* 0x0000660014007a0c */ /* 0x000fe40003f66270 */
[----:B------:R-:W-:Y:S02]  /*8d30*/  IADD3 R132, R235, -0x1, RZ ;  /* 0xffffffffeb847810 */ /* 0x000fe40007ffe0ff */
[--C-:B--2---:R-:W-:Y:S01]  /*8d40*/  @P0 SHF.R.S32.HI R3, RZ, 0x1f, R16.reuse ;  /* 0x0000001fff030819 */ /* 0x104fe20000011410 */
[----:B------:R-:W-:Y:S01]  /*8d50*/  @P0 IMAD.MOV.U32 R2, RZ, RZ, R16 ;  /* 0x000000ffff020224 */ /* 0x000fe200078e0010 */
[----:B------:R-:W-:Y:S01]  /*8d60*/  @!P0 MOV R2, R28 ;  /* 0x0000001c00028202 */ /* 0x000fe20000000f00 */
[----:B------:R-:W-:Y:S01]  /*8d70*/  @!P0 IMAD.MOV.U32 R3, RZ, RZ, R14 ;  /* 0x000000ffff038224 */ /* 0x000fe200078e000e */
[----:B------:R-:W-:-:S04]  /*8d80*/  ISETP.NE.AND.EX P0, PT, RZ, c[0x0][0x354], PT, P1 ;  /* 0x0000d500ff007a0c */ /* 0x000fc80003f05310 */
[----:B------:R-:W-:Y:S02]  /*8d90*/  SEL R8, R2, RZ, !P0 ;  /* 0x000000ff02087207 */ /* 0x000fe40004000000 */
[----:B------:R-:W-:Y:S02]  /*8da0*/  SEL R2, RZ, 0x4, P2 ;  /* 0x00000004ff027807 */ /* 0x000fe40001000000 */
[----:B------:R-:W-:Y:S02]  /*8db0*/  SEL R0, R3, RZ, !P0 ;  /* 0x000000ff03007207 */ /* 0x000fe40004000000 */
[----:B------:R-:W-:Y:S01]  /*8dc0*/  LOP3.LUT R103, R13, R2, RZ, 0xfc, !PT ;  /* 0x000000020d677212 */ /* 0x000fe200078efcff */
[----:B------:R-:W-:Y:S01]  /*8dd0*/  IMAD R3, R25, c[0x0][0x214], R7 ;  /* 0x0000850019037a24 */ /* 0x000fe200078e0207 */
[----:B------:R-:W-:Y:S01]  /*8de0*/  MOV R2, R6 ;  /* 0x0000000600027202 */ /* 0x000fe20000000f00 */
[----:B------:R-:W-:Y:S02]  /*8df0*/  IMAD R6, R0, c[0x0][0x1f0], RZ ;  /* 0x00007c0000067a24 */ /* 0x000fe400078e02ff */
[----:B------:R-:W-:-:S04]  /*8e00*/  IMAD.WIDE.U32 R14, R8, c[0x0][0x1f0], R4 ;  /* 0x00007c00080e7a25 */ /* 0x000fc800078e0004 */
[----:B------:R-:W-:-:S04]  /*8e10*/  IMAD.WIDE.U32 R246, R8, c[0x0][0x218], R2 ;  /* 0x0000860008f67a25 */ /* 0x000fc800078e0002 */
[----:B------:R-:W-:-:S04]  /*8e20*/  IMAD R2, R8, c[0x0][0x1f4], R6 ;  /* 0x00007d0008027a24 */ /* 0x000fc800078e0206 */
[----:B------:R-:W-:Y:S01]  /*8e30*/  IMAD.IADD R2, R15, 0x1, R2 ;  /* 0x000000010f027824 */ /* 0x000fe200078e0202 */
[----:B------:R1:W-:Y:S04]  /*8e40*/  STL.64 [R1+0x8], R14 ;  /* 0x0000080e01007387 */ /* 0x0003e80000100a00 */
[----:B------:R1:W-:Y:S01]  /*8e50*/  STL [R1+0x4], R2 ;  /* 0x0000040201007387 */ /* 0x0003e20000100800 */
[----:B------:R-:W-:Y:S02]  /*8e60*/  IMAD R0, R0, c[0x0][0x218], RZ ;  /* 0x0000860000007a24 */ /* 0x000fe400078e02ff */
[----:B------:R-:W-:Y:S01]  /*8e70*/  IMAD.IADD R7, R11, 0x1, R12 ;  /* 0x000000010b077824 */ /* 0x000fe200078e020c */
[----:B------:R-:W-:Y:S01]  /*8e80*/  LEA R11, P0, R10, c[0x0][0x160], 0x1 ;  /* 0x000058000a0b7a11 */ /* 0x000fe200078008ff */
[----:B------:R-:W-:Y:S01]  /*8e90*/  IMAD R0, R8, c[0x0][0x21c], R0 ;  /* 0x0000870008007a24 */ /* 0x000fe200078e0200 */
[----:B------:R-:W-:-:S02]  /*8ea0*/  ISETP.GE.AND P2, PT, R18, c[0x0][0x198], PT ;  /* 0x0000660012007a0c */ /* 0x000fc40003f46270 */
[----:B------:R-:W-:Y:S02]  /*8eb0*/  LEA.HI.X R10, R10, c[0x0][0x164], R7, 0x1, P0 ;  /* 0x000059000a0a7a11 */ /* 0x000fe400000f0c07 */
[----:B------:R-:W-:Y:S01]  /*8ec0*/  IADD3 R248, R247, R0, RZ ;  /* 0x00000000f7f87210 */ /* 0x000fe20007ffe0ff */
[----:B------:R-:W-:Y:S06]  /*8ed0*/  BRA.DIV ~URZ, `(.L_x_751) ;  /* 0x0001bde27f007947 */ /* 0x000fec000b800000 */
[----:B------:R2:W3:Y:S02]  /*8ee0*/  SHFL.IDX PT, R8, R10, RZ, 0x1c1f ;  /* 0x001c1fff0a087589 */ /* 0x0004e400000e0000 */
.L_x_955:
[----:B------:R-:W-:Y:S05]  /*8ef0*/  BRA.DIV ~URZ, `(.L_x_752) ;  /* 0x0001be327f007947 */ /* 0x000fea000b800000 */
[----:B------:R4:W1:Y:S02]  /*8f00*/  SHFL.IDX PT, R0, R11, RZ, 0x1c1f ;  /* 0x001c1fff0b007589 */ /* 0x00086400000e0000 */
.L_x_956:
[----:B------:R-:W-:Y:S01]  /*8f10*/  IMAD R26, R251, c[0x0][0x2c4], RZ ;  /* 0x0000b100fb1a7a24 */ /* 0x000fe200078e02ff */
[----:B------:R-:W-:Y:S04]  /*8f20*/  BSSY B0, `(.L_x_753) ;  /* 0x0000016000007945 */ /* 0x000fe80003800000 */
[----:B------:R-:W-:-:S13]  /*8f30*/  ISETP.GE.AND P0, PT, R9, R26, PT ;  /* 0x0000001a0900720c */ /* 0x000fda0003f06270 */
[----:B------:R-:W-:Y:S05]  /*8f40*/  @P0 BRA `(.L_x_754) ;  /* 0x0000013000000947 */ /* 0x000fea0003800000 */
[----:B--2---:R-:W2:Y:S04]  /*8f50*/  LDL.64 R4, [R1+0x38] ;  /* 0x0000380001047983 */ /* 0x004ea80000100a00 */
[----:B-1--4-:R-:W4:Y:S04]  /*8f60*/  LDL R2, [R1+0x24] ;  /* 0x0000240001027983 */ /* 0x012f280000100800 */
[----:B---3--:R-:W3:Y:S04]  /*8f70*/  LDL R3, [R1+0x64] ;  /* 0x0000640001037983 */ /* 0x008ee80000100800 */
[----:B------:R-:W3:Y:S04]  /*8f80*/  LDL R13, [R1+0x40] ;  /* 0x00004000010d7983 */ /* 0x000ee80000100800 */
[----:B------:R-:W3:Y:S04]  /*8f90*/  LDL R12, [R1+0x1c] ;  /* 0x00001c00010c7983 */ /* 0x000ee80000100800 */
[----:B------:R-:W3:Y:S01]  /*8fa0*/  LDL R14, [R1+0x60] ;  /* 0x00006000010e7983 */ /* 0x000ee20000100800 */
[----:B--2---:R-:W-:-:S04]  /*8fb0*/  LEA R6, P0, R4, R0, 0x1 ;  /* 0x0000000004067211 */ /* 0x004fc800078008ff */
[----:B------:R-:W-:Y:S02]  /*8fc0*/  LEA.HI.X R7, R4, R8, R5, 0x1, P0 ;  /* 0x0000000804077211 */ /* 0x000fe400000f0c05 */
[----:B----4-:R-:W-:-:S04]  /*8fd0*/  LEA R4, P0, R2, R0, 0x1 ;  /* 0x0000000002047211 */ /* 0x010fc800078008ff */
[----:B---3--:R-:W-:Y:S02]  /*8fe0*/  LEA.HI.X R5, R2, R8, R3, 0x1, P0 ;  /* 0x0000000802057211 */ /* 0x008fe400000f0c03 */
[----:B------:R-:W-:Y:S01]  /*8ff0*/  LEA R2, P0, R13, R0, 0x1 ;  /* 0x000000000d027211 */ /* 0x000fe200078008ff */
        /* <DEDUP_REMOVED lines=8> */
.L_x_754:
[----:B------:R-:W-:Y:S05]  /*9080*/  BSYNC B0 ;  /* 0x0000000000007941 */ /* 0x000fea0003800000 */
.L_x_753:
[----:B------:R-:W-:Y:S05]  /*9090*/  BRA.DIV ~URZ, `(.L_x_755) ;  /* 0x0001bcf27f007947 */ /* 0x000fea000b800000 */
[----:B---3--:R3:W2:Y:S04]  /*90a0*/  SHFL.IDX PT, R8, R10, 0x1, 0x1c1f ;  /* 0x003c1f000a087f89 */ /* 0x0086a800000e0000 */
[----:B-1----:R3:W1:Y:S02]  /*90b0*/  SHFL.IDX PT, R0, R11, 0x1, 0x1c1f ;  /* 0x003c1f000b007f89 */ /* 0x00266400000e0000 */
.L_x_957:
[----:B------:R-:W-:Y:S01]  /*90c0*/  IADD3 R2, R9, 0x20, RZ ;  /* 0x0000002009027810 */ /* 0x000fe20007ffe0ff */
[----:B------:R-:W-:Y:S03]  /*90d0*/  BSSY B0, `(.L_x_756) ;  /* 0x0000016000007945 */ /* 0x000fe60003800000 */
[----:B------:R-:W-:-:S13]  /*90e0*/  ISETP.GE.AND P0, PT, R2, R26, PT ;  /* 0x0000001a0200720c */ /* 0x000fda0003f06270 */
[----:B------:R-:W-:Y:S05]  /*90f0*/  @P0 BRA `(.L_x_757) ;  /* 0x0000013000000947 */ /* 0x000fea0003800000 */
[----:B---3--:R-:W3:Y:S04]  /*9100*/  LDL.64 R4, [R1+0x38] ;  /* 0x0000380001047983 */ /* 0x008ee80000100a00 */
[----:B----4-:R-:W4:Y:S04]  /*9110*/  LDL R3, [R1+0x24] ;  /* 0x0000240001037983 */ /* 0x010f280000100800 */
[----:B--2---:R-:W2:Y:S04]  /*9120*/  LDL R15, [R1+0x64] ;  /* 0x00006400010f7983 */ /* 0x004ea80000100800 */
[----:B------:R-:W2:Y:S04]  /*9130*/  LDL R13, [R1+0x40] ;  /* 0x00004000010d7983 */ /* 0x000ea80000100800 */
[----:B------:R-:W2:Y:S04]  /*9140*/  LDL R12, [R1+0x1c] ;  /* 0x00001c00010c7983 */ /* 0x000ea80000100800 */
[----:B------:R-:W2:Y:S01]  /*9150*/  LDL R14, [R1+0x60] ;  /* 0x00006000010e7983 */ /* 0x000ea20000100800 */
[----:B-1-3--:R-:W-:-:S04]  /*9160*/  LEA R6, P0, R4, R0, 0x1 ;  /* 0x0000000004067211 */ /* 0x00afc800078008ff */
[----:B------:R-:W-:Y:S02]  /*9170*/  LEA.HI.X R7, R4, R8, R5, 0x1, P0 ;  /* 0x0000000804077211 */ /* 0x000fe400000f0c05 */
[----:B----4-:R-:W-:-:S04]  /*9180*/  LEA R4, P0, R3, R0, 0x1 ;  /* 0x0000000003047211 */ /* 0x010fc800078008ff */
[----:B--2---:R-:W-:Y:S02]  /*9190*/  LEA.HI.X R5, R3, R8, R15, 0x1, P0 ;  /* 0x0000000803057211 */ /* 0x004fe400000f0c0f */
        /* <DEDUP_REMOVED lines=9> */
.L_x_757:
[----:B------:R-:W-:Y:S05]  /*9230*/  BSYNC B0 ;  /* 0x0000000000007941 */ /* 0x000fea0003800000 */
.L_x_756:
[----:B------:R-:W-:Y:S05]  /*9240*/  BRA.DIV ~URZ, `(.L_x_758) ;  /* 0x0001bc027f007947 */ /* 0x000fea000b800000 */
[----:B--2---:R2:W3:Y:S02]  /*9250*/  SHFL.IDX PT, R8, R10, 0x2, 0x1c1f ;  /* 0x005c1f000a087f89 */ /* 0x0044e400000e0000 */
.L_x_958:
[----:B------:R-:W-:Y:S05]  /*9260*/  BRA.DIV ~URZ, `(.L_x_759) ;  /* 0x0001bc527f007947 */ /* 0x000fea000b800000 */
[----:B-1----:R1:W2:Y:S02]  /*9270*/  SHFL.IDX PT, R0, R11, 0x2, 0x1c1f ;  /* 0x005c1f000b007f89 */ /* 0x0022a400000e0000 */
.L_x_959:
[----:B------:R-:W-:Y:S01]  /*9280*/  IADD3 R2, R9, 0x40, RZ ;  /* 0x0000004009027810 */ /* 0x000fe20007ffe0ff */
[----:B------:R-:W-:Y:S03]  /*9290*/  BSSY B0, `(.L_x_760) ;  /* 0x0000016000007945 */ /* 0x000fe60003800000 */
[----:B------:R-:W-:-:S13]  /*92a0*/  ISETP.GE.AND P0, PT, R2, R26, PT ;  /* 0x0000001a0200720c */ /* 0x000fda0003f06270 */
[----:B------:R-:W-:Y:S05]  /*92b0*/  @P0 BRA `(.L_x_761) ;  /* 0x0000013000000947 */ /* 0x000fea0003800000 */
[----:B----4-:R-:W4:Y:S04]  /*92c0*/  LDL.64 R4, [R1+0x38] ;  /* 0x0000380001047983 */ /* 0x010f280000100a00 */
[----:B---3--:R-:W3:Y:S04]  /*92d0*/  LDL R3, [R1+0x24] ;  /* 0x0000240001037983 */ /* 0x008ee80000100800 */
[----:B--2---:R-:W2:Y:S04]  /*92e0*/  LDL R15, [R1+0x64] ;  /* 0x00006400010f7983 */ /* 0x004ea80000100800 */
[----:B------:R-:W2:Y:S04]  /*92f0*/  LDL R13, [R1+0x40] ;  /* 0x00004000010d7983 */ /* 0x000ea80000100800 */
[----:B------:R-:W2:Y:S04]  /*9300*/  LDL R12, [R1+0x1c] ;  /* 0x00001c00010c7983 */ /* 0x000ea80000100800 */
[----:B------:R-:W2:Y:S01]  /*9310*/  LDL R14, [R1+0x60] ;  /* 0x00006000010e7983 */ /* 0x000ea20000100800 */
[----:B----4-:R-:W-:-:S04]  /*9320*/  LEA R6, P0, R4, R0, 0x1 ;  /* 0x0000000004067211 */ /* 0x010fc800078008ff */
[----:B------:R-:W-:Y:S02]  /*9330*/  LEA.HI.X R7, R4, R8, R5, 0x1, P0 ;  /* 0x0000000804077211 */ /* 0x000fe400000f0c05 */
[----:B---3--:R-:W-:-:S04]  /*9340*/  LEA R4, P0, R3, R0, 0x1 ;  /* 0x0000000003047211 */ /* 0x008fc800078008ff */
        /* <DEDUP_REMOVED lines=10> */
.L_x_761:
[----:B------:R-:W-:Y:S05]  /*93f0*/  BSYNC B0 ;  /* 0x0000000000007941 */ /* 0x000fea0003800000 */
.L_x_760:
[----:B------:R-:W-:Y:S05]  /*9400*/  BRA.DIV ~URZ, `(.L_x_762) ;  /* 0x0001bb127f007947 */ /* 0x000fea000b800000 */
[----:B---3--:R3:W1:Y:S04]  /*9410*/  SHFL.IDX PT, R8, R10, 0x3, 0x1c1f ;  /* 0x007c1f000a087f89 */ /* 0x00866800000e0000 */
[----:B--2---:R3:W2:Y:S02]  /*9420*/  SHFL.IDX PT, R0, R11, 0x3, 0x1c1f ;  /* 0x007c1f000b007f89 */ /* 0x0046a400000e0000 */
.L_x_960:
[----:B---3--:R-:W3:Y:S04]  /*9430*/  LDL.64 R12, [R1+0x38] ;  /* 0x00003800010c7983 */ /* 0x008ee80000100a00 */
[----:B----4-:R-:W4:Y:S04]  /*9440*/  LDL R4, [R1+0x24] ;  /* 0x0000240001047983 */ /* 0x010f280000100800 */
[----:B--2---:R-:W2:Y:S04]  /*9450*/  LDL R5, [R1+0x64] ;  /* 0x0000640001057983 */ /* 0x004ea80000100800 */
[----:B------:R-:W2:Y:S04]  /*9460*/  LDL R10, [R1+0x40] ;  /* 0x00004000010a7983 */ /* 0x000ea80000100800 */
[----:B------:R-:W2:Y:S04]  /*9470*/  LDL R105, [R1+0x1c] ;  /* 0x00001c0001697983 */ /* 0x000ea80000100800 */
[----:B-1----:R-:W2:Y:S04]  /*9480*/  LDL R11, [R1+0x60] ;  /* 0x00006000010b7983 */ /* 0x002ea80000100800 */
[----:B------:R-:W2:Y:S04]  /*9490*/  LDL.64 R138, [R1+0x8] ;  /* 0x00000800018a7983 */ /* 0x000ea80000100a00 */
[----:B------:R-:W2:Y:S04]  /*94a0*/  LDL R137, [R1+0x4] ;  /* 0x0000040001897983 */ /* 0x000ea80000100800 */
[----:B------:R1:W5:Y:S01]  /*94b0*/  LDL R239, [R1+0x20] ;  /* 0x0000200001ef7983 */ /* 0x0003620000100800 */
[----:B------:R-:W-:-:S03]  /*94c0*/  IADD3 R2, R9, 0x60, RZ ;  /* 0x0000006009027810 */ /* 0x000fc60007ffe0ff */
[----:B------:R-:W1:Y:S01]  /*94d0*/  S2R R107, SR_TID.X ;  /* 0x00000000006b7919 */ /* 0x000e620000002100 */
[----:B------:R-:W-:Y:S01]  /*94e0*/  ISETP.GE.AND P0, PT, R2, R26, PT ;  /* 0x0000001a0200720c */ /* 0x000fe20003f06270 */
[----:B------:R-:W-:-:S04]  /*94f0*/  IMAD.MOV.U32 R108, RZ, RZ, 0x30 ;  /* 0x00000030ff6c7424 */ /* 0x000fc800078e00ff */
[----:B------:R-:W-:-:S04]  /*9500*/  IMAD R108, R235, -0x30, R108 ;  /* 0xffffffd0eb6c7824 */ /* 0x000fc800078e026c */
[----:B------:R-:W-:Y:S01]  /*9510*/  IMAD.IADD R133, R252, 0x1, R108 ;  /* 0x00000001fc857824 */ /* 0x000fe200078e026c */
[----:B------:R-:W-:Y:S02]  /*9520*/  SHF.R.S32.HI R104, RZ, 0x1f, R132 ;  /* 0x0000001fff687819 */ /* 0x000fe40000011484 */
[----:B-1----:R-:W-:-:S04]  /*9530*/  SHF.R.S32.HI R140, RZ, 0x1f, R107 ;  /* 0x0000001fff8c7819 */ /* 0x002fc8000001146b */
[----:B------:R-:W-:-:S04]  /*9540*/  LEA.HI R140, R140, R107, RZ, 0x2 ;  /* 0x0000006b8c8c7211 */ /* 0x000fc800078f10ff */
[----:B------:R-:W-:Y:S02]  /*9550*/  SHF.R.S32.HI R140, RZ, 0x2, R140 ;  /* 0x00000002ff8c7819 */ /* 0x000fe4000001148c */
[C---:B------:R-:W-:Y:S02]  /*9560*/  LOP3.LUT P5, RZ, R203.reuse, 0x100, RZ, 0xc0, !PT ;  /* 0x00000100cbff7812 */ /* 0x040fe400078ac0ff */
[----:B------:R-:W-:Y:S01]  /*9570*/  LOP3.LUT P6, RZ, R203, 0x40, RZ, 0xc0, !PT ;  /* 0x00000040cbff7812 */ /* 0x000fe200078cc0ff */
[----:B------:R-:W-:Y:S01]  /*9580*/  IMAD.MOV.U32 R240, RZ, RZ, c[0x0][0x2c4] ;  /* 0x0000b100fff07624 */ /* 0x000fe200078e00ff */
[----:B---3--:R-:W-:-:S04]  /*9590*/  @!P0 LEA R6, P1, R12, R0, 0x1 ;  /* 0x000000000c068211 */ /* 0x008fc800078208ff */
[----:B------:R-:W-:Y:S02]  /*95a0*/  @!P0 LEA.HI.X R7, R12, R8, R13, 0x1, P1 ;  /* 0x000000080c078211 */ /* 0x000fe400008f0c0d */
[----:B----4-:R-:W-:-:S04]  /*95b0*/  @!P0 LEA R2, P1, R4, R0, 0x1 ;  /* 0x0000000004028211 */ /* 0x010fc800078208ff */
[----:B--2---:R-:W-:Y:S02]  /*95c0*/  @!P0 LEA.HI.X R3, R4, R8, R5, 0x1, P1 ;  /* 0x0000000804038211 */ /* 0x004fe400008f0c05 */
[----:B------:R-:W-:Y:S01]  /*95d0*/  @!P0 LEA R4, P1, R10, R0, 0x1 ;  /* 0x000000000a048211 */ /* 0x000fe200078208ff */
[----:B------:R-:W-:-:S05]  /*95e0*/  @!P0 IMAD.SHL.U32 R0, R105, 0x2, RZ ;  /* 0x0000000269008824 */ /* 0x000fca00078e00ff */
[----:B------:R-:W-:Y:S01]  /*95f0*/  @!PT LDS RZ, [RZ] ;  /* 0x00000000fffff984 */ /* 0x000fe20000000800 */
[----:B------:R-:W-:Y:S01]  /*9600*/  @!PT LDS RZ, [RZ] ;  /* 0x00000000fffff984 */ /* 0x000fe20000000800 */
[----:B------:R-:W-:Y:S01]  /*9610*/  @!PT LDS RZ, [RZ] ;  /* 0x00000000fffff984 */ /* 0x000fe20000000800 */
[----:B------:R1:W-:Y:S01]  /*9620*/  @!P0 LDGSTS.E.BYPASS.LTC128B.128 [R0+0x7880], [R6.64], !P4 ;  /* 0x0788000006008fae */ /* 0x0003e2000e101d46 */
[----:B------:R-:W-:-:S03]  /*9630*/  @!P0 LEA.HI.X R5, R10, R8, R11, 0x1, P1 ;  /* 0x000000080a058211 */ /* 0x000fc600008f0c0b */
[----:B------:R2:W-:Y:S04]  /*9640*/  @!P0 LDGSTS.E.BYPASS.LTC128B.128 [R0+0x9880], [R2.64], !P3 ;  /* 0x0988000002008fae */ /* 0x0005e8000d901d46 */
[----:B------:R3:W-:Y:S01]  /*9650*/  @!P0 LDGSTS.E.BYPASS.LTC128B.128 [R0+0xb880], [R4.64], !P2 ;  /* 0x0b88000004008fae */ /* 0x0007e2000d101d46 */
[----:B------:R-:W-:Y:S02]  /*9660*/  IMAD.MOV.U32 R134, RZ, RZ, R138 ;  /* 0x000000ffff867224 */ /* 0x000fe400078e008a */
[----:B------:R-:W-:Y:S01]  /*9670*/  IMAD.MOV.U32 R135, RZ, RZ, R137 ;  /* 0x000000ffff877224 */ /* 0x000fe200078e0089 */
[----:B------:R-:W0:Y:S01]  /*9680*/  LDGDEPBAR ;  /* 0x00000000000079af */ /* 0x000e220000000000 */
[----:B-1----:R-:W-:Y:S01]  /*9690*/  IMNMX R6, R133, 0x30, PT ;  /* 0x0000003085067817 */ /* 0x002fe20003800200 */
[----:B------:R-:W-:-:S04]  /*96a0*/  IMAD R7, R104, c[0x0][0x1e0], RZ ;  /* 0x0000780068077a24 */ /* 0x000fc800078e02ff */
[----:B------:R-:W-:Y:S02]  /*96b0*/  IMAD.IADD R6, R6, 0x1, -R140 ;  /* 0x0000000106067824 */ /* 0x000fe400078e0a8c */
[----:B--2---:R-:W-:-:S03]  /*96c0*/  IMAD.WIDE.U32 R2, R132, c[0x0][0x1e0], RZ ;  /* 0x0000780084027a25 */ /* 0x004fc600078e00ff */
[----:B------:R-:W-:Y:S01]  /*96d0*/  ISETP.GE.AND P0, PT, R6, 0x21, PT ;  /* 0x000000210600780c */ /* 0x000fe20003f06270 */
[----:B------:R-:W-:-:S04]  /*96e0*/  IMAD R7, R132, c[0x0][0x1e4], R7 ;  /* 0x0000790084077a24 */ /* 0x000fc800078e0207 */
[----:B---3--:R-:W-:Y:S02]  /*96f0*/  IMAD.IADD R0, R3, 0x1, R7 ;  /* 0x0000000103007824 */ /* 0x008fe400078e0207 */
[----:B------:R-:W-:Y:S02]  /*9700*/  IMAD.MOV.U32 R7, RZ, RZ, 0x20 ;  /* 0x00000020ff077424 */ /* 0x000fe400078e00ff */
[----:B------:R-:W-:-:S04]  /*9710*/  IMAD.WIDE.U32 R2, R2, 0x30, R134 ;  /* 0x0000003002027825 */ /* 0x000fc800078e0086 */
[----:B------:R-:W-:Y:S02]  /*9720*/  IMAD R0, R0, 0x30, RZ ;  /* 0x0000003000007824 */ /* 0x000fe400078e02ff */
[----:B------:R-:W-:-:S04]  /*9730*/  IMAD.WIDE.U32 R4, R7, c[0x0][0x1e0], RZ ;  /* 0x0000780007047a25 */ /* 0x000fc800078e00ff */
[----:B------:R-:W-:Y:S02]  /*9740*/  IMAD R7, R7, c[0x0][0x1e4], RZ ;  /* 0x0000790007077a24 */ /* 0x000fe400078e02ff */
[----:B------:R-:W-:Y:S01]  /*9750*/  IMAD.IADD R0, R3, 0x1, R0 ;  /* 0x0000000103007824 */ /* 0x000fe200078e0200 */
[----:B------:R-:W-:Y:S01]  /*9760*/  @P0 IADD3 R3, P1, R2, R4, RZ ;  /* 0x0000000402030210 */ /* 0x000fe20007f3e0ff */
[----:B------:R-:W-:Y:S03]  /*9770*/  WARPSYNC 0xffffffff ;  /* 0xffffffff00007948 */ /* 0x000fe60003800000 */
[----:B------:R-:W-:Y:S01]  /*9780*/  @P0 IADD3.X R7, R0, R5, R7, P1, !PT ;  /* 0x0000000500070210 */ /* 0x000fe20000ffe407 */
[----:B------:R-:W-:Y:S01]  /*9790*/  BAR.SYNC.DEFER_BLOCKING 0x0 ;  /* 0x0000000000007b1d */ /* 0x000fe20000010000 */
[----:B------:R-:W-:Y:S02]  /*97a0*/  ISETP.GE.AND P1, PT, R6, 0x1, PT ;  /* 0x000000010600780c */ /* 0x000fe40003f26270 */
[----:B------:R-:W-:-:S11]  /*97b0*/  LOP3.LUT P4, RZ, R203, 0x80, RZ, 0xc0, !PT ;  /* 0x00000080cbff7812 */ /* 0x000fd6000788c0ff */
[----:B------:R-:W-:Y:S01]  /*97c0*/  @P1 LEA R4, P2, R2, c[0x0][0x1c8], 0x1 ;  /* 0x0000720002041a11 */ /* 0x000fe200078408ff */
[----:B------:R-:W-:-:S03]  /*97d0*/  @P1 IMAD.SHL.U32 R6, R105, 0x2, RZ ;  /* 0x0000000269061824 */ /* 0x000fc600078e00ff */
[----:B------:R-:W-:Y:S02]  /*97e0*/  @P1 LEA.HI.X R5, R2, c[0x0][0x1cc], R0, 0x1, P2 ;  /* 0x0000730002051a11 */ /* 0x000fe400010f0c00 */
[----:B------:R-:W-:Y:S01]  /*97f0*/  @P0 LEA R2, P2, R3, c[0x0][0x1c8], 0x1 ;  /* 0x0000720003020a11 */ /* 0x000fe200078408ff */
[----:B------:R-:W-:-:S03]  /*9800*/  @P0 IMAD.SHL.U32 R0, R105, 0x2, RZ ;  /* 0x0000000269000824 */ /* 0x000fc600078e00ff */
[----:B------:R-:W-:Y:S01]  /*9810*/  @P0 LEA.HI.X R3, R3, c[0x0][0x1cc], R7, 0x1, P2 ;  /* 0x0000730003030a11 */ /* 0x000fe200010f0c07 */
        /* <DEDUP_REMOVED lines=8> */
[----:B------:R1:W-:Y:S01]  /*98a0*/  @P0 LDGSTS.E.BYPASS.LTC128B.128 [R0+0x5c80], [R2.64+0x80], !P6 ;  /* 0x05c8008002000fae */ /* 0x0003e2000f101d46 */
[----:B------:R-:W-:-:S03]  /*98b0*/  ISETP.LT.AND P0, PT, RZ, c[0x0][0x27c], PT ;  /* 0x00009f00ff007a0c */ /* 0x000fc60003f01270 */
[----:B------:R-:W0:Y:S01]  /*98c0*/  LDGDEPBAR ;  /* 0x00000000000079af */ /* 0x000e220000000000 */
[----:B------:R-:W-:-:S09]  /*98d0*/  ISETP.NE.AND P5, PT, R240, 0x1, PT ;  /* 0x00000001f000780c */ /* 0x000fd20003fa5270 */
[----:B------:R-:W-:Y:S05]  /*98e0*/  @P0 BRA `(.L_x_763) ;  /* 0x0000002000000947 */ /* 0x000fea0003800000 */
[----:B------:R-:W-:-:S04]  /*98f0*/  DEPBAR.LE SB0, 0x1 ;  /* 0x000080400000791a */ /* 0x000fc80000000000 */
[----:B------:R-:W-:Y:S05]  /*9900*/  BRA `(.L_x_764) ;  /* 0x000069e000007947 */ /* 0x000fea0003800000 */
.L_x_763:
[----:B------:R-:W2:Y:S01]  /*9910*/  S2R R90, SR_TID.X ;  /* 0x00000000005a7919 */ /* 0x000ea20000002100 */
[----:B------:R-:W-:Y:S01]  /*9920*/  ULDC.U8 UR4, c[0x0][0x298] ;  /* 0x0000a60000047ab9 */ /* 0x000fe20000000000 */
[----:B-1---5:R-:W-:Y:S01]  /*9930*/  SHF.R.S32.HI R0, RZ, 0x1f, R136 ;  /* 0x0000001fff007819 */ /* 0x022fe20000011488 */
[----:B------:R-:W-:Y:S01]  /*9940*/  IMAD.WIDE.U32 R4, R136, c[0x0][0x280], RZ ;  /* 0x0000a00088047a25 */ /* 0x000fe200078e00ff */
[----:B------:R-:W-:Y:S01]  /*9950*/  ISETP.NE.AND P0, PT, RZ, UR4, PT ;  /* 0x00000004ff007c0c */ /* 0x000fe2000bf05270 */
[----:B------:R-:W-:Y:S01]  /*9960*/  BSSY B2, `(.L_x_764) ;  /* 0x0000698000027945 */ /* 0x000fe20003800000 */
[----:B------:R-:W-:Y:S01]  /*9970*/  LEA.HI R106, R107, R107, RZ, 0x1 ;  /* 0x0000006b6b6a7211 */ /* 0x000fe200078f08ff */
[C---:B------:R-:W-:Y:S02]  /*9980*/  IMAD R2, R0.reuse, c[0x0][0x280], RZ ;  /* 0x0000a00000027a24 */ /* 0x040fe400078e02ff */
[----:B------:R-:W-:Y:S01]  /*9990*/  IMAD R0, R0, c[0x0][0x290], RZ ;  /* 0x0000a40000007a24 */ /* 0x000fe200078e02ff */
[----:B------:R-:W-:Y:S01]  /*99a0*/  LOP3.LUT R106, R106, 0xfffffffe, RZ, 0xc0, !PT ;  /* 0xfffffffe6a6a7812 */ /* 0x000fe200078ec0ff */
[----:B------:R-:W-:-:S02]  /*99b0*/  IMAD R7, R136, c[0x0][0x284], R2 ;  /* 0x0000a10088077a24 */ /* 0x000fc400078e0202 */
[----:B------:R-:W-:Y:S01]  /*99c0*/  IMAD R6, R136, c[0x0][0x294], R0 ;  /* 0x0000a50088067a24 */ /* 0x000fe200078e0200 */
[----:B------:R-:W-:Y:S01]  /*99d0*/  IADD3 R106, -R106, R107, RZ ;  /* 0x0000006b6a6a7210 */ /* 0x000fe20007ffe1ff */
[----:B------:R-:W-:Y:S01]  /*99e0*/  IMAD.WIDE.U32 R2, R136, c[0x0][0x290], RZ ;  /* 0x0000a40088027a25 */ /* 0x000fe200078e00ff */
[----:B------:R-:W-:-:S03]  /*99f0*/  IADD3 R7, R7, R5, RZ ;  /* 0x0000000507077210 */ /* 0x000fc60007ffe0ff */
[----:B------:R-:W-:Y:S01]  /*9a00*/  IMAD.IADD R6, R6, 0x1, R3 ;  /* 0x0000000106067824 */ /* 0x000fe200078e0203 */
[----:B--2---:R-:W-:-:S04]  /*9a10*/  LEA.HI R112, R90, R90, RZ, 0x1 ;  /* 0x0000005a5a707211 */ /* 0x004fc800078f08ff */
[----:B------:R-:W-:-:S04]  /*9a20*/  SHF.R.S32.HI R112, RZ, 0x1, R112 ;  /* 0x00000001ff707819 */ /* 0x000fc80000011470 */
[----:B------:R-:W-:-:S05]  /*9a30*/  IADD3 R20, R112, R239, RZ ;  /* 0x000000ef70147210 */ /* 0x000fca0007ffe0ff */
[----:B------:R-:W-:Y:S01]  /*9a40*/  IMAD R0, R106, 0x40, R20 ;  /* 0x000000406a007824 */ /* 0x000fe200078e0214 */
[----:B------:R-:W-:Y:S05]  /*9a50*/  @!P0 BRA `(.L_x_765) ;  /* 0x0000346000008947 */ /* 0x000fea0003800000 */
[----:B------:R-:W-:Y:S01]  /*9a60*/  @P5 IMAD.HI.U32 R3, R0, c[0x0][0x2c8], RZ ;  /* 0x0000b20000035a27 */ /* 0x000fe200078e00ff */
[----:B------:R-:W-:Y:S01]  /*9a70*/  BSSY B0, `(.L_x_766) ;  /* 0x0000068000007945 */ /* 0x000fe20003800000 */
[----:B------:R-:W-:Y:S01]  /*9a80*/  SHF.R.S32.HI R48, RZ, 0x1f, R31 ;  /* 0x0000001fff307819 */ /* 0x000fe2000001141f */
[----:B------:R-:W-:Y:S01]  /*9a90*/  CS2R R70, SRZ ;  /* 0x0000000000467805 */ /* 0x000fe2000001ff00 */
[----:B------:R-:W-:Y:S01]  /*9aa0*/  IMAD.MOV.U32 R5, RZ, RZ, R7 ;  /* 0x000000ffff057224 */ /* 0x000fe200078e0007 */
[----:B------:R-:W-:Y:S01]  /*9ab0*/  @P5 SHF.R.U32.HI R0, RZ, c[0x0][0x2cc], R3 ;  /* 0x0000b300ff005a19 */ /* 0x000fe20000011603 */
[----:B------:R-:W-:Y:S01]  /*9ac0*/  IMAD.MOV.U32 R7, RZ, RZ, R6 ;  /* 0x000000ffff077224 */ /* 0x000fe200078e0006 */
[----:B------:R-:W-:Y:S01]  /*9ad0*/  SHF.R.S32.HI R21, RZ, 0x1f, R32 ;  /* 0x0000001fff157819 */ /* 0x000fe20000011420 */
[----:B------:R-:W-:Y:S01]  /*9ae0*/  IMAD.MOV.U32 R6, RZ, RZ, R2 ;  /* 0x000000ffff067224 */ /* 0x000fe200078e0002 */
[----:B------:R-:W-:Y:S01]  /*9af0*/  SHF.R.S32.HI R3, RZ, 0x1f, R0 ;  /* 0x0000001fff037819 */ /* 0x000fe20000011400 */
[----:B------:R-:W-:Y:S01]  /*9b00*/  IMAD.WIDE.U32 R4, R0, c[0x0][0x280], R4 ;  /* 0x0000a00000047a25 */ /* 0x000fe200078e0004 */
[----:B------:R-:W-:Y:S01]  /*9b10*/  SHF.R.S32.HI R49, RZ, 0x1f, R153 ;  /* 0x0000001fff317819 */ /* 0x000fe20000011499 */
[----:B------:R-:W-:Y:S01]  /*9b20*/  CS2R R44, SRZ ;  /* 0x00000000002c7805 */ /* 0x000fe2000001ff00 */
[----:B------:R-:W-:Y:S01]  /*9b30*/  SHF.R.S32.HI R54, RZ, 0x1f, R30 ;  /* 0x0000001fff367819 */ /* 0x000fe2000001141e */
[C---:B------:R-:W-:Y:S01]  /*9b40*/  IMAD R8, R3.reuse, c[0x0][0x280], RZ ;  /* 0x0000a00003087a24 */ /* 0x040fe200078e02ff */
[----:B------:R-:W-:Y:S01]  /*9b50*/  LEA R27, P0, R4, c[0x0][0x270], 0x1 ;  /* 0x00009c00041b7a11 */ /* 0x000fe200078008ff */
[----:B------:R-:W-:Y:S01]  /*9b60*/  IMAD R9, R3, c[0x0][0x290], RZ ;  /* 0x0000a40003097a24 */ /* 0x000fe200078e02ff */
[----:B------:R-:W-:Y:S01]  /*9b70*/  SHF.R.S32.HI R33, RZ, 0x1f, R164 ;  /* 0x0000001fff217819 */ /* 0x000fe200000114a4 */
[C---:B------:R-:W-:Y:S01]  /*9b80*/  IMAD R8, R0.reuse, c[0x0][0x284], R8 ;  /* 0x0000a10000087a24 */ /* 0x040fe200078e0208 */
[----:B------:R-:W-:Y:S01]  /*9b90*/  CS2R R36, SRZ ;  /* 0x0000000000247805 */ /* 0x000fe2000001ff00 */
[----:B------:R-:W-:Y:S01]  /*9ba0*/  IMAD.WIDE.U32 R2, R0, c[0x0][0x290], R6 ;  /* 0x0000a40000027a25 */ /* 0x000fe200078e0006 */
[----:B------:R-:W-:Y:S01]  /*9bb0*/  CS2R R28, SRZ ;  /* 0x00000000001c7805 */ /* 0x000fe2000001ff00 */
[----:B------:R-:W-:Y:S01]  /*9bc0*/  CS2R R22, SRZ ;  /* 0x0000000000167805 */ /* 0x000fe2000001ff00 */
[----:B------:R-:W-:Y:S01]  /*9bd0*/  CS2R R16, SRZ ;  /* 0x0000000000107805 */ /* 0x000fe2000001ff00 */
[----:B------:R-:W-:Y:S01]  /*9be0*/  IMAD.IADD R5, R5, 0x1, R8 ;  /* 0x0000000105057824 */ /* 0x000fe200078e0208 */
[----:B------:R-:W-:Y:S01]  /*9bf0*/  LEA R40, P1, R2, c[0x0][0x288], 0x1 ;  /* 0x0000a20002287a11 */ /* 0x000fe200078208ff */
[----:B------:R-:W-:Y:S01]  /*9c00*/  IMAD R0, R0, c[0x0][0x294], R9 ;  /* 0x0000a50000007a24 */ /* 0x000fe200078e0209 */
[----:B------:R-:W-:Y:S01]  /*9c10*/  CS2R R46, SRZ ;  /* 0x00000000002e7805 */ /* 0x000fe2000001ff00 */
[----:B------:R-:W-:Y:S01]  /*9c20*/  CS2R R8, SRZ ;  /* 0x0000000000087805 */ /* 0x000fe2000001ff00 */
[----:B------:R-:W-:Y:S01]  /*9c30*/  LEA.HI.X R15, R4, c[0x0][0x274], R5, 0x1, P0 ;  /* 0x00009d00040f7a11 */ /* 0x000fe200000f0c05 */
[----:B------:R-:W-:Y:S01]  /*9c40*/  IMAD.IADD R0, R3, 0x1, R0 ;  /* 0x0000000103007824 */ /* 0x000fe200078e0200 */
[----:B------:R-:W-:Y:S01]  /*9c50*/  ISETP.GE.AND P0, PT, R20, R26, PT ;  /* 0x0000001a1400720c */ /* 0x000fe20003f06270 */
[----:B------:R1:W2:Y:S01]  /*9c60*/  SHFL.IDX PT, R4, R27, RZ, 0x1e1f ;  /* 0x001e1fff1b047589 */ /* 0x0002a200000e0000 */
[----:B------:R-:W-:Y:S01]  /*9c70*/  CS2R R38, SRZ ;  /* 0x0000000000267805 */ /* 0x000fe2000001ff00 */
[----:B------:R-:W-:Y:S01]  /*9c80*/  CS2R R34, SRZ ;  /* 0x0000000000227805 */ /* 0x000fe2000001ff00 */
[----:B------:R-:W-:Y:S01]  /*9c90*/  LEA.HI.X R14, R2, c[0x0][0x28c], R0, 0x1, P1 ;  /* 0x0000a300020e7a11 */ /* 0x000fe200008f0c00 */
[----:B------:R1:W3:Y:S01]  /*9ca0*/  SHFL.IDX PT, R5, R15, RZ, 0x1e1f ;  /* 0x001e1fff0f057589 */ /* 0x0002e200000e0000 */
[----:B------:R-:W-:Y:S01]  /*9cb0*/  CS2R R24, SRZ ;  /* 0x0000000000187805 */ /* 0x000fe2000001ff00 */
[----:B------:R-:W-:Y:S01]  /*9cc0*/  CS2R R18, SRZ ;  /* 0x0000000000127805 */ /* 0x000fe2000001ff00 */
[----:B------:R-:W-:Y:S01]  /*9cd0*/  CS2R R6, SRZ ;  /* 0x0000000000067805 */ /* 0x000fe2000001ff00 */
[----:B------:R1:W4:Y:S04]  /*9ce0*/  SHFL.IDX PT, R2, R40, RZ, 0x1e1f ;  /* 0x001e1fff28027589 */ /* 0x00032800000e0000 */
[----:B------:R1:W1:Y:S01]  /*9cf0*/  SHFL.IDX PT, R3, R14, RZ, 0x1e1f ;  /* 0x001e1fff0e037589 */ /* 0x00026200000e0000 */
[----:B------:R-:W-:Y:S05]  /*9d00*/  @P0 BRA `(.L_x_767) ;  /* 0x000003e000000947 */ /* 0x000fea0003800000 */
[----:B------:R-:W-:Y:S01]  /*9d10*/  ISETP.GE.AND P0, PT, R32, c[0x0][0x27c], PT ;  /* 0x00009f0020007a0c */ /* 0x000fe20003f06270 */
[----:B------:R-:W-:Y:S01]  /*9d20*/  CS2R R16, SRZ ;  /* 0x0000000000107805 */ /* 0x000fe2000001ff00 */
[----:B------:R-:W-:-:S11]  /*9d30*/  CS2R R18, SRZ ;  /* 0x0000000000127805 */ /* 0x000fd6000001ff00 */
[C---:B------:R-:W-:Y:S01]  /*9d40*/  @!P0 IMAD.SHL.U32 R0, R32.reuse, 0x2, RZ ;  /* 0x0000000220008824 */ /* 0x040fe200078e00ff */
[----:B------:R-:W-:-:S04]  /*9d50*/  @!P0 SHF.L.U64.HI R7, R32, 0x1, R21 ;  /* 0x0000000120078819 */ /* 0x000fc80000010215 */
[----:B--2---:R-:W-:-:S05]  /*9d60*/  @!P0 IADD3 R8, P1, R4, R0, RZ ;  /* 0x0000000004088210 */ /* 0x004fca0007f3e0ff */
[----:B---3--:R-:W-:Y:S01]  /*9d70*/  @!P0 IMAD.X R9, R5, 0x1, R7, P1 ;  /* 0x0000000105098824 */ /* 0x008fe200008e0607 */
[----:B----4-:R-:W-:-:S04]  /*9d80*/  @!P0 IADD3 R6, P1, R2, R0, RZ ;  /* 0x0000000002068210 */ /* 0x010fc80007f3e0ff */
[----:B------:R2:W5:Y:S01]  /*9d90*/  @!P0 LD.E.64 R16, [R8.64] ;  /* 0x0000000608108980 */ /* 0x000562000c101b00 */
[----:B-1----:R-:W-:Y:S01]  /*9da0*/  @!P0 IMAD.X R7, R3, 0x1, R7, P1 ;  /* 0x0000000103078824 */ /* 0x002fe200008e0607 */
[----:B------:R-:W-:-:S04]  /*9db0*/  ISETP.GE.AND P1, PT, R164, c[0x0][0x27c], PT ;  /* 0x00009f00a4007a0c */ /* 0x000fc80003f26270 */
[----:B------:R1:W5:Y:S09]  /*9dc0*/  @!P0 LD.E.64 R18, [R6.64] ;  /* 0x0000000606128980 */ /* 0x000372000c101b00 */
[C---:B------:R-:W-:Y:S01]  /*9dd0*/  @!P1 IMAD.SHL.U32 R10, R164.reuse, 0x2, RZ ;  /* 0x00000002a40a9824 */ /* 0x040fe200078e00ff */
[----:B------:R-:W-:-:S04]  /*9de0*/  @!P1 SHF.L.U64.HI R0, R164, 0x1, R33 ;  /* 0x00000001a4009819 */ /* 0x000fc80000010221 */
[----:B--2---:R-:W-:-:S05]  /*9df0*/  @!P1 IADD3 R8, P0, R4, R10, RZ ;  /* 0x0000000a04089210 */ /* 0x004fca0007f1e0ff */
[----:B------:R-:W-:Y:S01]  /*9e00*/  @!P1 IMAD.X R9, R5, 0x1, R0, P0 ;  /* 0x0000000105099824 */ /* 0x000fe200000e0600 */
[----:B-1----:R-:W-:-:S05]  /*9e10*/  @!P1 IADD3 R6, P0, R2, R10, RZ ;  /* 0x0000000a02069210 */ /* 0x002fca0007f1e0ff */
[----:B------:R-:W-:Y:S01]  /*9e20*/  @!P1 IMAD.X R7, R3, 0x1, R0, P0 ;  /* 0x0000000103079824 */ /* 0x000fe200000e0600 */
[----:B------:R-:W-:Y:S01]  /*9e30*/  ISETP.GE.AND P0, PT, R31, c[0x0][0x27c], PT ;  /* 0x00009f001f007a0c */ /* 0x000fe20003f06270 */
[----:B------:R-:W-:Y:S01]  /*9e40*/  CS2R R22, SRZ ;  /* 0x0000000000167805 */ /* 0x000fe2000001ff00 */
[----:B------:R-:W-:Y:S01]  /*9e50*/  CS2R R24, SRZ ;  /* 0x0000000000187805 */ /* 0x000fe2000001ff00 */
[----:B------:R-:W-:-:S04]  /*9e60*/  ISETP.GE.AND P2, PT, R153, c[0x0][0x27c], PT ;  /* 0x00009f0099007a0c */ /* 0x000fc80003f46270 */
[----:B------:R1:W5:Y:S04]  /*9e70*/  @!P1 LD.E.64 R22, [R8.64] ;  /* 0x0000000608169980 */ /* 0x000368000c101b00 */
[----:B------:R2:W5:Y:S02]  /*9e80*/  @!P1 LD.E.64 R24, [R6.64] ;  /* 0x0000000606189980 */ /* 0x000564000c101b00 */
[C---:B------:R-:W-:Y:S01]  /*9e90*/  @!P0 IMAD.SHL.U32 R10, R31.reuse, 0x2, RZ ;  /* 0x000000021f0a8824 */ /* 0x040fe200078e00ff */
[----:B------:R-:W-:Y:S01]  /*9ea0*/  @!P0 SHF.L.U64.HI R0, R31, 0x1, R48 ;  /* 0x000000011f008819 */ /* 0x000fe20000010230 */
[----:B------:R-:W-:Y:S01]  /*9eb0*/  CS2R R28, SRZ ;  /* 0x00000000001c7805 */ /* 0x000fe2000001ff00 */
[----:B------:R-:W-:Y:S02]  /*9ec0*/  CS2R R34, SRZ ;  /* 0x0000000000227805 */ /* 0x000fe4000001ff00 */
[----:B-1----:R-:W-:-:S05]  /*9ed0*/  @!P0 IADD3 R8, P1, R4, R10, RZ ;  /* 0x0000000a04088210 */ /* 0x002fca0007f3e0ff */
[----:B------:R-:W-:Y:S01]  /*9ee0*/  @!P0 IMAD.X R9, R5, 0x1, R0, P1 ;  /* 0x0000000105098824 */ /* 0x000fe200008e0600 */
[----:B--2---:R-:W-:Y:S01]  /*9ef0*/  @!P0 IADD3 R6, P1, R2, R10, RZ ;  /* 0x0000000a02068210 */ /* 0x004fe20007f3e0ff */
[----:B------:R-:W-:-:S03]  /*9f00*/  @!P2 IMAD.SHL.U32 R10, R153, 0x2, RZ ;  /* 0x00000002990aa824 */ /* 0x000fc600078e00ff */
[----:B------:R1:W5:Y:S01]  /*9f10*/  @!P0 LD.E.64 R28, [R8.64] ;  /* 0x00000006081c8980 */ /* 0x000362000c101b00 */
[----:B------:R-:W-:Y:S01]  /*9f20*/  @!P0 IMAD.X R7, R3, 0x1, R0, P1 ;  /* 0x0000000103078824 */ /* 0x000fe200008e0600 */
[----:B------:R-:W-:-:S04]  /*9f30*/  @!P2 SHF.L.U64.HI R0, R153, 0x1, R49 ;  /* 0x000000019900a819 */ /* 0x000fc80000010231 */
[----:B------:R2:W5:Y:S01]  /*9f40*/  @!P0 LD.E.64 R34, [R6.64] ;  /* 0x0000000606228980 */ /* 0x000562000c101b00 */
[----:B------:R-:W-:Y:S01]  /*9f50*/  ISETP.GE.AND P1, PT, R154, c[0x0][0x27c], PT ;  /* 0x00009f009a007a0c */ /* 0x000fe20003f26270 */
[----:B------:R-:W-:Y:S01]  /*9f60*/  CS2R R36, SRZ ;  /* 0x0000000000247805 */ /* 0x000fe2000001ff00 */
[----:B------:R-:W-:Y:S01]  /*9f70*/  CS2R R38, SRZ ;  /* 0x0000000000267805 */ /* 0x000fe2000001ff00 */
[----:B-1----:R-:W-:-:S05]  /*9f80*/  @!P2 IADD3 R8, P0, R4, R10, RZ ;  /* 0x0000000a0408a210 */ /* 0x002fca0007f1e0ff */
[----:B------:R-:W-:Y:S01]  /*9f90*/  @!P2 IMAD.X R9, R5, 0x1, R0, P0 ;  /* 0x000000010509a824 */ /* 0x000fe200000e0600 */
[----:B--2---:R-:W-:-:S04]  /*9fa0*/  @!P2 IADD3 R6, P0, R2, R10, RZ ;  /* 0x0000000a0206a210 */ /* 0x004fc80007f1e0ff */
[----:B------:R-:W-:Y:S01]  /*9fb0*/  @!P1 IMAD.WIDE R12, R154, 0x2, R4 ;  /* 0x000000029a0c9825 */ /* 0x000fe200078e0204 */
[----:B------:R1:W5:Y:S03]  /*9fc0*/  @!P2 LD.E.64 R36, [R8.64] ;  /* 0x000000060824a980 */ /* 0x000366000c101b00 */
[----:B------:R-:W-:Y:S01]  /*9fd0*/  @!P2 IMAD.X R7, R3, 0x1, R0, P0 ;  /* 0x000000010307a824 */ /* 0x000fe200000e0600 */
[----:B------:R-:W-:Y:S01]  /*9fe0*/  ISETP.GE.AND P0, PT, R30, c[0x0][0x27c], PT ;  /* 0x00009f001e007a0c */ /* 0x000fe20003f06270 */
[----:B------:R-:W-:-:S03]  /*9ff0*/  @!P1 IMAD.WIDE R10, R154, 0x2, R2 ;  /* 0x000000029a0a9825 */ /* 0x000fc600078e0202 */
[----:B------:R2:W5:Y:S09]  /*a000*/  @!P2 LD.E.64 R38, [R6.64] ;  /* 0x000000060626a980 */ /* 0x000572000c101b00 */
[----:B------:R-:W-:Y:S01]  /*a010*/  @!P0 IMAD.SHL.U32 R0, R30, 0x2, RZ ;  /* 0x000000021e008824 */ /* 0x000fe200078e00ff */
[----:B-1----:R-:W-:Y:S01]  /*a020*/  CS2R R8, SRZ ;  /* 0x0000000000087805 */ /* 0x002fe2000001ff00 */
[----:B--2---:R-:W-:-:S05]  /*a030*/  CS2R R6, SRZ ;  /* 0x0000000000067805 */ /* 0x004fca000001ff00 */
[----:B------:R1:W5:Y:S04]  /*a040*/  @!P1 LD.E.64 R8, [R12.64] ;  /* 0x000000060c089980 */ /* 0x000368000c101b00 */
[----:B------:R2:W5:Y:S01]  /*a050*/  @!P1 LD.E.64 R6, [R10.64] ;  /* 0x000000060a069980 */ /* 0x000562000c101b00 */
[----:B------:R-:W-:Y:S01]  /*a060*/  @!P0 IADD3 R4, P1, R4, R0, RZ ;  /* 0x0000000004048210 */ /* 0x000fe20007f3e0ff */
[----:B------:R-:W-:Y:S01]  /*a070*/  CS2R R44, SRZ ;  /* 0x00000000002c7805 */ /* 0x000fe2000001ff00 */
[----:B------:R-:W-:Y:S01]  /*a080*/  CS2R R46, SRZ ;  /* 0x00000000002e7805 */ /* 0x000fe2000001ff00 */
[----:B--2---:R-:W-:-:S05]  /*a090*/  @!P0 SHF.L.U64.HI R10, R30, 0x1, R54 ;  /* 0x000000011e0a8819 */ /* 0x004fca0000010236 */
[----:B------:R-:W-:Y:S01]  /*a0a0*/  @!P0 IMAD.X R5, R5, 0x1, R10, P1 ;  /* 0x0000000105058824 */ /* 0x000fe200008e060a */
[----:B------:R-:W-:-:S04]  /*a0b0*/  @!P0 IADD3 R2, P1, R2, R0, RZ ;  /* 0x0000000002028210 */ /* 0x000fc80007f3e0ff */
[----:B------:R1:W5:Y:S01]  /*a0c0*/  @!P0 LD.E.64 R44, [R4.64] ;  /* 0x00000006042c8980 */ /* 0x000362000c101b00 */
[----:B------:R-:W-:-:S05]  /*a0d0*/  @!P0 IMAD.X R3, R3, 0x1, R10, P1 ;  /* 0x0000000103038824 */ /* 0x000fca00008e060a */
[----:B------:R1:W5:Y:S03]  /*a0e0*/  @!P0 LD.E.64 R46, [R2.64] ;  /* 0x00000006022e8980 */ /* 0x000366000c101b00 */
.L_x_767:
[----:B------:R-:W-:Y:S05]  /*a0f0*/  BSYNC B0 ;  /* 0x0000000000007941 */ /* 0x000fea0003800000 */
.L_x_766:
[----:B------:R-:W-:Y:S01]  /*a100*/  IADD3 R0, R20, 0x40, RZ ;  /* 0x0000004014007810 */ /* 0x000fe20007ffe0ff */
[----:B-1--45:R-:W-:Y:S01]  /*a110*/  IMAD.MOV.U32 R2, RZ, RZ, R36 ;  /* 0x000000ffff027224 */ /* 0x032fe200078e0024 */
[----:B------:R-:W-:Y:S01]  /*a120*/  MOV R10, R6 ;  /* 0x00000006000a7202 */ /* 0x000fe20000000f00 */
[----:B--2---:R-:W-:Y:S01]  /*a130*/  IMAD.MOV.U32 R4, RZ, RZ, R44 ;  /* 0x000000ffff047224 */ /* 0x004fe200078e002c */
[----:B------:R-:W-:Y:S01]  /*a140*/  ISETP.GE.AND P0, PT, R0, R26, PT ;  /* 0x0000001a0000720c */ /* 0x000fe20003f06270 */
[----:B------:R-:W-:Y:S01]  /*a150*/  IMAD.MOV.U32 R0, RZ, RZ, R37 ;  /* 0x000000ffff007224 */ /* 0x000fe200078e0025 */
[----:B---3--:R-:W1:Y:S01]  /*a160*/  SHFL.IDX PT, R5, R15, 0x1, 0x1e1f ;  /* 0x003e1f000f057f89 */ /* 0x008e6200000e0000 */
[----:B------:R-:W-:Y:S01]  /*a170*/  IMAD.MOV.U32 R3, RZ, RZ, R45 ;  /* 0x000000ffff037224 */ /* 0x000fe200078e002d */
[----:B------:R-:W-:Y:S01]  /*a180*/  BSSY B0, `(.L_x_768) ;  /* 0x000006d000007945 */ /* 0x000fe20003800000 */
[----:B------:R-:W-:Y:S01]  /*a190*/  IMAD.MOV.U32 R12, RZ, RZ, R18 ;  /* 0x000000ffff0c7224 */ /* 0x000fe200078e0012 */
[----:B------:R-:W-:Y:S01]  /*a1a0*/  PRMT R79, R2, 0x5410, R0 ;  /* 0x00005410024f7816 */ /* 0x000fe20000000000 */
[----:B------:R-:W-:Y:S01]  /*a1b0*/  IMAD.MOV.U32 R2, RZ, RZ, R22 ;  /* 0x000000ffff027224 */ /* 0x000fe200078e0016 */
[----:B------:R-:W-:Y:S01]  /*a1c0*/  PRMT R81, R4, 0x5410, R3 ;  /* 0x0000541004517816 */ /* 0x000fe20000000003 */
[----:B------:R-:W-:Y:S01]  /*a1d0*/  IMAD.MOV.U32 R0, RZ, RZ, R23 ;  /* 0x000000ffff007224 */ /* 0x000fe200078e0017 */
[----:B------:R-:W-:Y:S01]  /*a1e0*/  MOV R4, R28 ;  /* 0x0000001c00047202 */ /* 0x000fe20000000f00 */
[----:B------:R-:W-:Y:S01]  /*a1f0*/  IMAD.MOV.U32 R3, RZ, RZ, R29 ;  /* 0x000000ffff037224 */ /* 0x000fe200078e001d */
[----:B------:R-:W-:Y:S01]  /*a200*/  CS2R R64, SRZ ;  /* 0x0000000000407805 */ /* 0x000fe2000001ff00 */
[----:B------:R-:W-:Y:S01]  /*a210*/  IMAD.MOV.U32 R11, RZ, RZ, R19 ;  /* 0x000000ffff0b7224 */ /* 0x000fe200078e0013 */
[----:B------:R-:W-:Y:S01]  /*a220*/  PRMT R75, R2, 0x5410, R0 ;  /* 0x00005410024b7816 */ /* 0x000fe20000000000 */
[----:B------:R-:W-:Y:S01]  /*a230*/  IMAD.MOV.U32 R2, RZ, RZ, R8 ;  /* 0x000000ffff027224 */ /* 0x000fe200078e0008 */
[----:B------:R-:W-:Y:S01]  /*a240*/  PRMT R77, R4, 0x5410, R3 ;  /* 0x00005410044d7816 */ /* 0x000fe20000000003 */
[----:B------:R-:W-:Y:S01]  /*a250*/  IMAD.MOV.U32 R0, RZ, RZ, R9 ;  /* 0x000000ffff007224 */ /* 0x000fe200078e0009 */
[----:B------:R-:W-:Y:S01]  /*a260*/  MOV R4, R16 ;  /* 0x0000001000047202 */ /* 0x000fe20000000f00 */
[----:B------:R-:W-:Y:S01]  /*a270*/  IMAD.MOV.U32 R3, RZ, RZ, R17 ;  /* 0x000000ffff037224 */ /* 0x000fe200078e0011 */
[----:B------:R-:W-:Y:S01]  /*a280*/  PRMT R72, R12, 0x5410, R11 ;  /* 0x000054100c487816 */ /* 0x000fe2000000000b */
[----:B------:R-:W-:Y:S01]  /*a290*/  CS2R R60, SRZ ;  /* 0x00000000003c7805 */ /* 0x000fe2000001ff00 */
[----:B------:R-:W-:Y:S01]  /*a2a0*/  PRMT R55, R2, 0x5410, R0 ;  /* 0x0000541002377816 */ /* 0x000fe20000000000 */
[----:B------:R-:W-:Y:S01]  /*a2b0*/  IMAD.MOV.U32 R2, RZ, RZ, R38 ;  /* 0x000000ffff027224 */ /* 0x000fe200078e0026 */
[----:B------:R-:W-:Y:S01]  /*a2c0*/  PRMT R73, R4, 0x5410, R3 ;  /* 0x0000541004497816 */ /* 0x000fe20000000003 */
[----:B------:R-:W-:Y:S01]  /*a2d0*/  IMAD.MOV.U32 R0, RZ, RZ, R39 ;  /* 0x000000ffff007224 */ /* 0x000fe200078e0027 */
[----:B------:R-:W-:Y:S01]  /*a2e0*/  MOV R4, R46 ;  /* 0x0000002e00047202 */ /* 0x000fe20000000f00 */
[----:B------:R-:W-:Y:S01]  /*a2f0*/  IMAD.MOV.U32 R3, RZ, RZ, R47 ;  /* 0x000000ffff037224 */ /* 0x000fe200078e002f */
[----:B------:R-:W-:Y:S01]  /*a300*/  CS2R R56, SRZ ;  /* 0x0000000000387805 */ /* 0x000fe2000001ff00 */
[----:B------:R-:W-:Y:S01]  /*a310*/  CS2R R50, SRZ ;  /* 0x0000000000327805 */ /* 0x000fe2000001ff00 */
[----:B------:R-:W-:Y:S01]  /*a320*/  PRMT R78, R2, 0x5410, R0 ;  /* 0x00005410024e7816 */ /* 0x000fe20000000000 */
[----:B------:R-:W-:Y:S01]  /*a330*/  IMAD.MOV.U32 R2, RZ, RZ, R24 ;  /* 0x000000ffff027224 */ /* 0x000fe200078e0018 */
[----:B------:R-:W-:Y:S01]  /*a340*/  PRMT R80, R4, 0x5410, R3 ;  /* 0x0000541004507816 */ /* 0x000fe20000000003 */
[----:B------:R-:W-:Y:S01]  /*a350*/  IMAD.MOV.U32 R3, RZ, RZ, R35 ;  /* 0x000000ffff037224 */ /* 0x000fe200078e0023 */
[----:B------:R-:W-:Y:S01]  /*a360*/  MOV R0, R25 ;  /* 0x0000001900007202 */ /* 0x000fe20000000f00 */
[----:B------:R-:W-:Y:S01]  /*a370*/  CS2R R68, SRZ ;  /* 0x0000000000447805 */ /* 0x000fe2000001ff00 */
[----:B------:R-:W-:Y:S01]  /*a380*/  MOV R4, R34 ;  /* 0x0000002200047202 */ /* 0x000fe20000000f00 */
[----:B------:R-:W-:Y:S01]  /*a390*/  CS2R R66, SRZ ;  /* 0x0000000000427805 */ /* 0x000fe2000001ff00 */
[----:B------:R-:W-:Y:S01]  /*a3a0*/  PRMT R74, R2, 0x5410, R0 ;  /* 0x00005410024a7816 */ /* 0x000fe20000000000 */
[----:B------:R-:W-:Y:S01]  /*a3b0*/  IMAD.MOV.U32 R0, RZ, RZ, R7 ;  /* 0x000000ffff007224 */ /* 0x000fe200078e0007 */
[----:B------:R-:W-:Y:S01]  /*a3c0*/  PRMT R76, R4, 0x5410, R3 ;  /* 0x00005410044c7816 */ /* 0x000fe20000000003 */
[----:B------:R2:W3:Y:S01]  /*a3d0*/  SHFL.IDX PT, R2, R40, 0x1, 0x1e1f ;  /* 0x003e1f0028027f89 */ /* 0x0004e200000e0000 */
[----:B------:R-:W-:Y:S01]  /*a3e0*/  CS2R R62, SRZ ;  /* 0x00000000003e7805 */ /* 0x000fe2000001ff00 */
[----:B------:R-:W-:Y:S01]  /*a3f0*/  CS2R R58, SRZ ;  /* 0x00000000003a7805 */ /* 0x000fe2000001ff00 */
[----:B------:R-:W-:Y:S01]  /*a400*/  CS2R R52, SRZ ;  /* 0x0000000000347805 */ /* 0x000fe2000001ff00 */
[----:B------:R4:W1:Y:S01]  /*a410*/  SHFL.IDX PT, R4, R27, 0x1, 0x1e1f ;  /* 0x003e1f001b047f89 */ /* 0x00086200000e0000 */
[----:B------:R-:W-:-:S03]  /*a420*/  CS2R R42, SRZ ;  /* 0x00000000002a7805 */ /* 0x000fc6000001ff00 */
[----:B------:R1:W1:Y:S01]  /*a430*/  SHFL.IDX PT, R3, R14, 0x1, 0x1e1f ;  /* 0x003e1f000e037f89 */ /* 0x00026200000e0000 */
[----:B--2---:R-:W-:Y:S01]  /*a440*/  CS2R R40, SRZ ;  /* 0x0000000000287805 */ /* 0x004fe2000001ff00 */
[----:B----4-:R-:W-:Y:S01]  /*a450*/  PRMT R27, R10, 0x5410, R0 ;  /* 0x000054100a1b7816 */ /* 0x010fe20000000000 */
[----:B------:R-:W-:Y:S05]  /*a460*/  @P0 BRA `(.L_x_769) ;  /* 0x000003e000000947 */ /* 0x000fea0003800000 */
[----:B---3--:R-:W-:Y:S01]  /*a470*/  ISETP.GE.AND P0, PT, R32, c[0x0][0x27c], PT ;  /* 0x00009f0020007a0c */ /* 0x008fe20003f06270 */
[----:B------:R-:W-:Y:S01]  /*a480*/  CS2R R50, SRZ ;  /* 0x0000000000327805 */ /* 0x000fe2000001ff00 */
[----:B------:R-:W-:-:S11]  /*a490*/  CS2R R52, SRZ ;  /* 0x0000000000347805 */ /* 0x000fd6000001ff00 */
[C---:B------:R-:W-:Y:S01]  /*a4a0*/  @!P0 IMAD.SHL.U32 R0, R32.reuse, 0x2, RZ ;  /* 0x0000000220008824 */ /* 0x040fe200078e00ff */
[----:B------:R-:W-:-:S04]  /*a4b0*/  @!P0 SHF.L.U64.HI R11, R32, 0x1, R21 ;  /* 0x00000001200b8819 */ /* 0x000fc80000010215 */
[----:B-1----:R-:W-:-:S05]  /*a4c0*/  @!P0 IADD3 R12, P1, R4, R0, RZ ;  /* 0x00000000040c8210 */ /* 0x002fca0007f3e0ff */
[----:B------:R-:W-:Y:S01]  /*a4d0*/  @!P0 IMAD.X R13, R5, 0x1, R11, P1 ;  /* 0x00000001050d8824 */ /* 0x000fe200008e060b */
[----:B------:R-:W-:-:S04]  /*a4e0*/  @!P0 IADD3 R10, P1, R2, R0, RZ ;  /* 0x00000000020a8210 */ /* 0x000fc80007f3e0ff */
[----:B------:R1:W5:Y:S01]  /*a4f0*/  @!P0 LD.E.64 R50, [R12.64] ;  /* 0x000000060c328980 */ /* 0x000362000c101b00 */
[----:B------:R-:W-:Y:S01]  /*a500*/  @!P0 IMAD.X R11, R3, 0x1, R11, P1 ;  /* 0x00000001030b8824 */ /* 0x000fe200008e060b */
[----:B------:R-:W-:-:S04]  /*a510*/  ISETP.GE.AND P1, PT, R164, c[0x0][0x27c], PT ;  /* 0x00009f00a4007a0c */ /* 0x000fc80003f26270 */
[----:B------:R2:W5:Y:S09]  /*a520*/  @!P0 LD.E.64 R52, [R10.64] ;  /* 0x000000060a348980 */ /* 0x000572000c101b00 */
[----:B------:R-:W-:-:S05]  /*a530*/  @!P1 IMAD.SHL.U32 R0, R164, 0x2, RZ ;  /* 0x00000002a4009824 */ /* 0x000fca00078e00ff */
[----:B-1----:R-:W-:Y:S02]  /*a540*/  @!P1 IADD3 R12, P0, R4, R0, RZ ;  /* 0x00000000040c9210 */ /* 0x002fe40007f1e0ff */
[----:B--2---:R-:W-:-:S05]  /*a550*/  @!P1 SHF.L.U64.HI R11, R164, 0x1, R33 ;  /* 0x00000001a40b9819 */ /* 0x004fca0000010221 */
[----:B------:R-:W-:Y:S01]  /*a560*/  @!P1 IMAD.X R13, R5, 0x1, R11, P0 ;  /* 0x00000001050d9824 */ /* 0x000fe200000e060b */
[----:B------:R-:W-:-:S05]  /*a570*/  @!P1 IADD3 R10, P0, R2, R0, RZ ;  /* 0x00000000020a9210 */ /* 0x000fca0007f1e0ff */
[----:B------:R-:W-:Y:S01]  /*a580*/  @!P1 IMAD.X R11, R3, 0x1, R11, P0 ;  /* 0x00000001030b9824 */ /* 0x000fe200000e060b */
[----:B------:R-:W-:Y:S01]  /*a590*/  ISETP.GE.AND P0, PT, R31, c[0x0][0x27c], PT ;  /* 0x00009f001f007a0c */ /* 0x000fe20003f06270 */
[----:B------:R-:W-:Y:S01]  /*a5a0*/  CS2R R56, SRZ ;  /* 0x0000000000387805 */ /* 0x000fe2000001ff00 */
[----:B------:R-:W-:Y:S01]  /*a5b0*/  CS2R R58, SRZ ;  /* 0x00000000003a7805 */ /* 0x000fe2000001ff00 */
[----:B------:R-:W-:-:S04]  /*a5c0*/  ISETP.GE.AND P2, PT, R153, c[0x0][0x27c], PT ;  /* 0x00009f0099007a0c */ /* 0x000fc80003f46270 */
[----:B------:R1:W5:Y:S04]  /*a5d0*/  @!P1 LD.E.64 R56, [R12.64] ;  /* 0x000000060c389980 */ /* 0x000368000c101b00 */
[----:B------:R2:W5:Y:S02]  /*a5e0*/  @!P1 LD.E.64 R58, [R10.64] ;  /* 0x000000060a3a9980 */ /* 0x000564000c101b00 */
[----:B------:R-:W-:Y:S01]  /*a5f0*/  @!P0 IMAD.SHL.U32 R0, R31, 0x2, RZ ;  /* 0x000000021f008824 */ /* 0x000fe200078e00ff */
[----:B------:R-:W-:Y:S01]  /*a600*/  CS2R R60, SRZ ;  /* 0x00000000003c7805 */ /* 0x000fe2000001ff00 */
[----:B------:R-:W-:-:S03]  /*a610*/  CS2R R62, SRZ ;  /* 0x00000000003e7805 */ /* 0x000fc6000001ff00 */
[----:B-1----:R-:W-:Y:S02]  /*a620*/  @!P0 IADD3 R12, P1, R4, R0, RZ ;  /* 0x00000000040c8210 */ /* 0x002fe40007f3e0ff */
[----:B--2---:R-:W-:-:S05]  /*a630*/  @!P0 SHF.L.U64.HI R11, R31, 0x1, R48 ;  /* 0x000000011f0b8819 */ /* 0x004fca0000010230 */
[----:B------:R-:W-:Y:S01]  /*a640*/  @!P0 IMAD.X R13, R5, 0x1, R11, P1 ;  /* 0x00000001050d8824 */ /* 0x000fe200008e060b */
[----:B------:R-:W-:Y:S01]  /*a650*/  @!P0 IADD3 R10, P1, R2, R0, RZ ;  /* 0x00000000020a8210 */ /* 0x000fe20007f3e0ff */
[----:B------:R-:W-:-:S03]  /*a660*/  @!P2 IMAD.SHL.U32 R0, R153, 0x2, RZ ;  /* 0x000000029900a824 */ /* 0x000fc600078e00ff */
[----:B------:R1:W5:Y:S01]  /*a670*/  @!P0 LD.E.64 R60, [R12.64] ;  /* 0x000000060c3c8980 */ /* 0x000362000c101b00 */
[----:B------:R-:W-:-:S05]  /*a680*/  @!P0 IMAD.X R11, R3, 0x1, R11, P1 ;  /* 0x00000001030b8824 */ /* 0x000fca00008e060b */
[----:B------:R2:W5:Y:S01]  /*a690*/  @!P0 LD.E.64 R62, [R10.64] ;  /* 0x000000060a3e8980 */ /* 0x000562000c101b00 */
[----:B------:R-:W-:Y:S01]  /*a6a0*/  ISETP.GE.AND P1, PT, R154, c[0x0][0x27c], PT ;  /* 0x00009f009a007a0c */ /* 0x000fe20003f26270 */
[----:B------:R-:W-:Y:S01]  /*a6b0*/  CS2R R64, SRZ ;  /* 0x0000000000407805 */ /* 0x000fe2000001ff00 */
[----:B-1----:R-:W-:Y:S02]  /*a6c0*/  @!P2 IADD3 R12, P0, R4, R0, RZ ;  /* 0x00000000040ca210 */ /* 0x002fe40007f1e0ff */
[----:B--2---:R-:W-:-:S05]  /*a6d0*/  @!P2 SHF.L.U64.HI R11, R153, 0x1, R49 ;  /* 0x00000001990ba819 */ /* 0x004fca0000010231 */
[--C-:B------:R-:W-:Y:S01]  /*a6e0*/  @!P2 IMAD.X R13, R5, 0x1, R11.reuse, P0 ;  /* 0x00000001050da824 */ /* 0x100fe200000e060b */
[----:B------:R-:W-:Y:S01]  /*a6f0*/  @!P2 IADD3 R10, P0, R2, R0, RZ ;  /* 0x00000000020aa210 */ /* 0x000fe20007f1e0ff */
[----:B------:R-:W-:Y:S01]  /*a700*/  CS2R R66, SRZ ;  /* 0x0000000000427805 */ /* 0x000fe2000001ff00 */
[----:B------:R-:W-:Y:S01]  /*a710*/  CS2R R40, SRZ ;  /* 0x0000000000287805 */ /* 0x000fe2000001ff00 */
[----:B------:R-:W-:Y:S01]  /*a720*/  CS2R R42, SRZ ;  /* 0x00000000002a7805 */ /* 0x000fe2000001ff00 */
[----:B------:R1:W5:Y:S01]  /*a730*/  @!P2 LD.E.64 R64, [R12.64] ;  /* 0x000000060c40a980 */ /* 0x000362000c101b00 */
[----:B------:R-:W-:Y:S01]  /*a740*/  @!P2 IMAD.X R11, R3, 0x1, R11, P0 ;  /* 0x00000001030ba824 */ /* 0x000fe200000e060b */
[----:B------:R-:W-:-:S04]  /*a750*/  ISETP.GE.AND P0, PT, R30, c[0x0][0x27c], PT ;  /* 0x00009f001e007a0c */ /* 0x000fc80003f06270 */
[----:B------:R2:W5:Y:S09]  /*a760*/  @!P2 LD.E.64 R66, [R10.64] ;  /* 0x000000060a42a980 */ /* 0x000572000c101b00 */
[----:B------:R-:W-:Y:S02]  /*a770*/  @!P0 IMAD.SHL.U32 R0, R30, 0x2, RZ ;  /* 0x000000021e008824 */ /* 0x000fe400078e00ff */
[----:B-1----:R-:W-:-:S05]  /*a780*/  @!P1 IMAD.WIDE R12, R154, 0x2, R4 ;  /* 0x000000029a0c9825 */ /* 0x002fca00078e0204 */
[----:B------:R1:W5:Y:S01]  /*a790*/  @!P1 LD.E.64 R40, [R12.64] ;  /* 0x000000060c289980 */ /* 0x000362000c101b00 */
[----:B--2---:R-:W-:-:S05]  /*a7a0*/  @!P1 IMAD.WIDE R10, R154, 0x2, R2 ;  /* 0x000000029a0a9825 */ /* 0x004fca00078e0202 */
        /* <DEDUP_REMOVED lines=10> */
.L_x_769:
[----:B---3--:R-:W-:Y:S05]  /*a850*/  BSYNC B0 ;  /* 0x0000000000007941 */ /* 0x008fea0003800000 */
.L_x_768:
[----:B-----5:R-:W-:Y:S01]  /*a860*/  IMAD.MOV.U32 R0, RZ, RZ, R70 ;  /* 0x000000ffff007224 */ /* 0x020fe200078e0046 */
[----:B------:R-:W-:-:S04]  /*a870*/  DEPBAR.LE SB0, 0x1 ;  /* 0x000080400000791a */ /* 0x000fc80000000000 */
[----:B-1----:R-:W-:Y:S01]  /*a880*/  IMAD.MOV.U32 R4, RZ, RZ, R71 ;  /* 0x000000ffff047224 */ /* 0x002fe200078e0047 */
[----:B------:R-:W-:Y:S01]  /*a890*/  BSSY B1, `(.L_x_770) ;  /* 0x0000144000017945 */ /* 0x000fe20003800000 */
[----:B------:R-:W-:Y:S02]  /*a8a0*/  IMAD.MOV.U32 R3, RZ, RZ, R64 ;  /* 0x000000ffff037224 */ /* 0x000fe400078e0040 */
[----:B------:R-:W-:Y:S01]  /*a8b0*/  IMAD.MOV.U32 R2, RZ, RZ, R65 ;  /* 0x000000ffff027224 */ /* 0x000fe200078e0041 */
[----:B------:R-:W-:Y:S01]  /*a8c0*/  PRMT R89, R0, 0x5410, R4 ;  /* 0x0000541000597816 */ /* 0x000fe20000000004 */
[----:B------:R-:W-:Y:S01]  /*a8d0*/  IMAD.MOV.U32 R0, RZ, RZ, R60 ;  /* 0x000000ffff007224 */ /* 0x000fe200078e003c */
[----:B------:R-:W-:Y:S02]  /*a8e0*/  MOV R4, R61 ;  /* 0x0000003d00047202 */ /* 0x000fe40000000f00 */
[----:B------:R-:W-:Y:S01]  /*a8f0*/  PRMT R87, R3, 0x5410, R2 ;  /* 0x0000541003577816 */ /* 0x000fe20000000002 */
[----:B------:R-:W-:Y:S01]  /*a900*/  IMAD.MOV.U32 R3, RZ, RZ, R56 ;  /* 0x000000ffff037224 */ /* 0x000fe200078e0038 */
[----:B------:R-:W-:Y:S01]  /*a910*/  PRMT R85, R0, 0x7610, R85 ;  /* 0x0000761000557816 */ /* 0x000fe20000000055 */
[----:B------:R-:W-:-:S02]  /*a920*/  IMAD.MOV.U32 R0, RZ, RZ, R50 ;  /* 0x000000ffff007224 */ /* 0x000fc400078e0032 */
[----:B------:R-:W-:Y:S01]  /*a930*/  IMAD.MOV.U32 R2, RZ, RZ, R57 ;  /* 0x000000ffff027224 */ /* 0x000fe200078e0039 */
[----:B------:R-:W-:Y:S01]  /*a940*/  PRMT R85, R85, 0x5410, R4 ;  /* 0x0000541055557816 */ /* 0x000fe20000000004 */
        /* <DEDUP_REMOVED lines=9> */
[----:B------:R-:W-:-:S02]  /*a9e0*/  MOV R3, R40 ;  /* 0x0000002800037202 */ /* 0x000fc40000000f00 */
[----:B------:R-:W-:Y:S01]  /*a9f0*/  PRMT R88, R88, 0x5410, R4 ;  /* 0x0000541058587816 */ /* 0x000fe20000000004 */
[----:B------:R-:W-:Y:S01]  /*aa00*/  IMAD.IADD R4, R26, 0x1, -R239 ;  /* 0x000000011a047824 */ /* 0x000fe200078e0aef */
[----:B------:R-:W-:Y:S01]  /*aa10*/  PRMT R48, R3, 0x5410, R2 ;  /* 0x0000541003307816 */ /* 0x000fe20000000002 */
[----:B------:R-:W-:Y:S01]  /*aa20*/  IMAD.MOV.U32 R2, RZ, RZ, R67 ;  /* 0x000000ffff027224 */ /* 0x000fe200078e0043 */
[----:B------:R-:W-:Y:S02]  /*aa30*/  MOV R3, R66 ;  /* 0x0000004200037202 */ /* 0x000fe40000000f00 */
[----:B------:R-:W-:Y:S01]  /*aa40*/  IMNMX R26, R4, 0x80, PT ;  /* 0x00000080041a7817 */ /* 0x000fe20003800200 */
[----:B------:R-:W-:Y:S01]  /*aa50*/  IMAD.MOV.U32 R4, RZ, RZ, R52 ;  /* 0x000000ffff047224 */ /* 0x000fe200078e0034 */
[----:B------:R-:W-:Y:S01]  /*aa60*/  PRMT R84, R0, 0x7610, R84 ;  /* 0x0000761000547816 */ /* 0x000fe20000000054 */
[----:B------:R-:W-:Y:S01]  /*aa70*/  IMAD.MOV.U32 R0, RZ, RZ, R59 ;  /* 0x000000ffff007224 */ /* 0x000fe200078e003b */
[----:B------:R-:W-:Y:S01]  /*aa80*/  BAR.SYNC.DEFER_BLOCKING 0x0 ;  /* 0x0000000000007b1d */ /* 0x000fe20000010000 */
[----:B------:R-:W-:-:S02]  /*aa90*/  ISETP.GE.AND P0, PT, R112, R26, PT ;  /* 0x0000001a7000720c */ /* 0x000fc40003f06270 */
[----:B------:R-:W-:Y:S01]  /*aaa0*/  PRMT R86, R3, 0x5410, R2 ;  /* 0x0000541003567816 */ /* 0x000fe20000000002 */
[----:B------:R-:W-:Y:S01]  /*aab0*/  IMAD.MOV.U32 R3, RZ, RZ, R63 ;  /* 0x000000ffff037224 */ /* 0x000fe200078e003f */
[----:B------:R-:W-:-:S04]  /*aac0*/  MOV R2, R58 ;  /* 0x0000003a00027202 */ /* 0x000fc80000000f00 */
[----:B------:R-:W-:Y:S01]  /*aad0*/  PRMT R82, R2, 0x5410, R0 ;  /* 0x0000541002527816 */ /* 0x000fe20000000000 */
[----:B------:R-:W-:Y:S01]  /*aae0*/  IMAD.MOV.U32 R2, RZ, RZ, R42 ;  /* 0x000000ffff027224 */ /* 0x000fe200078e002a */
[----:B------:R-:W-:Y:S01]  /*aaf0*/  PRMT R84, R84, 0x5410, R3 ;  /* 0x0000541054547816 */ /* 0x000fe20000000003 */
[----:B------:R-:W-:Y:S01]  /*ab00*/  IMAD.MOV.U32 R0, RZ, RZ, R43 ;  /* 0x000000ffff007224 */ /* 0x000fe200078e002b */
[----:B------:R-:W-:-:S04]  /*ab10*/  MOV R3, R53 ;  /* 0x0000003500037202 */ /* 0x000fc80000000f00 */
[----:B------:R-:W-:Y:S02]  /*ab20*/  PRMT R49, R4, 0x5410, R3 ;  /* 0x0000541004317816 */ /* 0x000fe40000000003 */
[----:B------:R-:W-:Y:S01]  /*ab30*/  PRMT R33, R2, 0x5410, R0 ;  /* 0x0000541002217816 */ /* 0x000fe20000000000 */
[----:B------:R-:W-:Y:S05]  /*ab40*/  @P0 BRA `(.L_x_771) ;  /* 0x0000118000000947 */ /* 0x000fea0003800000 */
[----:B------:R-:W-:Y:S01]  /*ab50*/  ISETP.GE.AND P0, PT, R154, c[0x0][0x27c], PT ;  /* 0x00009f009a007a0c */ /* 0x000fe20003f06270 */
[----:B------:R-:W-:-:S12]  /*ab60*/  BSSY B0, `(.L_x_772) ;  /* 0x000002d000007945 */ /* 0x000fd80003800000 */
[----:B------:R-:W-:Y:S05]  /*ab70*/  @P0 BRA `(.L_x_773) ;  /* 0x000002b000000947 */ /* 0x000fea0003800000 */
[----:B------:R-:W2:Y:S01]  /*ab80*/  LDL R91, [R1+0x10] ;  /* 0x00001000015b7983 */ /* 0x000ea20000100800 */
[----:B------:R-:W-:Y:S02]  /*ab90*/  SHF.R.U32.HI R0, RZ, 0x10, R7 ;  /* 0x00000010ff007819 */ /* 0x000fe40000011607 */
[----:B------:R-:W-:Y:S02]  /*aba0*/  SHF.R.U64 R21, R8, 0x10, R9 ;  /* 0x0000001008157819 */ /* 0x000fe40000001209 */
[----:B------:R-:W-:Y:S02]  /*abb0*/  SHF.R.U64 R20, R6, 0x10, R7 ;  /* 0x0000001006147819 */ /* 0x000fe40000001207 */
[----:B------:R-:W-:Y:S01]  /*abc0*/  SHF.R.U32.HI R3, RZ, 0x10, R9 ;  /* 0x00000010ff037819 */ /* 0x000fe20000011609 */
[----:B--2---:R-:W1:Y:S02]  /*abd0*/  LDS.128 R12, [R91+0x4800] ;  /* 0x004800005b0c7984 */ /* 0x004e640000000c00 */
[----:B-1----:R-:W-:-:S02]  /*abe0*/  HADD2.F32 R8, -RZ, R12.H0_H0 ;  /* 0x2000000cff087230 */ /* 0x002fc40000004100 */
[----:B------:R-:W-:Y:S02]  /*abf0*/  HADD2.F32 R7, -RZ, R12.H1_H1 ;  /* 0x3000000cff077230 */ /* 0x000fe40000004100 */
[----:B------:R-:W-:Y:S02]  /*ac00*/  HADD2.F32 R2, -RZ, R15.H1_H1 ;  /* 0x3000000fff027230 */ /* 0x000fe40000004100 */
[----:B------:R-:W-:Y:S02]  /*ac10*/  HADD2.F32 R12, -RZ, R0.H0_H0 ;  /* 0x20000000ff0c7230 */ /* 0x000fe40000004100 */
[----:B------:R-:W-:Y:S02]  /*ac20*/  HADD2.F32 R0, -RZ, R27.H0_H0 ;  /* 0x2000001bff007230 */ /* 0x000fe40000004100 */
[----:B------:R-:W-:Y:S01]  /*ac30*/  HADD2.F32 R9, -RZ, R15.H0_H0 ;  /* 0x2000000fff097230 */ /* 0x000fe20000004100 */
[----:B------:R-:W-:Y:S01]  /*ac40*/  FMUL.FTZ R11, R2, R12 ;  /* 0x0000000c020b7220 */ /* 0x000fe20000410000 */
[----:B------:R-:W-:-:S02]  /*ac50*/  HADD2.F32 R15, -RZ, R3.H0_H0 ;  /* 0x20000003ff0f7230 */ /* 0x000fc40000004100 */
[--C-:B------:R-:W-:Y:S01]  /*ac60*/  HADD2.F32 R6, -RZ, R13.reuse.H0_H0 ;  /* 0x2000000dff067230 */ /* 0x100fe20000004100 */
[----:B------:R-:W-:Y:S01]  /*ac70*/  FMUL.FTZ R12, R9, R12 ;  /* 0x0000000c090c7220 */ /* 0x000fe20000410000 */
[----:B------:R-:W-:Y:S01]  /*ac80*/  HADD2.F32 R5, -RZ, R13.H1_H1 ;  /* 0x3000000dff057230 */ /* 0x000fe20000004100 */
[-C--:B------:R-:W-:Y:S01]  /*ac90*/  FMUL.FTZ R13, R7, R0.reuse ;  /* 0x00000000070d7220 */ /* 0x080fe20000410000 */
[----:B------:R-:W-:Y:S02]  /*aca0*/  HADD2.F32 R3, -RZ, R55.H0_H0 ;  /* 0x20000037ff037230 */ /* 0x000fe40000004100 */
[--C-:B------:R-:W-:Y:S02]  /*acb0*/  HADD2.F32 R10, -RZ, R14.reuse.H0_H0 ;  /* 0x2000000eff0a7230 */ /* 0x100fe40000004100 */
[----:B------:R-:W-:Y:S01]  /*acc0*/  HADD2.F32 R4, -RZ, R14.H1_H1 ;  /* 0x3000000eff047230 */ /* 0x000fe20000004100 */
[----:B------:R-:W-:Y:S02]  /*acd0*/  FFMA.FTZ R14, R9, R15, -R11 ;  /* 0x0000000f090e7223 */ /* 0x000fe4000001080b */
[C---:B------:R-:W-:Y:S01]  /*ace0*/  FMUL.FTZ R9, R8.reuse, R0 ;  /* 0x0000000008097220 */ /* 0x040fe20000410000 */
[----:B------:R-:W-:Y:S01]  /*acf0*/  HADD2.F32 R0, -RZ, R27.H1_H1 ;  /* 0x3000001bff007230 */ /* 0x000fe20000004100 */
[----:B------:R-:W-:Y:S01]  /*ad00*/  FFMA.FTZ R13, R8, R3, -R13 ;  /* 0x00000003080d7223 */ /* 0x000fe2000001080d */
[----:B------:R-:W-:Y:S01]  /*ad10*/  HADD2.F32 R8, -RZ, R20.H0_H0 ;  /* 0x20000014ff087230 */ /* 0x000fe20000004100 */
[----:B------:R-:W-:Y:S01]  /*ad20*/  FFMA.FTZ R11, R2, R15, R12 ;  /* 0x0000000f020b7223 */ /* 0x000fe2000001000c */
[----:B------:R-:W-:Y:S01]  /*ad30*/  HADD2.F32 R2, -RZ, R55.H1_H1 ;  /* 0x30000037ff027230 */ /* 0x000fe20000004100 */
[----:B------:R-:W-:Y:S01]  /*ad40*/  FFMA.FTZ R9, R7, R3, R9 ;  /* 0x0000000307097223 */ /* 0x000fe20000010009 */
[----:B------:R-:W-:Y:S01]  /*ad50*/  HADD2.F32 R12, -RZ, R21.H0_H0 ;  /* 0x20000015ff0c7230 */ /* 0x000fe20000004100 */
[----:B------:R-:W-:-:S02]  /*ad60*/  FMUL.FTZ R3, R4, R0 ;  /* 0x0000000004037220 */ /* 0x000fc40000410000 */
[----:B------:R-:W-:Y:S02]  /*ad70*/  FMUL.FTZ R0, R10, R0 ;  /* 0x000000000a007220 */ /* 0x000fe40000410000 */
[-C--:B------:R-:W-:Y:S02]  /*ad80*/  FMUL.FTZ R7, R5, R8.reuse ;  /* 0x0000000805077220 */ /* 0x080fe40000410000 */
[----:B------:R-:W-:Y:S02]  /*ad90*/  FMUL.FTZ R8, R6, R8 ;  /* 0x0000000806087220 */ /* 0x000fe40000410000 */
[-C--:B------:R-:W-:Y:S02]  /*ada0*/  FFMA.FTZ R10, R10, R2.reuse, -R3 ;  /* 0x000000020a0a7223 */ /* 0x080fe40000010803 */
[----:B------:R-:W-:Y:S01]  /*adb0*/  FFMA.FTZ R2, R4, R2, R0 ;  /* 0x0000000204027223 */ /* 0x000fe20000010000 */
[----:B------:R-:W-:Y:S01]  /*adc0*/  F2FP.PACK_AB R4, R9, R13 ;  /* 0x0000000d0904723e */ /* 0x000fe200000000ff */
[----:B------:R-:W-:Y:S01]  /*add0*/  FFMA.FTZ R3, R6, R12, -R7 ;  /* 0x0000000c06037223 */ /* 0x000fe20000010807 */
[----:B------:R-:W-:Y:S01]  /*ade0*/  F2FP.PACK_AB R7, R11, R14 ;  /* 0x0000000e0b07723e */ /* 0x000fe200000000ff */
[----:B------:R-:W-:Y:S01]  /*adf0*/  FFMA.FTZ R0, R5, R12, R8 ;  /* 0x0000000c05007223 */ /* 0x000fe20000010008 */
[----:B------:R-:W-:-:S04]  /*ae00*/  F2FP.PACK_AB R6, R2, R10 ;  /* 0x0000000a0206723e */ /* 0x000fc800000000ff */
[----:B------:R-:W-:-:S05]  /*ae10*/  F2FP.PACK_AB R5, R0, R3 ;  /* 0x000000030005723e */ /* 0x000fca00000000ff */
[----:B------:R1:W-:Y:S02]  /*ae20*/  STS.128 [R91+0x4800], R4 ;  /* 0x004800045b007388 */ /* 0x0003e40000000c00 */
.L_x_773:
[----:B------:R-:W-:Y:S05]  /*ae30*/  BSYNC B0 ;  /* 0x0000000000007941 */ /* 0x000fea0003800000 */
.L_x_772:
[----:B------:R-:W-:Y:S01]  /*ae40*/  ISETP.GE.AND P0, PT, R32, c[0x0][0x27c], PT ;  /* 0x00009f0020007a0c */ /* 0x000fe20003f06270 */
[----:B------:R-:W-:-:S12]  /*ae50*/  BSSY B0, `(.L_x_774) ;  /* 0x000002d000007945 */ /* 0x000fd80003800000 */
[----:B------:R-:W-:Y:S05]  /*ae60*/  @P0 BRA `(.L_x_775) ;  /* 0x000002b000000947 */ /* 0x000fea0003800000 */
[----:B------:R-:W2:Y:S01]  /*ae70*/  LDL R20, [R1+0x14] ;  /* 0x0000140001147983 */ /* 0x000ea20000100800 */
[----:B------:R-:W-:Y:S02]  /*ae80*/  SHF.R.U32.HI R0, RZ, 0x10, R19 ;  /* 0x00000010ff007819 */ /* 0x000fe40000011613 */
[--C-:B------:R-:W-:Y:S02]  /*ae90*/  SHF.R.U32.HI R2, RZ, 0x10, R17.reuse ;  /* 0x00000010ff027819 */ /* 0x100fe40000011611 */
[----:B------:R-:W-:Y:S01]  /*aea0*/  SHF.R.U64 R16, R16, 0x10, R17 ;  /* 0x0000001010107819 */ /* 0x000fe20000001211 */
[----:B------:R-:W-:Y:S01]  /*aeb0*/  HADD2.F32 R12, -RZ, R0.H0_H0 ;  /* 0x20000000ff0c7230 */ /* 0x000fe20000004100 */
[----:B------:R-:W-:Y:S01]  /*aec0*/  SHF.R.U64 R15, R18, 0x10, R19 ;  /* 0x00000010120f7819 */ /* 0x000fe20000001213 */
[----:B------:R-:W-:Y:S02]  /*aed0*/  HADD2.F32 R0, -RZ, R72.H0_H0 ;  /* 0x20000048ff007230 */ /* 0x000fe40000004100 */
[----:B------:R-:W-:-:S02]  /*aee0*/  HADD2.F32 R17, -RZ, R2.H0_H0 ;  /* 0x20000002ff117230 */ /* 0x000fc40000004100 */
[----:B------:R-:W-:Y:S01]  /*aef0*/  HADD2.F32 R2, -RZ, R73.H0_H0 ;  /* 0x20000049ff027230 */ /* 0x000fe20000004100 */
[----:B-12---:R-:W1:Y:S02]  /*af00*/  LDS.128 R4, [R20+0x4800] ;  /* 0x0048000014047984 */ /* 0x006e640000000c00 */
[--C-:B-1----:R-:W-:Y:S02]  /*af10*/  HADD2.F32 R10, -RZ, R7.reuse.H0_H0 ;  /* 0x20000007ff0a7230 */ /* 0x102fe40000004100 */
[----:B------:R-:W-:Y:S02]  /*af20*/  HADD2.F32 R7, -RZ, R7.H1_H1 ;  /* 0x30000007ff077230 */ /* 0x000fe40000004100 */
[--C-:B------:R-:W-:Y:S02]  /*af30*/  HADD2.F32 R9, -RZ, R4.reuse.H0_H0 ;  /* 0x20000004ff097230 */ /* 0x100fe40000004100 */
[----:B------:R-:W-:Y:S02]  /*af40*/  HADD2.F32 R8, -RZ, R4.H1_H1 ;  /* 0x30000004ff087230 */ /* 0x000fe40000004100 */
[----:B------:R-:W-:-:S02]  /*af50*/  HADD2.F32 R4, -RZ, R5.H0_H0 ;  /* 0x20000005ff047230 */ /* 0x000fc40000004100 */
[----:B------:R-:W-:Y:S01]  /*af60*/  HADD2.F32 R3, -RZ, R5.H1_H1 ;  /* 0x30000005ff037230 */ /* 0x000fe20000004100 */
[----:B------:R-:W-:Y:S01]  /*af70*/  FMUL.FTZ R5, R7, R12 ;  /* 0x0000000c07057220 */ /* 0x000fe20000410000 */
[--C-:B------:R-:W-:Y:S01]  /*af80*/  HADD2.F32 R11, -RZ, R6.reuse.H0_H0 ;  /* 0x20000006ff0b7230 */ /* 0x100fe20000004100 */
[-C--:B------:R-:W-:Y:S01]  /*af90*/  FMUL.FTZ R13, R8, R0.reuse ;  /* 0x00000000080d7220 */ /* 0x080fe20000410000 */
[----:B------:R-:W-:Y:S01]  /*afa0*/  HADD2.F32 R6, -RZ, R6.H1_H1 ;  /* 0x30000006ff067230 */ /* 0x000fe20000004100 */
[----:B------:R-:W-:Y:S02]  /*afb0*/  FFMA.FTZ R14, R10, R17, -R5 ;  /* 0x000000110a0e7223 */ /* 0x000fe40000010805 */
[C---:B------:R-:W-:Y:S01]  /*afc0*/  FMUL.FTZ R5, R9.reuse, R0 ;  /* 0x0000000009057220 */ /* 0x040fe20000410000 */
[----:B------:R-:W-:Y:S01]  /*afd0*/  HADD2.F32 R0, -RZ, R72.H1_H1 ;  /* 0x30000048ff007230 */ /* 0x000fe20000004100 */
[-C--:B------:R-:W-:Y:S02]  /*afe0*/  FFMA.FTZ R13, R9, R2.reuse, -R13 ;  /* 0x00000002090d7223 */ /* 0x080fe4000001080d */
[----:B------:R-:W-:Y:S01]  /*aff0*/  FFMA.FTZ R9, R8, R2, R5 ;  /* 0x0000000208097223 */ /* 0x000fe20000010005 */
[----:B------:R-:W-:Y:S01]  /*b000*/  HADD2.F32 R8, -RZ, R15.H0_H0 ;  /* 0x2000000fff087230 */ /* 0x000fe20000004100 */
[----:B------:R-:W-:Y:S01]  /*b010*/  FMUL.FTZ R12, R10, R12 ;  /* 0x0000000c0a0c7220 */ /* 0x000fe20000410000 */
[----:B------:R-:W-:Y:S01]  /*b020*/  HADD2.F32 R2, -RZ, R73.H1_H1 ;  /* 0x30000049ff027230 */ /* 0x000fe20000004100 */
[----:B------:R-:W-:-:S02]  /*b030*/  FMUL.FTZ R5, R6, R0 ;  /* 0x0000000006057220 */ /* 0x000fc40000410000 */
[----:B------:R-:W-:Y:S01]  /*b040*/  FFMA.FTZ R10, R7, R17, R12 ;  /* 0x00000011070a7223 */ /* 0x000fe2000001000c */
[----:B------:R-:W-:Y:S01]  /*b050*/  HADD2.F32 R12, -RZ, R16.H0_H0 ;  /* 0x20000010ff0c7230 */ /* 0x000fe20000004100 */
[----:B------:R-:W-:Y:S02]  /*b060*/  FMUL.FTZ R0, R11, R0 ;  /* 0x000000000b007220 */ /* 0x000fe40000410000 */
[-C--:B------:R-:W-:Y:S02]  /*b070*/  FMUL.FTZ R7, R3, R8.reuse ;  /* 0x0000000803077220 */ /* 0x080fe40000410000 */
[----:B------:R-:W-:Y:S02]  /*b080*/  FMUL.FTZ R8, R4, R8 ;  /* 0x0000000804087220 */ /* 0x000fe40000410000 */
[-C--:B------:R-:W-:Y:S02]  /*b090*/  FFMA.FTZ R5, R11, R2.reuse, -R5 ;  /* 0x000000020b057223 */ /* 0x080fe40000010805 */
[----:B------:R-:W-:-:S02]  /*b0a0*/  FFMA.FTZ R2, R6, R2, R0 ;  /* 0x0000000206027223 */ /* 0x000fc40000010000 */
[----:B------:R-:W-:Y:S01]  /*b0b0*/  FFMA.FTZ R0, R4, R12, -R7 ;  /* 0x0000000c04007223 */ /* 0x000fe20000010807 */
[----:B------:R-:W-:Y:S01]  /*b0c0*/  F2FP.PACK_AB R7, R10, R14 ;  /* 0x0000000e0a07723e */ /* 0x000fe200000000ff */
[----:B------:R-:W-:Y:S01]  /*b0d0*/  FFMA.FTZ R3, R3, R12, R8 ;  /* 0x0000000c03037223 */ /* 0x000fe20000010008 */
[----:B------:R-:W-:Y:S02]  /*b0e0*/  F2FP.PACK_AB R6, R2, R5 ;  /* 0x000000050206723e */ /* 0x000fe400000000ff */
[----:B------:R-:W-:Y:S02]  /*b0f0*/  F2FP.PACK_AB R4, R9, R13 ;  /* 0x0000000d0904723e */ /* 0x000fe400000000ff */
[----:B------:R-:W-:-:S05]  /*b100*/  F2FP.PACK_AB R5, R3, R0 ;  /* 0x000000000305723e */ /* 0x000fca00000000ff */
[----:B------:R1:W-:Y:S02]  /*b110*/  STS.128 [R20+0x4800], R4 ;  /* 0x0048000414007388 */ /* 0x0003e40000000c00 */
.L_x_775:
[----:B------:R-:W-:Y:S05]  /*b120*/  BSYNC B0 ;  /* 0x0000000000007941 */ /* 0x000fea0003800000 */
.L_x_774:
[----:B------:R-:W-:Y:S01]  /*b130*/  ISETP.GE.AND P0, PT, R164, c[0x0][0x27c], PT ;  /* 0x00009f00a4007a0c */ /* 0x000fe20003f06270 */
[----:B------:R-:W-:-:S12]  /*b140*/  BSSY B0, `(.L_x_776) ;  /* 0x000002d000007945 */ /* 0x000fd80003800000 */
[----:B------:R-:W-:Y:S05]  /*b150*/  @P0 BRA `(.L_x_777) ;  /* 0x000002b000000947 */ /* 0x000fea0003800000 */
[----:B------:R-:W2:Y:S01]  /*b160*/  LDL R18, [R1+0x10] ;  /* 0x0000100001127983 */ /* 0x000ea20000100800 */
[----:B------:R-:W-:Y:S02]  /*b170*/  SHF.R.U32.HI R0, RZ, 0x10, R25 ;  /* 0x00000010ff007819 */ /* 0x000fe40000011619 */
[----:B------:R-:W-:Y:S02]  /*b180*/  SHF.R.U32.HI R2, RZ, 0x10, R23 ;  /* 0x00000010ff027819 */ /* 0x000fe40000011617 */
        /* <DEDUP_REMOVED lines=33> */
[-C--:B------:R-:W-:Y:S01]  /*b3a0*/  FFMA.FTZ R0, R4, R12.reuse, -R7 ;  /* 0x0000000c04007223 */ /* 0x080fe20000010807 */
[----:B------:R-:W-:Y:S01]  /*b3b0*/  F2FP.PACK_AB R7, R10, R15 ;  /* 0x0000000f0a07723e */ /* 0x000fe200000000ff */
[----:B------:R-:W-:Y:S01]  /*b3c0*/  FFMA.FTZ R3, R3, R12, R8 ;  /* 0x0000000c03037223 */ /* 0x000fe20000010008 */
[----:B------:R-:W-:Y:S02]  /*b3d0*/  F2FP.PACK_AB R6, R2, R5 ;  /* 0x000000050206723e */ /* 0x000fe400000000ff */
[----:B------:R-:W-:Y:S02]  /*b3e0*/  F2FP.PACK_AB R4, R9, R13 ;  /* 0x0000000d0904723e */ /* 0x000fe400000000ff */
[----:B------:R-:W-:-:S05]  /*b3f0*/  F2FP.PACK_AB R5, R3, R0 ;  /* 0x000000000305723e */ /* 0x000fca00000000ff */
[----:B------:R1:W-:Y:S02]  /*b400*/  STS.128 [R18+0x6800], R4 ;  /* 0x0068000412007388 */ /* 0x0003e40000000c00 */
.L_x_777:
[----:B------:R-:W-:Y:S05]  /*b410*/  BSYNC B0 ;  /* 0x0000000000007941 */ /* 0x000fea0003800000 */
.L_x_776:
[----:B------:R-:W-:Y:S01]  /*b420*/  ISETP.GE.AND P0, PT, R31, c[0x0][0x27c], PT ;  /* 0x00009f001f007a0c */ /* 0x000fe20003f06270 */
[----:B------:R-:W-:-:S12]  /*b430*/  BSSY B0, `(.L_x_778) ;  /* 0x000002d000007945 */ /* 0x000fd80003800000 */
[----:B------:R-:W-:Y:S05]  /*b440*/  @P0 BRA `(.L_x_779) ;  /* 0x000002b000000947 */ /* 0x000fea0003800000 */
[----:B-1----:R-:W2:Y:S01]  /*b450*/  LDL R18, [R1+0x14] ;  /* 0x0000140001127983 */ /* 0x002ea20000100800 */
[----:B------:R-:W-:Y:S02]  /*b460*/  SHF.R.U32.HI R0, RZ, 0x10, R35 ;  /* 0x00000010ff007819 */ /* 0x000fe40000011623 */
[----:B------:R-:W-:Y:S02]  /*b470*/  SHF.R.U32.HI R2, RZ, 0x10, R29 ;  /* 0x00000010ff027819 */ /* 0x000fe4000001161d */
[----:B------:R-:W-:Y:S01]  /*b480*/  SHF.R.U64 R14, R34, 0x10, R35 ;  /* 0x00000010220e7819 */ /* 0x000fe20000001223 */
[----:B------:R-:W-:Y:S01]  /*b490*/  HADD2.F32 R12, -RZ, R0.H0_H0 ;  /* 0x20000000ff0c7230 */ /* 0x000fe20000004100 */
[----:B------:R-:W-:Y:S01]  /*b4a0*/  SHF.R.U64 R15, R28, 0x10, R29 ;  /* 0x000000101c0f7819 */ /* 0x000fe2000000121d */
[----:B------:R-:W-:Y:S02]  /*b4b0*/  HADD2.F32 R0, -RZ, R76.H0_H0 ;  /* 0x2000004cff007230 */ /* 0x000fe40000004100 */
[----:B------:R-:W-:-:S02]  /*b4c0*/  HADD2.F32 R17, -RZ, R2.H0_H0 ;  /* 0x20000002ff117230 */ /* 0x000fc40000004100 */
[----:B------:R-:W-:Y:S02]  /*b4d0*/  HADD2.F32 R2, -RZ, R77.H0_H0 ;  /* 0x2000004dff027230 */ /* 0x000fe40000004100 */
[----:B------:R-:W-:Y:S01]  /*b4e0*/  HADD2.F32 R15, -RZ, R15.H0_H0 ;  /* 0x2000000fff0f7230 */ /* 0x000fe20000004100 */
[----:B--2---:R-:W1:Y:S02]  /*b4f0*/  LDS.128 R4, [R18+0x6800] ;  /* 0x0068000012047984 */ /* 0x004e640000000c00 */
[--C-:B-1----:R-:W-:Y:S02]  /*b500*/  HADD2.F32 R10, -RZ, R7.reuse.H0_H0 ;  /* 0x20000007ff0a7230 */ /* 0x102fe40000004100 */
[----:B------:R-:W-:Y:S02]  /*b510*/  HADD2.F32 R7, -RZ, R7.H1_H1 ;  /* 0x30000007ff077230 */ /* 0x000fe40000004100 */
[--C-:B------:R-:W-:Y:S02]  /*b520*/  HADD2.F32 R9, -RZ, R4.reuse.H0_H0 ;  /* 0x20000004ff097230 */ /* 0x100fe40000004100 */
[----:B------:R-:W-:-:S02]  /*b530*/  HADD2.F32 R8, -RZ, R4.H1_H1 ;  /* 0x30000004ff087230 */ /* 0x000fc40000004100 */
[--C-:B------:R-:W-:Y:S02]  /*b540*/  HADD2.F32 R4, -RZ, R5.reuse.H0_H0 ;  /* 0x20000005ff047230 */ /* 0x100fe40000004100 */
        /* <DEDUP_REMOVED lines=8> */
[----:B------:R-:W-:-:S02]  /*b5d0*/  FFMA.FTZ R13, R9, R2, -R13 ;  /* 0x00000002090d7223 */ /* 0x000fc4000001080d */
[----:B------:R-:W-:Y:S01]  /*b5e0*/  FFMA.FTZ R9, R8, R2, R5 ;  /* 0x0000000208097223 */ /* 0x000fe20000010005 */
[----:B------:R-:W-:Y:S01]  /*b5f0*/  HADD2.F32 R8, -RZ, R14.H0_H0 ;  /* 0x2000000eff087230 */ /* 0x000fe20000004100 */
[----:B------:R-:W-:Y:S01]  /*b600*/  FMUL.FTZ R12, R10, R12 ;  /* 0x0000000c0a0c7220 */ /* 0x000fe20000410000 */
[----:B------:R-:W-:Y:S01]  /*b610*/  HADD2.F32 R2, -RZ, R77.H1_H1 ;  /* 0x3000004dff027230 */ /* 0x000fe20000004100 */
[-C--:B------:R-:W-:Y:S02]  /*b620*/  FMUL.FTZ R5, R6, R0.reuse ;  /* 0x0000000006057220 */ /* 0x080fe40000410000 */
[----:B------:R-:W-:Y:S02]  /*b630*/  FFMA.FTZ R10, R7, R17, R12 ;  /* 0x00000011070a7223 */ /* 0x000fe4000001000c */
[----:B------:R-:W-:Y:S02]  /*b640*/  FMUL.FTZ R0, R11, R0 ;  /* 0x000000000b007220 */ /* 0x000fe40000410000 */
[----:B------:R-:W-:-:S02]  /*b650*/  FMUL.FTZ R7, R3, R8 ;  /* 0x0000000803077220 */ /* 0x000fc40000410000 */
[----:B------:R-:W-:Y:S02]  /*b660*/  FMUL.FTZ R8, R4, R8 ;  /* 0x0000000804087220 */ /* 0x000fe40000410000 */
[-C--:B------:R-:W-:Y:S02]  /*b670*/  FFMA.FTZ R5, R11, R2.reuse, -R5 ;  /* 0x000000020b057223 */ /* 0x080fe40000010805 */
[----:B------:R-:W-:Y:S02]  /*b680*/  FFMA.FTZ R2, R6, R2, R0 ;  /* 0x0000000206027223 */ /* 0x000fe40000010000 */
[-C--:B------:R-:W-:Y:S01]  /*b690*/  FFMA.FTZ R0, R4, R15.reuse, -R7 ;  /* 0x0000000f04007223 */ /* 0x080fe20000010807 */
[----:B------:R-:W-:Y:S01]  /*b6a0*/  F2FP.PACK_AB R7, R10, R16 ;  /* 0x000000100a07723e */ /* 0x000fe200000000ff */
[----:B------:R-:W-:Y:S01]  /*b6b0*/  FFMA.FTZ R3, R3, R15, R8 ;  /* 0x0000000f03037223 */ /* 0x000fe20000010008 */
[----:B------:R-:W-:Y:S02]  /*b6c0*/  F2FP.PACK_AB R6, R2, R5 ;  /* 0x000000050206723e */ /* 0x000fe400000000ff */
[----:B------:R-:W-:-:S02]  /*b6d0*/  F2FP.PACK_AB R4, R9, R13 ;  /* 0x0000000d0904723e */ /* 0x000fc400000000ff */
[----:B------:R-:W-:-:S05]  /*b6e0*/  F2FP.PACK_AB R5, R3, R0 ;  /* 0x000000000305723e */ /* 0x000fca00000000ff */
[----:B------:R1:W-:Y:S02]  /*b6f0*/  STS.128 [R18+0x6800], R4 ;  /* 0x0068000412007388 */ /* 0x0003e40000000c00 */
.L_x_779:
[----:B------:R-:W-:Y:S05]  /*b700*/  BSYNC B0 ;  /* 0x0000000000007941 */ /* 0x000fea0003800000 */
.L_x_778:
        /* <DEDUP_REMOVED lines=46> */
.L_x_781:
[----:B------:R-:W-:Y:S05]  /*b9f0*/  BSYNC B0 ;  /* 0x0000000000007941 */ /* 0x000fea0003800000 */
.L_x_780:
[----:B------:R-:W-:-:S13]  /*ba00*/  ISETP.GE.AND P0, PT, R30, c[0x0][0x27c], PT ;  /* 0x00009f001e007a0c */ /* 0x000fda0003f06270 */
        /* <DEDUP_REMOVED lines=44> */
.L_x_771:
[----:B------:R-:W-:Y:S05]  /*bcd0*/  BSYNC B1 ;  /* 0x0000000000017941 */ /* 0x000fea0003800000 */
.L_x_770:
[----:B------:R-:W-:-:S04]  /*bce0*/  LEA.HI R0, R90, R90, RZ, 0x1 ;  /* 0x0000005a5a007211 */ /* 0x000fc800078f08ff */
[----:B------:R-:W-:-:S04]  /*bcf0*/  SHF.R.S32.HI R0, RZ, 0x1, R0 ;  /* 0x00000001ff007819 */ /* 0x000fc80000011400 */
[----:B------:R-:W-:-:S04]  /*bd00*/  IADD3 R0, R0, 0x40, RZ ;  /* 0x0000004000007810 */ /* 0x000fc80007ffe0ff */
[----:B------:R-:W-:-:S13]  /*bd10*/  ISETP.GE.AND P0, PT, R0, R26, PT ;  /* 0x0000001a0000720c */ /* 0x000fda0003f06270 */
[----:B------:R-:W-:Y:S05]  /*bd20*/  @P0 BRA `(.L_x_782) ;  /* 0x000045b000000947 */ /* 0x000fea0003800000 */
        /* <DEDUP_REMOVED lines=46> */
.L_x_784:
[----:B------:R-:W-:Y:S05]  /*c010*/  BSYNC B0 ;  /* 0x0000000000007941 */ /* 0x000fea0003800000 */
.L_x_783:
        /* <DEDUP_REMOVED lines=46> */
.L_x_786:
[----:B------:R-:W-:Y:S05]  /*c300*/  BSYNC B0 ;  /* 0x0000000000007941 */ /* 0x000fea0003800000 */
.L_x_785:
        /* <DEDUP_REMOVED lines=46> */
.L_x_788:
[----:B------:R-:W-:Y:S05]  /*c5f0*/  BSYNC B0 ;  /* 0x0000000000007941 */ /* 0x000fea0003800000 */
.L_x_787:
        /* <DEDUP_REMOVED lines=46> */
.L_x_790:
[----:B------:R-:W-:Y:S05]  /*c8e0*/  BSYNC B0 ;  /* 0x0000000000007941 */ /* 0x000fea0003800000 */
.L_x_789:
        /* <DEDUP_REMOVED lines=46> */
.L_x_792:
[----:B------:R-:W-:Y:S05]  /*cbd0*/  BSYNC B0 ;  /* 0x0000000000007941 */ /* 0x000fea0003800000 */
.L_x_791:
        /* <DEDUP_REMOVED lines=44> */
[----:B------:R1:W-:Y:S01]  /*cea0*/  STS.128 [R18+0x9800], R4 ;  /* 0x0098000412007388 */ /* 0x0003e20000000c00 */
[----:B------:R-:W-:Y:S05]  /*ceb0*/  BRA `(.L_x_782) ;  /* 0x0000342000007947 */ /* 0x000fea0003800000 */
.L_x_765:
[----:B------:R1:W5:Y:S04]  /*cec0*/  LDL R24, [R1+0x78] ;  /* 0x0000780001187983 */ /* 0x0003680000100800 */
[----:B------:R1:W5:Y:S01]  /*ced0*/  LDL R23, [R1+0x74] ;  /* 0x0000740001177983 */ /* 0x0003620000100800 */
[----:B------:R-:W-:Y:S01]  /*cee0*/  @P5 IMAD.HI.U32 R3, R0, c[0x0][0x2c8], RZ ;  /* 0x0000b20000035a27 */ /* 0x000fe200078e00ff */
[----:B------:R-:W-:Y:S01]  /*cef0*/  MOV R5, R7 ;  /* 0x0000000700057202 */ /* 0x000fe20000000f00 */
[----:B------:R-:W-:Y:S01]  /*cf00*/  BSSY B0, `(.L_x_793) ;  /* 0x0000045000007945 */ /* 0x000fe20003800000 */
[----:B------:R-:W-:Y:S01]  /*cf10*/  MOV R7, R6 ;  /* 0x0000000600077202 */ /* 0x000fe20000000f00 */
[----:B------:R-:W-:Y:S01]  /*cf20*/  IMAD.MOV.U32 R6, RZ, RZ, R2 ;  /* 0x000000ffff067224 */ /* 0x000fe200078e0002 */
[----:B------:R-:W-:Y:S01]  /*cf30*/  @P5 SHF.R.U32.HI R0, RZ, c[0x0][0x2cc], R3 ;  /* 0x0000b300ff005a19 */ /* 0x000fe20000011603 */
[----:B------:R-:W-:Y:S01]  /*cf40*/  CS2R R78, SRZ ;  /* 0x00000000004e7805 */ /* 0x000fe2000001ff00 */
[----:B------:R-:W-:Y:S01]  /*cf50*/  CS2R R46, SRZ ;  /* 0x00000000002e7805 */ /* 0x000fe2000001ff00 */
[----:B------:R-:W-:Y:S01]  /*cf60*/  CS2R R44, SRZ ;  /* 0x00000000002c7805 */ /* 0x000fe2000001ff00 */
[----:B------:R-:W-:Y:S01]  /*cf70*/  SHF.R.S32.HI R3, RZ, 0x1f, R0 ;  /* 0x0000001fff037819 */ /* 0x000fe20000011400 */
[----:B------:R-:W-:Y:S01]  /*cf80*/  IMAD.WIDE.U32 R4, R0, c[0x0][0x280], R4 ;  /* 0x0000a00000047a25 */ /* 0x000fe200078e0004 */
[----:B------:R-:W-:Y:S01]  /*cf90*/  CS2R R34, SRZ ;  /* 0x0000000000227805 */ /* 0x000fe2000001ff00 */
[----:B------:R-:W-:Y:S01]  /*cfa0*/  CS2R R32, SRZ ;  /* 0x0000000000207805 */ /* 0x000fe2000001ff00 */
[----:B------:R-:W-:Y:S01]  /*cfb0*/  CS2R R10, SRZ ;  /* 0x00000000000a7805 */ /* 0x000fe2000001ff00 */
[C---:B------:R-:W-:Y:S01]  /*cfc0*/  IMAD R9, R3.reuse, c[0x0][0x280], RZ ;  /* 0x0000a00003097a24 */ /* 0x040fe200078e02ff */
[----:B------:R-:W-:Y:S01]  /*cfd0*/  LEA R21, P1, R4, c[0x0][0x270], 0x1 ;  /* 0x00009c0004157a11 */ /* 0x000fe200078208ff */
[----:B------:R-:W-:Y:S01]  /*cfe0*/  IMAD R8, R3, c[0x0][0x290], RZ ;  /* 0x0000a40003087a24 */ /* 0x000fe200078e02ff */
[----:B------:R-:W-:Y:S01]  /*cff0*/  CS2R R42, SRZ ;  /* 0x00000000002a7805 */ /* 0x000fe2000001ff00 */
[C---:B------:R-:W-:Y:S01]  /*d000*/  IMAD.WIDE.U32 R2, R0.reuse, c[0x0][0x290], R6 ;  /* 0x0000a40000027a25 */ /* 0x040fe200078e0006 */
[----:B------:R-:W-:Y:S01]  /*d010*/  CS2R R40, SRZ ;  /* 0x0000000000287805 */ /* 0x000fe2000001ff00 */
[----:B------:R1:W2:Y:S01]  /*d020*/  SHFL.IDX PT, R12, R21, RZ, 0x1e1f ;  /* 0x001e1fff150c7589 */ /* 0x0002a200000e0000 */
[----:B------:R-:W-:Y:S01]  /*d030*/  CS2R R30, SRZ ;  /* 0x00000000001e7805 */ /* 0x000fe2000001ff00 */
[----:B------:R-:W-:Y:S01]  /*d040*/  IMAD R6, R0, c[0x0][0x284], R9 ;  /* 0x0000a10000067a24 */ /* 0x000fe200078e0209 */
[----:B------:R-:W-:Y:S01]  /*d050*/  LEA R22, P0, R2, c[0x0][0x288], 0x1 ;  /* 0x0000a20002167a11 */ /* 0x000fe200078008ff */
[----:B------:R-:W-:Y:S01]  /*d060*/  IMAD R0, R0, c[0x0][0x294], R8 ;  /* 0x0000a50000007a24 */ /* 0x000fe200078e0208 */
[----:B------:R-:W-:Y:S01]  /*d070*/  CS2R R28, SRZ ;  /* 0x00000000001c7805 */ /* 0x000fe2000001ff00 */
[----:B------:R-:W-:Y:S01]  /*d080*/  CS2R R8, SRZ ;  /* 0x0000000000087805 */ /* 0x000fe2000001ff00 */
[----:B------:R-:W-:Y:S01]  /*d090*/  IADD3 R6, R5, R6, RZ ;  /* 0x0000000605067210 */ /* 0x000fe20007ffe0ff */
[----:B------:R-:W-:-:S03]  /*d0a0*/  IMAD.IADD R0, R3, 0x1, R0 ;  /* 0x0000000103007824 */ /* 0x000fc600078e0200 */
[----:B------:R-:W-:Y:S02]  /*d0b0*/  LEA.HI.X R19, R4, c[0x0][0x274], R6, 0x1, P1 ;  /* 0x00009d0004137a11 */ /* 0x000fe400008f0c06 */
[----:B------:R-:W-:Y:S01]  /*d0c0*/  LEA.HI.X R18, R2, c[0x0][0x28c], R0, 0x1, P0 ;  /* 0x0000a30002127a11 */ /* 0x000fe200000f0c00 */
[----:B------:R-:W-:Y:S01]  /*d0d0*/  CS2R R6, SRZ ;  /* 0x0000000000067805 */ /* 0x000fe2000001ff00 */
[----:B------:R-:W-:Y:S01]  /*d0e0*/  ISETP.GE.AND P0, PT, R20, R26, PT ;  /* 0x0000001a1400720c */ /* 0x000fe20003f06270 */
[----:B------:R1:W3:Y:S01]  /*d0f0*/  SHFL.IDX PT, R2, R22, RZ, 0x1e1f ;  /* 0x001e1fff16027589 */ /* 0x0002e200000e0000 */
[----:B------:R-:W-:-:S03]  /*d100*/  CS2R R4, SRZ ;  /* 0x0000000000047805 */ /* 0x000fc6000001ff00 */
[----:B------:R1:W4:Y:S04]  /*d110*/  SHFL.IDX PT, R13, R19, RZ, 0x1e1f ;  /* 0x001e1fff130d7589 */ /* 0x00032800000e0000 */
[----:B------:R1:W1:Y:S04]  /*d120*/  SHFL.IDX PT, R3, R18, RZ, 0x1e1f ;  /* 0x001e1fff12037589 */ /* 0x00026800000e0000 */
[----:B------:R-:W-:Y:S05]  /*d130*/  @P0 BRA `(.L_x_794) ;  /* 0x0000021000000947 */ /* 0x000fea0003800000 */
[----:B--2---:R-:W-:Y:S01]  /*d140*/  ISETP.GE.AND P1, PT, R110, c[0x0][0x27c], PT ;  /* 0x00009f006e007a0c */ /* 0x004fe20003f26270 */
[----:B------:R-:W-:Y:S01]  /*d150*/  CS2R R34, SRZ ;  /* 0x0000000000227805 */ /* 0x000fe2000001ff00 */
[----:B------:R-:W-:Y:S01]  /*d160*/  CS2R R32, SRZ ;  /* 0x0000000000207805 */ /* 0x000fe2000001ff00 */
[----:B------:R-:W-:Y:S01]  /*d170*/  CS2R R30, SRZ ;  /* 0x00000000001e7805 */ /* 0x000fe2000001ff00 */
[----:B------:R-:W-:-:S09]  /*d180*/  CS2R R28, SRZ ;  /* 0x00000000001c7805 */ /* 0x000fd2000001ff00 */
[C---:B------:R-:W-:Y:S01]  /*d190*/  @!P1 IMAD.SHL.U32 R0, R110.reuse, 0x2, RZ ;  /* 0x000000026e009824 */ /* 0x040fe200078e00ff */
[----:B------:R-:W-:-:S04]  /*d1a0*/  @!P1 SHF.L.U64.HI R4, R110, 0x1, R111 ;  /* 0x000000016e049819 */ /* 0x000fc8000001026f */
[----:B------:R-:W-:-:S04]  /*d1b0*/  @!P1 IADD3 R16, P0, R12, R0, RZ ;  /* 0x000000000c109210 */ /* 0x000fc80007f1e0ff */
[----:B----4-:R-:W-:Y:S02]  /*d1c0*/  @!P1 IADD3.X R17, R13, R4, RZ, P0, !PT ;  /* 0x000000040d119210 */ /* 0x010fe400007fe4ff */
[----:B---3--:R-:W-:-:S05]  /*d1d0*/  @!P1 IADD3 R14, P0, R2, R0, RZ ;  /* 0x00000000020e9210 */ /* 0x008fca0007f1e0ff */
[----:B-1----:R-:W-:Y:S01]  /*d1e0*/  @!P1 IMAD.X R15, R3, 0x1, R4, P0 ;  /* 0x00000001030f9824 */ /* 0x002fe200000e0604 */
[----:B------:R-:W-:-:S13]  /*d1f0*/  ISETP.GE.AND P0, PT, R152, c[0x0][0x27c], PT ;  /* 0x00009f0098007a0c */ /* 0x000fda0003f06270 */
[----:B-----5:R-:W-:-:S05]  /*d200*/  @!P0 SHF.L.U32 R0, R24, 0x3, RZ ;  /* 0x0000000318008819 */ /* 0x020fca00000006ff */
[----:B------:R-:W-:-:S04]  /*d210*/  @!P0 IMAD.WIDE R6, R0, 0x2, R12 ;  /* 0x0000000200068825 */ /* 0x000fc800078e020c */
[----:B------:R-:W-:Y:S01]  /*d220*/  @!P0 IMAD.WIDE R4, R0, 0x2, R2 ;  /* 0x0000000200048825 */ /* 0x000fe200078e0202 */
[----:B------:R1:W5:Y:S04]  /*d230*/  @!P0 LD.E.128 R32, [R6.64] ;  /* 0x0000000606208980 */ /* 0x000368000c101d00 */
[----:B------:R2:W5:Y:S01]  /*d240*/  @!P0 LD.E.128 R28, [R4.64] ;  /* 0x00000006041c8980 */ /* 0x000562000c101d00 */
[----:B------:R-:W-:Y:S01]  /*d250*/  ISETP.GE.AND P0, PT, R109, c[0x0][0x27c], PT ;  /* 0x00009f006d007a0c */ /* 0x000fe20003f06270 */
[----:B------:R-:W-:Y:S01]  /*d260*/  CS2R R46, SRZ ;  /* 0x00000000002e7805 */ /* 0x000fe2000001ff00 */
[----:B------:R-:W-:Y:S01]  /*d270*/  CS2R R44, SRZ ;  /* 0x00000000002c7805 */ /* 0x000fe2000001ff00 */
[----:B------:R-:W-:-:S10]  /*d280*/  CS2R R42, SRZ ;  /* 0x00000000002a7805 */ /* 0x000fd4000001ff00 */
[----:B------:R-:W-:Y:S01]  /*d290*/  @!P0 IMAD.SHL.U32 R0, R23, 0x8, RZ ;  /* 0x0000000817008824 */ /* 0x000fe200078e00ff */
[----:B------:R-:W-:Y:S01]  /*d2a0*/  CS2R R40, SRZ ;  /* 0x0000000000287805 */ /* 0x000fe2000001ff00 */
[----:B------:R-:W-:Y:S01]  /*d2b0*/  CS2R R10, SRZ ;  /* 0x00000000000a7805 */ /* 0x000fe2000001ff00 */
[----:B------:R-:W-:Y:S01]  /*d2c0*/  CS2R R8, SRZ ;  /* 0x0000000000087805 */ /* 0x000fe2000001ff00 */
[----:B------:R-:W-:Y:S01]  /*d2d0*/  @!P0 IMAD.WIDE R2, R0, 0x2, R2 ;  /* 0x0000000200028825 */ /* 0x000fe200078e0202 */
[----:B-1----:R-:W-:-:S04]  /*d2e0*/  CS2R R6, SRZ ;  /* 0x0000000000067805 */ /* 0x002fc8000001ff00 */
[----:B------:R1:W5:Y:S01]  /*d2f0*/  @!P0 LD.E.128 R40, [R2.64] ;  /* 0x0000000602288980 */ /* 0x000362000c101d00 */
[----:B--2---:R-:W-:-:S03]  /*d300*/  @!P0 IMAD.WIDE R4, R0, 0x2, R12 ;  /* 0x0000000200048825 */ /* 0x004fc600078e020c */
[----:B------:R1:W5:Y:S04]  /*d310*/  @!P1 LD.E.128 R8, [R16.64] ;  /* 0x0000000610089980 */ /* 0x000368000c101d00 */
[----:B------:R2:W5:Y:S02]  /*d320*/  @!P0 LD.E.128 R44, [R4.64] ;  /* 0x00000006042c8980 */ /* 0x000564000c101d00 */
[----:B--2---:R-:W-:-:S06]  /*d330*/  CS2R R4, SRZ ;  /* 0x0000000000047805 */ /* 0x004fcc000001ff00 */
[----:B------:R1:W5:Y:S02]  /*d340*/  @!P1 LD.E.128 R4, [R14.64] ;  /* 0x000000060e049980 */ /* 0x000364000c101d00 */
.L_x_794:
[----:B--2---:R-:W-:Y:S05]  /*d350*/  BSYNC B0 ;  /* 0x0000000000007941 */ /* 0x004fea0003800000 */
.L_x_793:
[----:B------:R-:W-:Y:S01]  /*d360*/  IADD3 R0, R20, 0x40, RZ ;  /* 0x0000004014007810 */ /* 0x000fe20007ffe0ff */
[----:B-1-3-5:R-:W-:Y:S01]  /*d370*/  IMAD.MOV.U32 R2, RZ, RZ, R44 ;  /* 0x000000ffff027224 */ /* 0x02afe200078e002c */
[----:B------:R-:W-:Y:S01]  /*d380*/  MOV R16, R6 ;  /* 0x0000000600107202 */ /* 0x000fe20000000f00 */
[----:B------:R-:W-:Y:S01]  /*d390*/  IMAD.MOV.U32 R12, RZ, RZ, R46 ;  /* 0x000000ffff0c7224 */ /* 0x000fe200078e002e */
[----:B------:R-:W-:Y:S01]  /*d3a0*/  ISETP.GE.AND P0, PT, R0, R26, PT ;  /* 0x0000001a0000720c */ /* 0x000fe20003f06270 */
        /* <DEDUP_REMOVED lines=13> */
[----:B----4-:R1:W2:Y:S01]  /*d480*/  SHFL.IDX PT, R13, R19, 0x1, 0x1e1f ;  /* 0x003e1f00130d7f89 */ /* 0x0102a200000e0000 */
[----:B------:R-:W-:Y:S01]  /*d490*/  IMAD.MOV.U32 R0, RZ, RZ, R9 ;  /* 0x000000ffff007224 */ /* 0x000fe200078e0009 */
[----:B------:R-:W-:Y:S01]  /*d4a0*/  PRMT R86, R3, 0x5410, R12 ;  /* 0x0000541003567816 */ /* 0x000fe2000000000c */
[----:B------:R-:W-:Y:S01]  /*d4b0*/  IMAD.MOV.U32 R3, RZ, RZ, R11 ;  /* 0x000000ffff037224 */ /* 0x000fe200078e000b */
[----:B------:R-:W-:Y:S01]  /*d4c0*/  MOV R12, R10 ;  /* 0x0000000a000c7202 */ /* 0x000fe20000000f00 */
[----:B------:R-:W-:Y:S01]  /*d4d0*/  IMAD.MOV.U32 R15, RZ, RZ, R7 ;  /* 0x000000ffff0f7224 */ /* 0x000fe200078e0007 */
[----:B------:R-:W-:Y:S01]  /*d4e0*/  PRMT R38, R0, 0x5410, R2 ;  /* 0x0000541000267816 */ /* 0x000fe20000000002 */
        /* <DEDUP_REMOVED lines=15> */
[----:B------:R1:W3:Y:S01]  /*d5e0*/  SHFL.IDX PT, R12, R21, 0x1, 0x1e1f ;  /* 0x003e1f00150c7f89 */ /* 0x0002e200000e0000 */
[----:B------:R-:W-:Y:S01]  /*d5f0*/  BSSY B0, `(.L_x_795) ;  /* 0x0000036000007945 */ /* 0x000fe20003800000 */
[----:B------:R-:W-:Y:S01]  /*d600*/  PRMT R83, R0, 0x5410, R2 ;  /* 0x0000541000537816 */ /* 0x000fe20000000002 */
[----:B------:R-:W-:Y:S01]  /*d610*/  IMAD.MOV.U32 R0, RZ, RZ, R5 ;  /* 0x000000ffff007224 */ /* 0x000fe200078e0005 */
[----:B------:R-:W-:Y:S01]  /*d620*/  PRMT R85, R3, 0x7610, R85 ;  /* 0x0000761003557816 */ /* 0x000fe20000000055 */
[----:B------:R1:W4:Y:S01]  /*d630*/  SHFL.IDX PT, R2, R22, 0x1, 0x1e1f ;  /* 0x003e1f0016027f89 */ /* 0x00032200000e0000 */
[----:B------:R-:W-:Y:S01]  /*d640*/  PRMT R56, R16, 0x7610, R56 ;  /* 0x0000761010387816 */ /* 0x000fe20000000038 */
[----:B------:R-:W-:Y:S01]  /*d650*/  CS2R R76, SRZ ;  /* 0x00000000004c7805 */ /* 0x000fe2000001ff00 */
[----:B------:R-:W-:Y:S01]  /*d660*/  PRMT R57, R15, 0x7610, R57 ;  /* 0x000076100f397816 */ /* 0x000fe20000000039 */
[----:B------:R1:W1:Y:S01]  /*d670*/  SHFL.IDX PT, R3, R18, 0x1, 0x1e1f ;  /* 0x003e1f0012037f89 */ /* 0x00026200000e0000 */
[----:B------:R-:W-:Y:S01]  /*d680*/  PRMT R37, R0, 0x5410, R14 ;  /* 0x0000541000257816 */ /* 0x000fe2000000000e */
        /* <DEDUP_REMOVED lines=18> */
[----:B---3--:R-:W-:-:S04]  /*d7b0*/  @!P1 IADD3 R16, P0, R12, R0, RZ ;  /* 0x000000000c109210 */ /* 0x008fc80007f1e0ff */
[----:B------:R-:W-:Y:S02]  /*d7c0*/  @!P1 IADD3.X R17, R13, R15, RZ, P0, !PT ;  /* 0x0000000f0d119210 */ /* 0x000fe400007fe4ff */
[----:B----4-:R-:W-:-:S05]  /*d7d0*/  @!P1 IADD3 R14, P0, R2, R0, RZ ;  /* 0x00000000020e9210 */ /* 0x010fca0007f1e0ff */
[----:B-1----:R-:W-:Y:S01]  /*d7e0*/  @!P1 IMAD.X R15, R3, 0x1, R15, P0 ;  /* 0x00000001030f9824 */ /* 0x002fe200000e060f */
[----:B------:R-:W-:-:S13]  /*d7f0*/  ISETP.GE.AND P0, PT, R152, c[0x0][0x27c], PT ;  /* 0x00009f0098007a0c */ /* 0x000fda0003f06270 */
[----:B------:R-:W-:-:S05]  /*d800*/  @!P0 SHF.L.U32 R0, R24, 0x3, RZ ;  /* 0x0000000318008819 */ /* 0x000fca00000006ff */
[----:B------:R-:W-:-:S04]  /*d810*/  @!P0 IMAD.WIDE R20, R0, 0x2, R12 ;  /* 0x0000000200148825 */ /* 0x000fc800078e020c */
[----:B------:R-:W-:Y:S01]  /*d820*/  @!P0 IMAD.WIDE R18, R0, 0x2, R2 ;  /* 0x0000000200128825 */ /* 0x000fe200078e0202 */
[----:B------:R1:W5:Y:S04]  /*d830*/  @!P0 LD.E.128 R64, [R20.64] ;  /* 0x0000000614408980 */ /* 0x000368000c101d00 */
[----:B------:R1:W5:Y:S01]  /*d840*/  @!P0 LD.E.128 R68, [R18.64] ;  /* 0x0000000612448980 */ /* 0x000362000c101d00 */
[----:B------:R-:W-:Y:S01]  /*d850*/  ISETP.GE.AND P0, PT, R109, c[0x0][0x27c], PT ;  /* 0x00009f006d007a0c */ /* 0x000fe20003f06270 */
[----:B------:R-:W-:Y:S01]  /*d860*/  CS2R R78, SRZ ;  /* 0x00000000004e7805 */ /* 0x000fe2000001ff00 */
[----:B------:R-:W-:Y:S01]  /*d870*/  CS2R R76, SRZ ;  /* 0x00000000004c7805 */ /* 0x000fe2000001ff00 */
[----:B------:R-:W-:Y:S01]  /*d880*/  CS2R R74, SRZ ;  /* 0x00000000004a7805 */ /* 0x000fe2000001ff00 */
[----:B------:R-:W-:Y:S01]  /*d890*/  CS2R R72, SRZ ;  /* 0x0000000000487805 */ /* 0x000fe2000001ff00 */
[----:B------:R-:W-:Y:S01]  /*d8a0*/  CS2R R50, SRZ ;  /* 0x0000000000327805 */ /* 0x000fe2000001ff00 */
[----:B------:R-:W-:Y:S01]  /*d8b0*/  CS2R R48, SRZ ;  /* 0x0000000000307805 */ /* 0x000fe2000001ff00 */
[----:B------:R-:W-:Y:S01]  /*d8c0*/  CS2R R54, SRZ ;  /* 0x0000000000367805 */ /* 0x000fe2000001ff00 */
[----:B------:R-:W-:-:S04]  /*d8d0*/  CS2R R52, SRZ ;  /* 0x0000000000347805 */ /* 0x000fc8000001ff00 */
[----:B------:R1:W5:Y:S01]  /*d8e0*/  @!P1 LD.E.128 R48, [R16.64] ;  /* 0x0000000610309980 */ /* 0x000362000c101d00 */
[----:B------:R-:W-:-:S03]  /*d8f0*/  @!P0 IMAD.SHL.U32 R0, R23, 0x8, RZ ;  /* 0x0000000817008824 */ /* 0x000fc600078e00ff */
[----:B------:R1:W5:Y:S01]  /*d900*/  @!P1 LD.E.128 R52, [R14.64] ;  /* 0x000000060e349980 */ /* 0x000362000c101d00 */
[----:B------:R-:W-:-:S04]  /*d910*/  @!P0 IMAD.WIDE R12, R0, 0x2, R12 ;  /* 0x00000002000c8825 */ /* 0x000fc800078e020c */
[----:B------:R-:W-:Y:S01]  /*d920*/  @!P0 IMAD.WIDE R2, R0, 0x2, R2 ;  /* 0x0000000200028825 */ /* 0x000fe200078e0202 */
[----:B------:R1:W5:Y:S04]  /*d930*/  @!P0 LD.E.128 R76, [R12.64] ;  /* 0x000000060c4c8980 */ /* 0x000368000c101d00 */
[----:B------:R1:W5:Y:S02]  /*d940*/  @!P0 LD.E.128 R72, [R2.64] ;  /* 0x0000000602488980 */ /* 0x000364000c101d00 */
.L_x_796:
[----:B--2---:R-:W-:Y:S05]  /*d950*/  BSYNC B0 ;  /* 0x0000000000007941 */ /* 0x004fea0003800000 */
.L_x_795:
[----:B-----5:R-:W-:Y:S01]  /*d960*/  IMAD.MOV.U32 R0, RZ, RZ, R78 ;  /* 0x000000ffff007224 */ /* 0x020fe200078e004e */
[----:B------:R-:W-:-:S04]  /*d970*/  DEPBAR.LE SB0, 0x1 ;  /* 0x000080400000791a */ /* 0x000fc80000000000 */
[----:B-1-3--:R-:W-:Y:S01]  /*d980*/  IMAD.MOV.U32 R12, RZ, RZ, R79 ;  /* 0x000000ffff0c7224 */ /* 0x00afe200078e004f */
[----:B------:R-:W-:Y:S01]  /*d990*/  BSSY B1, `(.L_x_797) ;  /* 0x0000160000017945 */ /* 0x000fe20003800000 */
[----:B------:R-:W-:Y:S02]  /*d9a0*/  IMAD.MOV.U32 R3, RZ, RZ, R76 ;  /* 0x000000ffff037224 */ /* 0x000fe400078e004c */
[----:B----4-:R-:W-:Y:S01]  /*d9b0*/  IMAD.MOV.U32 R2, RZ, RZ, R77 ;  /* 0x000000ffff027224 */ /* 0x010fe200078e004d */
[----:B------:R-:W-:Y:S01]  /*d9c0*/  PRMT R102, R12, 0x5410, R0 ;  /* 0x000054100c667816 */ /* 0x000fe20000000000 */
[----:B------:R-:W-:Y:S01]  /*d9d0*/  IMAD.MOV.U32 R0, RZ, RZ, R66 ;  /* 0x000000ffff007224 */ /* 0x000fe200078e0042 */
[----:B------:R-:W-:Y:S01]  /*d9e0*/  PRMT R101, R101, 0x5410, R3 ;  /* 0x0000541065657816 */ /* 0x000fe20000000003 */
[----:B------:R-:W-:Y:S01]  /*d9f0*/  IMAD.MOV.U32 R12, RZ, RZ, R67 ;  /* 0x000000ffff0c7224 */ /* 0x000fe200078e0043 */
[----:B------:R-:W-:Y:S01]  /*da00*/  PRMT R100, R2, 0x7610, R100 ;  /* 0x0000761002647816 */ /* 0x000fe20000000064 */
[----:B------:R-:W-:Y:S01]  /*da10*/  IMAD.MOV.U32 R3, RZ, RZ, R64 ;  /* 0x000000ffff037224 */ /* 0x000fe200078e0040 */
[----:B------:R-:W-:Y:S01]  /*da20*/  PRMT R98, R98, 0x5410, R0 ;  /* 0x0000541062627816 */ /* 0x000fe20000000000 */
[----:B------:R-:W-:-:S02]  /*da30*/  IMAD.MOV.U32 R0, RZ, RZ, R50 ;  /* 0x000000ffff007224 */ /* 0x000fc400078e0032 */
[----:B------:R-:W-:Y:S01]  /*da40*/  IMAD.MOV.U32 R2, RZ, RZ, R65 ;  /* 0x000000ffff027224 */ /* 0x000fe200078e0041 */
[----:B------:R-:W-:Y:S01]  /*da50*/  PRMT R98, R12, 0x7610, R98 ;  /* 0x000076100c627816 */ /* 0x000fe20000000062 */
[----:B------:R-:W-:Y:S01]  /*da60*/  IMAD.MOV.U32 R12, RZ, RZ, R51 ;  /* 0x000000ffff0c7224 */ /* 0x000fe200078e0033 */
[----:B------:R-:W-:Y:S02]  /*da70*/  PRMT R94, R94, 0x5410, R0 ;  /* 0x000054105e5e7816 */ /* 0x000fe40000000000 */
[----:B------:R-:W-:Y:S01]  /*da80*/  PRMT R97, R97, 0x5410, R3 ;  /* 0x0000541061617816 */ /* 0x000fe20000000003 */
[----:B------:R-:W-:Y:S01]  /*da90*/  IMAD.MOV.U32 R3, RZ, RZ, R48 ;  /* 0x000000ffff037224 */ /* 0x000fe200078e0030 */
[----:B------:R-:W-:Y:S01]  /*daa0*/  PRMT R94, R12, 0x7610, R94 ;  /* 0x000076100c5e7816 */ /* 0x000fe2000000005e */
[----:B------:R-:W-:Y:S01]  /*dab0*/  IMAD.MOV.U32 R12, RZ, RZ, R75 ;  /* 0x000000ffff0c7224 */ /* 0x000fe200078e004b */
[----:B------:R-:W-:Y:S01]  /*dac0*/  PRMT R96, R2, 0x7610, R96 ;  /* 0x0000761002607816 */ /* 0x000fe20000000060 */
[----:B------:R-:W-:Y:S01]  /*dad0*/  IMAD.MOV.U32 R2, RZ, RZ, R49 ;  /* 0x000000ffff027224 */ /* 0x000fe200078e0031 */
[----:B------:R-:W-:-:S02]  /*dae0*/  MOV R0, R74 ;  /* 0x0000004a00007202 */ /* 0x000fc40000000f00 */
[----:B------:R-:W-:Y:S02]  /*daf0*/  PRMT R101, R12, 0x7610, R101 ;  /* 0x000076100c657816 */ /* 0x000fe40000000065 */
[----:B------:R-:W-:Y:S02]  /*db00*/  IADD3 R12, -R239, R26, RZ ;  /* 0x0000001aef0c7210 */ /* 0x000fe40007ffe1ff */
[----:B------:R-:W-:Y:S01]  /*db10*/  PRMT R93, R93, 0x5410, R3 ;  /* 0x000054105d5d7816 */ /* 0x000fe20000000003 */
[----:B------:R-:W-:Y:S01]  /*db20*/  IMAD.MOV.U32 R3, RZ, RZ, R72 ;  /* 0x000000ffff037224 */ /* 0x000fe200078e0048 */
[----:B------:R-:W-:Y:S01]  /*db30*/  IMNMX R82, R12, 0x80, PT ;  /* 0x000000800c527817 */ /* 0x000fe20003800200 */
[----:B------:R-:W-:Y:S01]  /*db40*/  IMAD.MOV.U32 R12, RZ, RZ, R54 ;  /* 0x000000ffff0c7224 */ /* 0x000fe200078e0036 */
[----:B------:R-:W-:Y:S01]  /*db50*/  PRMT R92, R2, 0x7610, R92 ;  /* 0x00007610025c7816 */ /* 0x000fe2000000005c */
[----:B------:R-:W-:Y:S01]  /*db60*/  IMAD.MOV.U32 R2, RZ, RZ, R73 ;  /* 0x000000ffff027224 */ /* 0x000fe200078e0049 */
[----:B------:R-:W-:Y:S01]  /*db70*/  PRMT R100, R100, 0x5410, R0 ;  /* 0x0000541064647816 */ /* 0x000fe20000000000 */
[----:B------:R-:W-:Y:S01]  /*db80*/  IMAD.MOV.U32 R0, RZ, RZ, R70 ;  /* 0x000000ffff007224 */ /* 0x000fe200078e0046 */
[----:B------:R-:W-:Y:S01]  /*db90*/  BAR.SYNC.DEFER_BLOCKING 0x0 ;  /* 0x0000000000007b1d */ /* 0x000fe20000010000 */
[----:B------:R-:W-:-:S02]  /*dba0*/  ISETP.GE.AND P0, PT, R112, R82, PT ;  /* 0x000000527000720c */ /* 0x000fc40003f06270 */
[----:B------:R-:W-:Y:S01]  /*dbb0*/  PRMT R99, R2, 0x5410, R3 ;  /* 0x0000541002637816 */ /* 0x000fe20000000003 */
[----:B------:R-:W-:Y:S01]  /*dbc0*/  IMAD.MOV.U32 R3, RZ, RZ, R71 ;  /* 0x000000ffff037224 */ /* 0x000fe200078e0047 */
[----:B------:R-:W-:Y:S01]  /*dbd0*/  PRMT R96, R96, 0x5410, R0 ;  /* 0x0000541060607816 */ /* 0x000fe20000000000 */
[----:B------:R-:W-:Y:S01]  /*dbe0*/  IMAD.MOV.U32 R2, RZ, RZ, R68 ;  /* 0x000000ffff027224 */ /* 0x000fe200078e0044 */
[----:B------:R-:W-:Y:S01]  /*dbf0*/  PRMT R92, R92, 0x5410, R12 ;  /* 0x000054105c5c7816 */ /* 0x000fe2000000000c */
[----:B------:R-:W-:Y:S01]  /*dc00*/  IMAD.MOV.U32 R0, RZ, RZ, R69 ;  /* 0x000000ffff007224 */ /* 0x000fe200078e0045 */
[----:B------:R-:W-:Y:S01]  /*dc10*/  PRMT R97, R3, 0x7610, R97 ;  /* 0x0000761003617816 */ /* 0x000fe20000000061 */
[----:B------:R-:W-:-:S03]  /*dc20*/  IMAD.MOV.U32 R3, RZ, RZ, R55 ;  /* 0x000000ffff037224 */ /* 0x000fc600078e0037 */
[----:B------:R-:W-:Y:S01]  /*dc30*/  PRMT R95, R0, 0x5410, R2 ;  /* 0x00005410005f7816 */ /* 0x000fe20000000002 */
[----:B------:R-:W-:Y:S01]  /*dc40*/  IMAD.MOV.U32 R2, RZ, RZ, R52 ;  /* 0x000000ffff027224 */ /* 0x000fe200078e0034 */
[----:B------:R-:W-:Y:S01]  /*dc50*/  PRMT R93, R3, 0x7610, R93 ;  /* 0x00007610035d7816 */ /* 0x000fe2000000005d */
[----:B------:R-:W-:-:S03]  /*dc60*/  IMAD.MOV.U32 R0, RZ, RZ, R53 ;  /* 0x000000ffff007224 */ /* 0x000fc600078e0035 */
[----:B------:R-:W-:Y:S02]  /*dc70*/  PRMT R91, R91, 0x5410, R2 ;  /* 0x000054105b5b7816 */ /* 0x000fe40000000002 */
[----:B------:R-:W-:Y:S01]  /*dc80*/  PRMT R90, R0, 0x7610, R90 ;  /* 0x00007610005a7816 */ /* 0x000fe2000000005a */
[----:B------:R-:W-:Y:S05]  /*dc90*/  @P0 BRA `(.L_x_798) ;  /* 0x000012f000000947 */ /* 0x000fea0003800000 */
[----:B------:R1:W5:Y:S04]  /*dca0*/  LDL R114, [R1+0x68] ;  /* 0x0000680001727983 */ /* 0x0003680000100800 */
[----:B------:R1:W5:Y:S04]  /*dcb0*/  LDL R113, [R1+0x6c] ;  /* 0x00006c0001717983 */ /* 0x0003680000100800 */
[----:B------:R1:W5:Y:S01]  /*dcc0*/  LDL R112, [R1+0x70] ;  /* 0x0000700001707983 */ /* 0x0003620000100800 */
[----:B------:R-:W-:Y:S01]  /*dcd0*/  ISETP.GE.AND P0, PT, R110, c[0x0][0x27c], PT ;  /* 0x00009f006e007a0c */ /* 0x000fe20003f06270 */
[----:B------:R-:W-:-:S12]  /*dce0*/  BSSY B0, `(.L_x_799) ;  /* 0x0000062000007945 */ /* 0x000fd80003800000 */
[----:B------:R-:W-:Y:S05]  /*dcf0*/  @P0 BRA `(.L_x_800) ;  /* 0x0000060000000947 */ /* 0x000fea0003800000 */
[----:B------:R-:W2:Y:S01]  /*dd00*/  LDL R115, [R1+0x8c] ;  /* 0x00008c0001737983 */ /* 0x000ea20000100800 */
[----:B------:R-:W-:Y:S02]  /*dd10*/  MOV R0, c[0x0][0x27c] ;  /* 0x00009f0000007a02 */ /* 0x000fe40000000f00 */
[--C-:B------:R-:W-:Y:S02]  /*dd20*/  SHF.R.U64 R61, R4, 0x10, R5.reuse ;  /* 0x00000010043d7819 */ /* 0x100fe40000001205 */
[----:B------:R-:W-:Y:S02]  /*dd30*/  LEA.HI R0, R0, R106, RZ, 0x1d ;  /* 0x0000006a00007211 */ /* 0x000fe400078fe8ff */
[----:B------:R-:W-:Y:S02]  /*dd40*/  SHF.R.U32.HI R4, RZ, 0x10, R5 ;  /* 0x00000010ff047819 */ /* 0x000fe40000011605 */
[----:B------:R-:W-:Y:S02]  /*dd50*/  SHF.R.S32.HI R3, RZ, 0x1f, R0 ;  /* 0x0000001fff037819 */ /* 0x000fe40000011400 */
[----:B------:R-:W-:-:S02]  /*dd60*/  SHF.L.U32 R2, R0, 0x3, RZ ;  /* 0x0000000300027819 */ /* 0x000fc400000006ff */
[----:B------:R-:W-:Y:S02]  /*dd70*/  LEA.HI R0, R3, R0, RZ, 0x2 ;  /* 0x0000000003007211 */ /* 0x000fe400078f10ff */
[----:B-----5:R-:W-:Y:S02]  /*dd80*/  LOP3.LUT R2, R114, 0x18, R2, 0xf8, !PT ;  /* 0x0000001872027812 */ /* 0x020fe400078ef802 */
[----:B------:R-:W-:Y:S02]  /*dd90*/  SHF.L.U32 R0, R0, 0xa, RZ ;  /* 0x0000000a00007819 */ /* 0x000fe400000006ff */
[----:B------:R-:W-:Y:S02]  /*dda0*/  LOP3.LUT R2, R2, R113, RZ, 0x3c, !PT ;  /* 0x0000007102027212 */ /* 0x000fe400078e3cff */
[----:B------:R-:W-:Y:S02]  /*ddb0*/  LOP3.LUT R0, R0, 0x7ffff000, RZ, 0xc0, !PT ;  /* 0x7ffff00000007812 */ /* 0x000fe400078ec0ff */
[----:B------:R-:W-:-:S02]  /*ddc0*/  SHF.R.U32.HI R25, RZ, 0x10, R9 ;  /* 0x00000010ff197819 */ /* 0x000fc40000011609 */
[----:B------:R-:W-:Y:S02]  /*ddd0*/  IADD3 R0, R2, R0, R112 ;  /* 0x0000000002007210 */ /* 0x000fe40007ffe070 */
[--C-:B------:R-:W-:Y:S01]  /*dde0*/  SHF.R.U64 R58, R6, 0x10, R7.reuse ;  /* 0x00000010063a7819 */ /* 0x100fe20000001207 */
[----:B------:R-:W-:Y:S01]  /*ddf0*/  HADD2.F32 R81, -RZ, R25.H0_H0 ;  /* 0x20000019ff517230 */ /* 0x000fe20000004100 */
[----:B------:R-:W-:Y:S01]  /*de00*/  SHF.L.U32 R36, R0, 0x1, RZ ;  /* 0x0000000100247819 */ /* 0x000fe200000006ff */
[----:B------:R-:W-:Y:S01]  /*de10*/  HADD2.F32 R0, -RZ, R37.H0_H0 ;  /* 0x20000025ff007230 */ /* 0x000fe20000004100 */
[----:B------:R-:W-:Y:S01]  /*de20*/  SHF.R.U32.HI R26, RZ, 0x10, R7 ;  /* 0x00000010ff1a7819 */ /* 0x000fe20000011607 */
[----:B------:R-:W-:Y:S01]  /*de30*/  HADD2.F32 R7, -RZ, R38.H0_H0 ;  /* 0x20000026ff077230 */ /* 0x000fe20000004100 */
[----:B------:R-:W-:Y:S01]  /*de40*/  SHF.R.U64 R63, R8, 0x10, R9 ;  /* 0x00000010083f7819 */ /* 0x000fe20000001209 */
[----:B------:R-:W3:Y:S01]  /*de50*/  LDS.128 R16, [R36+0x6080] ;  /* 0x0060800024107984 */ /* 0x000ee20000000c00 */
[----:B------:R-:W-:-:S02]  /*de60*/  SHF.R.U32.HI R27, RZ, 0x10, R11 ;  /* 0x00000010ff1b7819 */ /* 0x000fc4000001160b */
[----:B------:R-:W-:Y:S01]  /*de70*/  SHF.R.U64 R62, R10, 0x10, R11 ;  /* 0x000000100a3e7819 */ /* 0x000fe2000000120b */
[----:B------:R-:W-:Y:S02]  /*de80*/  HADD2.F32 R63, -RZ, R63.H0_H0 ;  /* 0x2000003fff3f7230 */ /* 0x000fe40000004100 */
[--C-:B---3--:R-:W-:Y:S02]  /*de90*/  HADD2.F32 R3, -RZ, R17.reuse.H0_H0 ;  /* 0x20000011ff037230 */ /* 0x108fe40000004100 */
[----:B------:R-:W-:Y:S02]  /*dea0*/  HADD2.F32 R5, -RZ, R16.H0_H0 ;  /* 0x20000010ff057230 */ /* 0x000fe40000004100 */
[----:B------:R-:W-:Y:S01]  /*deb0*/  HADD2.F32 R2, -RZ, R17.H1_H1 ;  /* 0x30000011ff027230 */ /* 0x000fe20000004100 */
[----:B------:R-:W-:Y:S01]  /*dec0*/  FMUL.FTZ R39, R3, R0 ;  /* 0x0000000003277220 */ /* 0x000fe20000410000 */
[----:B------:R-:W-:Y:S02]  /*ded0*/  HADD2.F32 R9, -RZ, R19.H0_H0 ;  /* 0x20000013ff097230 */ /* 0x000fe40000004100 */
[----:B------:R-:W-:-:S02]  /*dee0*/  HADD2.F32 R17, -RZ, R26.H0_H0 ;  /* 0x2000001aff117230 */ /* 0x000fc40000004100 */
[--C-:B------:R-:W-:Y:S02]  /*def0*/  HADD2.F32 R11, -RZ, R18.reuse.H0_H0 ;  /* 0x20000012ff0b7230 */ /* 0x100fe40000004100 */
[----:B------:R-:W-:Y:S02]  /*df00*/  HADD2.F32 R10, -RZ, R18.H1_H1 ;  /* 0x30000012ff0a7230 */ /* 0x000fe40000004100 */
[----:B------:R-:W-:Y:S01]  /*df10*/  HADD2.F32 R8, -RZ, R19.H1_H1 ;  /* 0x30000013ff087230 */ /* 0x000fe20000004100 */
[----:B--2---:R-:W2:Y:S02]  /*df20*/  LDS.128 R12, [R115] ;  /* 0x00000000730c7984 */ /* 0x004ea40000000c00 */
[----:B--2---:R-:W-:Y:S02]  /*df30*/  HADD2.F32 R23, -RZ, R13.H0_H0 ;  /* 0x2000000dff177230 */ /* 0x004fe40000004100 */
[--C-:B------:R-:W-:Y:S02]  /*df40*/  HADD2.F32 R22, -RZ, R12.reuse.H0_H0 ;  /* 0x2000000cff167230 */ /* 0x100fe40000004100 */
[----:B------:R-:W-:Y:S01]  /*df50*/  HADD2.F32 R24, -RZ, R12.H1_H1 ;  /* 0x3000000cff187230 */ /* 0x000fe20000004100 */
[----:B------:R-:W-:Y:S01]  /*df60*/  FMUL.FTZ R6, R23, R0 ;  /* 0x0000000017067220 */ /* 0x000fe20000410000 */
[----:B------:R-:W-:-:S02]  /*df70*/  HADD2.F32 R12, -RZ, R16.H1_H1 ;  /* 0x30000010ff0c7230 */ /* 0x000fc40000004100 */
[----:B------:R-:W-:Y:S01]  /*df80*/  HADD2.F32 R21, -RZ, R13.H1_H1 ;  /* 0x3000000dff157230 */ /* 0x000fe20000004100 */
[----:B------:R-:W-:Y:S01]  /*df90*/  FFMA.FTZ R60, R3, R7, R6 ;  /* 0x00000007033c7223 */ /* 0x000fe20000010006 */
[----:B------:R-:W-:Y:S02]  /*dfa0*/  HADD2.F32 R16, -RZ, R4.H0_H0 ;  /* 0x20000004ff107230 */ /* 0x000fe40000004100 */
[----:B------:R-:W-:Y:S02]  /*dfb0*/  HADD2.F32 R4, -RZ, R37.H1_H1 ;  /* 0x30000025ff047230 */ /* 0x000fe40000004100 */
[----:B------:R-:W-:Y:S01]  /*dfc0*/  HADD2.F32 R6, -RZ, R38.H1_H1 ;  /* 0x30000026ff067230 */ /* 0x000fe20000004100 */
[----:B------:R-:W-:Y:S01]  /*dfd0*/  FMUL.FTZ R0, R21, R16 ;  /* 0x0000001015007220 */ /* 0x000fe20000410000 */
[----:B------:R-:W-:Y:S01]  /*dfe0*/  HADD2.F32 R13, -RZ, R15.H0_H0 ;  /* 0x2000000fff0d7230 */ /* 0x000fe20000004100 */
[----:B------:R-:W-:Y:S01]  /*dff0*/  FMUL.FTZ R3, R22, R4 ;  /* 0x0000000416037220 */ /* 0x000fe20000410000 */
[----:B------:R-:W-:Y:S01]  /*e000*/  HADD2.F32 R20, -RZ, R14.H0_H0 ;  /* 0x2000000eff147230 */ /* 0x000fe20000004100 */
[C---:B------:R-:W-:Y:S01]  /*e010*/  FFMA.FTZ R59, R2.reuse, R81, R0 ;  /* 0x00000051023b7223 */ /* 0x040fe20000010000 */
[--C-:B------:R-:W-:Y:S01]  /*e020*/  HADD2.F32 R0, -RZ, R57.reuse.H0_H0 ;  /* 0x20000039ff007230 */ /* 0x100fe20000004100 */
[----:B------:R-:W-:Y:S01]  /*e030*/  FMUL.FTZ R38, R2, R16 ;  /* 0x0000001002267220 */ /* 0x000fe20000410000 */
[----:B------:R-:W-:Y:S01]  /*e040*/  HADD2.F32 R2, -RZ, R56.H0_H0 ;  /* 0x20000038ff027230 */ /* 0x000fe20000004100 */
[C---:B------:R-:W-:Y:S01]  /*e050*/  FFMA.FTZ R56, R5.reuse, R6, R3 ;  /* 0x0000000605387223 */ /* 0x040fe20000010003 */
[----:B------:R-:W-:Y:S01]  /*e060*/  HADD2.F32 R3, -RZ, R57.H1_H1 ;  /* 0x30000039ff037230 */ /* 0x000fe20000004100 */
[----:B------:R-:W-:Y:S01]  /*e070*/  FMUL.FTZ R37, R5, R4 ;  /* 0x0000000405257220 */ /* 0x000fe20000410000 */
[----:B------:R-:W-:Y:S01]  /*e080*/  HADD2.F32 R15, -RZ, R15.H1_H1 ;  /* 0x3000000fff0f7230 */ /* 0x000fe20000004100 */
[----:B------:R-:W-:Y:S01]  /*e090*/  FMUL.FTZ R5, R13, R0 ;  /* 0x000000000d057220 */ /* 0x000fe20000410000 */
[----:B------:R-:W-:Y:S01]  /*e0a0*/  HADD2.F32 R4, -RZ, R80.H0_H0 ;  /* 0x20000050ff047230 */ /* 0x000fe20000004100 */
[----:B------:R-:W-:Y:S01]  /*e0b0*/  FMUL.FTZ R16, R20, R2 ;  /* 0x0000000214107220 */ /* 0x000fe20000410000 */
[----:B------:R-:W-:Y:S01]  /*e0c0*/  HADD2.F32 R80, -RZ, R27.H0_H0 ;  /* 0x2000001bff507230 */ /* 0x000fe20000004100 */
[C---:B------:R-:W-:Y:S01]  /*e0d0*/  FMUL.FTZ R18, R9.reuse, R0 ;  /* 0x0000000009127220 */ /* 0x040fe20000410000 */
[----:B------:R-:W-:Y:S01]  /*e0e0*/  HADD2.F32 R14, -RZ, R14.H1_H1 ;  /* 0x3000000eff0e7230 */ /* 0x000fe20000004100 */
[----:B------:R-:W-:Y:S01]  /*e0f0*/  FFMA.FTZ R25, R9, R3, R5 ;  /* 0x0000000309197223 */ /* 0x000fe20000010005 */
[----:B------:R-:W-:Y:S01]  /*e100*/  HADD2.F32 R5, -RZ, R61.H0_H0 ;  /* 0x2000003dff057230 */ /* 0x000fe20000004100 */
[-C--:B------:R-:W-:Y:S01]  /*e110*/  FMUL.FTZ R0, R15, R17.reuse ;  /* 0x000000110f007220 */ /* 0x080fe20000410000 */
[----:B------:R-:W-:Y:S01]  /*e120*/  HADD2.F32 R9, -RZ, R58.H0_H0 ;  /* 0x2000003aff097230 */ /* 0x000fe20000004100 */
[----:B------:R-:W-:Y:S01]  /*e130*/  FFMA.FTZ R57, R11, R4, R16 ;  /* 0x000000040b397223 */ /* 0x000fe20000010010 */
[----:B------:R-:W-:Y:S01]  /*e140*/  HADD2.F32 R58, -RZ, R62.H0_H0 ;  /* 0x2000003eff3a7230 */ /* 0x000fe20000004100 */
[----:B------:R-:W-:-:S02]  /*e150*/  FMUL.FTZ R16, R8, R17 ;  /* 0x0000001108107220 */ /* 0x000fc40000410000 */
[----:B------:R-:W-:Y:S02]  /*e160*/  FMUL.FTZ R26, R11, R2 ;  /* 0x000000020b1a7220 */ /* 0x000fe40000410000 */
[----:B------:R-:W-:Y:S02]  /*e170*/  FFMA.FTZ R17, R8, R80, R0 ;  /* 0x0000005008117223 */ /* 0x000fe40000010000 */
[----:B------:R-:W-:Y:S02]  /*e180*/  FMUL.FTZ R2, R24, R5 ;  /* 0x0000000518027220 */ /* 0x000fe40000410000 */
[----:B------:R-:W-:Y:S02]  /*e190*/  FMUL.FTZ R0, R14, R9 ;  /* 0x000000090e007220 */ /* 0x000fe40000410000 */
[----:B------:R-:W-:Y:S02]  /*e1a0*/  FMUL.FTZ R11, R12, R5 ;  /* 0x000000050c0b7220 */ /* 0x000fe40000410000 */
[----:B------:R-:W-:-:S02]  /*e1b0*/  FMUL.FTZ R5, R10, R9 ;  /* 0x000000090a057220 */ /* 0x000fc40000410000 */
[----:B------:R-:W-:Y:S02]  /*e1c0*/  FFMA.FTZ R19, R12, R63, R2 ;  /* 0x0000003f0c137223 */ /* 0x000fe40000010002 */
[----:B------:R-:W-:Y:S02]  /*e1d0*/  FFMA.FTZ R27, R10, R58, R0 ;  /* 0x0000003a0a1b7223 */ /* 0x000fe40000010000 */
[----:B------:R-:W-:Y:S02]  /*e1e0*/  FFMA.FTZ R8, R22, R6, -R37 ;  /* 0x0000000616087223 */ /* 0x000fe40000010825 */
[----:B------:R-:W-:Y:S01]  /*e1f0*/  FFMA.FTZ R12, R23, R7, -R39 ;  /* 0x00000007170c7223 */ /* 0x000fe20000010827 */
[----:B------:R-:W-:Y:S01]  /*e200*/  F2FP.PACK_AB R7, R17, R25 ;  /* 0x000000191107723e */ /* 0x000fe200000000ff */
[----:B------:R-:W-:Y:S02]  /*e210*/  FFMA.FTZ R9, R21, R81, -R38 ;  /* 0x0000005115097223 */ /* 0x000fe40000010826 */
[----:B------:R-:W-:Y:S01]  /*e220*/  FFMA.FTZ R10, R20, R4, -R26 ;  /* 0x00000004140a7223 */ /* 0x000fe2000001081a */
[----:B------:R-:W-:Y:S01]  /*e230*/  F2FP.PACK_AB R4, R19, R56 ;  /* 0x000000381304723e */ /* 0x000fe200000000ff */
[----:B------:R-:W-:Y:S01]  /*e240*/  FFMA.FTZ R3, R13, R3, -R18 ;  /* 0x000000030d037223 */ /* 0x000fe20000010812 */
[----:B------:R-:W-:Y:S01]  /*e250*/  F2FP.PACK_AB R9, R9, R12 ;  /* 0x0000000c0909723e */ /* 0x000fe200000000ff */
[----:B------:R-:W-:-:S02]  /*e260*/  FFMA.FTZ R0, R15, R80, -R16 ;  /* 0x000000500f007223 */ /* 0x000fc40000010810 */
[----:B------:R-:W-:Y:S02]  /*e270*/  FFMA.FTZ R2, R24, R63, -R11 ;  /* 0x0000003f18027223 */ /* 0x000fe4000001080b */
[----:B------:R-:W-:Y:S01]  /*e280*/  FFMA.FTZ R6, R14, R58, -R5 ;  /* 0x0000003a0e067223 */ /* 0x000fe20000010805 */
[----:B------:R-:W-:Y:S02]  /*e290*/  F2FP.PACK_AB R11, R0, R3 ;  /* 0x00000003000b723e */ /* 0x000fe400000000ff */
[----:B------:R-:W-:Y:S02]  /*e2a0*/  F2FP.PACK_AB R8, R2, R8 ;  /* 0x000000080208723e */ /* 0x000fe400000000ff */
[----:B------:R-:W-:Y:S02]  /*e2b0*/  F2FP.PACK_AB R10, R6, R10 ;  /* 0x0000000a060a723e */ /* 0x000fe400000000ff */
[----:B------:R-:W-:Y:S02]  /*e2c0*/  F2FP.PACK_AB R5, R59, R60 ;  /* 0x0000003c3b05723e */ /* 0x000fe400000000ff */
[----:B------:R-:W-:Y:S01]  /*e2d0*/  F2FP.PACK_AB R6, R27, R57 ;  /* 0x000000391b06723e */ /* 0x000fe200000000ff */
[----:B------:R2:W-:Y:S04]  /*e2e0*/  STS.128 [R115], R8 ;  /* 0x0000000873007388 */ /* 0x0005e80000000c00 */
[----:B------:R2:W-:Y:S02]  /*e2f0*/  STS.128 [R36+0x6080], R4 ;  /* 0x0060800424007388 */ /* 0x0005e40000000c00 */
.L_x_800:
[----:B------:R-:W-:Y:S05]  /*e300*/  BSYNC B0 ;  /* 0x0000000000007941 */ /* 0x000fea0003800000 */
.L_x_799:
[----:B------:R-:W-:Y:S01]  /*e310*/  ISETP.GE.AND P0, PT, R152, c[0x0][0x27c], PT ;  /* 0x00009f0098007a0c */ /* 0x000fe20003f06270 */
[----:B------:R-:W-:-:S12]  /*e320*/  BSSY B0, `(.L_x_801) ;  /* 0x0000063000007945 */ /* 0x000fd80003800000 */
[----:B------:R-:W-:Y:S05]  /*e330*/  @P0 BRA `(.L_x_802) ;  /* 0x0000061000000947 */ /* 0x000fea0003800000 */
[----:B------:R-:W3:Y:S04]  /*e340*/  LDL R2, [R1+0x78] ;  /* 0x0000780001027983 */ /* 0x000ee80000100800 */
[----:B------:R-:W4:Y:S01]  /*e350*/  LDL R58, [R1+0x9c] ;  /* 0x00009c00013a7983 */ /* 0x000f220000100800 */
[----:B------:R-:W-:Y:S02]  /*e360*/  MOV R0, c[0x0][0x27c] ;  /* 0x00009f0000007a02 */ /* 0x000fe40000000f00 */
[----:B------:R-:W-:Y:S02]  /*e370*/  SHF.R.U32.HI R22, RZ, 0x10, R29 ;  /* 0x00000010ff167819 */ /* 0x000fe4000001161d */
[--C-:B------:R-:W-:Y:S02]  /*e380*/  SHF.R.U32.HI R23, RZ, 0x10, R33.reuse ;  /* 0x00000010ff177819 */ /* 0x100fe40000011621 */
[----:B------:R-:W-:-:S02]  /*e390*/  SHF.R.U64 R39, R32, 0x10, R33 ;  /* 0x0000001020277819 */ /* 0x000fc40000001221 */
[----:B------:R-:W-:Y:S01]  /*e3a0*/  SHF.R.U64 R33, R30, 0x10, R31 ;  /* 0x000000101e217819 */ /* 0x000fe2000000121f */
[----:B------:R-:W-:Y:S01]  /*e3b0*/  HADD2.F32 R57, -RZ, R23.H0_H0 ;  /* 0x20000017ff397230 */ /* 0x000fe20000004100 */
[--C-:B------:R-:W-:Y:S01]  /*e3c0*/  SHF.R.U64 R38, R34, 0x10, R35.reuse ;  /* 0x0000001022267819 */ /* 0x100fe20000001223 */
[----:B------:R-:W-:Y:S01]  /*e3d0*/  HADD2.F32 R39, -RZ, R39.H0_H0 ;  /* 0x20000027ff277230 */ /* 0x000fe20000004100 */
[----:B------:R-:W-:Y:S02]  /*e3e0*/  SHF.R.U32.HI R27, RZ, 0x10, R35 ;  /* 0x00000010ff1b7819 */ /* 0x000fe40000011623 */
[----:B------:R-:W-:Y:S02]  /*e3f0*/  SHF.R.U64 R37, R28, 0x10, R29 ;  /* 0x000000101c257819 */ /* 0x000fe4000000121d */
[----:B------:R-:W-:Y:S01]  /*e400*/  SHF.R.U32.HI R24, RZ, 0x10, R31 ;  /* 0x00000010ff187819 */ /* 0x000fe2000001161f */
[----:B------:R-:W-:Y:S01]  /*e410*/  HADD2.F32 R56, -RZ, R27.H0_H0 ;  /* 0x2000001bff387230 */ /* 0x000fe20000004100 */
[----:B---3--:R-:W-:-:S04]  /*e420*/  LEA.HI R0, R0, R2, RZ, 0x1d ;  /* 0x0000000200007211 */ /* 0x008fc800078fe8ff */
[----:B------:R-:W-:Y:S01]  /*e430*/  SHF.R.S32.HI R2, RZ, 0x1f, R0 ;  /* 0x0000001fff027819 */ /* 0x000fe20000011400 */
[----:B--2-4-:R-:W2:Y:S01]  /*e440*/  LDS.128 R4, [R58] ;  /* 0x000000003a047984 */ /* 0x014ea20000000c00 */
[----:B------:R-:W-:Y:S02]  /*e450*/  SHF.L.U32 R3, R0, 0x3, RZ ;  /* 0x0000000300037819 */ /* 0x000fe400000006ff */
[----:B------:R-:W-:Y:S02]  /*e460*/  LEA.HI R0, R2, R0, RZ, 0x2 ;  /* 0x0000000002007211 */ /* 0x000fe400078f10ff */
[----:B-----5:R-:W-:Y:S02]  /*e470*/  LOP3.LUT R2, R114, 0x18, R3, 0xf8, !PT ;  /* 0x0000001872027812 */ /* 0x020fe400078ef803 */
[----:B------:R-:W-:Y:S02]  /*e480*/  SHF.L.U32 R0, R0, 0xa, RZ ;  /* 0x0000000a00007819 */ /* 0x000fe400000006ff */
[----:B------:R-:W-:-:S02]  /*e490*/  LOP3.LUT R2, R2, R113, RZ, 0x3c, !PT ;  /* 0x0000007102027212 */ /* 0x000fc400078e3cff */
[----:B------:R-:W-:-:S04]  /*e4a0*/  LOP3.LUT R0, R0, 0x7ffff000, RZ, 0xc0, !PT ;  /* 0x7ffff00000007812 */ /* 0x000fc800078ec0ff */
[----:B------:R-:W-:-:S04]  /*e4b0*/  IADD3 R0, R2, R0, R112 ;  /* 0x0000000002007210 */ /* 0x000fc80007ffe070 */
[----:B------:R-:W-:Y:S01]  /*e4c0*/  SHF.L.U32 R36, R0, 0x1, RZ ;  /* 0x0000000100247819 */ /* 0x000fe200000006ff */
[----:B------:R-:W-:-:S04]  /*e4d0*/  HADD2.F32 R0, -RZ, R83.H0_H0 ;  /* 0x20000053ff007230 */ /* 0x000fc80000004100 */
[----:B------:R-:W3:Y:S01]  /*e4e0*/  LDS.128 R8, [R36+0x6080] ;  /* 0x0060800024087984 */ /* 0x000ee20000000c00 */
[----:B--2---:R-:W-:Y:S02]  /*e4f0*/  HADD2.F32 R19, -RZ, R5.H0_H0 ;  /* 0x20000005ff137230 */ /* 0x004fe40000004100 */
[--C-:B------:R-:W-:Y:S02]  /*e500*/  HADD2.F32 R15, -RZ, R7.reuse.H0_H0 ;  /* 0x20000007ff0f7230 */ /* 0x100fe40000004100 */
[----:B------:R-:W-:Y:S02]  /*e510*/  HADD2.F32 R14, -RZ, R7.H1_H1 ;  /* 0x30000007ff0e7230 */ /* 0x000fe40000004100 */
[----:B------:R-:W-:Y:S01]  /*e520*/  HADD2.F32 R17, -RZ, R5.H1_H1 ;  /* 0x30000005ff117230 */ /* 0x000fe20000004100 */
[----:B------:R-:W-:Y:S01]  /*e530*/  FMUL.FTZ R5, R19, R0 ;  /* 0x0000000013057220 */ /* 0x000fe20000410000 */
[--C-:B------:R-:W-:Y:S02]  /*e540*/  HADD2.F32 R16, -RZ, R6.reuse.H0_H0 ;  /* 0x20000006ff107230 */ /* 0x100fe40000004100 */
[----:B------:R-:W-:-:S02]  /*e550*/  HADD2.F32 R20, -RZ, R6.H1_H1 ;  /* 0x30000006ff147230 */ /* 0x000fc40000004100 */
[----:B------:R-:W-:Y:S02]  /*e560*/  HADD2.F32 R6, -RZ, R84.H0_H0 ;  /* 0x20000054ff067230 */ /* 0x000fe40000004100 */
[--C-:B------:R-:W-:Y:S02]  /*e570*/  HADD2.F32 R18, -RZ, R4.reuse.H0_H0 ;  /* 0x20000004ff127230 */ /* 0x100fe40000004100 */
[----:B------:R-:W-:Y:S02]  /*e580*/  HADD2.F32 R21, -RZ, R4.H1_H1 ;  /* 0x30000004ff157230 */ /* 0x000fe40000004100 */
[----:B------:R-:W-:Y:S02]  /*e590*/  HADD2.F32 R4, -RZ, R83.H1_H1 ;  /* 0x30000053ff047230 */ /* 0x000fe40000004100 */
[--C-:B---3--:R-:W-:Y:S02]  /*e5a0*/  HADD2.F32 R3, -RZ, R9.reuse.H0_H0 ;  /* 0x20000009ff037230 */ /* 0x108fe40000004100 */
[----:B------:R-:W-:-:S02]  /*e5b0*/  HADD2.F32 R2, -RZ, R9.H1_H1 ;  /* 0x30000009ff027230 */ /* 0x000fc40000004100 */
[--C-:B------:R-:W-:Y:S01]  /*e5c0*/  HADD2.F32 R9, -RZ, R8.reuse.H0_H0 ;  /* 0x20000008ff097230 */ /* 0x100fe20000004100 */
[C---:B------:R-:W-:Y:S01]  /*e5d0*/  FMUL.FTZ R30, R3.reuse, R0 ;  /* 0x00000000031e7220 */ /* 0x040fe20000410000 */
[----:B------:R-:W-:Y:S01]  /*e5e0*/  HADD2.F32 R13, -RZ, R8.H1_H1 ;  /* 0x30000008ff0d7230 */ /* 0x000fe20000004100 */
[----:B------:R-:W-:Y:S01]  /*e5f0*/  FFMA.FTZ R35, R3, R6, R5 ;  /* 0x0000000603237223 */ /* 0x000fe20000010005 */
[--C-:B------:R-:W-:Y:S01]  /*e600*/  HADD2.F32 R8, -RZ, R11.reuse.H0_H0 ;  /* 0x2000000bff087230 */ /* 0x100fe20000004100 */
[-C--:B------:R-:W-:Y:S01]  /*e610*/  FMUL.FTZ R3, R18, R4.reuse ;  /* 0x0000000412037220 */ /* 0x080fe20000410000 */
[----:B------:R-:W-:Y:S01]  /*e620*/  HADD2.F32 R7, -RZ, R11.H1_H1 ;  /* 0x3000000bff077230 */ /* 0x000fe20000004100 */
[----:B------:R-:W-:Y:S01]  /*e630*/  FMUL.FTZ R28, R9, R4 ;  /* 0x00000004091c7220 */ /* 0x000fe20000410000 */
[----:B------:R-:W-:Y:S02]  /*e640*/  HADD2.F32 R11, -RZ, R22.H0_H0 ;  /* 0x20000016ff0b7230 */ /* 0x000fe40000004100 */
[----:B------:R-:W-:-:S02]  /*e650*/  HADD2.F32 R5, -RZ, R85.H1_H1 ;  /* 0x30000055ff057230 */ /* 0x000fc40000004100 */
[----:B------:R-:W-:Y:S01]  /*e660*/  HADD2.F32 R12, -RZ, R10.H0_H0 ;  /* 0x2000000aff0c7230 */ /* 0x000fe20000004100 */
[-C--:B------:R-:W-:Y:S01]  /*e670*/  FMUL.FTZ R0, R17, R11.reuse ;  /* 0x0000000b11007220 */ /* 0x080fe20000410000 */
[----:B------:R-:W-:Y:S01]  /*e680*/  HADD2.F32 R4, -RZ, R86.H1_H1 ;  /* 0x30000056ff047230 */ /* 0x000fe20000004100 */
[C---:B------:R-:W-:Y:S01]  /*e690*/  FMUL.FTZ R29, R2.reuse, R11 ;  /* 0x0000000b021d7220 */ /* 0x040fe20000410000 */
[----:B------:R-:W-:Y:S01]  /*e6a0*/  HADD2.F32 R22, -RZ, R24.H0_H0 ;  /* 0x20000018ff167230 */ /* 0x000fe20000004100 */
[----:B------:R-:W-:Y:S01]  /*e6b0*/  FFMA.FTZ R34, R2, R57, R0 ;  /* 0x0000003902227223 */ /* 0x000fe20000010000 */
[----:B------:R-:W-:Y:S01]  /*e6c0*/  HADD2.F32 R2, -RZ, R84.H1_H1 ;  /* 0x30000054ff027230 */ /* 0x000fe20000004100 */
[----:B------:R-:W-:Y:S01]  /*e6d0*/  FFMA.FTZ R31, R9, R5, R3 ;  /* 0x00000005091f7223 */ /* 0x000fe20000010003 */
[----:B------:R-:W-:Y:S02]  /*e6e0*/  HADD2.F32 R0, -RZ, R85.H0_H0 ;  /* 0x20000055ff007230 */ /* 0x000fe40000004100 */
[----:B------:R-:W-:Y:S01]  /*e6f0*/  HADD2.F32 R3, -RZ, R86.H0_H0 ;  /* 0x20000056ff037230 */ /* 0x000fe20000004100 */
[----:B------:R-:W-:Y:S01]  /*e700*/  FMUL.FTZ R11, R16, R2 ;  /* 0x00000002100b7220 */ /* 0x000fe20000410000 */
[----:B------:R-:W-:Y:S01]  /*e710*/  HADD2.F32 R10, -RZ, R10.H1_H1 ;  /* 0x3000000aff0a7230 */ /* 0x000fe20000004100 */
[----:B------:R-:W-:-:S02]  /*e720*/  FMUL.FTZ R9, R15, R0 ;  /* 0x000000000f097220 */ /* 0x000fc40000410000 */
[----:B------:R-:W-:Y:S01]  /*e730*/  FFMA.FTZ R32, R12, R4, R11 ;  /* 0x000000040c207223 */ /* 0x000fe2000001000b */
[----:B------:R-:W-:Y:S01]  /*e740*/  HADD2.F32 R11, -RZ, R37.H0_H0 ;  /* 0x20000025ff0b7230 */ /* 0x000fe20000004100 */
[C---:B------:R-:W-:Y:S02]  /*e750*/  FMUL.FTZ R24, R8.reuse, R0 ;  /* 0x0000000008187220 */ /* 0x040fe40000410000 */
[----:B------:R-:W-:Y:S01]  /*e760*/  FFMA.FTZ R25, R8, R3, R9 ;  /* 0x0000000308197223 */ /* 0x000fe20000010009 */
[----:B------:R-:W-:Y:S01]  /*e770*/  HADD2.F32 R8, -RZ, R33.H0_H0 ;  /* 0x20000021ff087230 */ /* 0x000fe20000004100 */
[----:B------:R-:W-:Y:S01]  /*e780*/  FMUL.FTZ R0, R14, R22 ;  /* 0x000000160e007220 */ /* 0x000fe20000410000 */
[----:B------:R-:W-:Y:S01]  /*e790*/  HADD2.F32 R33, -RZ, R38.H0_H0 ;  /* 0x20000026ff217230 */ /* 0x000fe20000004100 */
[----:B------:R-:W-:Y:S02]  /*e7a0*/  FMUL.FTZ R26, R12, R2 ;  /* 0x000000020c1a7220 */ /* 0x000fe40000410000 */
[----:B------:R-:W-:-:S02]  /*e7b0*/  FFMA.FTZ R23, R7, R56, R0 ;  /* 0x0000003807177223 */ /* 0x000fc40000010000 */
[----:B------:R-:W-:Y:S02]  /*e7c0*/  FMUL.FTZ R22, R7, R22 ;  /* 0x0000001607167220 */ /* 0x000fe40000410000 */
[-C--:B------:R-:W-:Y:S02]  /*e7d0*/  FMUL.FTZ R2, R21, R11.reuse ;  /* 0x0000000b15027220 */ /* 0x080fe40000410000 */
[-C--:B------:R-:W-:Y:S02]  /*e7e0*/  FMUL.FTZ R0, R20, R8.reuse ;  /* 0x0000000814007220 */ /* 0x080fe40000410000 */
[C---:B------:R-:W-:Y:S02]  /*e7f0*/  FMUL.FTZ R11, R13.reuse, R11 ;  /* 0x0000000b0d0b7220 */ /* 0x040fe40000410000 */
[----:B------:R-:W-:Y:S02]  /*e800*/  FMUL.FTZ R7, R10, R8 ;  /* 0x000000080a077220 */ /* 0x000fe40000410000 */
[----:B------:R-:W-:-:S02]  /*e810*/  FFMA.FTZ R13, R13, R39, R2 ;  /* 0x000000270d0d7223 */ /* 0x000fc40000010002 */
[----:B------:R-:W-:Y:S02]  /*e820*/  FFMA.FTZ R27, R10, R33, R0 ;  /* 0x000000210a1b7223 */ /* 0x000fe40000010000 */
[----:B------:R-:W-:Y:S02]  /*e830*/  FFMA.FTZ R12, R19, R6, -R30 ;  /* 0x00000006130c7223 */ /* 0x000fe4000001081e */
[----:B------:R-:W-:Y:S02]  /*e840*/  FFMA.FTZ R9, R17, R57, -R29 ;  /* 0x0000003911097223 */ /* 0x000fe4000001081d */
[----:B------:R-:W-:Y:S01]  /*e850*/  FFMA.FTZ R8, R18, R5, -R28 ;  /* 0x0000000512087223 */ /* 0x000fe2000001081c */
[----:B------:R-:W-:Y:S01]  /*e860*/  F2FP.PACK_AB R5, R34, R35 ;  /* 0x000000232205723e */ /* 0x000fe200000000ff */
        /* <DEDUP_REMOVED lines=14> */
.L_x_802:
[----:B------:R-:W-:Y:S05]  /*e950*/  BSYNC B0 ;  /* 0x0000000000007941 */ /* 0x000fea0003800000 */
.L_x_801:
[----:B------:R-:W-:-:S13]  /*e960*/  ISETP.GE.AND P0, PT, R109, c[0x0][0x27c], PT ;  /* 0x00009f006d007a0c */ /* 0x000fda0003f06270 */
[----:B------:R-:W-:Y:S05]  /*e970*/  @P0 BRA `(.L_x_798) ;  /* 0x0000061000000947 */ /* 0x000fea0003800000 */
[----:B------:R-:W3:Y:S04]  /*e980*/  LDL R2, [R1+0x74] ;  /* 0x0000740001027983 */ /* 0x000ee80000100800 */
[----:B------:R-:W4:Y:S01]  /*e990*/  LDL R56, [R1+0x94] ;  /* 0x0000940001387983 */ /* 0x000f220000100800 */
[----:B------:R-:W-:Y:S02]  /*e9a0*/  MOV R0, c[0x0][0x27c] ;  /* 0x00009f0000007a02 */ /* 0x000fe40000000f00 */
[----:B------:R-:W-:Y:S02]  /*e9b0*/  SHF.R.U32.HI R22, RZ, 0x10, R41 ;  /* 0x00000010ff167819 */ /* 0x000fe40000011629 */
[----:B------:R-:W-:Y:S02]  /*e9c0*/  SHF.R.U32.HI R23, RZ, 0x10, R45 ;  /* 0x00000010ff177819 */ /* 0x000fe4000001162d */
[----:B------:R-:W-:-:S02]  /*e9d0*/  SHF.R.U64 R37, R40, 0x10, R41 ;  /* 0x0000001028257819 */ /* 0x000fc40000001229 */
[----:B------:R-:W-:Y:S01]  /*e9e0*/  SHF.R.U32.HI R24, RZ, 0x10, R43 ;  /* 0x00000010ff187819 */ /* 0x000fe2000001162b */
[----:B------:R-:W-:Y:S01]  /*e9f0*/  HADD2.F32 R41, -RZ, R23.H0_H0 ;  /* 0x20000017ff297230 */ /* 0x000fe20000004100 */
[----:B------:R-:W-:Y:S02]  /*ea00*/  SHF.R.U32.HI R27, RZ, 0x10, R47 ;  /* 0x00000010ff1b7819 */ /* 0x000fe4000001162f */
[----:B------:R-:W-:Y:S02]  /*ea10*/  SHF.R.U64 R34, R42, 0x10, R43 ;  /* 0x000000102a227819 */ /* 0x000fe4000000122b */
[----:B------:R-:W-:Y:S01]  /*ea20*/  SHF.R.U64 R39, R44, 0x10, R45 ;  /* 0x000000102c277819 */ /* 0x000fe2000000122d */
[----:B------:R-:W-:Y:S01]  /*ea30*/  HADD2.F32 R40, -RZ, R27.H0_H0 ;  /* 0x2000001bff287230 */ /* 0x000fe20000004100 */
[----:B------:R-:W-:-:S03]  /*ea40*/  SHF.R.U64 R38, R46, 0x10, R47 ;  /* 0x000000102e267819 */ /* 0x000fc6000000122f */
        /* <DEDUP_REMOVED lines=39> */
[----:B------:R-:W-:Y:S01]  /*ecc0*/  HADD2.F32 R4, -RZ, R91.H0_H0 ;  /* 0x2000005bff047230 */ /* 0x000fe20000004100 */
[C---:B------:R-:W-:Y:S01]  /*ecd0*/  FMUL.FTZ R30, R2.reuse, R11 ;  /* 0x0000000b021e7220 */ /* 0x040fe20000410000 */
[----:B------:R-:W-:Y:S01]  /*ece0*/  HADD2.F32 R22, -RZ, R24.H0_H0 ;  /* 0x20000018ff167230 */ /* 0x000fe20000004100 */
[----:B------:R-:W-:Y:S01]  /*ecf0*/  FFMA.FTZ R35, R2, R41, R0 ;  /* 0x0000002902237223 */ /* 0x000fe20000010000 */
[----:B------:R-:W-:Y:S01]  /*ed00*/  HADD2.F32 R2, -RZ, R88.H1_H1 ;  /* 0x30000058ff027230 */ /* 0x000fe20000004100 */
[----:B------:R-:W-:Y:S01]  /*ed10*/  FFMA.FTZ R32, R9, R5, R3 ;  /* 0x0000000509207223 */ /* 0x000fe20000010003 */
[----:B------:R-:W-:Y:S02]  /*ed20*/  HADD2.F32 R0, -RZ, R89.H0_H0 ;  /* 0x20000059ff007230 */ /* 0x000fe40000004100 */
[----:B------:R-:W-:Y:S01]  /*ed30*/  HADD2.F32 R3, -RZ, R90.H1_H1 ;  /* 0x3000005aff037230 */ /* 0x000fe20000004100 */
        /* <DEDUP_REMOVED lines=37> */
.L_x_798:
[----:B------:R-:W-:Y:S05]  /*ef90*/  BSYNC B1 ;  /* 0x0000000000017941 */ /* 0x000fea0003800000 */
.L_x_797:
[----:B------:R-:W-:-:S04]  /*efa0*/  LEA.HI R0, R107, R107, RZ, 0x1 ;  /* 0x0000006b6b007211 */ /* 0x000fc800078f08ff */
[----:B------:R-:W-:-:S04]  /*efb0*/  SHF.R.S32.HI R0, RZ, 0x1, R0 ;  /* 0x00000001ff007819 */ /* 0x000fc80000011400 */
[----:B------:R-:W-:-:S04]  /*efc0*/  IADD3 R0, R0, 0x40, RZ ;  /* 0x0000004000007810 */ /* 0x000fc80007ffe0ff */
[----:B------:R-:W-:-:S13]  /*efd0*/  ISETP.GE.AND P0, PT, R0, R82, PT ;  /* 0x000000520000720c */ /* 0x000fda0003f06270 */
[----:B------:R-:W-:Y:S05]  /*efe0*/  @P0 BRA `(.L_x_782) ;  /* 0x000012f000000947 */ /* 0x000fea0003800000 */
[----:B------:R3:W5:Y:S04]  /*eff0*/  LDL R45, [R1+0x80] ;  /* 0x00008000012d7983 */ /* 0x0007680000100800 */
[----:B------:R3:W5:Y:S04]  /*f000*/  LDL R44, [R1+0x84] ;  /* 0x00008400012c7983 */ /* 0x0007680000100800 */
[----:B------:R3:W5:Y:S01]  /*f010*/  LDL R43, [R1+0x88] ;  /* 0x00008800012b7983 */ /* 0x0007620000100800 */
[----:B------:R-:W-:Y:S01]  /*f020*/  ISETP.GE.AND P0, PT, R110, c[0x0][0x27c], PT ;  /* 0x00009f006e007a0c */ /* 0x000fe20003f06270 */
[----:B------:R-:W-:-:S12]  /*f030*/  BSSY B0, `(.L_x_803) ;  /* 0x0000062000007945 */ /* 0x000fd80003800000 */
[----:B------:R-:W-:Y:S05]  /*f040*/  @P0 BRA `(.L_x_804) ;  /* 0x0000060000000947 */ /* 0x000fea0003800000 */
[----:B------:R-:W4:Y:S01]  /*f050*/  LDL R42, [R1+0xa0] ;  /* 0x0000a000012a7983 */ /* 0x000f220000100800 */
[----:B------:R-:W-:Y:S02]  /*f060*/  MOV R0, c[0x0][0x27c] ;  /* 0x00009f0000007a02 */ /* 0x000fe40000000f00 */
[----:B------:R-:W-:Y:S02]  /*f070*/  SHF.R.U32.HI R22, RZ, 0x10, R53 ;  /* 0x00000010ff167819 */ /* 0x000fe40000011635 */
[----:B------:R-:W-:Y:S02]  /*f080*/  LEA.HI R0, R0, R106, RZ, 0x1d ;  /* 0x0000006a00007211 */ /* 0x000fe400078fe8ff */
[----:B------:R-:W-:Y:S02]  /*f090*/  SHF.R.U32.HI R23, RZ, 0x10, R49 ;  /* 0x00000010ff177819 */ /* 0x000fe40000011631 */
[----:B------:R-:W-:Y:S02]  /*f0a0*/  SHF.R.S32.HI R3, RZ, 0x1f, R0 ;  /* 0x0000001fff037819 */ /* 0x000fe40000011400 */
[----:B------:R-:W-:Y:S01]  /*f0b0*/  SHF.L.U32 R2, R0, 0x3, RZ ;  /* 0x0000000300027819 */ /* 0x000fe200000006ff */
[----:B------:R-:W-:Y:S01]  /*f0c0*/  HADD2.F32 R41, -RZ, R23.H0_H0 ;  /* 0x20000017ff297230 */ /* 0x000fe20000004100 */
[----:B------:R-:W-:-:S02]  /*f0d0*/  LEA.HI R0, R3, R0, RZ, 0x2 ;  /* 0x0000000003007211 */ /* 0x000fc400078f10ff */
[----:B-----5:R-:W-:Y:S02]  /*f0e0*/  LOP3.LUT R2, R45, 0x18, R2, 0xf8, !PT ;  /* 0x000000182d027812 */ /* 0x020fe400078ef802 */
[----:B------:R-:W-:Y:S02]  /*f0f0*/  SHF.L.U32 R0, R0, 0xa, RZ ;  /* 0x0000000a00007819 */ /* 0x000fe400000006ff */
[----:B------:R-:W-:Y:S02]  /*f100*/  LOP3.LUT R2, R2, R44, RZ, 0x3c, !PT ;  /* 0x0000002c02027212 */ /* 0x000fe400078e3cff */
[----:B------:R-:W-:Y:S02]  /*f110*/  LOP3.LUT R0, R0, 0x7ffff000, RZ, 0xc0, !PT ;  /* 0x7ffff00000007812 */ /* 0x000fe400078ec0ff */
[----:B------:R-:W-:Y:S02]  /*f120*/  SHF.R.U32.HI R24, RZ, 0x10, R55 ;  /* 0x00000010ff187819 */ /* 0x000fe40000011637 */
[----:B------:R-:W-:-:S02]  /*f130*/  IADD3 R0, R2, R0, R43 ;  /* 0x0000000002007210 */ /* 0x000fc40007ffe02b */
[----:B------:R-:W-:Y:S02]  /*f140*/  SHF.R.U32.HI R27, RZ, 0x10, R51 ;  /* 0x00000010ff1b7819 */ /* 0x000fe40000011633 */
[----:B--2---:R-:W-:Y:S01]  /*f150*/  SHF.L.U32 R28, R0, 0x1, RZ ;  /* 0x00000001001c7819 */ /* 0x004fe200000006ff */
[----:B------:R-:W-:Y:S01]  /*f160*/  HADD2.F32 R0, -RZ, R90.H0_H0 ;  /* 0x2000005aff007230 */ /* 0x000fe20000004100 */
[----:B------:R-:W-:Y:S01]  /*f170*/  SHF.R.U64 R32, R52, 0x10, R53 ;  /* 0x0000001034207819 */ /* 0x000fe20000001235 */
[----:B------:R-:W-:Y:S01]  /*f180*/  HADD2.F32 R40, -RZ, R27.H0_H0 ;  /* 0x2000001bff287230 */ /* 0x000fe20000004100 */
[----:B------:R-:W-:Y:S01]  /*f190*/  SHF.R.U64 R33, R54, 0x10, R55 ;  /* 0x0000001036217819 */ /* 0x000fe20000001237 */
[----:B------:R-:W2:Y:S01]  /*f1a0*/  LDS.128 R8, [R28+0x6080] ;  /* 0x006080001c087984 */ /* 0x000ea20000000c00 */
[----:B------:R-:W-:Y:S02]  /*f1b0*/  SHF.R.U64 R39, R48, 0x10, R49 ;  /* 0x0000001030277819 */ /* 0x000fe40000001231 */
[----:B------:R-:W-:Y:S01]  /*f1c0*/  SHF.R.U64 R37, R50, 0x10, R51 ;  /* 0x0000001032257819 */ /* 0x000fe20000001233 */
[----:B--2---:R-:W-:-:S02]  /*f1d0*/  HADD2.F32 R3, -RZ, R9.H0_H0 ;  /* 0x20000009ff037230 */ /* 0x004fc40000004100 */
[----:B------:R-:W-:Y:S02]  /*f1e0*/  HADD2.F32 R2, -RZ, R9.H1_H1 ;  /* 0x30000009ff027230 */ /* 0x000fe40000004100 */
[--C-:B------:R-:W-:Y:S01]  /*f1f0*/  HADD2.F32 R9, -RZ, R8.reuse.H0_H0 ;  /* 0x20000008ff097230 */ /* 0x100fe20000004100 */
[----:B------:R-:W-:Y:S01]  /*f200*/  FMUL.FTZ R31, R3, R0 ;  /* 0x00000000031f7220 */ /* 0x000fe20000410000 */
[----:B------:R-:W-:Y:S02]  /*f210*/  HADD2.F32 R13, -RZ, R8.H1_H1 ;  /* 0x30000008ff0d7230 */ /* 0x000fe40000004100 */
[----:B------:R-:W-:Y:S02]  /*f220*/  HADD2.F32 R8, -RZ, R11.H0_H0 ;  /* 0x2000000bff087230 */ /* 0x000fe40000004100 */
[--C-:B------:R-:W-:Y:S02]  /*f230*/  HADD2.F32 R12, -RZ, R10.reuse.H0_H0 ;  /* 0x2000000aff0c7230 */ /* 0x100fe40000004100 */
[----:B------:R-:W-:Y:S01]  /*f240*/  HADD2.F32 R10, -RZ, R10.H1_H1 ;  /* 0x3000000aff0a7230 */ /* 0x000fe20000004100 */
[----:B----4-:R-:W2:Y:S02]  /*f250*/  LDS.128 R4, [R42] ;  /* 0x000000002a047984 */ /* 0x010ea40000000c00 */
[----:B--2---:R-:W-:-:S02]  /*f260*/  HADD2.F32 R19, -RZ, R5.H0_H0 ;  /* 0x20000005ff137230 */ /* 0x004fc40000004100 */
[--C-:B------:R-:W-:Y:S02]  /*f270*/  HADD2.F32 R15, -RZ, R7.reuse.H0_H0 ;  /* 0x20000007ff0f7230 */ /* 0x100fe40000004100 */
[----:B------:R-:W-:Y:S02]  /*f280*/  HADD2.F32 R14, -RZ, R7.H1_H1 ;  /* 0x30000007ff0e7230 */ /* 0x000fe40000004100 */
[----:B------:R-:W-:Y:S02]  /*f290*/  HADD2.F32 R7, -RZ, R11.H1_H1 ;  /* 0x3000000bff077230 */ /* 0x000fe40000004100 */
[----:B------:R-:W-:Y:S01]  /*f2a0*/  HADD2.F32 R17, -RZ, R5.H1_H1 ;  /* 0x30000005ff117230 */ /* 0x000fe20000004100 */
[----:B------:R-:W-:Y:S01]  /*f2b0*/  FMUL.FTZ R5, R19, R0 ;  /* 0x0000000013057220 */ /* 0x000fe20000410000 */
[----:B------:R-:W-:Y:S02]  /*f2c0*/  HADD2.F32 R11, -RZ, R22.H0_H0 ;  /* 0x20000016ff0b7230 */ /* 0x000fe40000004100 */
[----:B------:R-:W-:-:S02]  /*f2d0*/  HADD2.F32 R16, -RZ, R6.H0_H0 ;  /* 0x20000006ff107230 */ /* 0x000fc40000004100 */
[----:B------:R-:W-:Y:S01]  /*f2e0*/  HADD2.F32 R20, -RZ, R6.H1_H1 ;  /* 0x30000006ff147230 */ /* 0x000fe20000004100 */
[-C--:B------:R-:W-:Y:S01]  /*f2f0*/  FMUL.FTZ R0, R17, R11.reuse ;  /* 0x0000000b11007220 */ /* 0x080fe20000410000 */
[----:B------:R-:W-:Y:S01]  /*f300*/  HADD2.F32 R6, -RZ, R92.H0_H0 ;  /* 0x2000005cff067230 */ /* 0x000fe20000004100 */
[C---:B------:R-:W-:Y:S01]  /*f310*/  FMUL.FTZ R30, R2.reuse, R11 ;  /* 0x0000000b021e7220 */ /* 0x040fe20000410000 */
[--C-:B------:R-:W-:Y:S01]  /*f320*/  HADD2.F32 R18, -RZ, R4.reuse.H0_H0 ;  /* 0x20000004ff127230 */ /* 0x100fe20000004100 */
[----:B------:R-:W-:Y:S01]  /*f330*/  FFMA.FTZ R36, R2, R41, R0 ;  /* 0x0000002902247223 */ /* 0x000fe20000010000 */
[----:B------:R-:W-:Y:S01]  /*f340*/  HADD2.F32 R21, -RZ, R4.H1_H1 ;  /* 0x30000004ff157230 */ /* 0x000fe20000004100 */
[----:B------:R-:W-:Y:S01]  /*f350*/  FFMA.FTZ R38, R3, R6, R5 ;  /* 0x0000000603267223 */ /* 0x000fe20000010005 */
[----:B------:R-:W-:Y:S02]  /*f360*/  HADD2.F32 R4, -RZ, R91.H1_H1 ;  /* 0x3000005bff047230 */ /* 0x000fe40000004100 */
[----:B------:R-:W-:-:S02]  /*f370*/  HADD2.F32 R5, -RZ, R93.H1_H1 ;  /* 0x3000005dff057230 */ /* 0x000fc40000004100 */
[----:B------:R-:W-:Y:S01]  /*f380*/  HADD2.F32 R2, -RZ, R92.H1_H1 ;  /* 0x3000005cff027230 */ /* 0x000fe20000004100 */
[-C--:B------:R-:W-:Y:S01]  /*f390*/  FMUL.FTZ R3, R18, R4.reuse ;  /* 0x0000000412037220 */ /* 0x080fe20000410000 */
[----:B------:R-:W-:Y:S01]  /*f3a0*/  HADD2.F32 R0, -RZ, R93.H0_H0 ;  /* 0x2000005dff007230 */ /* 0x000fe20000004100 */
[C---:B------:R-:W-:Y:S01]  /*f3b0*/  FMUL.FTZ R29, R9.reuse, R4 ;  /* 0x00000004091d7220 */ /* 0x040fe20000410000 */
[--C-:B------:R-:W-:Y:S01]  /*f3c0*/  HADD2.F32 R4, -RZ, R94.reuse.H1_H1 ;  /* 0x3000005eff047230 */ /* 0x100fe20000004100 */
[----:B------:R-:W-:Y:S01]  /*f3d0*/  FFMA.FTZ R34, R9, R5, R3 ;  /* 0x0000000509227223 */ /* 0x000fe20000010003 */
[----:B------:R-:W-:Y:S01]  /*f3e0*/  HADD2.F32 R3, -RZ, R94.H0_H0 ;  /* 0x2000005eff037230 */ /* 0x000fe20000004100 */
[----:B------:R-:W-:Y:S01]  /*f3f0*/  FMUL.FTZ R11, R16, R2 ;  /* 0x00000002100b7220 */ /* 0x000fe20000410000 */
[----:B------:R-:W-:Y:S01]  /*f400*/  HADD2.F32 R22, -RZ, R24.H0_H0 ;  /* 0x20000018ff167230 */ /* 0x000fe20000004100 */
[----:B------:R-:W-:Y:S02]  /*f410*/  FMUL.FTZ R9, R15, R0 ;  /* 0x000000000f097220 */ /* 0x000fe40000410000 */
[----:B------:R-:W-:Y:S01]  /*f420*/  FFMA.FTZ R35, R12, R4, R11 ;  /* 0x000000040c237223 */ /* 0x000fe2000001000b */
[----:B------:R-:W-:Y:S01]  /*f430*/  HADD2.F32 R11, -RZ, R32.H0_H0 ;  /* 0x20000020ff0b7230 */ /* 0x000fe20000004100 */
[C---:B------:R-:W-:Y:S01]  /*f440*/  FMUL.FTZ R24, R8.reuse, R0 ;  /* 0x0000000008187220 */ /* 0x040fe20000410000 */
[----:B------:R-:W-:Y:S01]  /*f450*/  HADD2.F32 R32, -RZ, R37.H0_H0 ;  /* 0x20000025ff207230 */ /* 0x000fe20000004100 */
[----:B------:R-:W-:Y:S01]  /*f460*/  FFMA.FTZ R25, R8, R3, R9 ;  /* 0x0000000308197223 */ /* 0x000fe20000010009 */
[----:B------:R-:W-:Y:S01]  /*f470*/  HADD2.F32 R8, -RZ, R33.H0_H0 ;  /* 0x20000021ff087230 */ /* 0x000fe20000004100 */
[----:B------:R-:W-:Y:S01]  /*f480*/  FMUL.FTZ R0, R14, R22 ;  /* 0x000000160e007220 */ /* 0x000fe20000410000 */
[----:B------:R-:W-:Y:S01]  /*f490*/  HADD2.F32 R33, -RZ, R39.H0_H0 ;  /* 0x20000027ff217230 */ /* 0x000fe20000004100 */
[----:B------:R-:W-:-:S02]  /*f4a0*/  FMUL.FTZ R26, R12, R2 ;  /* 0x000000020c1a7220 */ /* 0x000fc40000410000 */
[C---:B------:R-:W-:Y:S02]  /*f4b0*/  FFMA.FTZ R23, R7.reuse, R40, R0 ;  /* 0x0000002807177223 */ /* 0x040fe40000010000 */
[----:B------:R-:W-:Y:S02]  /*f4c0*/  FMUL.FTZ R22, R7, R22 ;  /* 0x0000001607167220 */ /* 0x000fe40000410000 */
[-C--:B------:R-:W-:Y:S02]  /*f4d0*/  FMUL.FTZ R2, R21, R11.reuse ;  /* 0x0000000b15027220 */ /* 0x080fe40000410000 */
[-C--:B------:R-:W-:Y:S02]  /*f4e0*/  FMUL.FTZ R0, R20, R8.reuse ;  /* 0x0000000814007220 */ /* 0x080fe40000410000 */
[----:B------:R-:W-:Y:S02]  /*f4f0*/  FMUL.FTZ R11, R13, R11 ;  /* 0x0000000b0d0b7220 */ /* 0x000fe40000410000 */
[----:B------:R-:W-:-:S02]  /*f500*/  FMUL.FTZ R7, R10, R8 ;  /* 0x000000080a077220 */ /* 0x000fc40000410000 */
[----:B------:R-:W-:Y:S02]  /*f510*/  FFMA.FTZ R13, R13, R33, R2 ;  /* 0x000000210d0d7223 */ /* 0x000fe40000010002 */
        /* <DEDUP_REMOVED lines=19> */
.L_x_804:
[----:B------:R-:W-:Y:S05]  /*f650*/  BSYNC B0 ;  /* 0x0000000000007941 */ /* 0x000fea0003800000 */
.L_x_803:
[----:B------:R-:W-:Y:S01]  /*f660*/  ISETP.GE.AND P0, PT, R152, c[0x0][0x27c], PT ;  /* 0x00009f0098007a0c */ /* 0x000fe20003f06270 */
[----:B------:R-:W-:-:S12]  /*f670*/  BSSY B0, `(.L_x_805) ;  /* 0x0000063000007945 */ /* 0x000fd80003800000 */
[----:B------:R-:W-:Y:S05]  /*f680*/  @P0 BRA `(.L_x_806) ;  /* 0x0000061000000947 */ /* 0x000fea0003800000 */
[----:B------:R-:W4:Y:S04]  /*f690*/  LDL R2, [R1+0x78] ;  /* 0x0000780001027983 */ /* 0x000f280000100800 */
[----:B--2---:R-:W2:Y:S01]  /*f6a0*/  LDL R42, [R1+0x98] ;  /* 0x00009800012a7983 */ /* 0x004ea20000100800 */
[----:B------:R-:W-:Y:S02]  /*f6b0*/  MOV R0, c[0x0][0x27c] ;  /* 0x00009f0000007a02 */ /* 0x000fe40000000f00 */
[----:B------:R-:W-:Y:S02]  /*f6c0*/  SHF.R.U32.HI R22, RZ, 0x10, R69 ;  /* 0x00000010ff167819 */ /* 0x000fe40000011645 */
[----:B------:R-:W-:Y:S02]  /*f6d0*/  SHF.R.U32.HI R23, RZ, 0x10, R65 ;  /* 0x00000010ff177819 */ /* 0x000fe40000011641 */
[----:B------:R-:W-:-:S02]  /*f6e0*/  SHF.R.U32.HI R24, RZ, 0x10, R71 ;  /* 0x00000010ff187819 */ /* 0x000fc40000011647 */
[----:B------:R-:W-:Y:S01]  /*f6f0*/  SHF.R.U32.HI R27, RZ, 0x10, R67 ;  /* 0x00000010ff1b7819 */ /* 0x000fe20000011643 */
[----:B------:R-:W-:Y:S01]  /*f700*/  HADD2.F32 R41, -RZ, R23.H0_H0 ;  /* 0x20000017ff297230 */ /* 0x000fe20000004100 */
[----:B------:R-:W-:Y:S02]  /*f710*/  SHF.R.U64 R32, R68, 0x10, R69 ;  /* 0x0000001044207819 */ /* 0x000fe40000001245 */
[----:B------:R-:W-:Y:S01]  /*f720*/  SHF.R.U64 R33, R70, 0x10, R71 ;  /* 0x0000001046217819 */ /* 0x000fe20000001247 */
[----:B------:R-:W-:Y:S01]  /*f730*/  HADD2.F32 R40, -RZ, R27.H0_H0 ;  /* 0x2000001bff287230 */ /* 0x000fe20000004100 */
[----:B------:R-:W-:Y:S02]  /*f740*/  SHF.R.U64 R36, R64, 0x10, R65 ;  /* 0x0000001040247819 */ /* 0x000fe40000001241 */
[----:B------:R-:W-:Y:S02]  /*f750*/  SHF.R.U64 R38, R66, 0x10, R67 ;  /* 0x0000001042267819 */ /* 0x000fe40000001243 */
        /* <DEDUP_REMOVED lines=12> */
[----:B------:R-:W4:Y:S01]  /*f820*/  LDS.128 R8, [R28+0x6080] ;  /* 0x006080001c087984 */ /* 0x000f220000000c00 */
        /* <DEDUP_REMOVED lines=11> */
[--C-:B----4-:R-:W-:Y:S02]  /*f8e0*/  HADD2.F32 R3, -RZ, R9.reuse.H0_H0 ;  /* 0x20000009ff037230 */ /* 0x110fe40000004100 */
        /* <DEDUP_REMOVED lines=59> */
.L_x_806:
[----:B------:R-:W-:Y:S05]  /*fca0*/  BSYNC B0 ;  /* 0x0000000000007941 */ /* 0x000fea0003800000 */
.L_x_805:
[----:B------:R-:W-:-:S13]  /*fcb0*/  ISETP.GE.AND P0, PT, R109, c[0x0][0x27c], PT ;  /* 0x00009f006d007a0c */ /* 0x000fda0003f06270 */
        /* <DEDUP_REMOVED lines=98> */
.L_x_782:
[----:B------:R-:W-:Y:S05]  /*102e0*/  BSYNC B2 ;  /* 0x0000000000027941 */ /* 0x000fea0003800000 */
.L_x_764:
[----:B------:R-:W4:Y:S01]  /*102f0*/  S2R R14, SR_TID.X ;  /* 0x00000000000e7919 */ /* 0x000f220000002100 */
[----:B-1----:R-:W-:Y:S01]  /*10300*/  IMAD R0, R104, c[0x0][0x208], RZ ;  /* 0x0000820068007a24 */ /* 0x002fe200078e02ff */
[----:B--2---:R-:W-:Y:S01]  /*10310*/  MOV R4, R246 ;  /* 0x000000f600047202 */ /* 0x004fe20000000f00 */
[----:B------:R-:W-:Y:S01]  /*10320*/  IMAD.WIDE.U32 R2, R132, c[0x0][0x208], RZ ;  /* 0x0000820084027a25 */ /* 0x000fe200078e00ff */
[----:B------:R-:W-:Y:S01]  /*10330*/  MOV R5, R248 ;  /* 0x000000f800057202 */ /* 0x000fe20000000f00 */
[----:B------:R-:W-:-:S04]  /*10340*/  DEPBAR.LE SB0, 0x0 ;  /* 0x000080000000791a */ /* 0x000fc80000000000 */
[----:B------:R-:W-:Y:S01]  /*10350*/  IMAD R0, R132, c[0x0][0x20c], R0 ;  /* 0x0000830084007a24 */ /* 0x000fe200078e0200 */
[----:B------:R-:W-:Y:S01]  /*10360*/  BAR.SYNC.DEFER_BLOCKING 0x0 ;  /* 0x0000000000007b1d */ /* 0x000fe20000010000 */
[----:B------:R-:W-:Y:S01]  /*10370*/  IMAD.WIDE.U32 R4, R2, 0x30, R4 ;  /* 0x0000003002047825 */ /* 0x000fe200078e0004 */
[----:B------:R-:W-:Y:S02]  /*10380*/  LOP3.LUT P2, RZ, R103, 0x1, RZ, 0xc0, !PT ;  /* 0x0000000167ff7812 */ /* 0x000fe4000784c0ff */
[----:B------:R-:W-:Y:S02]  /*10390*/  IADD3 R0, R3, R0, RZ ;  /* 0x0000000003007210 */ /* 0x000fe40007ffe0ff */
[----:B------:R-:W-:Y:S01]  /*103a0*/  LEA R2, P0, R4, c[0x0][0x1f8], 0x1 ;  /* 0x00007e0004027a11 */ /* 0x000fe200078008ff */
[----:B------:R-:W2:Y:S01]  /*103b0*/  LDL R237, [R1+0x18] ;  /* 0x0000180001ed7983 */ /* 0x000ea20000100800 */
[----:B------:R-:W-:Y:S01]  /*103c0*/  LOP3.LUT R203, R203, 0xfffffdff, RZ, 0xc0, !PT ;  /* 0xfffffdffcbcb7812 */ /* 0x000fe200078ec0ff */
[----:B------:R-:W-:Y:S01]  /*103d0*/  IMAD R0, R0, 0x30, RZ ;  /* 0x0000003000007824 */ /* 0x000fe200078e02ff */
[----:B------:R-:W-:-:S02]  /*103e0*/  SHF.L.U32 R204, R105, 0x1, RZ ;  /* 0x0000000169cc7819 */ /* 0x000fc400000006ff */
[----:B----4-:R-:W-:Y:S02]  /*103f0*/  ISETP.GT.AND P1, PT, R14, 0x3f, PT ;  /* 0x0000003f0e00780c */ /* 0x010fe40003f24270 */
[----:B------:R-:W-:-:S04]  /*10400*/  IADD3 R3, R5, R0, RZ ;  /* 0x0000000005037210 */ /* 0x000fc80007ffe0ff */
[----:B------:R-:W-:Y:S01]  /*10410*/  LEA.HI.X R3, R4, c[0x0][0x1fc], R3, 0x1, P0 ;  /* 0x00007f0004037a11 */ /* 0x000fe200000f0c03 */
[----:B------:R-:W-:Y:S06]  /*10420*/  LDSM.16.M88.4 R8, [R192] ;  /* 0x00000000c008783b */ /* 0x000fec0000000200 */
[----:B------:R-:W-:Y:S01]  /*10430*/  @!P1 MOV R0, c[0x0][0x208] ;  /* 0x0000820000009a02 */ /* 0x000fe20000000f00 */
[----:B------:R-:W1:Y:S01]  /*10440*/  LDSM.16.M88.4 R16, [R165] ;  /* 0x00000000a510783b */ /* 0x000e620000000200 */
[----:B------:R-:W-:Y:S02]  /*10450*/  @!P1 MOV R5, c[0x0][0x20c] ;  /* 0x0000830000059a02 */ /* 0x000fe40000000f00 */
[----:B------:R-:W-:Y:S01]  /*10460*/  @!P1 LEA R12, P0, R0, R2, 0x6 ;  /* 0x00000002000c9211 */ /* 0x000fe200078030ff */
[----:B------:R-:W-:Y:S01]  /*10470*/  LDSM.16.M88.4 R20, [R165+0x400] ;  /* 0x00040000a514783b */ /* 0x000fe20000000200 */
[----:B------:R-:W-:-:S02]  /*10480*/  @P1 LOP3.LUT R203, R203, 0x200, RZ, 0xfc, !PT ;  /* 0x00000200cbcb1812 */ /* 0x000fc400078efcff */
[----:B------:R-:W-:Y:S01]  /*10490*/  @!P1 LEA.HI.X R13, R0, R3, R5, 0x6, P0 ;  /* 0x00000003000d9211 */ /* 0x000fe200000f3405 */
[----:B-----5:R-:W-:Y:S01]  /*104a0*/  LDSM.16.M88.4 R44, [R165+0x800] ;  /* 0x00080000a52c783b */ /* 0x020fe20000000200 */
[----:B------:R-:W-:Y:S02]  /*104b0*/  IADD3 R0, R108, R252, -R140 ;  /* 0x000000fc6c007210 */ /* 0x000fe40007ffe88c */
[----:B------:R-:W-:Y:S01]  /*104c0*/  LOP3.LUT P1, RZ, R103, 0x2, RZ, 0xc0, !PT ;  /* 0x0000000267ff7812 */ /* 0x000fe2000782c0ff */
[----:B------:R-:W4:Y:S01]  /*104d0*/  LDSM.16.M88.4 R4, [R192+0x1000] ;  /* 0x00100000c004783b */ /* 0x000f220000000200 */
[----:B------:R-:W-:-:S03]  /*104e0*/  ISETP.LT.OR P0, PT, R0, 0x1, !P2 ;  /* 0x000000010000780c */ /* 0x000fc60005701670 */
        /* <DEDUP_REMOVED lines=12> */
[----:B------:R-:W-:-:S13]  /*105b0*/  ISETP.LT.OR P3, PT, R0, 0x1, !P0 ;  /* 0x000000010000780c */ /* 0x000fda0004761670 */
[----:B------:R2:W-:Y:S01]  /*105c0*/  LDGSTS.E.BYPASS.LTC128B.128 [R204+0x3080], [R2.64+0x80], !P3 ;  /* 0x0308008002cc7fae */ /* 0x0005e2000d901d46 */
[----:B------:R-:W-:Y:S01]  /*105d0*/  ISETP.GT.AND P3, PT, R14, 0x3f, PT ;  /* 0x0000003f0e00780c */ /* 0x000fe20003f64270 */
[----:B-1----:R-:W-:Y:S11]  /*105e0*/  HMMA.16816.F32 R24, R8, R16, RZ ;  /* 0x000000100818723c */ /* 0x002ff600000018ff */
[----:B------:R-:W-:Y:S01]  /*105f0*/  @!UPT UIADD3 URZ, URZ, URZ, URZ ;  /* 0x0000003f3f3ff290 */ /* 0x000fe2000fffe03f */
[C---:B------:R-:W-:Y:S02]  /*10600*/  @!P3 ISETP.LT.OR P2, PT, R0.reuse, 0x21, !P2 ;  /* 0x000000210000b80c */ /* 0x040fe40005741670 */
[C---:B------:R-:W-:Y:S02]  /*10610*/  @!P3 ISETP.LT.OR P1, PT, R0.reuse, 0x21, !P1 ;  /* 0x000000210000b80c */ /* 0x040fe40004f21670 */
[----:B------:R-:W-:-:S09]  /*10620*/  @!P3 ISETP.LT.OR P0, PT, R0, 0x21, !P0 ;  /* 0x000000210000b80c */ /* 0x000fd20004701670 */
[----:B------:R1:W-:Y:S04]  /*10630*/  @!P3 LDGSTS.E.BYPASS.LTC128B.128 [R204+0x2080], [R12.64], !P2 ;  /* 0x020800000cccbfae */ /* 0x0003e8000d101d46 */
[----:B------:R1:W-:Y:S04]  /*10640*/  @!P3 LDGSTS.E.BYPASS.LTC128B.128 [R204+0x2c80], [R12.64+0x40], !P1 ;  /* 0x02c800400cccbfae */ /* 0x0003e8000c901d46 */
[----:B------:R1:W-:Y:S04]  /*10650*/  @!P3 LDGSTS.E.BYPASS.LTC128B.128 [R204+0x3880], [R12.64+0x80], !P0 ;  /* 0x038800800cccbfae */ /* 0x0003e8000c101d46 */
[----:B------:R-:W-:Y:S04]  /*10660*/  LDSM.16.M88.4 R60, [R165+0xc00] ;  /* 0x000c0000a53c783b */ /* 0x000fe80000000200 */
[----:B------:R-:W3:Y:S01]  /*10670*/  LDSM.16.M88.4 R36, [R192+0x2000] ;  /* 0x00200000c024783b */ /* 0x000ee20000000200 */
[C---:B----4-:R-:W-:Y:S03]  /*10680*/  HMMA.16816.F32 R52, R4.reuse, R16, RZ ;  /* 0x000000100434723c */ /* 0x050fe600000018ff */
[----:B------:R-:W4:Y:S04]  /*10690*/  LDSM.16.M88.4 R28, [R192+0x3000] ;  /* 0x00300000c01c783b */ /* 0x000f280000000200 */
[----:B------:R-:W-:Y:S01]  /*106a0*/  LDSM.16.M88.4 R56, [R200] ;  /* 0x00000000c838783b */ /* 0x000fe20000000200 */
[C---:B------:R-:W-:Y:S03]  /*106b0*/  HMMA.16816.F32 R76, R4.reuse, R20, RZ ;  /* 0x00000014044c723c */ /* 0x040fe600000018ff */
[----:B------:R-:W0:Y:S05]  /*106c0*/  LDGDEPBAR ;  /* 0x00000000000079af */ /* 0x000e2a0000000000 */
[C---:B------:R-:W-:Y:S08]  /*106d0*/  HMMA.16816.F32 R64, R4.reuse, R44, RZ ;  /* 0x0000002c0440723c */ /* 0x040ff000000018ff */
[C---:B-1----:R-:W-:Y:S08]  /*106e0*/  HMMA.16816.F32 R12, R4.reuse, R18, RZ ;  /* 0x00000012040c723c */ /* 0x042ff000000018ff */
[C---:B------:R-:W-:Y:S08]  /*106f0*/  HMMA.16816.F32 R68, R4.reuse, R22, RZ ;  /* 0x000000160444723c */ /* 0x040ff000000018ff */
[----:B------:R-:W-:Y:S08]  /*10700*/  HMMA.16816.F32 R88, R4, R46, RZ ;  /* 0x0000002e0458723c */ /* 0x000ff000000018ff */
[----:B---3--:R-:W-:Y:S01]  /*10710*/  HMMA.16816.F32 R4, R40, R48, R24 ;  /* 0x000000302804723c */ /* 0x008fe20000001818 */
        /* <DEDUP_REMOVED lines=10> */
[----:B------:R-:W1:Y:S07]  /*107c0*/  LDSM.16.M88.4 R52, [R165+0x1800] ;  /* 0x00180000a534783b */ /* 0x000e6e0000000200 */
[----:B------:R-:W-:Y:S08]  /*107d0*/  HMMA.16816.F32 R4, R36, R60, R4 ;  /* 0x0000003c2404723c */ /* 0x000ff00000001804 */
[-C--:B------:R-:W-:Y:S01]  /*107e0*/  HMMA.16816.F32 R96, R32, R50.reuse, R12 ;  /* 0x000000322060723c */ /* 0x080fe2000000180c */
[----:B------:R-:W2:Y:S07]  /*107f0*/  LDSM.16.M88.4 R12, [R192+0x5000] ;  /* 0x00500000c00c783b */ /* 0x000eae0000000200 */
[----:B------:R-:W-:Y:S08]  /*10800*/  HMMA.16816.F32 R72, R40, R50, R72 ;  /* 0x000000322848723c */ /* 0x000ff00000001848 */
[----:B----4-:R-:W-:Y:S01]  /*10810*/  HMMA.16816.F32 R48, R28, R60, R8 ;  /* 0x0000003c1c30723c */ /* 0x010fe20000001808 */
[----:B------:R-:W4:Y:S07]  /*10820*/  LDSM.16.M88.4 R8, [R193+0x4000] ;  /* 0x00400000c108783b */ /* 0x000f2e0000000200 */
        /* <DEDUP_REMOVED lines=11> */
[----:B------:R-:W-:Y:S08]  /*108e0*/  HMMA.16816.F32 R68, R16, R52, R64 ;  /* 0x000000341044723c */ /* 0x000ff00000001840 */
[----:B------:R-:W-:Y:S08]  /*108f0*/  HMMA.16816.F32 R92, R40, R84, R92 ;  /* 0x00000054285c723c */ /* 0x000ff0000000185c */
[----:B--2---:R-:W-:Y:S08]  /*10900*/  HMMA.16816.F32 R32, R12, R52, R32 ;  /* 0x000000340c20723c */ /* 0x004ff00000001820 */
[-C--:B------:R-:W-:Y:S08]  /*10910*/  HMMA.16816.F32 R64, R24, R58.reuse, R72 ;  /* 0x0000003a1840723c */ /* 0x080ff00000001848 */
[----:B------:R-:W-:Y:S08]  /*10920*/  HMMA.16816.F32 R72, R20, R58, R76 ;  /* 0x0000003a1448723c */ /* 0x000ff0000000184c */
[----:B----4-:R-:W-:Y:S08]  /*10930*/  HMMA.16816.F32 R88, R8, R44, R68 ;  /* 0x0000002c0858723c */ /* 0x010ff00000001844 */
[----:B-1----:R-:W-:Y:S08]  /*10940*/  HMMA.16816.F32 R68, R36, R48, R92 ;  /* 0x000000302444723c */ /* 0x002ff0000000185c */
[----:B------:R-:W-:Y:S01]  /*10950*/  HMMA.16816.F32 R76, R4, R44, R32 ;  /* 0x0000002c044c723c */ /* 0x000fe20000001820 */
[----:B------:R-:W1:Y:S07]  /*10960*/  LDSM.16.M88.4 R32, [R165+0x1c00] ;  /* 0x001c0000a520783b */ /* 0x000e6e0000000200 */
[----:B------:R-:W-:Y:S01]  /*10970*/  HMMA.16816.F32 R56, R16, R54, R64 ;  /* 0x000000361038723c */ /* 0x000fe20000001840 */
[----:B------:R-:W-:-:S07]  /*10980*/  FMUL.FTZ R0, R88, c[0x0][0x320] ;  /* 0x0000c80058007a20 */ /* 0x000fce0000410000 */
[C---:B------:R-:W-:Y:S08]  /*10990*/  HMMA.16816.F32 R100, R40.reuse, R80, R100 ;  /* 0x000000502864723c */ /* 0x040ff00000001864 */
[C---:B------:R-:W-:Y:S01]  /*109a0*/  HMMA.16816.F32 R96, R40.reuse, R86, R116 ;  /* 0x000000562860723c */ /* 0x040fe20000001874 */
[----:B------:R2:W4:Y:S07]  /*109b0*/  MUFU.TANH R116, R0 ;  /* 0x0000000000747308 */ /* 0x00052e0000002400 */
[----:B------:R-:W-:Y:S08]  /*109c0*/  HMMA.16816.F32 R112, R40, R82, R112 ;  /* 0x000000522870723c */ /* 0x000ff00000001870 */
[----:B------:R-:W-:Y:S01]  /*109d0*/  HMMA.16816.F32 R52, R12, R54, R72 ;  /* 0x000000360c34723c */ /* 0x000fe20000001848 */
[----:B--2---:R-:W-:-:S07]  /*109e0*/  FMUL.FTZ R0, R89, c[0x0][0x320] ;  /* 0x0000c80059007a20 */ /* 0x004fce0000410000 */
[----:B------:R-:W-:Y:S01]  /*109f0*/  HMMA.16816.F32 R40, R28, R48, R104 ;  /* 0x000000301c28723c */ /* 0x000fe20000001868 */
[----:B------:R2:W1:Y:S07]  /*10a00*/  MUFU.TANH R104, R0 ;  /* 0x0000000000687308 */ /* 0x00046e0000002400 */
[----:B---3--:R-:W-:Y:S01]  /*10a10*/  HMMA.16816.F32 R64, R24, R60, R68 ;  /* 0x0000003c1840723c */ /* 0x008fe20000001844 */
[----:B--2---:R-:W-:-:S07]  /*10a20*/  FMUL.FTZ R0, R90, c[0x0][0x320] ;  /* 0x0000c8005a007a20 */ /* 0x004fce0000410000 */
[-C--:B------:R-:W-:Y:S01]  /*10a30*/  HMMA.16816.F32 R72, R8, R46.reuse, R56 ;  /* 0x0000002e0848723c */ /* 0x080fe20000001838 */
[----:B------:R-:W2:Y:S01]  /*10a40*/  LDSM.16.M88.4 R56, [R196] ;  /* 0x00000000c438783b */ /* 0x000ea20000000200 */
[----:B------:R3:W1:Y:S06]  /*10a50*/  MUFU.TANH R107, R0 ;  /* 0x00000000006b7308 */ /* 0x00066c0000002400 */
[----:B------:R-:W-:Y:S01]  /*10a60*/  HMMA.16816.F32 R84, R4, R46, R52 ;  /* 0x0000002e0454723c */ /* 0x000fe20000001834 */
[----:B------:R-:W2:Y:S01]  /*10a70*/  LDSM.16.M88.4 R52, [R165+0x1400] ;  /* 0x00140000a534783b */ /* 0x000ea20000000200 */
[----:B---3--:R-:W-:-:S04]  /*10a80*/  FMUL.FTZ R0, R91, c[0x0][0x320] ;  /* 0x0000c8005b007a20 */ /* 0x008fc80000410000 */
[----:B------:R3:W1:Y:S02]  /*10a90*/  MUFU.TANH R105, R0 ;  /* 0x0000000000697308 */ /* 0x0006640000002400 */
[----:B------:R-:W-:Y:S08]  /*10aa0*/  HMMA.16816.F32 R40, R20, R60, R40 ;  /* 0x0000003c1428723c */ /* 0x000ff00000001828 */
[----:B------:R-:W-:Y:S01]  /*10ab0*/  HMMA.16816.F32 R44, R36, R50, R96 ;  /* 0x00000032242c723c */ /* 0x000fe20000001860 */
[----:B---3--:R-:W-:-:S04]  /*10ac0*/  FMUL.FTZ R0, R76, c[0x0][0x320] ;  /* 0x0000c8004c007a20 */ /* 0x008fc80000410000 */
[----:B------:R3:W2:Y:S03]  /*10ad0*/  MUFU.TANH R117, R0 ;  /* 0x0000000000757308 */ /* 0x0006a60000002400 */
[----:B-1----:R-:W-:Y:S01]  /*10ae0*/  HMMA.16816.F32 R64, R16, R32, R64 ;  /* 0x000000201040723c */ /* 0x002fe20000001840 */
[----:B---3--:R-:W-:-:S04]  /*10af0*/  FMUL.FTZ R0, R77, c[0x0][0x320] ;  /* 0x0000c8004d007a20 */ /* 0x008fc80000410000 */
[----:B------:R1:W3:Y:S03]  /*10b00*/  MUFU.TANH R106, R0 ;  /* 0x00000000006a7308 */ /* 0x0002e60000002400 */
[----:B------:R-:W-:Y:S01]  /*10b10*/  HMMA.16816.F32 R68, R28, R50, R120 ;  /* 0x000000321c44723c */ /* 0x000fe20000001878 */
[----:B-1----:R-:W-:-:S04]  /*10b20*/  FMUL.FTZ R0, R78, c[0x0][0x320] ;  /* 0x0000c8004e007a20 */ /* 0x002fc80000410000 */
[----:B------:R1:W1:Y:S03]  /*10b30*/  MUFU.TANH R118, R0 ;  /* 0x0000000000767308 */ /* 0x0002660000002400 */
[----:B------:R-:W-:Y:S01]  /*10b40*/  HMMA.16816.F32 R40, R12, R32, R40 ;  /* 0x000000200c28723c */ /* 0x000fe20000001828 */
[----:B-1----:R-:W-:-:S04]  /*10b50*/  FMUL.FTZ R0, R79, c[0x0][0x320] ;  /* 0x0000c8004f007a20 */ /* 0x002fc80000410000 */
[----:B------:R1:W1:Y:S03]  /*10b60*/  MUFU.TANH R97, R0 ;  /* 0x0000000000617308 */ /* 0x0002660000002400 */
[----:B------:R-:W-:Y:S01]  /*10b70*/  HMMA.16816.F32 R48, R24, R62, R44 ;  /* 0x0000003e1830723c */ /* 0x000fe2000000182c */
[----:B------:R-:W3:Y:S01]  /*10b80*/  LDSM.16.M88.4 R44, [R198] ;  /* 0x00000000c62c783b */ /* 0x000ee20000000200 */
[----:B-1----:R-:W-:-:S04]  /*10b90*/  FMUL.FTZ R0, R72, c[0x0][0x320] ;  /* 0x0000c80048007a20 */ /* 0x002fc80000410000 */
[----:B------:R1:W1:Y:S02]  /*10ba0*/  MUFU.TANH R90, R0 ;  /* 0x00000000005a7308 */ /* 0x0002640000002400 */
[----:B--2---:R-:W-:Y:S01]  /*10bb0*/  HMMA.16816.F32 R76, R8, R56, R64 ;  /* 0x00000038084c723c */ /* 0x004fe20000001840 */
[----:B-1----:R-:W-:-:S05]  /*10bc0*/  FMUL.FTZ R0, R73, c[0x0][0x320] ;  /* 0x0000c80049007a20 */ /* 0x002fca0000410000 */
[----:B------:R1:W2:Y:S02]  /*10bd0*/  MUFU.TANH R89, R0 ;  /* 0x0000000000597308 */ /* 0x0002a40000002400 */
[----:B------:R-:W-:Y:S01]  /*10be0*/  HMMA.16816.F32 R64, R20, R62, R68 ;  /* 0x0000003e1440723c */ /* 0x000fe20000001844 */
[----:B-1----:R-:W-:-:S05]  /*10bf0*/  FMUL.FTZ R0, R74, c[0x0][0x320] ;  /* 0x0000c8004a007a20 */ /* 0x002fca0000410000 */
[----:B------:R1:W1:Y:S02]  /*10c00*/  MUFU.TANH R92, R0 ;  /* 0x00000000005c7308 */ /* 0x0002640000002400 */
[----:B------:R-:W-:Y:S01]  /*10c10*/  HMMA.16816.F32 R60, R36, R52, R100 ;  /* 0x00000034243c723c */ /* 0x000fe20000001864 */
[----:B-1----:R-:W-:-:S05]  /*10c20*/  FMUL.FTZ R0, R75, c[0x0][0x320] ;  /* 0x0000c8004b007a20 */ /* 0x002fca0000410000 */
[----:B------:R1:W1:Y:S02]  /*10c30*/  MUFU.TANH R91, R0 ;  /* 0x00000000005b7308 */ /* 0x0002640000002400 */
[----:B------:R-:W-:Y:S01]  /*10c40*/  HMMA.16816.F32 R80, R4, R56, R40 ;  /* 0x000000380450723c */ /* 0x000fe20000001828 */
[----:B------:R-:W2:Y:S01]  /*10c50*/  LDSM.16.M88.4 R40, [R165+0x2000] ;  /* 0x00200000a528783b */ /* 0x000ea20000000200 */
[----:B-1----:R-:W-:-:S04]  /*10c60*/  FMUL.FTZ R0, R84, c[0x0][0x320] ;  /* 0x0000c80054007a20 */ /* 0x002fc80000410000 */
[----:B------:R1:W1:Y:S02]  /*10c70*/  MUFU.TANH R94, R0 ;  /* 0x00000000005e7308 */ /* 0x0002640000002400 */
[----:B------:R-:W-:Y:S01]  /*10c80*/  HMMA.16816.F32 R48, R16, R34, R48 ;  /* 0x000000221030723c */ /* 0x000fe20000001830 */
[----:B-1----:R-:W-:-:S05]  /*10c90*/  FMUL.FTZ R0, R85, c[0x0][0x320] ;  /* 0x0000c80055007a20 */ /* 0x002fca0000410000 */
[----:B------:R1:W1:Y:S02]  /*10ca0*/  MUFU.TANH R93, R0 ;  /* 0x00000000005d7308 */ /* 0x0002640000002400 */
[----:B------:R-:W-:Y:S01]  /*10cb0*/  HMMA.16816.F32 R72, R28, R52, R124 ;  /* 0x000000341c48723c */ /* 0x000fe2000000187c */
[----:B-1----:R-:W-:-:S05]  /*10cc0*/  FMUL.FTZ R0, R86, c[0x0][0x320] ;  /* 0x0000c80056007a20 */ /* 0x002fca0000410000 */
[----:B------:R1:W1:Y:S02]  /*10cd0*/  MUFU.TANH R96, R0 ;  /* 0x0000000000607308 */ /* 0x0002640000002400 */
[----:B---3--:R-:W-:Y:S01]  /*10ce0*/  HMMA.16816.F32 R60, R24, R44, R60 ;  /* 0x0000002c183c723c */ /* 0x008fe2000000183c */
[----:B-1----:R-:W-:-:S05]  /*10cf0*/  FMUL.FTZ R0, R87, c[0x0][0x320] ;  /* 0x0000c80057007a20 */ /* 0x002fca0000410000 */
[----:B------:R1:W3:Y:S02]  /*10d00*/  MUFU.TANH R95, R0 ;  /* 0x00000000005f7308 */ /* 0x0002e40000002400 */
        /* <DEDUP_REMOVED lines=89> */
[----:B------:R-:W-:Y:S02]  /*112a0*/  SHF.R.S32.HI R2, RZ, 0x1f, R0 ;  /* 0x0000001fff027819 */ /* 0x000fe40000011400 */
[----:B------:R-:W-:-:S03]  /*112b0*/  LOP3.LUT P3, RZ, R203, 0x100, RZ, 0xc0, !PT ;  /* 0x00000100cbff7812 */ /* 0x000fc6000786c0ff */
        /* <DEDUP_REMOVED lines=29> */
.L_x_808:
[----:B--234-:R-:W-:Y:S05]  /*11490*/  BSYNC B0 ;  /* 0x0000000000007941 */ /* 0x01cfea0003800000 */
.L_x_807:
[----:B-1----:R-:W2:Y:S04]  /*114a0*/  LDL R0, [R1+0x44] ;  /* 0x0000440001007983 */ /* 0x002ea80000100800 */
[----:B------:R-:W3:Y:S01]  /*114b0*/  LDL R8, [R1] ;  /* 0x0000000001087983 */ /* 0x000ee20000100800 */
[----:B------:R-:W-:Y:S01]  /*114c0*/  IMAD.MOV.U32 R238, RZ, RZ, c[0x0][0x32c] ;  /* 0x0000cb00ffee7624 */ /* 0x000fe200078e00ff */
[----:B------:R-:W-:-:S02]  /*114d0*/  ULDC UR4, c[0x0][0x324] ;  /* 0x0000c90000047ab9 */ /* 0x000fc40000000800 */
[----:B------:R-:W-:Y:S01]  /*114e0*/  ULOP3.LUT UR4, URZ, UR4, URZ, 0x33, !UPT ;  /* 0x000000043f047292 */ /* 0x000fe2000f8e333f */
[----:B------:R-:W0:Y:S01]  /*114f0*/  LDGDEPBAR ;  /* 0x00000000000079af */ /* 0x000e220000000000 */
[----:B------:R-:W-:Y:S01]  /*11500*/  ISETP.GE.AND P0, PT, R238, 0x1, PT ;  /* 0x00000001ee00780c */ /* 0x000fe20003f06270 */
[----:B--2---:R-:W-:-:S04]  /*11510*/  IMAD.IADD R0, R0, 0x1, R239 ;  /* 0x0000000100007824 */ /* 0x004fc800078e02ef */
[----:B------:R-:W-:-:S04]  /*11520*/  @P5 IMAD.HI.U32 R2, R0, c[0x0][0x2c8], RZ ;  /* 0x0000b20000025a27 */ /* 0x000fc800078e00ff */
[----:B------:R-:W-:Y:S01]  /*11530*/  IMAD.MOV.U32 R4, RZ, RZ, R0 ;  /* 0x000000ffff047224 */ /* 0x000fe200078e0000 */
[----:B------:R-:W-:Y:S01]  /*11540*/  @P5 SHF.R.U32.HI R4, RZ, c[0x0][0x2cc], R2 ;  /* 0x0000b300ff045a19 */ /* 0x000fe20000011602 */
[--C-:B---3--:R-:W-:Y:S01]  /*11550*/  IMAD.IADD R6, R133, 0x1, -R8.reuse ;  /* 0x0000000185067824 */ /* 0x108fe200078e0a08 */
[----:B------:R-:W-:Y:S01]  /*11560*/  IADD3 R0, -R8, 0x1, R133 ;  /* 0x0000000108007810 */ /* 0x000fe20007ffe185 */
[----:B------:R-:W-:Y:S02]  /*11570*/  IMAD.IADD R8, R108, 0x1, -R8 ;  /* 0x000000016c087824 */ /* 0x000fe400078e0a08 */
        /* <DEDUP_REMOVED lines=19> */
.L_x_811:
[----:B------:R-:W-:-:S04]  /*116b0*/  MOV R9, c[0x0][0x32c] ;  /* 0x0000cb0000097a02 */ /* 0x000fc80000000f00 */
[----:B------:R-:W-:-:S13]  /*116c0*/  ISETP.NE.AND P0, PT, R9, 0x1, PT ;  /* 0x000000010900780c */ /* 0x000fda0003f05270 */
[----:B------:R-:W-:-:S05]  /*116d0*/  @P0 IMAD.HI.U32 R9, R3, c[0x0][0x330], RZ ;  /* 0x0000cc0003090a27 */ /* 0x000fca00078e00ff */
[----:B------:R-:W-:Y:S02]  /*116e0*/  @P0 SHF.R.U32.HI R3, RZ, c[0x0][0x334], R9 ;  /* 0x0000cd00ff030a19 */ /* 0x000fe40000011609 */
.L_x_812:
[----:B------:R-:W-:Y:S05]  /*116f0*/  BSYNC B0 ;  /* 0x0000000000007941 */ /* 0x000fea0003800000 */
.L_x_810:
[----:B------:R-:W-:-:S05]  /*11700*/  IMAD R3, R3, c[0x0][0x32c], R8 ;  /* 0x0000cb0003037a24 */ /* 0x000fca00078e0208 */
[----:B------:R-:W-:Y:S02]  /*11710*/  IADD3 R9, R3, c[0x0][0x32c], RZ ;  /* 0x0000cb0003097a10 */ /* 0x000fe40007ffe0ff */
[----:B------:R-:W-:Y:S02]  /*11720*/  IMNMX R0, R0, R3, !PT ;  /* 0x0000000300007217 */ /* 0x000fe40007800200 */
[----:B------:R-:W-:Y:S02]  /*11730*/  IMNMX R2, R2, R9, PT ;  /* 0x0000000902027217 */ /* 0x000fe40003800200 */
.L_x_809:
[C---:B------:R-:W-:Y:S01]  /*11740*/  ISETP.GE.AND P0, PT, R108.reuse, 0x2, PT ;  /* 0x000000026c00780c */ /* 0x040fe20003f06270 */
[----:B------:R-:W1:Y:S01]  /*11750*/  SHFL.IDX PT, R3, R4, 0x1, 0x1c1f ;  /* 0x003c1f0004037f89 */ /* 0x000e6200000e0000 */
        /* <DEDUP_REMOVED lines=18> */
[----:B------:R-:W-:Y:S02]  /*11880*/  ISETP.GE.AND P4, PT, R108, 0x1a, PT ;  /* 0x0000001a6c00780c */ /* 0x000fe40003f86270 */
        /* <DEDUP_REMOVED lines=50> */
.L_x_815:
[----:B------:R-:W-:-:S04]  /*11bb0*/  MOV R15, c[0x0][0x32c] ;  /* 0x0000cb00000f7a02 */ /* 0x000fc80000000f00 */
[----:B------:R-:W-:-:S13]  /*11bc0*/  ISETP.NE.AND P0, PT, R15, 0x1, PT ;  /* 0x000000010f00780c */ /* 0x000fda0003f05270 */
[----:B------:R-:W-:-:S05]  /*11bd0*/  @P0 IMAD.HI.U32 R15, R3, c[0x0][0x330], RZ ;  /* 0x0000cc00030f0a27 */ /* 0x000fca00078e00ff */
[----:B------:R-:W-:Y:S02]  /*11be0*/  @P0 SHF.R.U32.HI R3, RZ, c[0x0][0x334], R15 ;  /* 0x0000cd00ff030a19 */ /* 0x000fe4000001160f */
.L_x_816:
[----:B------:R-:W-:Y:S05]  /*11bf0*/  BSYNC B0 ;  /* 0x0000000000007941 */ /* 0x000fea0003800000 */
.L_x_814:
[----:B------:R-:W-:-:S05]  /*11c00*/  IMAD R3, R3, c[0x0][0x32c], R8 ;  /* 0x0000cb0003037a24 */ /* 0x000fca00078e0208 */
[----:B------:R-:W-:Y:S02]  /*11c10*/  IADD3 R15, R3, c[0x0][0x32c], RZ ;  /* 0x0000cb00030f7a10 */ /* 0x000fe40007ffe0ff */
[----:B------:R-:W-:Y:S02]  /*11c20*/  IMNMX R0, R0, R3, !PT ;  /* 0x0000000300007217 */ /* 0x000fe40007800200 */
[----:B------:R-:W-:Y:S02]  /*11c30*/  IMNMX R2, R2, R15, PT ;  /* 0x0000000f02027217 */ /* 0x000fe40003800200 */
.L_x_813:
        /* <DEDUP_REMOVED lines=59> */
.L_x_819:
[----:B------:R-:W-:-:S04]  /*11ff0*/  MOV R15, c[0x0][0x32c] ;  /* 0x0000cb00000f7a02 */ /* 0x000fc80000000f00 */
[----:B------:R-:W-:-:S13]  /*12000*/  ISETP.NE.AND P0, PT, R15, 0x1, PT ;  /* 0x000000010f00780c */ /* 0x000fda0003f05270 */
[----:B------:R-:W-:-:S05]  /*12010*/  @P0 IMAD.HI.U32 R15, R3, c[0x0][0x330], RZ ;  /* 0x0000cc00030f0a27 */ /* 0x000fca00078e00ff */
[----:B------:R-:W-:Y:S02]  /*12020*/  @P0 SHF.R.U32.HI R3, RZ, c[0x0][0x334], R15 ;  /* 0x0000cd00ff030a19 */ /* 0x000fe4000001160f */
.L_x_820:
[----:B------:R-:W-:Y:S05]  /*12030*/  BSYNC B0 ;  /* 0x0000000000007941 */ /* 0x000fea0003800000 */
.L_x_818:
[----:B------:R-:W-:-:S05]  /*12040*/  IMAD R3, R3, c[0x0][0x32c], R8 ;  /* 0x0000cb0003037a24 */ /* 0x000fca00078e0208 */
[----:B------:R-:W-:Y:S02]  /*12050*/  IADD3 R15, R3, c[0x0][0x32c], RZ ;  /* 0x0000cb00030f7a10 */ /* 0x000fe40007ffe0ff */
[----:B------:R-:W-:Y:S02]  /*12060*/  IMNMX R0, R0, R3, !PT ;  /* 0x0000000300007217 */ /* 0x000fe40007800200 */
[----:B------:R-:W-:Y:S02]  /*12070*/  IMNMX R2, R2, R15, PT ;  /* 0x0000000f02027217 */ /* 0x000fe40003800200 */
.L_x_817:
        /* <DEDUP_REMOVED lines=59> */
.L_x_823:
[----:B------:R-:W-:-:S04]  /*12430*/  MOV R4, c[0x0][0x32c] ;  /* 0x0000cb0000047a02 */ /* 0x000fc80000000f00 */
[----:B------:R-:W-:-:S13]  /*12440*/  ISETP.NE.AND P0, PT, R4, 0x1, PT ;  /* 0x000000010400780c */ /* 0x000fda0003f05270 */
[----:B------:R-:W-:-:S05]  /*12450*/  @P0 IMAD.HI.U32 R4, R3, c[0x0][0x330], RZ ;  /* 0x0000cc0003040a27 */ /* 0x000fca00078e00ff */
[----:B------:R-:W-:Y:S02]  /*12460*/  @P0 SHF.R.U32.HI R3, RZ, c[0x0][0x334], R4 ;  /* 0x0000cd00ff030a19 */ /* 0x000fe40000011604 */
.L_x_824:
[----:B------:R-:W-:Y:S05]  /*12470*/  BSYNC B0 ;  /* 0x0000000000007941 */ /* 0x000fea0003800000 */
.L_x_822:
[----:B------:R-:W-:-:S05]  /*12480*/  IMAD R3, R3, c[0x0][0x32c], R8 ;  /* 0x0000cb0003037a24 */ /* 0x000fca00078e0208 */
[----:B------:R-:W-:Y:S02]  /*12490*/  IADD3 R4, R3, c[0x0][0x32c], RZ ;  /* 0x0000cb0003047a10 */ /* 0x000fe40007ffe0ff */
[----:B------:R-:W-:Y:S02]  /*124a0*/  IMNMX R0, R0, R3, !PT ;  /* 0x0000000300007217 */ /* 0x000fe40007800200 */
[----:B------:R-:W-:Y:S02]  /*124b0*/  IMNMX R2, R2, R4, PT ;  /* 0x0000000402027217 */ /* 0x000fe40003800200 */
.L_x_821:
[----:B------:R-:W-:Y:S01]  /*124c0*/  ISETP.NE.AND P0, PT, R13, RZ, PT ;  /* 0x000000ff0d00720c */ /* 0x000fe20003f05270 */
[----:B------:R-:W-:Y:S01]  /*124d0*/  LDSM.16.MT88.4 R48, [R166] ;  /* 0x00000000a630783b */ /* 0x000fe20000004200 */
        /* <DEDUP_REMOVED lines=10> */
[----:B------:R-:W-:Y:S01]  /*12580*/  FMNMX.FTZ R3, R21, R3, !PT ;  /* 0x0000000315037209 */ /* 0x000fe20007810000 */
[----:B------:R-:W-:Y:S01]  /*12590*/  LDSM.16.MT88.4 R156, [R166+0x1400] ;  /* 0x00140000a69c783b */ /* 0x000fe20000004200 */
        /* <DEDUP_REMOVED lines=16> */
[----:B------:R-:W-:-:S03]  /*126a0*/  ISETP.LT.OR P0, PT, R2, 0x11, P0 ;  /* 0x000000110200780c */ /* 0x000fc60000701670 */
[----:B------:R-:W1:Y:S01]  /*126b0*/  SHFL.BFLY PT, R4, R3, 0x2, 0x1f ;  /* 0x0c401f0003047f89 */ /* 0x000e6200000e0000 */
[----:B------:R-:W-:Y:S02]  /*126c0*/  FSEL R10, R73, -INF , !P0 ;  /* 0xff800000490a7808 */ /* 0x000fe40004000000 */
        /* <DEDUP_REMOVED lines=8> */
[----:B------:R-:W-:Y:S01]  /*12750*/  LDSM.16.MT88.4 R56, [R166+0x1800] ;  /* 0x00180000a638783b */ /* 0x000fe20000004200 */
[----:B-1----:R-:W-:Y:S02]  /*12760*/  FMNMX.FTZ R3, R3, R4, !PT ;  /* 0x0000000403037209 */ /* 0x002fe40007810000 */
[----:B------:R-:W-:-:S03]  /*12770*/  ISETP.LT.OR P0, PT, R2, 0x1a, P0 ;  /* 0x0000001a0200780c */ /* 0x000fc60000701670 */
[----:B------:R-:W1:Y:S01]  /*12780*/  SHFL.BFLY PT, R4, R3, 0x1, 0x1f ;  /* 0x0c201f0003047f89 */ /* 0x000e6200000e0000 */
        /* <DEDUP_REMOVED lines=8> */
[----:B------:R-:W-:Y:S02]  /*12810*/  ISETP.GT.AND P0, PT, R0, 0x28, !P1 ;  /* 0x000000280000780c */ /* 0x000fe40004f04270 */
[----:B-1----:R-:W-:Y:S02]  /*12820*/  FMNMX.FTZ R108, R3, R4, !PT ;  /* 0x00000004036c7209 */ /* 0x002fe40007810000 */
[----:B------:R-:W-:-:S03]  /*12830*/  ISETP.LT.OR P0, PT, R2, 0x29, P0 ;  /* 0x000000290200780c */ /* 0x000fc60000701670 */
[----:B------:R-:W-:Y:S01]  /*12840*/  FMUL.FTZ R3, R108, c[0x0][0x2d0] ;  /* 0x0000b4006c037a20 */ /* 0x000fe20000410000 */
[----:B------:R-:W-:Y:S02]  /*12850*/  FSEL R102, R42, -INF , !P0 ;  /* 0xff8000002a667808 */ /* 0x000fe40004000000 */
[----:B------:R-:W-:Y:S02]  /*12860*/  ISETP.GT.AND P0, PT, R0, RZ, !P6 ;  /* 0x000000ff0000720c */ /* 0x000fe40007704270 */
[----:B------:R-:W-:Y:S02]  /*12870*/  ISETP.NE.AND P6, PT, R9, RZ, PT ;  /* 0x000000ff0900720c */ /* 0x000fe40003fc5270 */
[----:B------:R-:W-:-:S04]  /*12880*/  ISETP.LT.OR P0, PT, R2, 0x1, P0 ;  /* 0x000000010200780c */ /* 0x000fc80000701670 */
[----:B------:R-:W-:Y:S02]  /*12890*/  FSEL R8, R118, -INF , !P0 ;  /* 0xff80000076087808 */ /* 0x000fe40004000000 */
[----:B------:R-:W-:Y:S02]  /*128a0*/  FSETP.NEU.FTZ.AND P0, PT, R108, -INF , PT ;  /* 0xff8000006c00780b */ /* 0x000fe40003f1d000 */
[----:B------:R-:W-:Y:S02]  /*128b0*/  FMNMX.FTZ R6, R8, R13, !PT ;  /* 0x0000000d08067209 */ /* 0x000fe40007810000 */
[----:B------:R-:W-:Y:S02]  /*128c0*/  FSEL R20, R3, RZ, P0 ;  /* 0x000000ff03147208 */ /* 0x000fe40000000000 */
[----:B------:R-:W-:-:S03]  /*128d0*/  FMNMX.FTZ R3, R22, R24, !PT ;  /* 0x0000001816037209 */ /* 0x000fc60007810000 */
[----:B------:R-:W-:Y:S01]  /*128e0*/  FFMA.FTZ R5, R16, c[0x0][0x2d0], -R20 ;  /* 0x0000b40010057a23 */ /* 0x000fe20000010814 */
[----:B------:R-:W-:-:S03]  /*128f0*/  FMNMX.FTZ R3, R26, R3, !PT ;  /* 0x000000031a037209 */ /* 0x000fc60007810000 */
[----:B------:R1:W-:Y:S01]  /*12900*/  MUFU.EX2 R205, R5 ;  /* 0x0000000500cd7308 */ /* 0x0003e20000000800 */
[----:B------:R-:W-:-:S04]  /*12910*/  FMNMX.FTZ R3, R29, R3, !PT ;  /* 0x000000031d037209 */ /* 0x000fc80007810000 */
[----:B------:R-:W-:-:S04]  /*12920*/  FMNMX.FTZ R3, R30, R3, !PT ;  /* 0x000000031e037209 */ /* 0x000fc80007810000 */
        /* <DEDUP_REMOVED lines=17> */
[----:B--2---:R-:W-:Y:S01]  /*12a40*/  FFMA.FTZ R5, R21, c[0x0][0x2d0], -R20 ;  /* 0x0000b40015057a23 */ /* 0x004fe20000010814 */
[----:B---3--:R-:W-:-:S03]  /*12a50*/  F2FP.PACK_AB R18, R229, R230 ;  /* 0x000000e6e512723e */ /* 0x008fc600000000ff */
[----:B------:R2:W-:Y:S01]  /*12a60*/  MUFU.EX2 R231, R5 ;  /* 0x0000000500e77308 */ /* 0x0005e20000000800 */
[----:B-1----:R-:W-:Y:S02]  /*12a70*/  FMNMX.FTZ R107, R3, R4, !PT ;  /* 0x00000004036b7209 */ /* 0x002fe40007810000 */
[----:B------:R-:W-:Y:S02]  /*12a80*/  FMNMX.FTZ R4, R15, R28, !PT ;  /* 0x0000001c0f047209 */ /* 0x000fe40007810000 */
[----:B------:R-:W-:Y:S01]  /*12a90*/  FSETP.NEU.FTZ.AND P0, PT, R107, -INF , PT ;  /* 0xff8000006b00780b */ /* 0x000fe20003f1d000 */
[----:B--2---:R-:W-:Y:S01]  /*12aa0*/  FFMA.FTZ R5, R23, c[0x0][0x2d0], -R20 ;  /* 0x0000b40017057a23 */ /* 0x004fe20000010814 */
[----:B------:R-:W-:Y:S01]  /*12ab0*/  FMNMX.FTZ R4, R31, R4, !PT ;  /* 0x000000041f047209 */ /* 0x000fe20007810000 */
[----:B------:R-:W-:Y:S02]  /*12ac0*/  FMUL.FTZ R3, R107, c[0x0][0x2d0] ;  /* 0x0000b4006b037a20 */ /* 0x000fe40000410000 */
[----:B------:R1:W-:Y:S01]  /*12ad0*/  MUFU.EX2 R232, R5 ;  /* 0x0000000500e87308 */ /* 0x0003e20000000800 */
[----:B------:R-:W-:-:S02]  /*12ae0*/  FMNMX.FTZ R4, R32, R4, !PT ;  /* 0x0000000420047209 */ /* 0x000fc40007810000 */
[----:B------:R-:W-:Y:S02]  /*12af0*/  FSEL R3, R3, RZ, P0 ;  /* 0x000000ff03037208 */ /* 0x000fe40000000000 */
[----:B------:R-:W-:Y:S02]  /*12b00*/  FMNMX.FTZ R4, R34, R4, !PT ;  /* 0x0000000422047209 */ /* 0x000fe40007810000 */
[----:B------:R-:W-:Y:S01]  /*12b10*/  ISETP.GT.AND P0, PT, R0, 0x29, !P6 ;  /* 0x000000290000780c */ /* 0x000fe20007704270 */
[--C-:B------:R-:W-:Y:S01]  /*12b20*/  FFMA.FTZ R0, R24, c[0x0][0x2d0], -R3.reuse ;  /* 0x0000b40018007a23 */ /* 0x100fe20000010803 */
[----:B------:R-:W-:Y:S02]  /*12b30*/  FMNMX.FTZ R4, R35, R4, !PT ;  /* 0x0000000423047209 */ /* 0x000fe40007810000 */
[----:B------:R-:W-:Y:S01]  /*12b40*/  ISETP.LT.OR P0, PT, R2, 0x2a, P0 ;  /* 0x0000002a0200780c */ /* 0x000fe20000701670 */
[----:B------:R-:W-:Y:S01]  /*12b50*/  MUFU.EX2 R223, R0 ;  /* 0x0000000000df7308 */ /* 0x000fe20000000800 */
[----:B------:R-:W-:Y:S01]  /*12b60*/  FMNMX.FTZ R4, R37, R4, !PT ;  /* 0x0000000425047209 */ /* 0x000fe20007810000 */
[----:B------:R-:W-:Y:S01]  /*12b70*/  FFMA.FTZ R2, R26, c[0x0][0x2d0], -R3 ;  /* 0x0000b4001a027a23 */ /* 0x000fe20000010803 */
[----:B------:R-:W-:-:S02]  /*12b80*/  FSEL R21, R47, -INF , !P0 ;  /* 0xff8000002f157808 */ /* 0x000fc40004000000 */
[----:B------:R-:W-:Y:S02]  /*12b90*/  FMNMX.FTZ R4, R39, R4, !PT ;  /* 0x0000000427047209 */ /* 0x000fe40007810000 */
[----:B-1----:R-:W-:Y:S01]  /*12ba0*/  FMNMX.FTZ R5, R12, R6, !PT ;  /* 0x000000060c057209 */ /* 0x002fe20007810000 */
[----:B------:R-:W-:Y:S01]  /*12bb0*/  FFMA.FTZ R6, R25, c[0x0][0x2d0], -R20 ;  /* 0x0000b40019067a23 */ /* 0x000fe20000010814 */
[----:B------:R-:W-:Y:S01]  /*12bc0*/  FMNMX.FTZ R4, R121, R4, !PT ;  /* 0x0000000479047209 */ /* 0x000fe20007810000 */
[----:B------:R1:W-:Y:S01]  /*12bd0*/  MUFU.EX2 R221, R2 ;  /* 0x0000000200dd7308 */ /* 0x0003e20000000800 */
[----:B------:R-:W-:Y:S02]  /*12be0*/  FMNMX.FTZ R5, R11, R5, !PT ;  /* 0x000000050b057209 */ /* 0x000fe40007810000 */
[----:B------:R-:W-:Y:S02]  /*12bf0*/  FMNMX.FTZ R4, R120, R4, !PT ;  /* 0x0000000478047209 */ /* 0x000fe40007810000 */
[----:B------:R-:W-:-:S02]  /*12c00*/  ISETP.NE.AND P6, PT, R240, 0x1, PT ;  /* 0x00000001f000780c */ /* 0x000fc40003fc5270 */
[----:B------:R-:W-:Y:S01]  /*12c10*/  FMNMX.FTZ R4, R105, R4, !PT ;  /* 0x0000000469047209 */ /* 0x000fe20007810000 */
[----:B------:R2:W-:Y:S03]  /*12c20*/  MUFU.EX2 R233, R6 ;  /* 0x0000000600e97308 */ /* 0x0005e60000000800 */
[----:B------:R-:W-:-:S05]  /*12c30*/  FMNMX.FTZ R4, R104, R4, !PT ;  /* 0x0000000468047209 */ /* 0x000fca0007810000 */
[----:B------:R-:W3:Y:S01]  /*12c40*/  SHFL.BFLY PT, R7, R4, 0x2, 0x1f ;  /* 0x0c401f0004077f89 */ /* 0x000ee200000e0000 */
[----:B-1----:R-:W-:-:S04]  /*12c50*/  FFMA.FTZ R2, R29, c[0x0][0x2d0], -R3 ;  /* 0x0000b4001d027a23 */ /* 0x002fc80000010803 */
[----:B------:R1:W4:Y:S01]  /*12c60*/  MUFU.EX2 R222, R2 ;  /* 0x0000000200de7308 */ /* 0x0003220000000800 */
[----:B--2---:R-:W-:Y:S01]  /*12c70*/  FMNMX.FTZ R6, R10, R5, !PT ;  /* 0x000000050a067209 */ /* 0x004fe20007810000 */
[----:B------:R-:W-:-:S03]  /*12c80*/  FFMA.FTZ R5, R27, c[0x0][0x2d0], -R20 ;  /* 0x0000b4001b057a23 */ /* 0x000fc60000010814 */
[----:B------:R-:W-:-:S03]  /*12c90*/  FMNMX.FTZ R6, R14, R6, !PT ;  /* 0x000000060e067209 */ /* 0x000fc60007810000 */
[----:B------:R2:W-:Y:S01]  /*12ca0*/  MUFU.EX2 R234, R5 ;  /* 0x0000000500ea7308 */ /* 0x0005e20000000800 */
[----:B------:R-:W-:-:S04]  /*12cb0*/  FMNMX.FTZ R6, R40, R6, !PT ;  /* 0x0000000628067209 */ /* 0x000fc80007810000 */
[----:B------:R-:W-:Y:S01]  /*12cc0*/  FMNMX.FTZ R6, R44, R6, !PT ;  /* 0x000000062c067209 */ /* 0x000fe20007810000 */
[--C-:B-1----:R-:W-:Y:S01]  /*12cd0*/  FFMA.FTZ R2, R30, c[0x0][0x2d0], -R3.reuse ;  /* 0x0000b4001e027a23 */ /* 0x102fe20000010803 */
[----:B----4-:R-:W-:Y:S02]  /*12ce0*/  F2FP.PACK_AB R19, R222, R221 ;  /* 0x000000ddde13723e */ /* 0x010fe400000000ff */
[----:B---3--:R-:W-:Y:S01]  /*12cf0*/  FMNMX.FTZ R4, R4, R7, !PT ;  /* 0x0000000704047209 */ /* 0x008fe20007810000 */
[----:B------:R1:W-:Y:S01]  /*12d00*/  MUFU.EX2 R225, R2 ;  /* 0x0000000200e17308 */ /* 0x0003e20000000800 */
[----:B--2---:R-:W-:-:S07]  /*12d10*/  FFMA.FTZ R5, R22, c[0x0][0x2d0], -R3 ;  /* 0x0000b40016057a23 */ /* 0x004fce0000010803 */
[----:B------:R2:W3:Y:S01]  /*12d20*/  MUFU.EX2 R224, R5 ;  /* 0x0000000500e07308 */ /* 0x0004e20000000800 */
[----:B-1----:R-:W-:-:S07]  /*12d30*/  FFMA.FTZ R2, R33, c[0x0][0x2d0], -R3 ;  /* 0x0000b40021027a23 */ /* 0x002fce0000010803 */
[----:B------:R-:W1:Y:S01]  /*12d40*/  MUFU.EX2 R226, R2 ;  /* 0x0000000200e27308 */ /* 0x000e620000000800 */
[----:B--2---:R-:W-:Y:S02]  /*12d50*/  FMNMX.FTZ R5, R100, R6, !PT ;  /* 0x0000000664057209 */ /* 0x004fe40007810000 */
[----:B------:R-:W2:Y:S01]  /*12d60*/  SHFL.BFLY PT, R6, R4, 0x1, 0x1f ;  /* 0x0c201f0004067f89 */ /* 0x000ea200000e0000 */
[----:B---3--:R-:W-:Y:S02]  /*12d70*/  F2FP.PACK_AB R17, R223, R224 ;  /* 0x000000e0df11723e */ /* 0x008fe400000000ff */
[----:B------:R-:W-:-:S04]  /*12d80*/  FMNMX.FTZ R0, R101, R5, !PT ;  /* 0x0000000565007209 */ /* 0x000fc80007810000 */
[----:B------:R-:W-:Y:S01]  /*12d90*/  FMNMX.FTZ R0, R102, R0, !PT ;  /* 0x0000000066007209 */ /* 0x000fe20007810000 */
[----:B------:R-:W-:Y:S01]  /*12da0*/  HMMA.16816.F32 R76, R16, R50, RZ ;  /* 0x00000032104c723c */ /* 0x000fe200000018ff */
[----:B-1----:R-:W-:Y:S02]  /*12db0*/  F2FP.PACK_AB R9, R226, R225 ;  /* 0x000000e1e209723e */ /* 0x002fe400000000ff */
[----:B------:R-:W-:-:S05]  /*12dc0*/  FMNMX.FTZ R0, R21, R0, !PT ;  /* 0x0000000015007209 */ /* 0x000fca0007810000 */
[----:B------:R-:W-:Y:S01]  /*12dd0*/  HMMA.16816.F32 R116, R16, R64, RZ ;  /* 0x000000401074723c */ /* 0x000fe200000018ff */
[----:B------:R-:W1:Y:S01]  /*12de0*/  SHFL.BFLY PT, R5, R0, 0x2, 0x1f ;  /* 0x0c401f0000057f89 */ /* 0x000e6200000e0000 */
[----:B--2---:R-:W-:Y:S01]  /*12df0*/  FMNMX.FTZ R106, R4, R6, !PT ;  /* 0x00000006046a7209 */ /* 0x004fe20007810000 */
[----:B------:R-:W-:-:S05]  /*12e00*/  FFMA.FTZ R4, R36, c[0x0][0x2d0], -R3 ;  /* 0x0000b40024047a23 */ /* 0x000fca0000010803 */
[C---:B------:R-:W-:Y:S01]  /*12e10*/  HMMA.16816.F32 R112, R16.reuse, R60, RZ ;  /* 0x0000003c1070723c */ /* 0x040fe200000018ff */
[C---:B------:R-:W-:Y:S01]  /*12e20*/  FSETP.NEU.FTZ.AND P0, PT, R106.reuse, -INF , PT ;  /* 0xff8000006a00780b */ /* 0x040fe20003f1d000 */
[----:B------:R-:W-:Y:S01]  /*12e30*/  FMUL.FTZ R2, R106, c[0x0][0x2d0] ;  /* 0x0000b4006a027a20 */ /* 0x000fe20000410000 */
[----:B------:R2:W-:Y:S04]  /*12e40*/  MUFU.EX2 R227, R4 ;  /* 0x0000000400e37308 */ /* 0x0005e80000000800 */
[----:B------:R-:W-:Y:S01]  /*12e50*/  FSEL R2, R2, RZ, P0 ;  /* 0x000000ff02027208 */ /* 0x000fe20000000000 */
[----:B------:R-:W-:Y:S01]  /*12e60*/  HMMA.16816.F32 R96, R16, R56, RZ ;  /* 0x000000381060723c */ /* 0x000fe200000018ff */
[----:B-1----:R-:W-:-:S07]  /*12e70*/  FMNMX.FTZ R0, R0, R5, !PT ;  /* 0x0000000500007209 */ /* 0x002fce0007810000 */
[----:B------:R-:W-:Y:S01]  /*12e80*/  HMMA.16816.F32 R92, R16, R52, RZ ;  /* 0x00000034105c723c */ /* 0x000fe200000018ff */
[----:B--2---:R-:W-:Y:S01]  /*12e90*/  FFMA.FTZ R4, R38, c[0x0][0x2d0], -R3 ;  /* 0x0000b40026047a23 */ /* 0x004fe20000010803 */
[----:B------:R-:W1:Y:S03]  /*12ea0*/  SHFL.BFLY PT, R5, R0, 0x1, 0x1f ;  /* 0x0c201f0000057f89 */ /* 0x000e6600000e0000 */
[----:B------:R2:W-:Y:S02]  /*12eb0*/  MUFU.EX2 R228, R4 ;  /* 0x0000000400e47308 */ /* 0x0005e40000000800 */
[----:B--2---:R-:W-:-:S06]  /*12ec0*/  FFMA.FTZ R4, R15, c[0x0][0x2d0], -R2 ;  /* 0x0000b4000f047a23 */ /* 0x004fcc0000010802 */
[----:B------:R2:W-:Y:S01]  /*12ed0*/  MUFU.EX2 R215, R4 ;  /* 0x0000000400d77308 */ /* 0x0005e20000000800 */
[----:B-1----:R-:W-:Y:S01]  /*12ee0*/  FMNMX.FTZ R103, R0, R5, !PT ;  /* 0x0000000500677209 */ /* 0x002fe20007810000 */
[----:B------:R-:W-:-:S03]  /*12ef0*/  FFMA.FTZ R0, R37, c[0x0][0x2d0], -R2 ;  /* 0x0000b40025007a23 */ /* 0x000fc60000010802 */
[----:B------:R-:W-:-:S03]  /*12f00*/  FSETP.NEU.FTZ.AND P0, PT, R103, -INF , PT ;  /* 0xff8000006700780b */ /* 0x000fc60003f1d000 */
[----:B------:R1:W-:Y:S01]  /*12f10*/  MUFU.EX2 R218, R0 ;  /* 0x0000000000da7308 */ /* 0x0003e20000000800 */
[----:B--2---:R-:W-:-:S07]  /*12f20*/  FFMA.FTZ R4, R28, c[0x0][0x2d0], -R2 ;  /* 0x0000b4001c047a23 */ /* 0x004fce0000010802 */
[----:B------:R2:W-:Y:S01]  /*12f30*/  MUFU.EX2 R213, R4 ;  /* 0x0000000400d57308 */ /* 0x0005e20000000800 */
[----:B-1----:R-:W-:-:S05]  /*12f40*/  FMUL.FTZ R0, R103, c[0x0][0x2d0] ;  /* 0x0000b40067007a20 */ /* 0x002fca0000410000 */
[----:B------:R-:W-:Y:S01]  /*12f50*/  FSEL R0, R0, RZ, P0 ;  /* 0x000000ff00007208 */ /* 0x000fe20000000000 */
[--C-:B--2---:R-:W-:Y:S02]  /*12f60*/  FFMA.FTZ R4, R31, c[0x0][0x2d0], -R2.reuse ;  /* 0x0000b4001f047a23 */ /* 0x104fe40000010802 */
[----:B------:R-:W1:Y:S02]  /*12f70*/  LDSM.16.MT88.4 R28, [R166+0x400] ;  /* 0x00040000a61c783b */ /* 0x000e640000004200 */
[----:B------:R2:W-:Y:S02]  /*12f80*/  MUFU.EX2 R214, R4 ;  /* 0x0000000400d67308 */ /* 0x0005e40000000800 */
[----:B--2---:R-:W-:-:S06]  /*12f90*/  FFMA.FTZ R4, R32, c[0x0][0x2d0], -R2 ;  /* 0x0000b40020047a23 */ /* 0x004fcc0000010802 */
[----:B------:R2:W-:Y:S02]  /*12fa0*/  MUFU.EX2 R216, R4 ;  /* 0x0000000400d87308 */ /* 0x0005e40000000800 */
[----:B--2---:R-:W-:-:S06]  /*12fb0*/  FFMA.FTZ R4, R34, c[0x0][0x2d0], -R2 ;  /* 0x0000b40022047a23 */ /* 0x004fcc0000010802 */
[----:B------:R2:W-:Y:S02]  /*12fc0*/  MUFU.EX2 R217, R4 ;  /* 0x0000000400d97308 */ /* 0x0005e40000000800 */
[--C-:B--2---:R-:W-:Y:S02]  /*12fd0*/  FFMA.FTZ R4, R35, c[0x0][0x2d0], -R2.reuse ;  /* 0x0000b40023047a23 */ /* 0x104fe40000010802 */
[----:B------:R-:W-:Y:S04]  /*12fe0*/  HMMA.16816.F32 R32, R16, R48, RZ ;  /* 0x000000301020723c */ /* 0x000fe800000018ff */
[----:B------:R2:W-:Y:S02]  /*12ff0*/  MUFU.EX2 R219, R4 ;  /* 0x0000000400db7308 */ /* 0x0005e40000000800 */
[----:B--2---:R-:W-:-:S02]  /*13000*/  FFMA.FTZ R4, R39, c[0x0][0x2d0], -R2 ;  /* 0x0000b40027047a23 */ /* 0x004fc40000010802 */
[----:B------:R-:W2:Y:S04]  /*13010*/  LDSM.16.MT88.4 R36, [R167] ;  /* 0x00000000a724783b */ /* 0x000ea80000004200 */
[----:B------:R3:W4:Y:S02]  /*13020*/  MUFU.EX2 R220, R4 ;  /* 0x0000000400dc7308 */ /* 0x0007240000000800 */
[----:B---3--:R-:W-:Y:S01]  /*13030*/  FFMA.FTZ R4, R8, c[0x0][0x2d0], -R0 ;  /* 0x0000b40008047a23 */ /* 0x008fe20000010800 */
[----:B------:R-:W-:Y:S02]  /*13040*/  F2FP.PACK_AB R8, R232, R231 ;  /* 0x000000e7e808723e */ /* 0x000fe400000000ff */
[----:B----4-:R-:W-:-:S03]  /*13050*/  F2FP.PACK_AB R6, R220, R218 ;  /* 0x000000dadc06723e */ /* 0x010fc600000000ff */
[----:B------:R3:W-:Y:S02]  /*13060*/  MUFU.EX2 R22, R4 ;  /* 0x0000000400167308 */ /* 0x0007e40000000800 */
[----:B---3--:R-:W-:-:S06]  /*13070*/  FFMA.FTZ R4, R13, c[0x0][0x2d0], -R0 ;  /* 0x0000b4000d047a23 */ /* 0x008fcc0000010800 */
[----:B------:R3:W4:Y:S02]  /*13080*/  MUFU.EX2 R206, R4 ;  /* 0x0000000400ce7308 */ /* 0x0007240000000800 */
[----:B---3--:R-:W-:Y:S01]  /*13090*/  FFMA.FTZ R4, R12, c[0x0][0x2d0], -R0 ;  /* 0x0000b4000c047a23 */ /* 0x008fe20000010800 */
[----:B------:R-:W-:Y:S02]  /*130a0*/  F2FP.PACK_AB R12, R213, R215 ;  /* 0x000000d7d50c723e */ /* 0x000fe400000000ff */
[----:B----4-:R-:W-:-:S03]  /*130b0*/  F2FP.PACK_AB R13, R206, R22 ;  /* 0x00000016ce0d723e */ /* 0x010fc600000000ff */
[----:B------:R3:W-:Y:S02]  /*130c0*/  MUFU.EX2 R207, R4 ;  /* 0x0000000400cf7308 */ /* 0x0007e40000000800 */
[----:B---3--:R-:W-:Y:S01]  /*130d0*/  FFMA.FTZ R4, R11, c[0x0][0x2d0], -R0 ;  /* 0x0000b4000b047a23 */ /* 0x008fe20000010800 */
[----:B------:R-:W-:-:S05]  /*130e0*/  F2FP.PACK_AB R11, R228, R227 ;  /* 0x000000e3e40b723e */ /* 0x000fca00000000ff */
[----:B------:R3:W4:Y:S02]  /*130f0*/  MUFU.EX2 R212, R4 ;  /* 0x0000000400d47308 */ /* 0x0007240000000800 */
[----:B---3--:R-:W-:Y:S01]  /*13100*/  FFMA.FTZ R4, R10, c[0x0][0x2d0], -R0 ;  /* 0x0000b4000a047a23 */ /* 0x008fe20000010800 */
[----:B----4-:R-:W-:Y:S02]  /*13110*/  F2FP.PACK_AB R15, R212, R207 ;  /* 0x000000cfd40f723e */ /* 0x010fe400000000ff */
[----:B------:R-:W-:-:S03]  /*13120*/  F2FP.PACK_AB R10, R234, R233 ;  /* 0x000000e9ea0a723e */ /* 0x000fc600000000ff */
[----:B------:R3:W-:Y:S04]  /*13130*/  MUFU.EX2 R23, R4 ;  /* 0x0000000400177308 */ /* 0x0007e80000000800 */
[C---:B-1----:R-:W-:Y:S01]  /*13140*/  HMMA.16816.F32 R132, R8.reuse, R28, R32 ;  /* 0x0000001c0884723c */ /* 0x042fe20000001820 */
[----:B------:R-:W1:Y:S07]  /*13150*/  LDSM.16.MT88.4 R32, [R166+0x1c00] ;  /* 0x001c0000a620783b */ /* 0x000e6e0000004200 */
[----:B------:R-:W-:Y:S01]  /*13160*/  HMMA.16816.F32 R124, R8, R30, R76 ;  /* 0x0000001e087c723c */ /* 0x000fe2000000184c */
[----:B---3--:R-:W-:Y:S01]  /*13170*/  FFMA.FTZ R4, R14, c[0x0][0x2d0], -R0 ;  /* 0x0000b4000e047a23 */ /* 0x008fe20000010800 */
[----:B------:R-:W-:-:S03]  /*13180*/  F2FP.PACK_AB R14, R216, R214 ;  /* 0x000000d6d80e723e */ /* 0x000fc600000000ff */
[----:B------:R3:W4:Y:S04]  /*13190*/  MUFU.EX2 R168, R4 ;  /* 0x0000000400a87308 */ /* 0x0007280000000800 */
[C---:B------:R-:W-:Y:S08]  /*131a0*/  HMMA.16816.F32 R24, R12.reuse, R48, RZ ;  /* 0x000000300c18723c */ /* 0x040ff000000018ff */
[----:B--2---:R-:W-:Y:S01]  /*131b0*/  HMMA.16816.F32 R72, R12, R36, RZ ;  /* 0x000000240c48723c */ /* 0x004fe200000018ff */
[----:B---3--:R-:W-:Y:S01]  /*131c0*/  FFMA.FTZ R4, R40, c[0x0][0x2d0], -R0 ;  /* 0x0000b40028047a23 */ /* 0x008fe20000010800 */
[----:B----4-:R-:W-:-:S03]  /*131d0*/  F2FP.PACK_AB R5, R168, R23 ;  /* 0x00000017a805723e */ /* 0x010fc600000000ff */
[----:B------:R2:W-:Y:S03]  /*131e0*/  MUFU.EX2 R170, R4 ;  /* 0x0000000400aa7308 */ /* 0x0005e60000000800 */
[----:B------:R-:W-:Y:S08]  /*131f0*/  HMMA.16816.F32 R40, R16, R36, RZ ;  /* 0x000000241028723c */ /* 0x000ff000000018ff */
[----:B------:R-:W-:Y:S01]  /*13200*/  HMMA.16816.F32 R80, R12, R56, RZ ;  /* 0x000000380c50723c */ /* 0x000fe200000018ff */
[----:B--2---:R-:W-:-:S07]  /*13210*/  FFMA.FTZ R4, R44, c[0x0][0x2d0], -R0 ;  /* 0x0000b4002c047a23 */ /* 0x004fce0000010800 */
[----:B------:R-:W-:Y:S01]  /*13220*/  HMMA.16816.F32 R48, R12, R50, RZ ;  /* 0x000000320c30723c */ /* 0x000fe200000018ff */
[----:B------:R-:W-:Y:S01]  /*13230*/  LDSM.16.MT88.4 R44, [R166+0x1000] ;  /* 0x00100000a62c783b */ /* 0x000fe20000004200 */
[----:B------:R2:W3:Y:S06]  /*13240*/  MUFU.EX2 R169, R4 ;  /* 0x0000000400a97308 */ /* 0x0004ec0000000800 */
[----:B------:R-:W-:Y:S01]  /*13250*/  HMMA.16816.F32 R172, R8, R68, R40 ;  /* 0x0000004408ac723c */ /* 0x000fe20000001828 */
[----:B------:R-:W-:Y:S07]  /*13260*/  LDSM.16.MT88.4 R40, [R167+0x1000] ;  /* 0x00100000a728783b */ /* 0x000fee0000004200 */
[----:B------:R-:W-:Y:S01]  /*13270*/  HMMA.16816.F32 R88, R12, R64, RZ ;  /* 0x000000400c58723c */ /* 0x000fe200000018ff */
[----:B--2---:R-:W-:-:S02]  /*13280*/  F2FP.PACK_AB R4, R219, R217 ;  /* 0x000000d9db04723e */ /* 0x004fc400000000ff */
[----:B---3--:R-:W-:-:S05]  /*13290*/  F2FP.PACK_AB R7, R169, R170 ;  /* 0x000000aaa907723e */ /* 0x008fca00000000ff */
[----:B------:R-:W-:Y:S08]  /*132a0*/  HMMA.16816.F32 R84, R12, R60, RZ ;  /* 0x0000003c0c54723c */ /* 0x000ff000000018ff */
[C---:B------:R-:W-:Y:S01]  /*132b0*/  HMMA.16816.F32 R140, R4.reuse, R28, R24 ;  /* 0x0000001c048c723c */ /* 0x040fe20000001818 */
[----:B------:R-:W2:Y:S07]  /*132c0*/  LDSM.16.MT88.4 R24, [R167+0x1c00] ;  /* 0x001c0000a718783b */ /* 0x000eae0000004200 */
[----:B------:R-:W-:Y:S08]  /*132d0*/  HMMA.16816.F32 R160, R4, R68, R72 ;  /* 0x0000004404a0723c */ /* 0x000ff00000001848 */
[----:B------:R-:W-:Y:S08]  /*132e0*/  HMMA.16816.F32 R72, R12, R52, RZ ;  /* 0x000000340c48723c */ /* 0x000ff000000018ff */
[C---:B-1----:R-:W-:Y:S08]  /*132f0*/  HMMA.16816.F32 R184, R4.reuse, R32, R80 ;  /* 0x0000002004b8723c */ /* 0x042ff00000001850 */
[----:B------:R-:W-:Y:S08]  /*13300*/  HMMA.16816.F32 R80, R4, R30, R48 ;  /* 0x0000001e0450723c */ /* 0x000ff00000001830 */
[----:B------:R-:W-:Y:S08]  /*13310*/  HMMA.16816.F32 R76, R12, R38, RZ ;  /* 0x000000260c4c723c */ /* 0x000ff000000018ff */
[----:B--2---:R-:W-:Y:S08]  /*13320*/  HMMA.16816.F32 R208, R4, R24, R72 ;  /* 0x0000001804d0723c */ /* 0x004ff00000001848 */
[C---:B------:R-:W-:Y:S08]  /*13330*/  HMMA.16816.F32 R72, R12.reuse, R66, RZ ;  /* 0x000000420c48723c */ /* 0x040ff000000018ff */
[C---:B------:R-:W-:Y:S08]  /*13340*/  HMMA.16816.F32 R48, R12.reuse, R62, RZ ;  /* 0x0000003e0c30723c */ /* 0x040ff000000018ff */
[----:B------:R-:W-:Y:S08]  /*13350*/  HMMA.16816.F32 R28, R12, R58, RZ ;  /* 0x0000003a0c1c723c */ /* 0x000ff000000018ff */
[C---:B------:R-:W-:Y:S08]  /*13360*/  HMMA.16816.F32 R36, R16.reuse, R38, RZ ;  /* 0x000000261024723c */ /* 0x040ff000000018ff */
[C---:B------:R-:W-:Y:S08]  /*13370*/  HMMA.16816.F32 R64, R16.reuse, R66, RZ ;  /* 0x000000421040723c */ /* 0x040ff000000018ff */
[C---:B------:R-:W-:Y:S08]  /*13380*/  HMMA.16816.F32 R60, R16.reuse, R62, RZ ;  /* 0x0000003e103c723c */ /* 0x040ff000000018ff */
[C---:B------:R-:W-:Y:S08]  /*13390*/  HMMA.16816.F32 R56, R16.reuse, R58, RZ ;  /* 0x0000003a1038723c */ /* 0x040ff000000018ff */
[-C--:B------:R-:W-:Y:S08]  /*133a0*/  HMMA.16816.F32 R16, R16, R54.reuse, RZ ;  /* 0x000000361010723c */ /* 0x080ff000000018ff */
[----:B------:R-:W-:Y:S08]  /*133b0*/  HMMA.16816.F32 R12, R12, R54, RZ ;  /* 0x000000360c0c723c */ /* 0x000ff000000018ff */
[----:B------:R-:W-:Y:S08]  /*133c0*/  HMMA.16816.F32 R188, R4, R40, R84 ;  /* 0x0000002804bc723c */ /* 0x000ff00000001854 */
[C---:B------:R-:W-:Y:S08]  /*133d0*/  HMMA.16816.F32 R84, R8.reuse, R24, R92 ;  /* 0x000000180854723c */ /* 0x040ff0000000185c */
[----:B------:R-:W-:Y:S08]  /*133e0*/  HMMA.16816.F32 R16, R8, R26, R16 ;  /* 0x0000001a0810723c */ /* 0x000ff00000001810 */
[C---:B------:R-:W-:Y:S08]  /*133f0*/  HMMA.16816.F32 R148, R4.reuse, R44, R88 ;  /* 0x0000002c0494723c */ /* 0x040ff00000001858 */
[C---:B------:R-:W-:Y:S08]  /*13400*/  HMMA.16816.F32 R76, R4.reuse, R70, R76 ;  /* 0x00000046044c723c */ /* 0x040ff0000000184c */
[C---:B------:R-:W-:Y:S08]  /*13410*/  HMMA.16816.F32 R72, R4.reuse, R46, R72 ;  /* 0x0000002e0448723c */ /* 0x040ff00000001848 */
[C---:B------:R-:W-:Y:S08]  /*13420*/  HMMA.16816.F32 R48, R4.reuse, R42, R48 ;  /* 0x0000002a0430723c */ /* 0x040ff00000001830 */
[C---:B------:R-:W-:Y:S08]  /*13430*/  HMMA.16816.F32 R28, R4.reuse, R34, R28 ;  /* 0x00000022041c723c */ /* 0x040ff0000000181c */
[----:B------:R-:W-:Y:S07]  /*13440*/  HMMA.16816.F32 R24, R4, R26, R12 ;  /* 0x0000001a0418723c */ /* 0x000fee000000180c */
[----:B------:R-:W-:Y:S01]  /*13450*/  FFMA.FTZ R4, R137, c[0x0][0x2d0], -R20 ;  /* 0x0000b40089047a23 */ /* 0x000fe20000010814 */
[----:B------:R-:W-:Y:S01]  /*13460*/  HMMA.16816.F32 R56, R8, R34, R56 ;  /* 0x000000220838723c */ /* 0x000fe20000001838 */
[----:B------:R-:W-:-:S02]  /*13470*/  FADD.FTZ R13, R224, R223 ;  /* 0x000000dfe00d7221 */ /* 0x000fc40000010000 */
[----:B------:R1:W-:Y:S01]  /*13480*/  MUFU.EX2 R35, R4 ;  /* 0x0000000400237308 */ /* 0x0003e20000000800 */
[----:B------:R-:W-:Y:S02]  /*13490*/  FADD.FTZ R12, R215, R213 ;  /* 0x000000d5d70c7221 */ /* 0x000fe40000010000 */
[----:B------:R-:W-:Y:S02]  /*134a0*/  FADD.FTZ R13, R221, R13 ;  /* 0x0000000ddd0d7221 */ /* 0x000fe40000010000 */
[----:B------:R-:W-:Y:S01]  /*134b0*/  HMMA.16816.F32 R180, R8, R40, R112 ;  /* 0x0000002808b4723c */ /* 0x000fe20000001870 */
[----:B------:R-:W-:Y:S02]  /*134c0*/  FADD.FTZ R12, R214, R12 ;  /* 0x0000000cd60c7221 */ /* 0x000fe40000010000 */
[----:B------:R-:W-:Y:S02]  /*134d0*/  FADD.FTZ R13, R222, R13 ;  /* 0x0000000dde0d7221 */ /* 0x000fe40000010000 */
[----:B------:R-:W-:-:S02]  /*134e0*/  FADD.FTZ R12, R216, R12 ;  /* 0x0000000cd80c7221 */ /* 0x000fc40000010000 */
[----:B------:R-:W-:Y:S01]  /*134f0*/  FADD.FTZ R13, R225, R13 ;  /* 0x0000000de10d7221 */ /* 0x000fe20000010000 */
[C---:B------:R-:W-:Y:S01]  /*13500*/  HMMA.16816.F32 R176, R8.reuse, R32, R96 ;  /* 0x0000002008b0723c */ /* 0x040fe20000001860 */
[----:B------:R-:W-:Y:S02]  /*13510*/  FADD.FTZ R12, R217, R12 ;  /* 0x0000000cd90c7221 */ /* 0x000fe40000010000 */
[--C-:B-1----:R-:W-:Y:S02]  /*13520*/  FFMA.FTZ R4, R136, c[0x0][0x2d0], -R20.reuse ;  /* 0x0000b40088047a23 */ /* 0x102fe40000010814 */
[----:B------:R-:W1:Y:S02]  /*13530*/  LDSM.16.MT88.4 R136, [R167+0x800] ;  /* 0x00080000a788783b */ /* 0x000e640000004200 */
[----:B------:R2:W3:Y:S01]  /*13540*/  MUFU.EX2 R40, R4 ;  /* 0x0000000400287308 */ /* 0x0004e20000000800 */
[C---:B------:R-:W-:Y:S08]  /*13550*/  HMMA.16816.F32 R144, R8.reuse, R44, R116 ;  /* 0x0000002c0890723c */ /* 0x040ff00000001874 */
[----:B------:R-:W-:Y:S01]  /*13560*/  HMMA.16816.F32 R36, R8, R70, R36 ;  /* 0x000000460824723c */ /* 0x000fe20000001824 */
[----:B--2---:R-:W-:-:S07]  /*13570*/  FFMA.FTZ R4, R131, c[0x0][0x2d0], -R20 ;  /* 0x0000b40083047a23 */ /* 0x004fce0000010814 */
[C---:B------:R-:W-:Y:S01]  /*13580*/  HMMA.16816.F32 R64, R8.reuse, R46, R64 ;  /* 0x0000002e0840723c */ /* 0x040fe20000001840 */
[----:B---3--:R-:W-:Y:S01]  /*13590*/  F2FP.PACK_AB R96, R40, R35 ;  /* 0x000000232860723e */ /* 0x008fe200000000ff */
[----:B------:R2:W-:Y:S06]  /*135a0*/  MUFU.EX2 R41, R4 ;  /* 0x0000000400297308 */ /* 0x0005ec0000000800 */
[----:B------:R-:W-:Y:S01]  /*135b0*/  HMMA.16816.F32 R88, R8, R42, R60 ;  /* 0x0000002a0858723c */ /* 0x000fe2000000183c */
[----:B------:R-:W3:Y:S06]  /*135c0*/  LDSM.16.MT88.4 R60, [R167+0x1400] ;  /* 0x00140000a73c783b */ /* 0x000eec0000004200 */
[----:B------:R-:W-:Y:S01]  /*135d0*/  FADD.FTZ R11, R205, R171 ;  /* 0x000000abcd0b7221 */ /* 0x000fe20000010000 */
[----:B------:R-:W-:Y:S01]  /*135e0*/  IADD3 R205, R235, -0x2, RZ ;  /* 0xfffffffeebcd7810 */ /* 0x000fe20007ffe0ff */
[----:B--2---:R-:W-:-:S02]  /*135f0*/  FFMA.FTZ R4, R130, c[0x0][0x2d0], -R20 ;  /* 0x0000b40082047a23 */ /* 0x004fc40000010814 */
[----:B------:R-:W-:Y:S02]  /*13600*/  FADD.FTZ R11, R230, R11 ;  /* 0x0000000be60b7221 */ /* 0x000fe40000010000 */
[----:B------:R2:W4:Y:S02]  /*13610*/  MUFU.EX2 R243, R4 ;  /* 0x0000000400f37308 */ /* 0x0005240000000800 */
[----:B------:R-:W-:-:S04]  /*13620*/  FADD.FTZ R11, R229, R11 ;  /* 0x0000000be50b7221 */ /* 0x000fc80000010000 */
[----:B------:R-:W-:-:S04]  /*13630*/  FADD.FTZ R11, R231, R11 ;  /* 0x0000000be70b7221 */ /* 0x000fc80000010000 */
[----:B------:R-:W-:Y:S02]  /*13640*/  FADD.FTZ R11, R232, R11 ;  /* 0x0000000be80b7221 */ /* 0x000fe40000010000 */
[----:B--2---:R-:W-:Y:S01]  /*13650*/  FFMA.FTZ R4, R129, c[0x0][0x2d0], -R3 ;  /* 0x0000b40081047a23 */ /* 0x004fe20000010803 */
[----:B----4-:R-:W-:-:S03]  /*13660*/  F2FP.PACK_AB R98, R243, R41 ;  /* 0x00000029f362723e */ /* 0x010fc600000000ff */
[----:B------:R2:W-:Y:S02]  /*13670*/  MUFU.EX2 R32, R4 ;  /* 0x0000000400207308 */ /* 0x0005e40000000800 */
[----:B--2---:R-:W-:-:S06]  /*13680*/  FFMA.FTZ R4, R128, c[0x0][0x2d0], -R3 ;  /* 0x0000b40080047a23 */ /* 0x004fcc0000010803 */
[----:B------:R2:W4:Y:S02]  /*13690*/  MUFU.EX2 R33, R4 ;  /* 0x0000000400217308 */ /* 0x0005240000000800 */
[--C-:B--2---:R-:W-:Y:S01]  /*136a0*/  FFMA.FTZ R4, R123, c[0x0][0x2d0], -R3.reuse ;  /* 0x0000b4007b047a23 */ /* 0x104fe20000010803 */
[----:B----4-:R-:W-:Y:S01]  /*136b0*/  F2FP.PACK_AB R97, R33, R32 ;  /* 0x000000202161723e */ /* 0x010fe200000000ff */
[----:B------:R-:W-:-:S04]  /*136c0*/  FFMA.FTZ R3, R122, c[0x0][0x2d0], -R3 ;  /* 0x0000b4007a037a23 */ /* 0x000fc80000010803 */
[----:B------:R2:W-:Y:S08]  /*136d0*/  MUFU.EX2 R34, R4 ;  /* 0x0000000400227308 */ /* 0x0005f00000000800 */
[----:B------:R4:W5:Y:S01]  /*136e0*/  MUFU.EX2 R245, R3 ;  /* 0x0000000300f57308 */ /* 0x0009620000000800 */
[----:B--2---:R-:W2:Y:S01]  /*136f0*/  LDSM.16.MT88.4 R4, [R167+0x2000] ;  /* 0x00200000a704783b */ /* 0x004ea20000004200 */
[----:B----4-:R-:W-:Y:S01]  /*13700*/  FFMA.FTZ R3, R121, c[0x0][0x2d0], -R2 ;  /* 0x0000b40079037a23 */ /* 0x010fe20000010802 */
[----:B-----5:R-:W-:-:S05]  /*13710*/  F2FP.PACK_AB R99, R245, R34 ;  /* 0x00000022f563723e */ /* 0x020fca00000000ff */
[----:B------:R4:W-:Y:S02]  /*13720*/  MUFU.EX2 R14, R3 ;  /* 0x00000003000e7308 */ /* 0x0009e40000000800 */
[C---:B-1----:R-:W-:Y:S08]  /*13730*/  HMMA.16816.F32 R128, R96.reuse, R136, R172 ;  /* 0x000000886080723c */ /* 0x042ff000000018ac */
[----:B------:R-:W-:Y:S01]  /*13740*/  HMMA.16816.F32 R144, R96, R156, R144 ;  /* 0x0000009c6090723c */ /* 0x000fe20000001890 */
[----:B----4-:R-:W-:-:S02]  /*13750*/  FFMA.FTZ R3, R120, c[0x0][0x2d0], -R2 ;  /* 0x0000b40078037a23 */ /* 0x010fc40000010802 */
[----:B------:R-:W1:Y:S02]  /*13760*/  LDSM.16.MT88.4 R120, [R166+0x800] ;  /* 0x00080000a678783b */ /* 0x000e640000004200 */
[----:B------:R4:W5:Y:S03]  /*13770*/  MUFU.EX2 R15, R3 ;  /* 0x00000003000f7308 */ /* 0x0009660000000800 */
[C---:B---3--:R-:W-:Y:S08]  /*13780*/  HMMA.16816.F32 R52, R96.reuse, R60, R180 ;  /* 0x0000003c6034723c */ /* 0x048ff000000018b4 */
[----:B--2---:R-:W-:Y:S01]  /*13790*/  HMMA.16816.F32 R84, R96, R4, R84 ;  /* 0x000000046054723c */ /* 0x004fe20000001854 */
[--C-:B----4-:R-:W-:Y:S01]  /*137a0*/  FFMA.FTZ R3, R105, c[0x0][0x2d0], -R2.reuse ;  /* 0x0000b40069037a23 */ /* 0x110fe20000010802 */
[----:B-----5:R-:W-:Y:S01]  /*137b0*/  F2FP.PACK_AB R92, R15, R14 ;  /* 0x0000000e0f5c723e */ /* 0x020fe200000000ff */
[----:B------:R-:W-:-:S02]  /*137c0*/  FFMA.FTZ R2, R104, c[0x0][0x2d0], -R2 ;  /* 0x0000b40068027a23 */ /* 0x000fc40000010802 */
[----:B------:R-:W-:Y:S08]  /*137d0*/  MUFU.EX2 R20, R3 ;  /* 0x0000000300147308 */ /* 0x000ff00000000800 */
[----:B------:R2:W3:Y:S01]  /*137e0*/  MUFU.EX2 R249, R2 ;  /* 0x0000000200f97308 */ /* 0x0004e20000000800 */
[----:B-1----:R-:W-:Y:S01]  /*137f0*/  HMMA.16816.F32 R112, R96, R120, R132 ;  /* 0x000000786070723c */ /* 0x002fe20000001884 */
[----:B--2---:R-:W-:Y:S01]  /*13800*/  FFMA.FTZ R2, R100, c[0x0][0x2d0], -R0 ;  /* 0x0000b40064027a23 */ /* 0x004fe20000010800 */
[----:B---3--:R-:W-:-:S06]  /*13810*/  F2FP.PACK_AB R94, R249, R20 ;  /* 0x00000014f95e723e */ /* 0x008fcc00000000ff */
[----:B------:R-:W-:Y:S01]  /*13820*/  HMMA.16816.F32 R124, R96, R122, R124 ;  /* 0x0000007a607c723c */ /* 0x000fe2000000187c */
[----:B------:R1:W-:Y:S02]  /*13830*/  MUFU.EX2 R10, R2 ;  /* 0x00000002000a7308 */ /* 0x0003e40000000800 */
[----:B-1----:R-:W-:-:S06]  /*13840*/  FFMA.FTZ R2, R101, c[0x0][0x2d0], -R0 ;  /* 0x0000b40065027a23 */ /* 0x002fcc0000010800 */
[----:B------:R1:W2:Y:S02]  /*13850*/  MUFU.EX2 R9, R2 ;  /* 0x0000000200097308 */ /* 0x0002a40000000800 */
[--C-:B-1----:R-:W-:Y:S01]  /*13860*/  FFMA.FTZ R2, R102, c[0x0][0x2d0], -R0.reuse ;  /* 0x0000b40066027a23 */ /* 0x102fe20000010800 */
[----:B--2---:R-:W-:Y:S01]  /*13870*/  F2FP.PACK_AB R93, R9, R10 ;  /* 0x0000000a095d723e */ /* 0x004fe200000000ff */
[----:B------:R-:W-:-:S04]  /*13880*/  FFMA.FTZ R0, R21, c[0x0][0x2d0], -R0 ;  /* 0x0000b40015007a23 */ /* 0x000fc80000010800 */
[----:B------:R1:W-:Y:S08]  /*13890*/  MUFU.EX2 R3, R2 ;  /* 0x0000000200037308 */ /* 0x0003f00000000800 */
[----:B------:R-:W2:Y:S01]  /*138a0*/  MUFU.EX2 R8, R0 ;  /* 0x0000000000087308 */ /* 0x000ea20000000800 */
[----:B-1----:R-:W-:Y:S01]  /*138b0*/  @P6 IMAD.HI.U32 R2, R239, c[0x0][0x2c8], RZ ;  /* 0x0000b200ef026a27 */ /* 0x002fe200078e00ff */
[----:B--2---:R-:W-:-:S03]  /*138c0*/  F2FP.PACK_AB R95, R8, R3 ;  /* 0x00000003085f723e */ /* 0x004fc600000000ff */
[----:B------:R-:W-:Y:S01]  /*138d0*/  IMAD.MOV.U32 R0, RZ, RZ, R239 ;  /* 0x000000ffff007224 */ /* 0x000fe200078e00ef */
[----:B------:R-:W-:Y:S02]  /*138e0*/  @P6 SHF.R.U32.HI R0, RZ, c[0x0][0x2cc], R2 ;  /* 0x0000b300ff006a19 */ /* 0x000fe40000011602 */
[----:B------:R-:W-:Y:S01]  /*138f0*/  ISETP.GE.AND P6, PT, R238, 0x1, PT ;  /* 0x00000001ee00780c */ /* 0x000fe20003fc6270 */
[----:B------:R-:W-:Y:S02]  /*13900*/  HMMA.16816.F32 R116, R92, R120, R140 ;  /* 0x000000785c74723c */ /* 0x000fe4000000188c */
[----:B------:R-:W-:Y:S02]  /*13910*/  IMAD.IADD R2, R236, 0x1, R0 ;  /* 0x00000001ec027824 */ /* 0x000fe400078e0200 */
[----:B------:R-:W-:-:S04]  /*13920*/  FADD.FTZ R0, R22, R206 ;  /* 0x000000ce16007221 */ /* 0x000fc80000010000 */
[----:B------:R-:W-:Y:S01]  /*13930*/  FADD.FTZ R0, R207, R0 ;  /* 0x00000000cf007221 */ /* 0x000fe20000010000 */
[----:B------:R-:W-:Y:S03]  /*13940*/  HMMA.16816.F32 R132, R92, R136, R160 ;  /* 0x000000885c84723c */ /* 0x000fe600000018a0 */
[----:B------:R-:W-:-:S05]  /*13950*/  FADD.FTZ R0, R212, R0 ;  /* 0x00000000d4007221 */ /* 0x000fca0000010000 */
[-C--:B------:R-:W-:Y:S08]  /*13960*/  HMMA.16816.F32 R140, R96, R138.reuse, R36 ;  /* 0x0000008a608c723c */ /* 0x080ff00000001824 */
[----:B------:R-:W-:Y:S01]  /*13970*/  HMMA.16816.F32 R136, R92, R138, R76 ;  /* 0x0000008a5c88723c */ /* 0x000fe2000000184c */
[----:B------:R-:W1:Y:S07]  /*13980*/  LDSM.16.MT88.4 R76, [R166+0x2000] ;  /* 0x00200000a64c783b */ /* 0x000e6e0000004200 */
[C---:B------:R-:W-:Y:S08]  /*13990*/  HMMA.16816.F32 R160, R96.reuse, R158, R64 ;  /* 0x0000009e60a0723c */ /* 0x040ff00000001840 */
[----:B------:R-:W-:Y:S08]  /*139a0*/  HMMA.16816.F32 R64, R96, R62, R88 ;  /* 0x0000003e6040723c */ /* 0x000ff00000001858 */
        /* <DEDUP_REMOVED lines=12> */
[----:B------:R-:W-:Y:S01]  /*13a70*/  HMMA.16816.F32 R156, R92, R158, R72 ;  /* 0x0000009e5c9c723c */ /* 0x000fe20000001848 */
[----:B------:R-:W-:Y:S02]  /*13a80*/  FADD.FTZ R0, R169, R0 ;  /* 0x00000000a9007221 */ /* 0x000fe40000010000 */
[----:B------:R-:W-:Y:S02]  /*13a90*/  FADD.FTZ R5, R35, R5 ;  /* 0x0000000523057221 */ /* 0x000fe40000010000 */
[----:B------:R-:W-:Y:S02]  /*13aa0*/  FADD.FTZ R0, R10, R0 ;  /* 0x000000000a007221 */ /* 0x000fe40000010000 */
[----:B------:R-:W-:Y:S01]  /*13ab0*/  FADD.FTZ R5, R40, R5 ;  /* 0x0000000528057221 */ /* 0x000fe20000010000 */
[C---:B-1----:R-:W-:Y:S08]  /*13ac0*/  HMMA.16816.F32 R80, R96.reuse, R78, R56 ;  /* 0x0000004e6050723c */ /* 0x042ff00000001838 */
[----:B------:R-:W-:Y:S08]  /*13ad0*/  HMMA.16816.F32 R68, R96, R76, R176 ;  /* 0x0000004c6044723c */ /* 0x000ff000000018b0 */
        /* <DEDUP_REMOVED lines=17> */
[----:B------:R-:W-:Y:S01]  /*13bf0*/  FADD.FTZ R250, R8, R3 ;  /* 0x0000000308fa7221 */ /* 0x000fe20000010000 */
[----:B------:R-:W-:Y:S01]  /*13c00*/  IADD3 R3, R2, c[0x0][0x328], RZ ;  /* 0x0000ca0002037a10 */ /* 0x000fe20007ffe0ff */
[----:B------:R-:W-:-:S02]  /*13c10*/  FADD.FTZ R243, R243, R0 ;  /* 0x00000000f3f37221 */ /* 0x000fc40000010000 */
[----:B------:R-:W-:Y:S02]  /*13c20*/  FADD.FTZ R245, R245, R5 ;  /* 0x00000005f5f57221 */ /* 0x000fe40000010000 */
[----:B------:R-:W-:Y:S01]  /*13c30*/  FADD.FTZ R249, R249, R6 ;  /* 0x00000006f9f97221 */ /* 0x000fe20000010000 */
        /* <DEDUP_REMOVED lines=12> */
.L_x_827:
[----:B------:R-:W-:-:S13]  /*13d00*/  ISETP.NE.AND P0, PT, R4, 0x1, PT ;  /* 0x000000010400780c */ /* 0x000fda0003f05270 */
[----:B------:R-:W-:-:S05]  /*13d10*/  @P0 IMAD.HI.U32 R2, R0, c[0x0][0x330], RZ ;  /* 0x0000cc0000020a27 */ /* 0x000fca00078e00ff */
[----:B------:R-:W-:Y:S02]  /*13d20*/  @P0 SHF.R.U32.HI R0, RZ, c[0x0][0x334], R2 ;  /* 0x0000cd00ff000a19 */ /* 0x000fe40000011602 */
.L_x_828:
[----:B------:R-:W-:Y:S05]  /*13d30*/  BSYNC B0 ;  /* 0x0000000000007941 */ /* 0x000fea0003800000 */
.L_x_826:
[----:B------:R-:W-:-:S05]  /*13d40*/  IMAD R0, R0, R4, c[0x0][0x32c] ;  /* 0x0000cb0000007624 */ /* 0x000fca00078e0204 */
[----:B------:R-:W-:-:S05]  /*13d50*/  IMNMX R3, R3, R0, PT ;  /* 0x0000000003037217 */ /* 0x000fca0003800200 */
.L_x_825:
[----:B------:R-:W-:-:S05]  /*13d60*/  IMAD.HI R3, R3, 0x2aaaaaab, RZ ;  /* 0x2aaaaaab03037827 */ /* 0x000fca00078e02ff */
[----:B------:R-:W-:-:S04]  /*13d70*/  SHF.R.U32.HI R0, RZ, 0x1f, R3 ;  /* 0x0000001fff007819 */ /* 0x000fc80000011603 */
[----:B------:R-:W-:-:S04]  /*13d80*/  LEA.HI.SX32 R3, R3, R0, 0x1d ;  /* 0x0000000003037211 */ /* 0x000fc800078feaff */
[----:B------:R-:W-:-:S04]  /*13d90*/  IMNMX R244, R237, R3, !PT ;  /* 0x00000003edf47217 */ /* 0x000fc80007800200 */
[----:B------:R-:W-:-:S13]  /*13da0*/  ISETP.GE.AND P0, PT, R205, R244, PT ;  /* 0x000000f4cd00720c */ /* 0x000fda0003f06270 */
[----:B------:R-:W-:Y:S05]  /*13db0*/  @!P0 BRA `(.L_x_829) ;  /* 0x000042d000008947 */ /* 0x000fea0003800000 */
[----:B------:R-:W-:Y:S01]  /*13dc0*/  IMAD.MOV.U32 R101, RZ, RZ, R107 ;  /* 0x000000ffff657224 */ /* 0x000fe200078e006b */
[----:B------:R-:W-:Y:S01]  /*13dd0*/  MOV R104, R103 ;  /* 0x0000006700687202 */ /* 0x000fe20000000f00 */
[----:B------:R-:W-:Y:S01]  /*13de0*/  IMAD.MOV.U32 R100, RZ, RZ, R108 ;  /* 0x000000ffff647224 */ /* 0x000fe200078e006c */
[----:B------:R-:W-:Y:S02]  /*13df0*/  MOV R102, R106 ;  /* 0x0000006a00667202 */ /* 0x000fe40000000f00 */
.L_x_850:
[----:B------:R-:W2:Y:S01]  /*13e00*/  LDL R215, [R1+0x18] ;  /* 0x0000180001d77983 */ /* 0x000ea20000100800 */
[----:B------:R-:W-:Y:S04]  /*13e10*/  DEPBAR.LE SB0, 0x0 ;  /* 0x000080000000791a */ /* 0x000fe80000000000 */
[----:B------:R-:W1:Y:S01]  /*13e20*/  S2R R214, SR_TID.X ;  /* 0x0000000000d67919 */ /* 0x000e620000002100 */
[----:B------:R-:W-:Y:S01]  /*13e30*/  WARPSYNC 0xffffffff ;  /* 0xffffffff00007948 */ /* 0x000fe20003800000 */
[----:B------:R-:W-:Y:S02]  /*13e40*/  BSSY B0, `(.L_x_830) ;  /* 0x0000030000007945 */ /* 0x000fe40003800000 */
[----:B------:R-:W-:Y:S01]  /*13e50*/  BAR.SYNC.DEFER_BLOCKING 0x0 ;  /* 0x0000000000007b1d */ /* 0x000fe20000010000 */
[C---:B------:R-:W-:Y:S02]  /*13e60*/  LOP3.LUT P5, RZ, R203.reuse, 0x100, RZ, 0xc0, !PT ;  /* 0x00000100cbff7812 */ /* 0x040fe400078ac0ff */
[C---:B------:R-:W-:Y:S02]  /*13e70*/  LOP3.LUT P4, RZ, R203.reuse, 0x80, RZ, 0xc0, !PT ;  /* 0x00000080cbff7812 */ /* 0x040fe4000788c0ff */
[----:B------:R-:W-:Y:S01]  /*13e80*/  LOP3.LUT P3, RZ, R203, 0x40, RZ, 0xc0, !PT ;  /* 0x00000040cbff7812 */ /* 0x000fe2000786c0ff */
        /* <DEDUP_REMOVED lines=14> */
[C---:B------:R-:W-:Y:S01]  /*13f70*/  IMAD.WIDE.U32 R2, R205.reuse, c[0x0][0x208], RZ ;  /* 0x00008200cd027a25 */ /* 0x040fe200078e00ff */
        /* <DEDUP_REMOVED lines=28> */
.L_x_831:
[----:B-1-34-:R-:W-:Y:S05]  /*14140*/  BSYNC B0 ;  /* 0x0000000000007941 */ /* 0x01afea0003800000 */
.L_x_830:
        /* <DEDUP_REMOVED lines=196> */
[----:B--234-:R-:W-:Y:S01]  /*14d90*/  SHF.R.S32.HI R215, RZ, 0x1f, R214 ;  /* 0x0000001fffd77819 */ /* 0x01cfe200000114d6 */
[----:B------:R-:W2:Y:S01]  /*14da0*/  LDL.64 R216, [R1+0x8] ;  /* 0x0000080001d87983 */ /* 0x000ea20000100a00 */
[----:B-1----:R-:W-:Y:S02]  /*14db0*/  IADD3 R0, R205, -0x1, RZ ;  /* 0xffffffffcd007810 */ /* 0x002fe40007ffe0ff */
[----:B------:R-:W-:Y:S02]  /*14dc0*/  LEA.HI R215, R215, R214, RZ, 0x2 ;  /* 0x000000d6d7d77211 */ /* 0x000fe400078f10ff */
[----:B------:R-:W3:Y:S01]  /*14dd0*/  LDL R214, [R1+0x4] ;  /* 0x0000040001d67983 */ /* 0x000ee20000100800 */
        /* <DEDUP_REMOVED lines=17> */
[----:B--2---:R-:W-:Y:S05]  /*14ef0*/  @P1 IADD3 R2, P2, R216, R2, RZ ;  /* 0x00000002d8021210 */ /* 0x004fea0007f5e0ff */
[----:B---3--:R-:W-:Y:S01]  /*14f00*/  @P1 IMAD.X R0, R0, 0x1, R214, P2 ;  /* 0x0000000100001824 */ /* 0x008fe200010e06d6 */
        /* <DEDUP_REMOVED lines=15> */
.L_x_833:
[----:B--234-:R-:W-:Y:S05]  /*15000*/  BSYNC B0 ;  /* 0x0000000000007941 */ /* 0x01cfea0003800000 */
.L_x_832:
[----:B-1----:R-:W2:Y:S01]  /*15010*/  LDL R2, [R1+0x20] ;  /* 0x0000200001027983 */ /* 0x002ea20000100800 */
[----:B------:R-:W-:Y:S01]  /*15020*/  IMAD.MOV.U32 R3, RZ, RZ, c[0x0][0x2c4] ;  /* 0x0000b100ff037624 */ /* 0x000fe200078e00ff */
[----:B------:R-:W-:Y:S01]  /*15030*/  ULDC UR4, c[0x0][0x324] ;  /* 0x0000c90000047ab9 */ /* 0x000fe20000000800 */
[----:B------:R-:W-:Y:S01]  /*15040*/  IMAD.MOV.U32 R50, RZ, RZ, c[0x0][0x32c] ;  /* 0x0000cb00ff327624 */ /* 0x000fe200078e00ff */
[----:B------:R-:W2:Y:S01]  /*15050*/  LDL R0, [R1+0x44] ;  /* 0x0000440001007983 */ /* 0x000ea20000100800 */
[----:B------:R-:W-:Y:S01]  /*15060*/  ULOP3.LUT UR4, URZ, UR4, URZ, 0x33, !UPT ;  /* 0x000000043f047292 */ /* 0x000fe2000f8e333f */
[----:B------:R-:W-:Y:S02]  /*15070*/  ISETP.NE.AND P0, PT, R3, 0x1, PT ;  /* 0x000000010300780c */ /* 0x000fe40003f05270 */
[----:B------:R-:W3:Y:S04]  /*15080*/  LDL R49, [R1] ;  /* 0x0000000001317983 */ /* 0x000ee80000100800 */
[----:B------:R-:W0:Y:S01]  /*15090*/  LDGDEPBAR ;  /* 0x00000000000079af */ /* 0x000e220000000000 */
[----:B--2---:R-:W-:Y:S06]  /*150a0*/  IMAD.IADD R5, R0, 0x1, R2 ;  /* 0x0000000100057824 */ /* 0x004fec00078e0202 */
[----:B------:R-:W-:Y:S05]  /*150b0*/  @P0 IMAD.HI.U32 R0, R5, c[0x0][0x2c8], RZ ;  /* 0x0000b20005000a27 */ /* 0x000fea00078e00ff */
[----:B------:R-:W-:Y:S01]  /*150c0*/  @P0 SHF.R.U32.HI R5, RZ, c[0x0][0x2cc], R0 ;  /* 0x0000b300ff050a19 */ /* 0x000fe20000011600 */
[----:B------:R-:W-:Y:S01]  /*150d0*/  IMAD R0, R205, -0x30, RZ ;  /* 0xffffffd0cd007824 */ /* 0x000fe200078e02ff */
[----:B------:R-:W-:Y:S03]  /*150e0*/  ISETP.GE.AND P0, PT, R50, 0x1, PT ;  /* 0x000000013200780c */ /* 0x000fe60003f06270 */
[----:B------:R-:W1:Y:S01]  /*150f0*/  SHFL.IDX PT, R4, R5, RZ, 0x1c1f ;  /* 0x001c1fff05047589 */ /* 0x000e6200000e0000 */
[----:B---3--:R-:W-:Y:S04]  /*15100*/  IADD3 R2, -R49, 0x1, R0 ;  /* 0x0000000131027810 */ /* 0x008fe80007ffe100 */
        /* <DEDUP_REMOVED lines=19> */
.L_x_836:
[----:B------:R-:W-:Y:S04]  /*15240*/  MOV R8, c[0x0][0x32c] ;  /* 0x0000cb0000087a02 */ /* 0x000fe80000000f00 */
[----:B------:R-:W-:Y:S11]  /*15250*/  ISETP.NE.AND P0, PT, R8, 0x1, PT ;  /* 0x000000010800780c */ /* 0x000ff60003f05270 */
[----:B------:R-:W-:Y:S02]  /*15260*/  @!UPT UIADD3 URZ, URZ, URZ, URZ ;  /* 0x0000003f3f3ff290 */ /* 0x000fe4000fffe03f */
[----:B------:R-:W-:Y:S05]  /*15270*/  @P0 IMAD.HI.U32 R8, R4, c[0x0][0x330], RZ ;  /* 0x0000cc0004080a27 */ /* 0x000fea00078e00ff */
[----:B------:R-:W-:Y:S02]  /*15280*/  @P0 SHF.R.U32.HI R4, RZ, c[0x0][0x334], R8 ;  /* 0x0000cd00ff040a19 */ /* 0x000fe40000011608 */
.L_x_837:
[----:B------:R-:W-:Y:S05]  /*15290*/  BSYNC B0 ;  /* 0x0000000000007941 */ /* 0x000fea0003800000 */
.L_x_835:
[----:B------:R-:W-:Y:S04]  /*152a0*/  IMAD.IADD R8, R0, 0x1, -R49 ;  /* 0x0000000100087824 */ /* 0x000fe800078e0a31 */
[----:B------:R-:W-:Y:S05]  /*152b0*/  IMAD R4, R4, c[0x0][0x32c], R8 ;  /* 0x0000cb0004047a24 */ /* 0x000fea00078e0208 */
[----:B------:R-:W-:Y:S02]  /*152c0*/  IADD3 R8, R4, c[0x0][0x32c], RZ ;  /* 0x0000cb0004087a10 */ /* 0x000fe40007ffe0ff */
[----:B------:R-:W-:Y:S02]  /*152d0*/  IMNMX R2, R2, R4, !PT ;  /* 0x0000000402027217 */ /* 0x000fe40007800200 */
[----:B------:R-:W-:Y:S02]  /*152e0*/  IMNMX R3, R3, R8, PT ;  /* 0x0000000803037217 */ /* 0x000fe40003800200 */
.L_x_834:
[C---:B------:R-:W-:Y:S01]  /*152f0*/  ISETP.GE.AND P0, PT, R0.reuse, 0x1, PT ;  /* 0x000000010000780c */ /* 0x040fe20003f06270 */
[----:B------:R-:W1:Y:S01]  /*15300*/  SHFL.IDX PT, R4, R5, 0x1, 0x1c1f ;  /* 0x003c1f0005047f89 */ /* 0x000e6200000e0000 */
[C---:B------:R-:W-:Y:S02]  /*15310*/  ISETP.GE.AND P1, PT, R0.reuse, 0x2, PT ;  /* 0x000000020000780c */ /* 0x040fe40003f26270 */
[----:B------:R-:W-:Y:S02]  /*15320*/  LOP3.LUT R203, R203, 0xffffffef, RZ, 0xc0, !PT ;  /* 0xffffffefcbcb7812 */ /* 0x000fe400078ec0ff */
[C---:B------:R-:W-:Y:S02]  /*15330*/  ISETP.GE.AND P6, PT, R0.reuse, 0x12, PT ;  /* 0x000000120000780c */ /* 0x040fe40003fc6270 */
[C---:B------:R-:W-:Y:S02]  /*15340*/  ISETP.GE.AND P5, PT, R0.reuse, 0x19, PT ;  /* 0x000000190000780c */ /* 0x040fe40003fa6270 */
[C---:B------:R-:W-:Y:S02]  /*15350*/  ISETP.GE.AND P4, PT, R0.reuse, 0x1a, PT ;  /* 0x0000001a0000780c */ /* 0x040fe40003f86270 */
[----:B------:R-:W-:Y:S02]  /*15360*/  ISETP.GE.AND P3, PT, R0, 0x21, PT ;  /* 0x000000210000780c */ /* 0x000fe40003f66270 */
[----:B------:R-:W-:Y:S02]  /*15370*/  @P0 LOP3.LUT R203, R203, 0x10, RZ, 0xfc, !PT ;  /* 0x00000010cbcb0812 */ /* 0x000fe400078efcff */
[C---:B------:R-:W-:Y:S02]  /*15380*/  ISETP.GT.AND P0, PT, R2.reuse, RZ, !P0 ;  /* 0x000000ff0200720c */ /* 0x040fe40004704270 */
[----:B------:R-:W-:Y:S02]  /*15390*/  LOP3.LUT R203, R203, 0xfffffff7, RZ, 0xc0, !PT ;  /* 0xfffffff7cbcb7812 */ /* 0x000fe400078ec0ff */
[----:B------:R-:W-:Y:S02]  /*153a0*/  ISETP.LT.OR P0, PT, R3, 0x1, P0 ;  /* 0x000000010300780c */ /* 0x000fe40000701670 */
        /* <DEDUP_REMOVED lines=8> */
[C---:B------:R-:W-:Y:S02]  /*15430*/  ISETP.GE.AND P2, PT, R0.reuse, 0x22, PT ;  /* 0x000000220000780c */ /* 0x040fe40003f46270 */
[----:B------:R-:W-:Y:S02]  /*15440*/  ISETP.LT.OR P0, PT, R3, 0x9, P0 ;  /* 0x000000090300780c */ /* 0x000fe40000701670 */
        /* <DEDUP_REMOVED lines=11> */
[----:B------:R-:W-:Y:S04]  /*15500*/  ISETP.LT.OR P0, PT, R3, 0x11, P0 ;  /* 0x000000110300780c */ /* 0x000fe80000701670 */
[----:B------:R-:W-:Y:S02]  /*15510*/  FSEL R46, R106, -INF , !P0 ;  /* 0xff8000006a2e7808 */ /* 0x000fe40004000000 */
[----:B------:R-:W-:Y:S02]  /*15520*/  ISETP.GT.AND P0, PT, R2, 0x11, !P6 ;  /* 0x000000110200780c */ /* 0x000fe40007704270 */
[----:B------:R-:W-:Y:S02]  /*15530*/  @P1 LOP3.LUT R203, R203, 0x1, RZ, 0xfc, !PT ;  /* 0x00000001cbcb1812 */ /* 0x000fe400078efcff */
[----:B------:R-:W-:Y:S02]  /*15540*/  ISETP.LT.OR P0, PT, R3, 0x12, P0 ;  /* 0x000000120300780c */ /* 0x000fe40000701670 */
[----:B------:R-:W-:Y:S02]  /*15550*/  ISETP.GE.AND P1, PT, R0, 0x29, PT ;  /* 0x000000290000780c */ /* 0x000fe40003f26270 */
[----:B------:R-:W-:Y:S02]  /*15560*/  FSEL R45, R105, -INF , !P0 ;  /* 0xff800000692d7808 */ /* 0x000fe40004000000 */
[----:B------:R-:W-:Y:S02]  /*15570*/  ISETP.GT.AND P0, PT, R2, 0x18, !P5 ;  /* 0x000000180200780c */ /* 0x000fe40006f04270 */
[----:B------:R-:W-:Y:S02]  /*15580*/  LOP3.LUT R203, R203, 0xffffffdf, RZ, 0xc0, !PT ;  /* 0xffffffdfcbcb7812 */ /* 0x000fe400078ec0ff */
        /* <DEDUP_REMOVED lines=38> */
.L_x_840:
[----:B------:R-:W-:Y:S04]  /*157f0*/  MOV R9, c[0x0][0x32c] ;  /* 0x0000cb0000097a02 */ /* 0x000fe80000000f00 */
[----:B------:R-:W-:Y:S11]  /*15800*/  ISETP.NE.AND P0, PT, R9, 0x1, PT ;  /* 0x000000010900780c */ /* 0x000ff60003f05270 */
[----:B------:R-:W-:Y:S02]  /*15810*/  @!UPT UIADD3 URZ, URZ, URZ, URZ ;  /* 0x0000003f3f3ff290 */ /* 0x000fe4000fffe03f */
[----:B------:R-:W-:Y:S05]  /*15820*/  @P0 IMAD.HI.U32 R9, R4, c[0x0][0x330], RZ ;  /* 0x0000cc0004090a27 */ /* 0x000fea00078e00ff */
[----:B------:R-:W-:Y:S02]  /*15830*/  @P0 SHF.R.U32.HI R4, RZ, c[0x0][0x334], R9 ;  /* 0x0000cd00ff040a19 */ /* 0x000fe40000011609 */
.L_x_841:
[----:B------:R-:W-:Y:S05]  /*15840*/  BSYNC B0 ;  /* 0x0000000000007941 */ /* 0x000fea0003800000 */
.L_x_839:
[----:B------:R-:W-:Y:S04]  /*15850*/  IMAD.IADD R9, R0, 0x1, -R49 ;  /* 0x0000000100097824 */ /* 0x000fe800078e0a31 */
[----:B------:R-:W-:Y:S05]  /*15860*/  IMAD R4, R4, c[0x0][0x32c], R9 ;  /* 0x0000cb0004047a24 */ /* 0x000fea00078e0209 */
[----:B------:R-:W-:Y:S02]  /*15870*/  IADD3 R9, R4, c[0x0][0x32c], RZ ;  /* 0x0000cb0004097a10 */ /* 0x000fe40007ffe0ff */
[----:B------:R-:W-:Y:S02]  /*15880*/  IMNMX R2, R2, R4, !PT ;  /* 0x0000000402027217 */ /* 0x000fe40007800200 */
[----:B------:R-:W-:Y:S02]  /*15890*/  IMNMX R3, R3, R9, PT ;  /* 0x0000000903037217 */ /* 0x000fe40003800200 */
.L_x_838:
[----:B------:R-:W-:Y:S01]  /*158a0*/  LOP3.LUT P0, RZ, R203, 0x8, RZ, 0xc0, !PT ;  /* 0x00000008cbff7812 */ /* 0x000fe2000780c0ff */
[----:B------:R-:W1:Y:S03]  /*158b0*/  SHFL.IDX PT, R4, R5, 0x2, 0x1c1f ;  /* 0x005c1f0005047f89 */ /* 0x000e6600000e0000 */
[----:B------:R-:W-:Y:S04]  /*158c0*/  ISETP.GT.AND P0, PT, R2, 0x1, !P0 ;  /* 0x000000010200780c */ /* 0x000fe80004704270 */
[----:B------:R-:W-:Y:S04]  /*158d0*/  ISETP.LT.OR P0, PT, R3, 0x2, P0 ;  /* 0x000000020300780c */ /* 0x000fe80000701670 */
[----:B------:R-:W-:Y:S02]  /*158e0*/  FSEL R14, R190, -INF , !P0 ;  /* 0xff800000be0e7808 */ /* 0x000fe40004000000 */
[----:B------:R-:W-:Y:S04]  /*158f0*/  LOP3.LUT P0, RZ, R203, 0x4, RZ, 0xc0, !PT ;  /* 0x00000004cbff7812 */ /* 0x000fe8000780c0ff */
[C---:B------:R-:W-:Y:S04]  /*15900*/  ISETP.GT.AND P0, PT, R2.reuse, 0x8, !P0 ;  /* 0x000000080200780c */ /* 0x040fe80004704270 */
[----:B------:R-:W-:Y:S04]  /*15910*/  ISETP.LT.OR P0, PT, R3, 0x9, P0 ;  /* 0x000000090300780c */ /* 0x000fe80000701670 */
[----:B------:R-:W-:Y:S02]  /*15920*/  FSEL R18, R177, -INF , !P0 ;  /* 0xff800000b1127808 */ /* 0x000fe40004000000 */
[----:B------:R-:W-:Y:S04]  /*15930*/  LOP3.LUT P0, RZ, R203, 0x2, RZ, 0xc0, !PT ;  /* 0x00000002cbff7812 */ /* 0x000fe8000780c0ff */
[----:B------:R-:W-:Y:S04]  /*15940*/  ISETP.GT.AND P0, PT, R2, 0x9, !P0 ;  /* 0x000000090200780c */ /* 0x000fe80004704270 */
[----:B------:R-:W-:Y:S04]  /*15950*/  ISETP.LT.OR P0, PT, R3, 0xa, P0 ;  /* 0x0000000a0300780c */ /* 0x000fe80000701670 */
        /* <DEDUP_REMOVED lines=23> */
[----:B------:R-:W-:Y:S04]  /*15ad0*/  LOP3.LUT P0, RZ, R203, 0x10, RZ, 0xc0, !PT ;  /* 0x00000010cbff7812 */ /* 0x000fe8000780c0ff */
[C---:B------:R-:W-:Y:S04]  /*15ae0*/  ISETP.GT.AND P0, PT, R2.reuse, RZ, !P0 ;  /* 0x000000ff0200720c */ /* 0x040fe80004704270 */
        /* <DEDUP_REMOVED lines=24> */
.L_x_844:
[----:B------:R-:W-:Y:S04]  /*15c70*/  MOV R9, c[0x0][0x32c] ;  /* 0x0000cb0000097a02 */ /* 0x000fe80000000f00 */
[----:B------:R-:W-:Y:S11]  /*15c80*/  ISETP.NE.AND P0, PT, R9, 0x1, PT ;  /* 0x000000010900780c */ /* 0x000ff60003f05270 */
[----:B------:R-:W-:Y:S02]  /*15c90*/  @!UPT UIADD3 URZ, URZ, URZ, URZ ;  /* 0x0000003f3f3ff290 */ /* 0x000fe4000fffe03f */
[----:B------:R-:W-:Y:S05]  /*15ca0*/  @P0 IMAD.HI.U32 R9, R4, c[0x0][0x330], RZ ;  /* 0x0000cc0004090a27 */ /* 0x000fea00078e00ff */
[----:B------:R-:W-:Y:S02]  /*15cb0*/  @P0 SHF.R.U32.HI R4, RZ, c[0x0][0x334], R9 ;  /* 0x0000cd00ff040a19 */ /* 0x000fe40000011609 */
.L_x_845:
[----:B------:R-:W-:Y:S05]  /*15cc0*/  BSYNC B0 ;  /* 0x0000000000007941 */ /* 0x000fea0003800000 */
.L_x_843:
[----:B------:R-:W-:Y:S04]  /*15cd0*/  IMAD.IADD R9, R0, 0x1, -R49 ;  /* 0x0000000100097824 */ /* 0x000fe800078e0a31 */
[----:B------:R-:W-:Y:S05]  /*15ce0*/  IMAD R4, R4, c[0x0][0x32c], R9 ;  /* 0x0000cb0004047a24 */ /* 0x000fea00078e0209 */
[----:B------:R-:W-:Y:S02]  /*15cf0*/  IADD3 R9, R4, c[0x0][0x32c], RZ ;  /* 0x0000cb0004097a10 */ /* 0x000fe40007ffe0ff */
[----:B------:R-:W-:Y:S02]  /*15d00*/  IMNMX R2, R2, R4, !PT ;  /* 0x0000000402027217 */ /* 0x000fe40007800200 */
[----:B------:R-:W-:Y:S02]  /*15d10*/  IMNMX R3, R3, R9, PT ;  /* 0x0000000903037217 */ /* 0x000fe40003800200 */
.L_x_842:
        /* <DEDUP_REMOVED lines=61> */
.L_x_848:
[----:B------:R-:W-:Y:S04]  /*160f0*/  MOV R5, c[0x0][0x32c] ;  /* 0x0000cb0000057a02 */ /* 0x000fe80000000f00 */
[----:B------:R-:W-:Y:S11]  /*16100*/  ISETP.NE.AND P0, PT, R5, 0x1, PT ;  /* 0x000000010500780c */ /* 0x000ff60003f05270 */
[----:B------:R-:W-:Y:S02]  /*16110*/  @!UPT UIADD3 URZ, URZ, URZ, URZ ;  /* 0x0000003f3f3ff290 */ /* 0x000fe4000fffe03f */
[----:B------:R-:W-:Y:S05]  /*16120*/  @P0 IMAD.HI.U32 R5, R4, c[0x0][0x330], RZ ;  /* 0x0000cc0004050a27 */ /* 0x000fea00078e00ff */
[----:B------:R-:W-:Y:S02]  /*16130*/  @P0 SHF.R.U32.HI R4, RZ, c[0x0][0x334], R5 ;  /* 0x0000cd00ff040a19 */ /* 0x000fe40000011605 */
.L_x_849:
[----:B------:R-:W-:Y:S05]  /*16140*/  BSYNC B0 ;  /* 0x0000000000007941 */ /* 0x000fea0003800000 */
.L_x_847:
[----:B------:R-:W-:Y:S04]  /*16150*/  IMAD.IADD R0, R0, 0x1, -R49 ;  /* 0x0000000100007824 */ /* 0x000fe800078e0a31 */
[----:B------:R-:W-:Y:S05]  /*16160*/  IMAD R0, R4, c[0x0][0x32c], R0 ;  /* 0x0000cb0004007a24 */ /* 0x000fea00078e0200 */
[----:B------:R-:W-:Y:S02]  /*16170*/  IADD3 R4, R0, c[0x0][0x32c], RZ ;  /* 0x0000cb0000047a10 */ /* 0x000fe40007ffe0ff */
[----:B------:R-:W-:Y:S02]  /*16180*/  IMNMX R2, R2, R0, !PT ;  /* 0x0000000002027217 */ /* 0x000fe40007800200 */
[----:B------:R-:W-:Y:S02]  /*16190*/  IMNMX R3, R3, R4, PT ;  /* 0x0000000403037217 */ /* 0x000fe40003800200 */
.L_x_846:
[----:B------:R-:W-:Y:S02]  /*161a0*/  LOP3.LUT P0, RZ, R203, 0x10, RZ, 0xc0, !PT ;  /* 0x00000010cbff7812 */ /* 0x000fe4000780c0ff */
        /* <DEDUP_REMOVED lines=58> */
[C---:B------:R-:W-:Y:S01]  /*16550*/  ISETP.GT.AND P0, PT, R2.reuse, 0x21, !P2 ;  /* 0x000000210200780c */ /* 0x040fe20005704270 */
[----:B------:R-:W2:Y:S01]  /*16560*/  SHFL.BFLY PT, R7, R4, 0x2, 0x1f ;  /* 0x0c401f0004077f89 */ /* 0x000ea200000e0000 */
[----:B------:R-:W-:Y:S02]  /*16570*/  LOP3.LUT P6, RZ, R203, 0x20, RZ, 0xc0, !PT ;  /* 0x00000020cbff7812 */ /* 0x000fe400078cc0ff */
        /* <DEDUP_REMOVED lines=8> */
[----:B------:R-:W-:Y:S02]  /*16600*/  ISETP.GT.AND P0, PT, R2, 0x29, !P6 ;  /* 0x000000290200780c */ /* 0x000fe40007704270 */
[----:B------:R-:W-:Y:S02]  /*16610*/  FMNMX.FTZ R5, R17, R5, !PT ;  /* 0x0000000511057209 */ /* 0x000fe40007810000 */
[----:B------:R-:W-:Y:S01]  /*16620*/  ISETP.LT.OR P0, PT, R3, 0x2a, P0 ;  /* 0x0000002a0300780c */ /* 0x000fe20000701670 */
[----:B------:R-:W-:Y:S01]  /*16630*/  FMUL.FTZ R3, R108, c[0x0][0x2d0] ;  /* 0x0000b4006c037a20 */ /* 0x000fe20000410000 */
[----:B------:R-:W-:Y:S02]  /*16640*/  FMNMX.FTZ R5, R20, R5, !PT ;  /* 0x0000000514057209 */ /* 0x000fe40007810000 */
[----:B------:R-:W-:Y:S02]  /*16650*/  FSEL R105, R169, -INF , !P0 ;  /* 0xff800000a9697808 */ /* 0x000fe40004000000 */
[----:B------:R-:W-:Y:S02]  /*16660*/  FSETP.NEU.FTZ.AND P0, PT, R108, -INF , PT ;  /* 0xff8000006c00780b */ /* 0x000fe40003f1d000 */
[----:B--2---:R-:W-:Y:S02]  /*16670*/  FMNMX.FTZ R0, R4, R7, !PT ;  /* 0x0000000704007209 */ /* 0x004fe40007810000 */
[----:B------:R-:W-:Y:S02]  /*16680*/  FSEL R7, R3, RZ, P0 ;  /* 0x000000ff03077208 */ /* 0x000fe40000000000 */
[----:B------:R-:W-:Y:S03]  /*16690*/  FMNMX.FTZ R5, R30, R5, !PT ;  /* 0x000000051e057209 */ /* 0x000fe60007810000 */
[--C-:B------:R-:W-:Y:S01]  /*166a0*/  FFMA.FTZ R4, R12, c[0x0][0x2d0], -R7.reuse ;  /* 0x0000b4000c047a23 */ /* 0x100fe20000010807 */
[----:B------:R-:W-:Y:S01]  /*166b0*/  FMNMX.FTZ R5, R29, R5, !PT ;  /* 0x000000051d057209 */ /* 0x000fe20007810000 */
[--C-:B------:R-:W-:Y:S02]  /*166c0*/  FFMA.FTZ R3, R8, c[0x0][0x2d0], -R7.reuse ;  /* 0x0000b40008037a23 */ /* 0x100fe40000010807 */
[----:B------:R1:W-:Y:S01]  /*166d0*/  MUFU.EX2 R240, R4 ;  /* 0x0000000400f07308 */ /* 0x0003e20000000800 */
[----:B------:R-:W-:Y:S01]  /*166e0*/  FMNMX.FTZ R5, R28, R5, !PT ;  /* 0x000000051c057209 */ /* 0x000fe20007810000 */
[--C-:B------:R-:W-:Y:S02]  /*166f0*/  FFMA.FTZ R213, R48, c[0x0][0x2d0], -R7.reuse ;  /* 0x0000b40030d57a23 */ /* 0x100fe40000010807 */
[--C-:B------:R-:W-:Y:S01]  /*16700*/  FFMA.FTZ R185, R46, c[0x0][0x2d0], -R7.reuse ;  /* 0x0000b4002eb97a23 */ /* 0x100fe20000010807 */
[----:B------:R-:W-:Y:S01]  /*16710*/  FMNMX.FTZ R5, R27, R5, !PT ;  /* 0x000000051b057209 */ /* 0x000fe20007810000 */
[--C-:B------:R-:W-:Y:S02]  /*16720*/  FFMA.FTZ R184, R45, c[0x0][0x2d0], -R7.reuse ;  /* 0x0000b4002db87a23 */ /* 0x100fe40000010807 */
[--C-:B------:R-:W-:Y:S01]  /*16730*/  FFMA.FTZ R183, R44, c[0x0][0x2d0], -R7.reuse ;  /* 0x0000b4002cb77a23 */ /* 0x100fe20000010807 */
[----:B------:R-:W-:Y:S01]  /*16740*/  FMNMX.FTZ R5, R26, R5, !PT ;  /* 0x000000051a057209 */ /* 0x000fe20007810000 */
[----:B------:R2:W3:Y:S01]  /*16750*/  MUFU.EX2 R228, R3 ;  /* 0x0000000300e47308 */ /* 0x0004e20000000800 */
[--C-:B------:R-:W-:Y:S02]  /*16760*/  FFMA.FTZ R182, R43, c[0x0][0x2d0], -R7.reuse ;  /* 0x0000b4002bb67a23 */ /* 0x100fe40000010807 */
[----:B------:R-:W-:Y:S01]  /*16770*/  FMNMX.FTZ R2, R25, R5, !PT ;  /* 0x0000000519027209 */ /* 0x000fe20007810000 */
[--C-:B------:R-:W-:Y:S01]  /*16780*/  FFMA.FTZ R214, R42, c[0x0][0x2d0], -R7.reuse ;  /* 0x0000b4002ad67a23 */ /* 0x100fe20000010807 */
[----:B------:R-:W4:Y:S01]  /*16790*/  SHFL.BFLY PT, R5, R0, 0x1, 0x1f ;  /* 0x0c201f0000057f89 */ /* 0x000f2200000e0000 */
[--C-:B------:R-:W-:Y:S01]  /*167a0*/  FFMA.FTZ R212, R47, c[0x0][0x2d0], -R7.reuse ;  /* 0x0000b4002fd47a23 */ /* 0x100fe20000010807 */
[----:B------:R-:W-:Y:S01]  /*167b0*/  FMNMX.FTZ R2, R33, R2, !PT ;  /* 0x0000000221027209 */ /* 0x000fe20007810000 */
[--C-:B------:R-:W-:Y:S02]  /*167c0*/  FFMA.FTZ R211, R41, c[0x0][0x2d0], -R7.reuse ;  /* 0x0000b40029d37a23 */ /* 0x100fe40000010807 */
[----:B------:R-:W-:Y:S01]  /*167d0*/  MUFU.EX2 R220, R185 ;  /* 0x000000b900dc7308 */ /* 0x000fe20000000800 */
[----:B------:R-:W-:Y:S01]  /*167e0*/  FMNMX.FTZ R2, R31, R2, !PT ;  /* 0x000000021f027209 */ /* 0x000fe20007810000 */
[--C-:B-1----:R-:W-:Y:S04]  /*167f0*/  FFMA.FTZ R4, R13, c[0x0][0x2d0], -R7.reuse ;  /* 0x0000b4000d047a23 */ /* 0x102fe80000010807 */
[----:B------:R-:W1:Y:S04]  /*16800*/  SHFL.BFLY PT, R6, R2, 0x2, 0x1f ;  /* 0x0c401f0002067f89 */ /* 0x000e6800000e0000 */
[----:B------:R5:W-:Y:S01]  /*16810*/  MUFU.EX2 R241, R4 ;  /* 0x0000000400f17308 */ /* 0x000be20000000800 */
[----:B--2---:R-:W-:Y:S02]  /*16820*/  FMNMX.FTZ R3, R15, R104, !PT ;  /* 0x000000680f037209 */ /* 0x004fe40007810000 */
[----:B---3--:R-:W-:Y:S02]  /*16830*/  F2FP.PACK_AB R168, R240, R228 ;  /* 0x000000e4f0a8723e */ /* 0x008fe400000000ff */
[----:B------:R-:W-:Y:S02]  /*16840*/  FMNMX.FTZ R3, R21, R3, !PT ;  /* 0x0000000315037209 */ /* 0x000fe40007810000 */
[----:B----4-:R-:W-:Y:S03]  /*16850*/  FMNMX.FTZ R107, R0, R5, !PT ;  /* 0x00000005006b7209 */ /* 0x010fe60007810000 */
[----:B------:R-:W-:Y:S01]  /*16860*/  MUFU.EX2 R223, R184 ;  /* 0x000000b800df7308 */ /* 0x000fe20000000800 */
[----:B------:R-:W-:Y:S04]  /*16870*/  FMNMX.FTZ R3, R22, R3, !PT ;  /* 0x0000000316037209 */ /* 0x000fe80007810000 */
[----:B------:R-:W-:Y:S02]  /*16880*/  FMNMX.FTZ R0, R24, R3, !PT ;  /* 0x0000000318007209 */ /* 0x000fe40007810000 */
[----:B------:R-:W-:Y:S02]  /*16890*/  FSEL R3, R108, RZ, P0 ;  /* 0x000000ff6c037208 */ /* 0x000fe40000000000 */
[----:B-1----:R-:W-:Y:S01]  /*168a0*/  FMNMX.FTZ R2, R2, R6, !PT ;  /* 0x0000000602027209 */ /* 0x002fe20007810000 */
[----:B------:R-:W-:Y:S01]  /*168b0*/  MUFU.EX2 R225, R183 ;  /* 0x000000b700e17308 */ /* 0x000fe20000000800 */
[----:B------:R-:W-:Y:S01]  /*168c0*/  FMNMX.FTZ R6, R172, R0, !PT ;  /* 0x00000000ac067209 */ /* 0x000fe20007810000 */
[C---:B------:R-:W-:Y:S01]  /*168d0*/  FMUL.FTZ R0, R107.reuse, c[0x0][0x2d0] ;  /* 0x0000b4006b007a20 */ /* 0x040fe20000410000 */
[----:B------:R-:W-:Y:S01]  /*168e0*/  FSETP.NEU.FTZ.AND P0, PT, R107, -INF , PT ;  /* 0xff8000006b00780b */ /* 0x000fe20003f1d000 */
[----:B-----5:R-:W-:Y:S01]  /*168f0*/  FFMA.FTZ R4, R19, c[0x0][0x2d0], -R7 ;  /* 0x0000b40013047a23 */ /* 0x020fe20000010807 */
[----:B------:R-:W-:Y:S01]  /*16900*/  FMNMX.FTZ R6, R173, R6, !PT ;  /* 0x00000006ad067209 */ /* 0x000fe20007810000 */
[----:B------:R-:W1:Y:S01]  /*16910*/  SHFL.BFLY PT, R5, R2, 0x1, 0x1f ;  /* 0x0c201f0002057f89 */ /* 0x000e6200000e0000 */
[----:B------:R-:W-:Y:S03]  /*16920*/  FSEL R8, R0, RZ, P0 ;  /* 0x000000ff00087208 */ /* 0x000fe60000000000 */
[----:B------:R2:W3:Y:S02]  /*16930*/  MUFU.EX2 R239, R4 ;  /* 0x0000000400ef7308 */ /* 0x0004e40000000800 */
[--C-:B------:R-:W-:Y:S02]  /*16940*/  FFMA.FTZ R0, R10, c[0x0][0x2d0], -R8.reuse ;  /* 0x0000b4000a007a23 */ /* 0x100fe40000010808 */
[--C-:B------:R-:W-:Y:S02]  /*16950*/  FFMA.FTZ R180, R39, c[0x0][0x2d0], -R8.reuse ;  /* 0x0000b40027b47a23 */ /* 0x100fe40000010808 */
[--C-:B------:R-:W-:Y:S02]  /*16960*/  FFMA.FTZ R179, R38, c[0x0][0x2d0], -R8.reuse ;  /* 0x0000b40026b37a23 */ /* 0x100fe40000010808 */
[--C-:B------:R-:W-:Y:S02]  /*16970*/  FFMA.FTZ R178, R37, c[0x0][0x2d0], -R8.reuse ;  /* 0x0000b40025b27a23 */ /* 0x100fe40000010808 */
[----:B------:R4:W-:Y:S01]  /*16980*/  MUFU.EX2 R215, R0 ;  /* 0x0000000000d77308 */ /* 0x0009e20000000800 */
[--C-:B------:R-:W-:Y:S02]  /*16990*/  FFMA.FTZ R177, R36, c[0x0][0x2d0], -R8.reuse ;  /* 0x0000b40024b17a23 */ /* 0x100fe40000010808 */
[----:B------:R-:W-:Y:S01]  /*169a0*/  LDSM.16.MT88.4 R36, [R167] ;  /* 0x00000000a724783b */ /* 0x000fe20000004200 */
[--C-:B------:R-:W-:Y:S02]  /*169b0*/  FFMA.FTZ R210, R35, c[0x0][0x2d0], -R8.reuse ;  /* 0x0000b40023d27a23 */ /* 0x100fe40000010808 */
[--C-:B------:R-:W-:Y:S02]  /*169c0*/  FFMA.FTZ R209, R40, c[0x0][0x2d0], -R8.reuse ;  /* 0x0000b40028d17a23 */ /* 0x100fe40000010808 */
[--C-:B------:R-:W-:Y:S01]  /*169d0*/  FFMA.FTZ R208, R34, c[0x0][0x2d0], -R8.reuse ;  /* 0x0000b40022d07a23 */ /* 0x100fe20000010808 */
[----:B-1----:R-:W-:Y:S01]  /*169e0*/  FMNMX.FTZ R106, R2, R5, !PT ;  /* 0x00000005026a7209 */ /* 0x002fe20007810000 */
[--C-:B------:R-:W-:Y:S01]  /*169f0*/  FFMA.FTZ R207, R32, c[0x0][0x2d0], -R8.reuse ;  /* 0x0000b40020cf7a23 */ /* 0x100fe20000010808 */
[----:B------:R-:W-:Y:S01]  /*16a00*/  FSEL R5, R107, RZ, P0 ;  /* 0x000000ff6b057208 */ /* 0x000fe20000000000 */
[----:B------:R-:W-:Y:S01]  /*16a10*/  MUFU.EX2 R222, R179 ;  /* 0x000000b300de7308 */ /* 0x000fe20000000800 */
[----:B--2---:R-:W-:Y:S01]  /*16a20*/  FMNMX.FTZ R4, R174, R6, !PT ;  /* 0x00000006ae047209 */ /* 0x004fe20007810000 */
[--C-:B------:R-:W-:Y:S01]  /*16a30*/  FFMA.FTZ R6, R23, c[0x0][0x2d0], -R8.reuse ;  /* 0x0000b40017067a23 */ /* 0x100fe20000010808 */
[----:B------:R-:W-:Y:S02]  /*16a40*/  FSETP.NEU.FTZ.AND P0, PT, R106, -INF , PT ;  /* 0xff8000006a00780b */ /* 0x000fe40003f1d000 */
[----:B------:R-:W-:Y:S02]  /*16a50*/  FMNMX.FTZ R4, R175, R4, !PT ;  /* 0x00000004af047209 */ /* 0x000fe40007810000 */
[----:B---3--:R-:W-:Y:S03]  /*16a60*/  F2FP.PACK_AB R170, R239, R241 ;  /* 0x000000f1efaa723e */ /* 0x008fe600000000ff */
[----:B------:R-:W-:Y:S01]  /*16a70*/  MUFU.EX2 R237, R6 ;  /* 0x0000000600ed7308 */ /* 0x000fe20000000800 */
[----:B----4-:R-:W-:Y:S01]  /*16a80*/  FMNMX.FTZ R0, R186, R4, !PT ;  /* 0x00000004ba007209 */ /* 0x010fe20007810000 */
[--C-:B------:R-:W-:Y:S03]  /*16a90*/  FFMA.FTZ R4, R14, c[0x0][0x2d0], -R8.reuse ;  /* 0x0000b4000e047a23 */ /* 0x100fe60000010808 */
[----:B------:R-:W-:Y:S04]  /*16aa0*/  FMNMX.FTZ R0, R187, R0, !PT ;  /* 0x00000000bb007209 */ /* 0x000fe80007810000 */
[----:B------:R-:W-:Y:S01]  /*16ab0*/  FMNMX.FTZ R0, R188, R0, !PT ;  /* 0x00000000bc007209 */ /* 0x000fe20007810000 */
[----:B------:R1:W2:Y:S03]  /*16ac0*/  MUFU.EX2 R235, R4 ;  /* 0x0000000400eb7308 */ /* 0x0002a60000000800 */
[----:B------:R-:W-:Y:S05]  /*16ad0*/  FMNMX.FTZ R0, R105, R0, !PT ;  /* 0x0000000069007209 */ /* 0x000fea0007810000 */
[----:B------:R-:W3:Y:S02]  /*16ae0*/  SHFL.BFLY PT, R2, R0, 0x2, 0x1f ;  /* 0x0c401f0000027f89 */ /* 0x000ee400000e0000 */
[----:B------:R-:W-:Y:S10]  /*16af0*/  MUFU.EX2 R224, R178 ;  /* 0x000000b200e07308 */ /* 0x000ff40000000800 */
[----:B------:R-:W-:Y:S01]  /*16b00*/  MUFU.EX2 R219, R180 ;  /* 0x000000b400db7308 */ /* 0x000fe20000000800 */
[----:B-1----:R-:W-:Y:S01]  /*16b10*/  FFMA.FTZ R4, R18, c[0x0][0x2d0], -R8 ;  /* 0x0000b40012047a23 */ /* 0x002fe20000010808 */
[----:B--2---:R-:W-:Y:S08]  /*16b20*/  F2FP.PACK_AB R169, R235, R215 ;  /* 0x000000d7eba9723e */ /* 0x004ff000000000ff */
[----:B------:R1:W2:Y:S10]  /*16b30*/  MUFU.EX2 R236, R4 ;  /* 0x0000000400ec7308 */ /* 0x0002b40000000800 */
[----:B------:R-:W-:Y:S10]  /*16b40*/  MUFU.EX2 R227, R182 ;  /* 0x000000b600e37308 */ /* 0x000ff40000000800 */
[----:B------:R-:W-:Y:S01]  /*16b50*/  MUFU.EX2 R226, R177 ;  /* 0x000000b100e27308 */ /* 0x000fe20000000800 */
[----:B-1----:R-:W-:Y:S01]  /*16b60*/  FMUL.FTZ R4, R106, c[0x0][0x2d0] ;  /* 0x0000b4006a047a20 */ /* 0x002fe20000410000 */
[----:B--2---:R-:W-:Y:S04]  /*16b70*/  F2FP.PACK_AB R171, R237, R236 ;  /* 0x000000ecedab723e */ /* 0x004fe800000000ff */
[----:B------:R-:W-:Y:S04]  /*16b80*/  FSEL R9, R4, RZ, P0 ;  /* 0x000000ff04097208 */ /* 0x000fe80000000000 */
[----:B------:R-:W-:Y:S01]  /*16b90*/  MUFU.EX2 R183, R214 ;  /* 0x000000d600b77308 */ /* 0x000fe20000000800 */
[--C-:B------:R-:W-:Y:S02]  /*16ba0*/  FFMA.FTZ R4, R11, c[0x0][0x2d0], -R9.reuse ;  /* 0x0000b4000b047a23 */ /* 0x100fe40000010809 */
[--C-:B------:R-:W-:Y:S02]  /*16bb0*/  FFMA.FTZ R176, R28, c[0x0][0x2d0], -R9.reuse ;  /* 0x0000b4001cb07a23 */ /* 0x100fe40000010809 */
[--C-:B------:R-:W-:Y:S05]  /*16bc0*/  FFMA.FTZ R181, R27, c[0x0][0x2d0], -R9.reuse ;  /* 0x0000b4001bb57a23 */ /* 0x100fea0000010809 */
[----:B------:R1:W-:Y:S01]  /*16bd0*/  MUFU.EX2 R231, R4 ;  /* 0x0000000400e77308 */ /* 0x0003e20000000800 */
[--C-:B------:R-:W-:Y:S02]  /*16be0*/  FFMA.FTZ R206, R26, c[0x0][0x2d0], -R9.reuse ;  /* 0x0000b4001ace7a23 */ /* 0x100fe40000010809 */
[--C-:B------:R-:W-:Y:S02]  /*16bf0*/  FFMA.FTZ R190, R25, c[0x0][0x2d0], -R9.reuse ;  /* 0x0000b40019be7a23 */ /* 0x100fe40000010809 */
[--C-:B------:R-:W-:Y:S02]  /*16c00*/  FFMA.FTZ R189, R33, c[0x0][0x2d0], -R9.reuse ;  /* 0x0000b40021bd7a23 */ /* 0x100fe40000010809 */
[--C-:B------:R-:W-:Y:S03]  /*16c10*/  FFMA.FTZ R191, R31, c[0x0][0x2d0], -R9.reuse ;  /* 0x0000b4001fbf7a23 */ /* 0x100fe60000010809 */
[----:B------:R-:W-:Y:S10]  /*16c20*/  MUFU.EX2 R221, R176 ;  /* 0x000000b000dd7308 */ /* 0x000ff40000000800 */
[----:B------:R-:W-:Y:S01]  /*16c30*/  MUFU.EX2 R216, R181 ;  /* 0x000000b500d87308 */ /* 0x000fe20000000800 */
[--C-:B-1----:R-:W-:Y:S09]  /*16c40*/  FFMA.FTZ R4, R16, c[0x0][0x2d0], -R9.reuse ;  /* 0x0000b40010047a23 */ /* 0x102ff20000010809 */
[----:B------:R3:W-:Y:S10]  /*16c50*/  MUFU.EX2 R232, R4 ;  /* 0x0000000400e87308 */ /* 0x0007f40000000800 */
[----:B------:R-:W-:Y:S10]  /*16c60*/  MUFU.EX2 R213, R213 ;  /* 0x000000d500d57308 */ /* 0x000ff40000000800 */
[----:B------:R-:W-:Y:S01]  /*16c70*/  MUFU.EX2 R210, R210 ;  /* 0x000000d200d27308 */ /* 0x000fe20000000800 */
[----:B---3--:R-:W-:Y:S01]  /*16c80*/  FMNMX.FTZ R4, R0, R2, !PT ;  /* 0x0000000200047209 */ /* 0x008fe20007810000 */
[----:B------:R-:W-:Y:S02]  /*16c90*/  FFMA.FTZ R0, R17, c[0x0][0x2d0], -R9 ;  /* 0x0000b40011007a23 */ /* 0x000fe40000010809 */
[----:B------:R-:W-:Y:S02]  /*16ca0*/  FADD.FTZ R2, -R5, R101 ;  /* 0x0000006505027221 */ /* 0x000fe40000010100 */
[----:B------:R-:W1:Y:S04]  /*16cb0*/  SHFL.BFLY PT, R6, R4, 0x1, 0x1f ;  /* 0x0c201f0004067f89 */ /* 0x000e6800000e0000 */
[----:B------:R2:W-:Y:S01]  /*16cc0*/  MUFU.EX2 R233, R0 ;  /* 0x0000000000e97308 */ /* 0x0005e20000000800 */
[----:B------:R-:W-:Y:S09]  /*16cd0*/  FMUL.FTZ R2, R2, c[0x0][0x2d0] ;  /* 0x0000b40002027a20 */ /* 0x000ff20000410000 */
[----:B------:R-:W3:Y:S10]  /*16ce0*/  MUFU.EX2 R2, R2 ;  /* 0x0000000200027308 */ /* 0x000ef40000000800 */
[----:B------:R-:W-:Y:S01]  /*16cf0*/  MUFU.EX2 R209, R209 ;  /* 0x000000d100d17308 */ /* 0x000fe20000000800 */
[----:B-1----:R-:W-:Y:S01]  /*16d00*/  FMNMX.FTZ R103, R4, R6, !PT ;  /* 0x0000000604677209 */ /* 0x002fe20007810000 */
[--C-:B--2---:R-:W-:Y:S04]  /*16d10*/  FFMA.FTZ R0, R20, c[0x0][0x2d0], -R9.reuse ;  /* 0x0000b40014007a23 */ /* 0x104fe80000010809 */
[----:B------:R-:W-:Y:S04]  /*16d20*/  FMUL.FTZ R4, R103, c[0x0][0x2d0] ;  /* 0x0000b40067047a20 */ /* 0x000fe80000410000 */
[----:B------:R1:W2:Y:S01]  /*16d30*/  MUFU.EX2 R242, R0 ;  /* 0x0000000000f27308 */ /* 0x0002a20000000800 */
[C---:B---3--:R-:W-:Y:S02]  /*16d40*/  FMUL.FTZ R6, R2.reuse, R114 ;  /* 0x0000007202067220 */ /* 0x048fe40000410000 */
[C---:B------:R-:W-:Y:S02]  /*16d50*/  FMUL.FTZ R7, R2.reuse, R115 ;  /* 0x0000007302077220 */ /* 0x040fe40000410000 */
[C---:B------:R-:W-:Y:S02]  /*16d60*/  FMUL.FTZ R18, R2.reuse, R126 ;  /* 0x0000007e02127220 */ /* 0x040fe40000410000 */
[C---:B------:R-:W-:Y:S03]  /*16d70*/  FMUL.FTZ R19, R2.reuse, R127 ;  /* 0x0000007f02137220 */ /* 0x040fe60000410000 */
[----:B------:R-:W-:Y:S01]  /*16d80*/  MUFU.EX2 R212, R212 ;  /* 0x000000d400d47308 */ /* 0x000fe20000000800 */
[C---:B------:R-:W-:Y:S02]  /*16d90*/  FMUL.FTZ R34, R2.reuse, R142 ;  /* 0x0000008e02227220 */ /* 0x040fe40000410000 */
[C---:B------:R-:W-:Y:S02]  /*16da0*/  FMUL.FTZ R35, R2.reuse, R143 ;  /* 0x0000008f02237220 */ /* 0x040fe40000410000 */
[C---:B------:R-:W-:Y:S02]  /*16db0*/  FMUL.FTZ R50, R2.reuse, R162 ;  /* 0x000000a202327220 */ /* 0x040fe40000410000 */
[C---:B------:R-:W-:Y:S02]  /*16dc0*/  FMUL.FTZ R51, R2.reuse, R163 ;  /* 0x000000a302337220 */ /* 0x040fe40000410000 */
[C---:B------:R-:W-:Y:S01]  /*16dd0*/  FMUL.FTZ R54, R2.reuse, R54 ;  /* 0x0000003602367220 */ /* 0x040fe20000410000 */
[----:B------:R-:W-:Y:S01]  /*16de0*/  MUFU.EX2 R211, R211 ;  /* 0x000000d300d37308 */ /* 0x000fe20000000800 */
[----:B------:R-:W-:Y:S02]  /*16df0*/  FMUL.FTZ R55, R2, R55 ;  /* 0x0000003702377220 */ /* 0x000fe40000410000 */
[----:B-1----:R-:W-:Y:S01]  /*16e00*/  FADD.FTZ R0, -R3, R100 ;  /* 0x0000006403007221 */ /* 0x002fe20000010100 */
[----:B--2---:R-:W-:Y:S01]  /*16e10*/  F2FP.PACK_AB R114, R242, R233 ;  /* 0x000000e9f272723e */ /* 0x004fe200000000ff */
[----:B------:R-:W-:Y:S02]  /*16e20*/  FMUL.FTZ R66, R2, R66 ;  /* 0x0000004202427220 */ /* 0x000fe40000410000 */
[----:B------:R-:W-:Y:S02]  /*16e30*/  FMUL.FTZ R0, R0, c[0x0][0x2d0] ;  /* 0x0000b40000007a20 */ /* 0x000fe40000410000 */
[C---:B------:R-:W-:Y:S01]  /*16e40*/  FMUL.FTZ R67, R2.reuse, R67 ;  /* 0x0000004302437220 */ /* 0x040fe20000410000 */
[----:B------:R-:W-:Y:S01]  /*16e50*/  MUFU.EX2 R208, R208 ;  /* 0x000000d000d07308 */ /* 0x000fe20000000800 */
[C---:B------:R-:W-:Y:S02]  /*16e60*/  FMUL.FTZ R70, R2.reuse, R70 ;  /* 0x0000004602467220 */ /* 0x040fe40000410000 */
[C---:B------:R-:W-:Y:S02]  /*16e70*/  FMUL.FTZ R71, R2.reuse, R71 ;  /* 0x0000004702477220 */ /* 0x040fe40000410000 */
[C---:B------:R-:W-:Y:S02]  /*16e80*/  FMUL.FTZ R82, R2.reuse, R82 ;  /* 0x0000005202527220 */ /* 0x040fe40000410000 */
[C---:B------:R-:W-:Y:S02]  /*16e90*/  FMUL.FTZ R83, R2.reuse, R83 ;  /* 0x0000005302537220 */ /* 0x040fe40000410000 */
[C---:B------:R-:W-:Y:S01]  /*16ea0*/  FMUL.FTZ R98, R2.reuse, R98 ;  /* 0x0000006202627220 */ /* 0x040fe20000410000 */
[----:B------:R1:W2:Y:S01]  /*16eb0*/  MUFU.EX2 R3, R0 ;  /* 0x0000000000037308 */ /* 0x0002a20000000800 */
[C---:B------:R-:W-:Y:S02]  /*16ec0*/  FMUL.FTZ R99, R2.reuse, R99 ;  /* 0x0000006302637220 */ /* 0x040fe40000410000 */
[C---:B------:R-:W-:Y:S02]  /*16ed0*/  FMUL.FTZ R86, R2.reuse, R86 ;  /* 0x0000005602567220 */ /* 0x040fe40000410000 */
[----:B------:R-:W-:Y:S05]  /*16ee0*/  FMUL.FTZ R87, R2, R87 ;  /* 0x0000005702577220 */ /* 0x000fea0000410000 */
[----:B------:R-:W-:Y:S10]  /*16ef0*/  MUFU.EX2 R207, R207 ;  /* 0x000000cf00cf7308 */ /* 0x000ff40000000800 */
[----:B------:R-:W-:Y:S01]  /*16f00*/  MUFU.EX2 R182, R206 ;  /* 0x000000ce00b67308 */ /* 0x000fe20000000800 */
[----:B-1----:R-:W-:Y:S01]  /*16f10*/  FSEL R0, R106, RZ, P0 ;  /* 0x000000ff6a007208 */ /* 0x002fe20000000000 */
[----:B--2---:R-:W-:Y:S01]  /*16f20*/  FMUL.FTZ R5, R3, R113 ;  /* 0x0000007103057220 */ /* 0x004fe20000410000 */
[----:B------:R-:W-:Y:S01]  /*16f30*/  FSETP.NEU.FTZ.AND P0, PT, R103, -INF , PT ;  /* 0xff8000006700780b */ /* 0x000fe20003f1d000 */
[----:B------:R-:W-:Y:S02]  /*16f40*/  FMUL.FTZ R16, R3, R124 ;  /* 0x0000007c03107220 */ /* 0x000fe40000410000 */
[----:B------:R-:W-:Y:S01]  /*16f50*/  FADD.FTZ R0, -R0, R102 ;  /* 0x0000006600007221 */ /* 0x000fe20000010100 */
[----:B------:R-:W-:Y:S01]  /*16f60*/  FSEL R101, R4, RZ, P0 ;  /* 0x000000ff04657208 */ /* 0x000fe20000000000 */
[----:B------:R-:W-:Y:S02]  /*16f70*/  FFMA.FTZ R102, R29, c[0x0][0x2d0], -R9 ;  /* 0x0000b4001d667a23 */ /* 0x000fe40000010809 */
[----:B------:R-:W-:Y:S01]  /*16f80*/  MUFU.EX2 R185, R190 ;  /* 0x000000be00b97308 */ /* 0x000fe20000000800 */
[----:B------:R-:W-:Y:S02]  /*16f90*/  FMUL.FTZ R0, R0, c[0x0][0x2d0] ;  /* 0x0000b40000007a20 */ /* 0x000fe40000410000 */
[--C-:B------:R-:W-:Y:S02]  /*16fa0*/  FFMA.FTZ R4, R24, c[0x0][0x2d0], -R101.reuse ;  /* 0x0000b40018047a23 */ /* 0x100fe40000010865 */
[C---:B------:R-:W-:Y:S02]  /*16fb0*/  FMUL.FTZ R17, R3.reuse, R125 ;  /* 0x0000007d03117220 */ /* 0x040fe40000410000 */
[C---:B------:R-:W-:Y:S01]  /*16fc0*/  FMUL.FTZ R32, R3.reuse, R140 ;  /* 0x0000008c03207220 */ /* 0x040fe20000410000 */
[----:B------:R-:W-:Y:S01]  /*16fd0*/  LDSM.16.MT88.4 R124, [R167+0x400] ;  /* 0x00040000a77c783b */ /* 0x000fe20000004200 */
[C---:B------:R-:W-:Y:S01]  /*16fe0*/  FMUL.FTZ R33, R3.reuse, R141 ;  /* 0x0000008d03217220 */ /* 0x040fe20000410000 */
[----:B------:R1:W2:Y:S01]  /*16ff0*/  MUFU.EX2 R100, R0 ;  /* 0x0000000000647308 */ /* 0x0002a20000000800 */
[C---:B------:R-:W-:Y:S02]  /*17000*/  FMUL.FTZ R48, R3.reuse, R160 ;  /* 0x000000a003307220 */ /* 0x040fe40000410000 */
[C---:B------:R-:W-:Y:S02]  /*17010*/  FMUL.FTZ R49, R3.reuse, R161 ;  /* 0x000000a103317220 */ /* 0x040fe40000410000 */
[C---:B------:R-:W-:Y:S01]  /*17020*/  FMUL.FTZ R52, R3.reuse, R52 ;  /* 0x0000003403347220 */ /* 0x040fe20000410000 */
[----:B------:R-:W-:Y:S01]  /*17030*/  LDSM.16.MT88.4 R140, [R167+0x800] ;  /* 0x00080000a78c783b */ /* 0x000fe20000004200 */
[C---:B------:R-:W-:Y:S02]  /*17040*/  FMUL.FTZ R53, R3.reuse, R53 ;  /* 0x0000003503357220 */ /* 0x040fe40000410000 */
[C---:B------:R-:W-:Y:S01]  /*17050*/  FMUL.FTZ R64, R3.reuse, R64 ;  /* 0x0000004003407220 */ /* 0x040fe20000410000 */
[----:B------:R3:W-:Y:S01]  /*17060*/  MUFU.EX2 R234, R4 ;  /* 0x0000000400ea7308 */ /* 0x0007e20000000800 */
[C---:B------:R-:W-:Y:S02]  /*17070*/  FMUL.FTZ R65, R3.reuse, R65 ;  /* 0x0000004103417220 */ /* 0x040fe40000410000 */
[C---:B------:R-:W-:Y:S01]  /*17080*/  FMUL.FTZ R68, R3.reuse, R68 ;  /* 0x0000004403447220 */ /* 0x040fe20000410000 */
[----:B------:R-:W-:Y:S01]  /*17090*/  LDSM.16.MT88.4 R160, [R166+0x1400] ;  /* 0x00140000a6a0783b */ /* 0x000fe20000004200 */
[C---:B------:R-:W-:Y:S02]  /*170a0*/  FMUL.FTZ R69, R3.reuse, R69 ;  /* 0x0000004503457220 */ /* 0x040fe40000410000 */
[C---:B------:R-:W-:Y:S02]  /*170b0*/  FMUL.FTZ R80, R3.reuse, R80 ;  /* 0x0000005003507220 */ /* 0x040fe40000410000 */
[C---:B------:R-:W-:Y:S01]  /*170c0*/  FMUL.FTZ R81, R3.reuse, R81 ;  /* 0x0000005103517220 */ /* 0x040fe20000410000 */
[----:B------:R-:W-:Y:S01]  /*170d0*/  MUFU.EX2 R218, R102 ;  /* 0x0000006600da7308 */ /* 0x000fe20000000800 */
[C---:B------:R-:W-:Y:S02]  /*170e0*/  FMUL.FTZ R96, R3.reuse, R96 ;  /* 0x0000006003607220 */ /* 0x040fe40000410000 */
[----:B------:R-:W-:Y:S02]  /*170f0*/  FMUL.FTZ R97, R3, R97 ;  /* 0x0000006103617220 */ /* 0x000fe40000410000 */
[--C-:B-1----:R-:W-:Y:S02]  /*17100*/  FFMA.FTZ R0, R15, c[0x0][0x2d0], -R101.reuse ;  /* 0x0000b4000f007a23 */ /* 0x102fe40000010865 */
[C---:B--2---:R-:W-:Y:S02]  /*17110*/  FMUL.FTZ R8, R100.reuse, R116 ;  /* 0x0000007464087220 */ /* 0x044fe40000410000 */
[C---:B------:R-:W-:Y:S01]  /*17120*/  FMUL.FTZ R12, R100.reuse, R120 ;  /* 0x00000078640c7220 */ /* 0x040fe20000410000 */
[----:B------:R1:W-:Y:S01]  /*17130*/  MUFU.EX2 R229, R0 ;  /* 0x0000000000e57308 */ /* 0x0003e20000000800 */
[C---:B------:R-:W-:Y:S02]  /*17140*/  FMUL.FTZ R13, R100.reuse, R121 ;  /* 0x00000079640d7220 */ /* 0x040fe40000410000 */
[----:B------:R-:W-:Y:S02]  /*17150*/  FMUL.FTZ R24, R100, R132 ;  /* 0x0000008464187220 */ /* 0x000fe40000410000 */
[----:B---3--:R-:W-:Y:S01]  /*17160*/  FMUL.FTZ R4, R3, R112 ;  /* 0x0000007003047220 */ /* 0x008fe20000410000 */
[----:B------:R-:W-:Y:S01]  /*17170*/  F2FP.PACK_AB R112, R232, R231 ;  /* 0x000000e7e870723e */ /* 0x000fe200000000ff */
        /* <DEDUP_REMOVED lines=10> */
[C---:B------:R-:W-:Y:S02]  /*17220*/  FMUL.FTZ R57, R100.reuse, R57 ;  /* 0x0000003964397220 */ /* 0x040fe40000410000 */
[--C-:B-1----:R-:W-:Y:S02]  /*17230*/  FFMA.FTZ R0, R21, c[0x0][0x2d0], -R101.reuse ;  /* 0x0000b40015007a23 */ /* 0x102fe40000010865 */
[C---:B------:R-:W-:Y:S02]  /*17240*/  FMUL.FTZ R60, R100.reuse, R60 ;  /* 0x0000003c643c7220 */ /* 0x040fe40000410000 */
[C---:B------:R-:W-:Y:S01]  /*17250*/  FMUL.FTZ R61, R100.reuse, R61 ;  /* 0x0000003d643d7220 */ /* 0x040fe20000410000 */
[----:B------:R1:W2:Y:S01]  /*17260*/  MUFU.EX2 R230, R0 ;  /* 0x0000000000e67308 */ /* 0x0002a20000000800 */
[C---:B------:R-:W-:Y:S02]  /*17270*/  FMUL.FTZ R72, R100.reuse, R72 ;  /* 0x0000004864487220 */ /* 0x040fe40000410000 */
[C---:B------:R-:W-:Y:S02]  /*17280*/  FMUL.FTZ R73, R100.reuse, R73 ;  /* 0x0000004964497220 */ /* 0x040fe40000410000 */
[C---:B------:R-:W-:Y:S02]  /*17290*/  FMUL.FTZ R76, R100.reuse, R76 ;  /* 0x0000004c644c7220 */ /* 0x040fe40000410000 */
[----:B------:R-:W-:Y:S02]  /*172a0*/  FMUL.FTZ R77, R100, R77 ;  /* 0x0000004d644d7220 */ /* 0x000fe40000410000 */
[--C-:B------:R-:W-:Y:S01]  /*172b0*/  FFMA.FTZ R102, R172, c[0x0][0x2d0], -R101.reuse ;  /* 0x0000b400ac667a23 */ /* 0x100fe20000010865 */
[----:B------:R-:W-:Y:S01]  /*172c0*/  F2FP.PACK_AB R172, R185, R182 ;  /* 0x000000b6b9ac723e */ /* 0x000fe200000000ff */
[C---:B------:R-:W-:Y:S02]  /*172d0*/  FMUL.FTZ R84, R3.reuse, R84 ;  /* 0x0000005403547220 */ /* 0x040fe40000410000 */
[----:B------:R3:W-:Y:S01]  /*172e0*/  MUFU.EX2 R179, R102 ;  /* 0x0000006600b37308 */ /* 0x0007e20000000800 */
[----:B------:R-:W-:Y:S02]  /*172f0*/  FMUL.FTZ R85, R3, R85 ;  /* 0x0000005503557220 */ /* 0x000fe40000410000 */
[C---:B------:R-:W-:Y:S02]  /*17300*/  FMUL.FTZ R88, R100.reuse, R88 ;  /* 0x0000005864587220 */ /* 0x040fe40000410000 */
[C---:B------:R-:W-:Y:S02]  /*17310*/  FMUL.FTZ R89, R100.reuse, R89 ;  /* 0x0000005964597220 */ /* 0x040fe40000410000 */
[C---:B------:R-:W-:Y:S02]  /*17320*/  FMUL.FTZ R92, R100.reuse, R92 ;  /* 0x0000005c645c7220 */ /* 0x040fe40000410000 */
[----:B------:R-:W-:Y:S02]  /*17330*/  FMUL.FTZ R93, R100, R93 ;  /* 0x0000005d645d7220 */ /* 0x000fe40000410000 */
[----:B-1----:R-:W-:Y:S01]  /*17340*/  FFMA.FTZ R0, R22, c[0x0][0x2d0], -R101 ;  /* 0x0000b40016007a23 */ /* 0x002fe20000010865 */
[----:B--2---:R-:W-:Y:S01]  /*17350*/  F2FP.PACK_AB R113, R230, R229 ;  /* 0x000000e5e671723e */ /* 0x004fe200000000ff */
[----:B------:R-:W1:Y:S01]  /*17360*/  LDSM.16.MT88.4 R20, [R166] ;  /* 0x00000000a614783b */ /* 0x000e620000004200 */
[----:B------:R-:W-:Y:S01]  /*17370*/  FFMA.FTZ R132, R2, R245, R215 ;  /* 0x000000f502847223 */ /* 0x000fe200000100d7 */
[----:B------:R2:W4:Y:S01]  /*17380*/  MUFU.EX2 R238, R0 ;  /* 0x0000000000ee7308 */ /* 0x0005220000000800 */
[----:B---3--:R-:W-:Y:S09]  /*17390*/  FFMA.FTZ R102, R173, c[0x0][0x2d0], -R101 ;  /* 0x0000b400ad667a23 */ /* 0x008ff20000010865 */
[----:B------:R3:W-:Y:S01]  /*173a0*/  MUFU.EX2 R178, R102 ;  /* 0x0000006600b27308 */ /* 0x0007e20000000800 */
[----:B--2---:R-:W-:Y:S02]  /*173b0*/  FSEL R0, R103, RZ, P0 ;  /* 0x000000ff67007208 */ /* 0x004fe40000000000 */
[----:B----4-:R-:W-:Y:S02]  /*173c0*/  F2FP.PACK_AB R115, R234, R238 ;  /* 0x000000eeea73723e */ /* 0x010fe400000000ff */
[C---:B------:R-:W-:Y:S01]  /*173d0*/  ISETP.GT.AND P0, PT, R205.reuse, R244, PT ;  /* 0x000000f4cd00720c */ /* 0x040fe20003f04270 */
[----:B------:R-:W-:Y:S01]  /*173e0*/  FADD.FTZ R0, -R0, R104 ;  /* 0x0000006800007221 */ /* 0x000fe20000010100 */
[----:B------:R-:W-:Y:S01]  /*173f0*/  IADD3 R205, R205, -0x1, RZ ;  /* 0xffffffffcdcd7810 */ /* 0x000fe20007ffe0ff */
[----:B------:R-:W-:Y:S02]  /*17400*/  FFMA.FTZ R104, R30, c[0x0][0x2d0], -R9 ;  /* 0x0000b4001e687a23 */ /* 0x000fe40000010809 */
[----:B------:R-:W-:Y:S02]  /*17410*/  FMUL.FTZ R0, R0, c[0x0][0x2d0] ;  /* 0x0000b40000007a20 */ /* 0x000fe40000410000 */
[----:B------:R-:W-:Y:S01]  /*17420*/  FMUL.FTZ R9, R100, R117 ;  /* 0x0000007564097220 */ /* 0x000fe20000410000 */
[----:B------:R-:W-:Y:S01]  /*17430*/  MUFU.EX2 R217, R104 ;  /* 0x0000006800d97308 */ /* 0x000fe20000000800 */
[--C-:B---3--:R-:W-:Y:S01]  /*17440*/  FFMA.FTZ R102, R174, c[0x0][0x2d0], -R101.reuse ;  /* 0x0000b400ae667a23 */ /* 0x108fe20000010865 */
[-C--:B-1----:R-:W-:Y:S01]  /*17450*/  HMMA.16816.F32 R4, R168, R20.reuse, R4 ;  /* 0x00000014a804723c */ /* 0x082fe20000001804 */
[----:B------:R-:W-:Y:S07]  /*17460*/  F2FP.PACK_AB R174, R184, R189 ;  /* 0x000000bdb8ae723e */ /* 0x000fee00000000ff */
[----:B------:R-:W1:Y:S10]  /*17470*/  MUFU.EX2 R0, R0 ;  /* 0x0000000000007308 */ /* 0x000e740000000800 */
[----:B------:R2:W-:Y:S01]  /*17480*/  MUFU.EX2 R180, R102 ;  /* 0x0000006600b47308 */ /* 0x0005e20000000800 */
[C---:B-1----:R-:W-:Y:S02]  /*17490*/  FMUL.FTZ R10, R0.reuse, R118 ;  /* 0x00000076000a7220 */ /* 0x042fe40000410000 */
[C---:B------:R-:W-:Y:S02]  /*174a0*/  FMUL.FTZ R11, R0.reuse, R119 ;  /* 0x00000077000b7220 */ /* 0x040fe40000410000 */
[----:B------:R-:W1:Y:S01]  /*174b0*/  LDSM.16.MT88.4 R116, [R166+0xc00] ;  /* 0x000c0000a674783b */ /* 0x000e620000004200 */
[C---:B------:R-:W-:Y:S02]  /*174c0*/  FMUL.FTZ R14, R0.reuse, R122 ;  /* 0x0000007a000e7220 */ /* 0x040fe40000410000 */
[C---:B------:R-:W-:Y:S02]  /*174d0*/  FMUL.FTZ R15, R0.reuse, R123 ;  /* 0x0000007b000f7220 */ /* 0x040fe40000410000 */
[C---:B------:R-:W-:Y:S01]  /*174e0*/  HMMA.16816.F32 R8, R112.reuse, R20, R8 ;  /* 0x000000147008723c */ /* 0x040fe20000001808 */
[C---:B------:R-:W-:Y:S02]  /*174f0*/  FMUL.FTZ R42, R0.reuse, R150 ;  /* 0x00000096002a7220 */ /* 0x040fe40000410000 */
[----:B------:R-:W-:Y:S01]  /*17500*/  LDSM.16.MT88.4 R120, [R166+0x400] ;  /* 0x00040000a678783b */ /* 0x000fe20000004200 */
[C---:B------:R-:W-:Y:S02]  /*17510*/  FMUL.FTZ R43, R0.reuse, R151 ;  /* 0x00000097002b7220 */ /* 0x040fe40000410000 */
[C---:B------:R-:W-:Y:S02]  /*17520*/  FMUL.FTZ R46, R0.reuse, R158 ;  /* 0x0000009e002e7220 */ /* 0x040fe40000410000 */
[-C--:B------:R-:W-:Y:S01]  /*17530*/  HMMA.16816.F32 R12, R112, R22.reuse, R12 ;  /* 0x00000016700c723c */ /* 0x080fe2000000180c */
[C---:B------:R-:W-:Y:S03]  /*17540*/  FMUL.FTZ R20, R3.reuse, R128 ;  /* 0x0000008003147220 */ /* 0x040fe60000410000 */
[C---:B------:R-:W-:Y:S02]  /*17550*/  FMUL.FTZ R21, R3.reuse, R129 ;  /* 0x0000008103157220 */ /* 0x040fe40000410000 */
[C---:B------:R-:W-:Y:S02]  /*17560*/  FMUL.FTZ R47, R0.reuse, R159 ;  /* 0x0000009f002f7220 */ /* 0x040fe40000410000 */
[C---:B------:R-:W-:Y:S01]  /*17570*/  HMMA.16816.F32 R16, R168.reuse, R22, R16 ;  /* 0x00000016a810723c */ /* 0x040fe20000001810 */
[C---:B------:R-:W-:Y:S03]  /*17580*/  FMUL.FTZ R26, R0.reuse, R134 ;  /* 0x00000086001a7220 */ /* 0x040fe60000410000 */
[C---:B------:R-:W-:Y:S02]  /*17590*/  FMUL.FTZ R27, R0.reuse, R135 ;  /* 0x00000087001b7220 */ /* 0x040fe40000410000 */
[----:B------:R-:W-:Y:S02]  /*175a0*/  FMUL.FTZ R30, R0, R138 ;  /* 0x0000008a001e7220 */ /* 0x000fe40000410000 */
[C---:B------:R-:W-:Y:S04]  /*175b0*/  FMUL.FTZ R22, R2.reuse, R130 ;  /* 0x0000008202167220 */ /* 0x040fe80000410000 */
[----:B------:R-:W-:Y:S02]  /*175c0*/  FMUL.FTZ R23, R2, R131 ;  /* 0x0000008302177220 */ /* 0x000fe40000410000 */
[----:B------:R-:W-:Y:S01]  /*175d0*/  LDSM.16.MT88.4 R128, [R166+0x800] ;  /* 0x00080000a680783b */ /* 0x000fe20000004200 */
[C---:B------:R-:W-:Y:S02]  /*175e0*/  FMUL.FTZ R58, R0.reuse, R58 ;  /* 0x0000003a003a7220 */ /* 0x040fe40000410000 */
[C---:B------:R-:W-:Y:S02]  /*175f0*/  FMUL.FTZ R59, R0.reuse, R59 ;  /* 0x0000003b003b7220 */ /* 0x040fe40000410000 */
[-C--:B------:R-:W-:Y:S01]  /*17600*/  HMMA.16816.F32 R20, R168, R36.reuse, R20 ;  /* 0x00000024a814723c */ /* 0x080fe20000001814 */
[C---:B------:R-:W-:Y:S02]  /*17610*/  FMUL.FTZ R62, R0.reuse, R62 ;  /* 0x0000003e003e7220 */ /* 0x040fe40000410000 */
[C---:B------:R-:W-:Y:S02]  /*17620*/  FMUL.FTZ R63, R0.reuse, R63 ;  /* 0x0000003f003f7220 */ /* 0x040fe40000410000 */
[C---:B------:R-:W-:Y:S02]  /*17630*/  FMUL.FTZ R74, R0.reuse, R74 ;  /* 0x0000004a004a7220 */ /* 0x040fe40000410000 */
[C---:B------:R-:W-:Y:S01]  /*17640*/  FMUL.FTZ R75, R0.reuse, R75 ;  /* 0x0000004b004b7220 */ /* 0x040fe20000410000 */
[C---:B------:R-:W-:Y:S01]  /*17650*/  HMMA.16816.F32 R24, R112.reuse, R36, R24 ;  /* 0x000000247018723c */ /* 0x040fe20000001818 */
[C---:B------:R-:W-:Y:S03]  /*17660*/  FMUL.FTZ R31, R0.reuse, R139 ;  /* 0x0000008b001f7220 */ /* 0x040fe60000410000 */
[C---:B------:R-:W-:Y:S02]  /*17670*/  FMUL.FTZ R78, R0.reuse, R78 ;  /* 0x0000004e004e7220 */ /* 0x040fe40000410000 */
[C---:B------:R-:W-:Y:S02]  /*17680*/  FMUL.FTZ R79, R0.reuse, R79 ;  /* 0x0000004f004f7220 */ /* 0x040fe40000410000 */
[-C--:B------:R-:W-:Y:S01]  /*17690*/  HMMA.16816.F32 R28, R112, R38.reuse, R28 ;  /* 0x00000026701c723c */ /* 0x080fe2000000181c */
[C---:B------:R-:W-:Y:S03]  /*176a0*/  FMUL.FTZ R36, R3.reuse, R144 ;  /* 0x0000009003247220 */ /* 0x040fe60000410000 */
[----:B------:R-:W-:Y:S02]  /*176b0*/  FMUL.FTZ R37, R3, R145 ;  /* 0x0000009103257220 */ /* 0x000fe40000410000 */
[--C-:B--2---:R-:W-:Y:S02]  /*176c0*/  FFMA.FTZ R102, R175, c[0x0][0x2d0], -R101.reuse ;  /* 0x0000b400af667a23 */ /* 0x104fe40000010865 */
[C---:B------:R-:W-:Y:S01]  /*176d0*/  HMMA.16816.F32 R32, R168.reuse, R38, R32 ;  /* 0x00000026a820723c */ /* 0x040fe20000001820 */
[C---:B------:R-:W-:Y:S01]  /*176e0*/  FMUL.FTZ R90, R0.reuse, R90 ;  /* 0x0000005a005a7220 */ /* 0x040fe20000410000 */
[----:B------:R-:W-:Y:S02]  /*176f0*/  MUFU.EX2 R181, R102 ;  /* 0x0000006600b57308 */ /* 0x000fe40000000800 */
[C---:B------:R-:W-:Y:S02]  /*17700*/  FMUL.FTZ R91, R0.reuse, R91 ;  /* 0x0000005b005b7220 */ /* 0x040fe40000410000 */
[----:B------:R-:W-:Y:S02]  /*17710*/  FMUL.FTZ R94, R0, R94 ;  /* 0x0000005e005e7220 */ /* 0x000fe40000410000 */
[C---:B------:R-:W-:Y:S04]  /*17720*/  FMUL.FTZ R38, R2.reuse, R146 ;  /* 0x0000009202267220 */ /* 0x040fe80000410000 */
[----:B------:R-:W-:Y:S02]  /*17730*/  FMUL.FTZ R39, R2, R147 ;  /* 0x0000009302277220 */ /* 0x000fe40000410000 */
[----:B------:R-:W-:Y:S02]  /*17740*/  FMUL.FTZ R95, R0, R95 ;  /* 0x0000005f005f7220 */ /* 0x000fe40000410000 */
[----:B------:R-:W-:Y:S02]  /*17750*/  FFMA.FTZ R2, R186, c[0x0][0x2d0], -R101 ;  /* 0x0000b400ba027a23 */ /* 0x000fe40000010865 */
[----:B------:R-:W-:Y:S01]  /*17760*/  FFMA.FTZ R3, R3, R243, R228 ;  /* 0x000000f303037223 */ /* 0x000fe200000100e4 */
[-C--:B-1----:R-:W-:Y:S01]  /*17770*/  HMMA.16816.F32 R36, R168, R116.reuse, R36 ;  /* 0x00000074a824723c */ /* 0x082fe20000001824 */
[----:B------:R1:W-:Y:S01]  /*17780*/  MUFU.EX2 R176, R2 ;  /* 0x0000000200b07308 */ /* 0x0003e20000000800 */
[----:B------:R-:W-:Y:S02]  /*17790*/  FFMA.FTZ R0, R0, R250, R229 ;  /* 0x000000fa00007223 */ /* 0x000fe400000100e5 */
[----:B------:R-:W-:Y:S04]  /*177a0*/  FADD.FTZ R3, R240, R3 ;  /* 0x00000003f0037221 */ /* 0x000fe80000010000 */
[C---:B------:R-:W-:Y:S01]  /*177b0*/  HMMA.16816.F32 R40, R112.reuse, R116, R40 ;  /* 0x000000747028723c */ /* 0x040fe20000001828 */
[----:B------:R-:W-:Y:S07]  /*177c0*/  FADD.FTZ R3, R241, R3 ;  /* 0x00000003f1037221 */ /* 0x000fee0000010000 */
[-C--:B------:R-:W-:Y:S08]  /*177d0*/  HMMA.16816.F32 R44, R112, R118.reuse, R44 ;  /* 0x00000076702c723c */ /* 0x080ff0000000182c */
[C---:B------:R-:W-:Y:S01]  /*177e0*/  HMMA.16816.F32 R48, R168.reuse, R118, R48 ;  /* 0x00000076a830723c */ /* 0x040fe20000001830 */
[----:B------:R-:W2:Y:S03]  /*177f0*/  LDSM.16.MT88.4 R116, [R167+0xc00] ;  /* 0x000c0000a774783b */ /* 0x000ea60000004200 */
[--C-:B-1----:R-:W-:Y:S04]  /*17800*/  FFMA.FTZ R2, R187, c[0x0][0x2d0], -R101.reuse ;  /* 0x0000b400bb027a23 */ /* 0x102fe80000010865 */
[----:B------:R-:W1:Y:S04]  /*17810*/  MUFU.EX2 R104, R2 ;  /* 0x0000000200687308 */ /* 0x000e680000000800 */
[----:B-1----:R-:W-:Y:S01]  /*17820*/  F2FP.PACK_AB R173, R104, R176 ;  /* 0x000000b068ad723e */ /* 0x002fe200000000ff */
[--C-:B------:R-:W-:Y:S02]  /*17830*/  FFMA.FTZ R2, R188, c[0x0][0x2d0], -R101.reuse ;  /* 0x0000b400bc027a23 */ /* 0x100fe40000010865 */
[----:B------:R-:W-:Y:S03]  /*17840*/  FFMA.FTZ R101, R105, c[0x0][0x2d0], -R101 ;  /* 0x0000b40069657a23 */ /* 0x000fe60000010865 */
[----:B------:R1:W-:Y:S01]  /*17850*/  MUFU.EX2 R177, R2 ;  /* 0x0000000200b17308 */ /* 0x0003e20000000800 */
[-C--:B--2---:R-:W-:Y:S09]  /*17860*/  HMMA.16816.F32 R52, R168, R116.reuse, R52 ;  /* 0x00000074a834723c */ /* 0x084ff20000001834 */
[----:B------:R-:W2:Y:S01]  /*17870*/  MUFU.EX2 R102, R101 ;  /* 0x0000006500667308 */ /* 0x000ea20000000800 */
[C---:B------:R-:W-:Y:S08]  /*17880*/  HMMA.16816.F32 R56, R112.reuse, R116, R56 ;  /* 0x000000747038723c */ /* 0x040ff00000001838 */
[-C--:B------:R-:W-:Y:S01]  /*17890*/  HMMA.16816.F32 R60, R112, R118.reuse, R60 ;  /* 0x00000076703c723c */ /* 0x080fe2000000183c */
[----:B-1----:R-:W-:Y:S07]  /*178a0*/  FFMA.FTZ R2, R100, R249, R231 ;  /* 0x000000f964027223 */ /* 0x002fee00000100e7 */
[C---:B------:R-:W-:Y:S01]  /*178b0*/  HMMA.16816.F32 R64, R168.reuse, R118, R64 ;  /* 0x00000076a840723c */ /* 0x040fe20000001840 */
[----:B------:R-:W1:Y:S03]  /*178c0*/  LDSM.16.MT88.4 R116, [R166+0x1800] ;  /* 0x00180000a674783b */ /* 0x000e660000004200 */
[----:B------:R-:W-:Y:S01]  /*178d0*/  FADD.FTZ R100, R232, R2 ;  /* 0x00000002e8647221 */ /* 0x000fe20000010000 */
[----:B--2---:R-:W-:Y:S01]  /*178e0*/  F2FP.PACK_AB R175, R102, R177 ;  /* 0x000000b166af723e */ /* 0x004fe200000000ff */
        /* <DEDUP_REMOVED lines=10> */
[----:B------:R-:W-:Y:S02]  /*17990*/  FADD.FTZ R3, R234, R3 ;  /* 0x00000003ea037221 */ /* 0x000fe40000010000 */
[----:B------:R-:W-:Y:S02]  /*179a0*/  FADD.FTZ R2, R223, R2 ;  /* 0x00000002df027221 */ /* 0x000fe40000010000 */
[----:B------:R-:W-:Y:S04]  /*179b0*/  FADD.FTZ R3, R179, R3 ;  /* 0x00000003b3037221 */ /* 0x000fe80000010000 */
[----:B------:R-:W-:Y:S04]  /*179c0*/  FADD.FTZ R3, R178, R3 ;  /* 0x00000003b2037221 */ /* 0x000fe80000010000 */
[----:B------:R-:W-:Y:S01]  /*179d0*/  FADD.FTZ R3, R180, R3 ;  /* 0x00000003b4037221 */ /* 0x000fe20000010000 */
[-C--:B-1----:R-:W-:Y:S03]  /*179e0*/  HMMA.16816.F32 R68, R168, R116.reuse, R68 ;  /* 0x00000074a844723c */ /* 0x082fe60000001844 */
[----:B------:R-:W-:Y:S05]  /*179f0*/  FADD.FTZ R3, R181, R3 ;  /* 0x00000003b5037221 */ /* 0x000fea0000010000 */
[C---:B------:R-:W-:Y:S08]  /*17a00*/  HMMA.16816.F32 R72, R112.reuse, R116, R72 ;  /* 0x000000747048723c */ /* 0x040ff00000001848 */
[-C--:B------:R-:W-:Y:S08]  /*17a10*/  HMMA.16816.F32 R76, R112, R118.reuse, R76 ;  /* 0x00000076704c723c */ /* 0x080ff0000000184c */
[C---:B------:R-:W-:Y:S01]  /*17a20*/  HMMA.16816.F32 R80, R168.reuse, R118, R80 ;  /* 0x00000076a850723c */ /* 0x040fe20000001850 */
[----:B------:R-:W1:Y:S07]  /*17a30*/  LDSM.16.MT88.4 R116, [R167+0x1800] ;  /* 0x00180000a774783b */ /* 0x000e6e0000004200 */
[-C--:B-1----:R-:W-:Y:S08]  /*17a40*/  HMMA.16816.F32 R84, R168, R116.reuse, R84 ;  /* 0x00000074a854723c */ /* 0x082ff00000001854 */
[C---:B------:R-:W-:Y:S07]  /*17a50*/  HMMA.16816.F32 R88, R112.reuse, R116, R88 ;  /* 0x000000747058723c */ /* 0x040fee0000001858 */
        /* <DEDUP_REMOVED lines=8> */
[----:B------:R-:W-:Y:S04]  /*17ae0*/  F2FP.PACK_AB R118, R216, R221 ;  /* 0x000000ddd876723e */ /* 0x000fe800000000ff */
[----:B------:R-:W-:Y:S01]  /*17af0*/  F2FP.PACK_AB R119, R181, R180 ;  /* 0x000000b4b577723e */ /* 0x000fe200000000ff */
[-C--:B------:R-:W-:Y:S01]  /*17b00*/  HMMA.16816.F32 R4, R112, R120.reuse, R4 ;  /* 0x000000787004723c */ /* 0x080fe20000001804 */
[----:B------:R-:W-:Y:S02]  /*17b10*/  F2FP.PACK_AB R168, R213, R183 ;  /* 0x000000b7d5a8723e */ /* 0x000fe400000000ff */
[----:B------:R-:W-:Y:S02]  /*17b20*/  F2FP.PACK_AB R169, R209, R210 ;  /* 0x000000d2d1a9723e */ /* 0x000fe400000000ff */
[----:B------:R-:W-:Y:S02]  /*17b30*/  F2FP.PACK_AB R170, R211, R212 ;  /* 0x000000d4d3aa723e */ /* 0x000fe400000000ff */
[----:B------:R-:W-:Y:S01]  /*17b40*/  F2FP.PACK_AB R171, R207, R208 ;  /* 0x000000d0cfab723e */ /* 0x000fe200000000ff */
        /* <DEDUP_REMOVED lines=23> */
[-C--:B--2---:R-:W-:Y:S08]  /*17cc0*/  HMMA.16816.F32 R84, R112, R124.reuse, R84 ;  /* 0x0000007c7054723c */ /* 0x084ff00000001854 */
[C---:B------:R-:W-:Y:S08]  /*17cd0*/  HMMA.16816.F32 R88, R116.reuse, R124, R88 ;  /* 0x0000007c7458723c */ /* 0x040ff00000001858 */
[-C--:B------:R-:W-:Y:S08]  /*17ce0*/  HMMA.16816.F32 R92, R116, R126.reuse, R92 ;  /* 0x0000007e745c723c */ /* 0x080ff0000000185c */
[----:B------:R-:W-:Y:S08]  /*17cf0*/  HMMA.16816.F32 R96, R112, R126, R96 ;  /* 0x0000007e7060723c */ /* 0x000ff00000001860 */
[-C--:B------:R-:W-:Y:S01]  /*17d00*/  HMMA.16816.F32 R112, R168, R128.reuse, R4 ;  /* 0x00000080a870723c */ /* 0x080fe20000001804 */
        /* <DEDUP_REMOVED lines=18> */
[----:B------:R-:W-:Y:S03]  /*17e30*/  MOV R100, R108 ;  /* 0x0000006c00647202 */ /* 0x000fe60000000f00 */
[----:B------:R-:W-:Y:S02]  /*17e40*/  FADD.FTZ R4, R217, R0 ;  /* 0x00000000d9047221 */ /* 0x000fe40000010000 */
[----:B------:R-:W-:Y:S02]  /*17e50*/  FADD.FTZ R0, R222, R5 ;  /* 0x00000005de007221 */ /* 0x000fe40000010000 */
[C---:B------:R-:W-:Y:S01]  /*17e60*/  HMMA.16816.F32 R64, R168.reuse, R6, R64 ;  /* 0x00000006a840723c */ /* 0x040fe20000001840 */
[----:B------:R-:W-:Y:S03]  /*17e70*/  FADD.FTZ R4, R218, R4 ;  /* 0x00000004da047221 */ /* 0x000fe60000010000 */
[----:B------:R-:W-:Y:S03]  /*17e80*/  FADD.FTZ R5, R224, R0 ;  /* 0x00000000e0057221 */ /* 0x000fe60000010000 */
[----:B------:R-:W-:Y:S01]  /*17e90*/  FADD.FTZ R6, R225, R2 ;  /* 0x00000002e1067221 */ /* 0x000fe20000010000 */
[-C--:B--2---:R-:W-:Y:S01]  /*17ea0*/  HMMA.16816.F32 R68, R168, R8.reuse, R68 ;  /* 0x00000008a844723c */ /* 0x084fe20000001844 */
[----:B------:R-:W-:Y:S03]  /*17eb0*/  FADD.FTZ R2, R221, R4 ;  /* 0x00000004dd027221 */ /* 0x000fe60000010000 */
[----:B------:R-:W-:Y:S02]  /*17ec0*/  FADD.FTZ R0, R227, R6 ;  /* 0x00000006e3007221 */ /* 0x000fe40000010000 */
        /* <DEDUP_REMOVED lines=11> */
[----:B------:R-:W-:Y:S02]  /*17f80*/  FADD.FTZ R3, R185, R0 ;  /* 0x00000000b9037221 */ /* 0x000fe40000010000 */
[----:B------:R-:W-:Y:S02]  /*17f90*/  FADD.FTZ R0, R212, R4 ;  /* 0x00000004d4007221 */ /* 0x000fe40000010000 */
[-C--:B---3--:R-:W-:Y:S01]  /*17fa0*/  HMMA.16816.F32 R84, R168, R12.reuse, R84 ;  /* 0x0000000ca854723c */ /* 0x088fe20000001854 */
        /* <DEDUP_REMOVED lines=10> */
[----:B------:R-:W-:Y:S01]  /*18050*/  FADD.FTZ R250, R102, R0 ;  /* 0x0000000066fa7221 */ /* 0x000fe20000010000 */
[----:B------:R-:W-:Y:S03]  /*18060*/  MOV R102, R106 ;  /* 0x0000006a00667202 */ /* 0x000fe60000000f00 */
[----:B------:R-:W-:Y:S01]  /*18070*/  HMMA.16816.F32 R96, R168, R14, R96 ;  /* 0x0000000ea860723c */ /* 0x000fe20000001860 */
[----:B------:R-:W-:-:S07]  /*18080*/  @P0 BRA `(.L_x_850) ;  /* 0xffffbd7000000947 */ /* 0x000fce000383ffff */
.L_x_829:
[----:B------:R-:W2:Y:S01]  /*18090*/  LDL R0, [R1+0x20] ;  /* 0x0000200001007983 */ /* 0x000ea20000100800 */
[----:B------:R-:W-:-:S02]  /*180a0*/  IMAD.MOV.U32 R2, RZ, RZ, c[0x0][0x2c4] ;  /* 0x0000b100ff027624 */ /* 0x000fc400078e00ff */
        /* <DEDUP_REMOVED lines=20> */
.L_x_853:
[----:B------:R-:W-:-:S04]  /*181f0*/  MOV R3, c[0x0][0x32c] ;  /* 0x0000cb0000037a02 */ /* 0x000fc80000000f00 */
[----:B------:R-:W-:-:S13]  /*18200*/  ISETP.NE.AND P0, PT, R3, 0x1, PT ;  /* 0x000000010300780c */ /* 0x000fda0003f05270 */
[----:B------:R-:W-:-:S05]  /*18210*/  @P0 IMAD.HI.U32 R3, R0, c[0x0][0x330], RZ ;  /* 0x0000cc0000030a27 */ /* 0x000fca00078e00ff */
[----:B------:R-:W-:Y:S02]  /*18220*/  @P0 SHF.R.U32.HI R0, RZ, c[0x0][0x334], R3 ;  /* 0x0000cd00ff000a19 */ /* 0x000fe40000011603 */
.L_x_854:
[----:B------:R-:W-:Y:S05]  /*18230*/  BSYNC B0 ;  /* 0x0000000000007941 */ /* 0x000fea0003800000 */
.L_x_852:
[----:B------:R-:W-:-:S05]  /*18240*/  IMAD R0, R0, c[0x0][0x32c], RZ ;  /* 0x0000cb0000007a24 */ /* 0x000fca00078e02ff */
[----:B------:R-:W-:-:S03]  /*18250*/  IMNMX R2, R2, R0, !PT ;  /* 0x0000000002027217 */ /* 0x000fc60007800200 */
.L_x_851:
        /* <DEDUP_REMOVED lines=8> */
.L_x_860:
[----:B------:R-:W2:Y:S01]  /*182e0*/  LDL R102, [R1+0x18] ;  /* 0x0000180001667983 */ /* 0x000ea20000100800 */
[----:B------:R-:W-:Y:S04]  /*182f0*/  DEPBAR.LE SB0, 0x0 ;  /* 0x000080000000791a */ /* 0x000fe80000000000 */
[----:B------:R-:W1:Y:S01]  /*18300*/  S2R R101, SR_TID.X ;  /* 0x0000000000657919 */ /* 0x000e620000002100 */
        /* <DEDUP_REMOVED lines=68> */
.L_x_857:
[----:B-1-34-:R-:W-:Y:S05]  /*18750*/  BSYNC B0 ;  /* 0x0000000000007941 */ /* 0x01afea0003800000 */
.L_x_856:
        /* <DEDUP_REMOVED lines=134> */
[----:B------:R-:W-:Y:S02]  /*18fc0*/  FMUL.FTZ R4, R48, c[0x0][0x320] ;  /* 0x0000c80030047a20 */ /* 0x000fe40000410000 */
[----:B-1----:R-:W-:Y:S04]  /*18fd0*/  FMUL.FTZ R0, R16, c[0x0][0x320] ;  /* 0x0000c80010007a20 */ /* 0x002fe80000410000 */
        /* <DEDUP_REMOVED lines=59> */
[----:B------:R1:W1:Y:S01]  /*19390*/  MUFU.TANH R18, R0 ;  /* 0x0000000000127308 */ /* 0x0002620000002400 */
[----:B------:R-:W-:-:S05]  /*193a0*/  @!P0 BRA `(.L_x_859) ;  /* 0x0000040000008947 */ /* 0x000fca0003800000 */
[----:B--234-:R-:W-:Y:S01]  /*193b0*/  SHF.R.S32.HI R102, RZ, 0x1f, R101 ;  /* 0x0000001fff667819 */ /* 0x01cfe20000011465 */
[----:B------:R-:W2:Y:S03]  /*193c0*/  LDL.64 R222, [R1+0x8] ;  /* 0x0000080001de7983 */ /* 0x000ea60000100a00 */
[----:B------:R-:W-:Y:S03]  /*193d0*/  LEA.HI R102, R102, R101, RZ, 0x2 ;  /* 0x0000006566667211 */ /* 0x000fe600078f10ff */
[----:B------:R-:W3:Y:S01]  /*193e0*/  LDL R101, [R1+0x4] ;  /* 0x0000040001657983 */ /* 0x000ee20000100800 */
        /* <DEDUP_REMOVED lines=15> */
[----:B------:R-:W-:Y:S04]  /*194e0*/  @P0 IMAD R6, R7, 0x30, RZ ;  /* 0x0000003007060824 */ /* 0x000fe800078e02ff */
[----:B------:R-:W-:Y:S01]  /*194f0*/  @P0 IMAD.IADD R8, R6, 0x1, R5 ;  /* 0x0000000106080824 */ /* 0x000fe200078e0205 */
[--C-:B--2---:R-:W-:Y:S04]  /*19500*/  @P0 IADD3 R15, P2, P1, R4, 0x20, R222.reuse ;  /* 0x00000020040f0810 */ /* 0x104fe8000795e0de */
[--C-:B---3--:R-:W-:Y:S02]  /*19510*/  @P0 IADD3.X R17, R8, RZ, R101.reuse, P2, P1 ;  /* 0x000000ff08110210 */ /* 0x108fe400017e2465 */
[----:B------:R-:W-:Y:S02]  /*19520*/  ISETP.GE.AND P1, PT, R0, 0x1, PT ;  /* 0x000000010000780c */ /* 0x000fe40003f26270 */
[--C-:B------:R-:W-:Y:S04]  /*19530*/  @P0 IADD3 R14, P3, P2, R4, 0x40, R222.reuse ;  /* 0x00000040040e0810 */ /* 0x100fe80007a7e0de */
[--C-:B------:R-:W-:Y:S07]  /*19540*/  @P0 IADD3.X R16, R8, RZ, R101.reuse, P3, P2 ;  /* 0x000000ff08100210 */ /* 0x100fee0001fe4465 */
        /* <DEDUP_REMOVED lines=13> */
[C---:B------:R-:W-:Y:S04]  /*19620*/  @P1 IADD3 R6, P2, R5.reuse, c[0x0][0x1c8], RZ ;  /* 0x0000720005061a10 */ /* 0x040fe80007f5e0ff */
[----:B------:R-:W-:Y:S05]  /*19630*/  @P1 IADD3.X R7, R0, c[0x0][0x1cc], RZ, P2, !PT ;  /* 0x0000730000071a10 */ /* 0x000fea00017fe4ff */
[----:B------:R-:W-:Y:S01]  /*19640*/  @!PT LDS RZ, [RZ] ;  /* 0x00000000fffff984 */ /* 0x000fe20000000800 */
[----:B------:R-:W-:Y:S01]  /*19650*/  @!PT LDS RZ, [RZ] ;  /* 0x00000000fffff984 */ /* 0x000fe20000000800 */
[----:B------:R-:W-:Y:S01]  /*19660*/  @!PT LDS RZ, [RZ] ;  /* 0x00000000fffff984 */ /* 0x000fe20000000800 */
[----:B------:R1:W-:Y:S02]  /*19670*/  @P1 LDGSTS.E.BYPASS.LTC128B.128 [R204+0x3c80], [R6.64], !P6 ;  /* 0x03c8000006cc1fae */ /* 0x0003e4000f101d46 */
[C---:B-1----:R-:W-:Y:S04]  /*19680*/  @P1 IADD3 R6, P3, R5.reuse, 0x40, RZ ;  /* 0x0000004005061810 */ /* 0x042fe80007f7e0ff */
[----:B------:R-:W-:Y:S04]  /*19690*/  @P1 IADD3 R12, P2, R6, c[0x0][0x1c8], RZ ;  /* 0x00007200060c1a10 */ /* 0x000fe80007f5e0ff */
[--C-:B------:R-:W-:Y:S02]  /*196a0*/  @P1 IADD3.X R13, RZ, c[0x0][0x1cc], R0.reuse, P2, P3 ;  /* 0x00007300ff0d1a10 */ /* 0x100fe400017e6400 */
[----:B------:R-:W-:Y:S03]  /*196b0*/  @P1 IADD3 R5, P3, R5, 0x80, RZ ;  /* 0x0000008005051810 */ /* 0x000fe60007f7e0ff */
[----:B------:R1:W-:Y:S01]  /*196c0*/  @P1 LDGSTS.E.BYPASS.LTC128B.128 [R204+0x4880], [R12.64], !P5 ;  /* 0x048800000ccc1fae */ /* 0x0003e2000e901d46 */
[----:B------:R-:W-:Y:S04]  /*196d0*/  @P1 IADD3 R10, P2, R5, c[0x0][0x1c8], RZ ;  /* 0x00007200050a1a10 */ /* 0x000fe80007f5e0ff */
[----:B------:R-:W-:Y:S02]  /*196e0*/  @P1 IADD3.X R11, RZ, c[0x0][0x1cc], R0, P2, P3 ;  /* 0x00007300ff0b1a10 */ /* 0x000fe400017e6400 */
[----:B------:R-:W-:Y:S03]  /*196f0*/  @P0 IADD3 R0, P2, R222, R4, RZ ;  /* 0x00000004de000210 */ /* 0x000fe60007f5e0ff */
[----:B------:R1:W-:Y:S02]  /*19700*/  @P1 LDGSTS.E.BYPASS.LTC128B.128 [R204+0x5480], [R10.64], !P4 ;  /* 0x054800000acc1fae */ /* 0x0003e4000e101d46 */
[----:B------:R-:W-:Y:S01]  /*19710*/  @P0 IMAD.X R4, R8, 0x1, R101, P2 ;  /* 0x0000000108040824 */ /* 0x000fe200010e0665 */
[C---:B------:R-:W-:Y:S04]  /*19720*/  @P0 LEA R8, P2, R0.reuse, c[0x0][0x1c8], 0x1 ;  /* 0x0000720000080a11 */ /* 0x040fe800078408ff */
[----:B------:R-:W-:Y:S02]  /*19730*/  @P0 LEA.HI.X R9, R0, c[0x0][0x1cc], R4, 0x1, P2 ;  /* 0x0000730000090a11 */ /* 0x000fe400010f0c04 */
[C---:B------:R-:W-:Y:S03]  /*19740*/  @P0 LEA R6, P2, R15.reuse, c[0x0][0x1c8], 0x1 ;  /* 0x000072000f060a11 */ /* 0x040fe600078408ff */
[----:B------:R1:W-:Y:S01]  /*19750*/  @P0 LDGSTS.E.BYPASS.LTC128B.128 [R204+0x4480], [R8.64], !P6 ;  /* 0x0448000008cc0fae */ /* 0x0003e2000f101d46 */
[----:B------:R-:W-:Y:S02]  /*19760*/  @P0 LEA.HI.X R7, R15, c[0x0][0x1cc], R17, 0x1, P2 ;  /* 0x000073000f070a11 */ /* 0x000fe400010f0c11 */
[C---:B------:R-:W-:Y:S03]  /*19770*/  @P0 LEA R4, P2, R14.reuse, c[0x0][0x1c8], 0x1 ;  /* 0x000072000e040a11 */ /* 0x040fe600078408ff */
[----:B------:R1:W-:Y:S01]  /*19780*/  @P0 LDGSTS.E.BYPASS.LTC128B.128 [R204+0x5080], [R6.64], !P5 ;  /* 0x0508000006cc0fae */ /* 0x0003e2000e901d46 */
[----:B------:R-:W-:Y:S05]  /*19790*/  @P0 LEA.HI.X R5, R14, c[0x0][0x1cc], R16, 0x1, P2 ;  /* 0x000073000e050a11 */ /* 0x000fea00010f0c10 */
[----:B------:R1:W-:Y:S04]  /*197a0*/  @P0 LDGSTS.E.BYPASS.LTC128B.128 [R204+0x5c80], [R4.64], !P4 ;  /* 0x05c8000004cc0fae */ /* 0x0003e8000e101d46 */
.L_x_859:
[----:B--234-:R-:W-:Y:S05]  /*197b0*/  BSYNC B0 ;  /* 0x0000000000007941 */ /* 0x01cfea0003800000 */
.L_x_858:
        /* <DEDUP_REMOVED lines=55> */
[----:B------:R-:W-:Y:S04]  /*19b30*/  FMNMX.FTZ R0, R220, R6, !PT ;  /* 0x00000006dc007209 */ /* 0x000fe80007810000 */
[----:B------:R-:W-:Y:S01]  /*19b40*/  FMNMX.FTZ R6, R219, R0, !PT ;  /* 0x00000000db067209 */ /* 0x000fe20007810000 */
[----:B------:R-:W-:Y:S01]  /*19b50*/  FADD.FTZ R0, -R108, R2 ;  /* 0x000000026c007221 */ /* 0x000fe20000010100 */
[----:B--2---:R-:W-:Y:S02]  /*19b60*/  FMNMX.FTZ R107, R4, R7, !PT ;  /* 0x00000007046b7209 */ /* 0x004fe40007810000 */
[----:B------:R-:W-:Y:S01]  /*19b70*/  FMNMX.FTZ R4, R212, R6, !PT ;  /* 0x00000006d4047209 */ /* 0x000fe20007810000 */
[----:B------:R-:W-:Y:S03]  /*19b80*/  FMUL.FTZ R2, R0, c[0x0][0x2d0] ;  /* 0x0000b40000027a20 */ /* 0x000fe60000410000 */
[----:B------:R-:W-:Y:S01]  /*19b90*/  FMNMX.FTZ R0, R211, R4, !PT ;  /* 0x00000004d3007209 */ /* 0x000fe20007810000 */
[----:B------:R1:W2:Y:S01]  /*19ba0*/  MUFU.EX2 R102, R2 ;  /* 0x0000000200667308 */ /* 0x0002a20000000800 */
[----:B---3--:R-:W-:Y:S01]  /*19bb0*/  FMNMX.FTZ R5, R5, R8, !PT ;  /* 0x0000000805057209 */ /* 0x008fe20007810000 */
[----:B------:R-:W-:Y:S01]  /*19bc0*/  FMUL.FTZ R4, R107, c[0x0][0x2d0] ;  /* 0x0000b4006b047a20 */ /* 0x000fe20000410000 */
[----:B------:R-:W-:Y:S03]  /*19bd0*/  FMNMX.FTZ R0, R105, R0, !PT ;  /* 0x0000000069007209 */ /* 0x000fe60007810000 */
[----:B------:R-:W3:Y:S01]  /*19be0*/  SHFL.BFLY PT, R8, R5, 0x1, 0x1f ;  /* 0x0c201f0005087f89 */ /* 0x000ee200000e0000 */
[----:B------:R-:W-:Y:S01]  /*19bf0*/  FMNMX.FTZ R0, R104, R0, !PT ;  /* 0x0000000068007209 */ /* 0x000fe20007810000 */
[----:B-1----:R-:W-:Y:S06]  /*19c00*/  FADD.FTZ R2, -R107, R3 ;  /* 0x000000036b027221 */ /* 0x002fec0000010100 */
[----:B------:R-:W1:Y:S01]  /*19c10*/  SHFL.BFLY PT, R3, R0, 0x2, 0x1f ;  /* 0x0c401f0000037f89 */ /* 0x000e6200000e0000 */
[----:B--2---:R-:W-:Y:S02]  /*19c20*/  FMUL.FTZ R16, R102, R124 ;  /* 0x0000007c66107220 */ /* 0x004fe40000410000 */
[----:B------:R-:W-:Y:S01]  /*19c30*/  FMUL.FTZ R2, R2, c[0x0][0x2d0] ;  /* 0x0000b40002027a20 */ /* 0x000fe20000410000 */
[----:B---3--:R-:W-:Y:S01]  /*19c40*/  FMNMX.FTZ R106, R5, R8, !PT ;  /* 0x00000008056a7209 */ /* 0x008fe20007810000 */
[----:B------:R-:W-:Y:S02]  /*19c50*/  FMUL.FTZ R5, R108, c[0x0][0x2d0] ;  /* 0x0000b4006c057a20 */ /* 0x000fe40000410000 */
[----:B------:R2:W3:Y:S01]  /*19c60*/  MUFU.EX2 R101, R2 ;  /* 0x0000000200657308 */ /* 0x0004e20000000800 */
[----:B------:R-:W-:Y:S02]  /*19c70*/  FMUL.FTZ R17, R102, R125 ;  /* 0x0000007d66117220 */ /* 0x000fe40000410000 */
[--C-:B------:R-:W-:Y:S02]  /*19c80*/  FFMA.FTZ R6, R188, c[0x0][0x2d0], -R5.reuse ;  /* 0x0000b400bc067a23 */ /* 0x100fe40000010805 */
[--C-:B------:R-:W-:Y:S02]  /*19c90*/  FFMA.FTZ R172, R32, c[0x0][0x2d0], -R5.reuse ;  /* 0x0000b40020ac7a23 */ /* 0x100fe40000010805 */
[--C-:B------:R-:W-:Y:S02]  /*19ca0*/  FFMA.FTZ R175, R184, c[0x0][0x2d0], -R5.reuse ;  /* 0x0000b400b8af7a23 */ /* 0x100fe40000010805 */
[--C-:B------:R-:W-:Y:S01]  /*19cb0*/  FFMA.FTZ R174, R179, c[0x0][0x2d0], -R5.reuse ;  /* 0x0000b400b3ae7a23 */ /* 0x100fe20000010805 */
[----:B------:R-:W-:Y:S01]  /*19cc0*/  MUFU.EX2 R222, R6 ;  /* 0x0000000600de7308 */ /* 0x000fe20000000800 */
[--C-:B------:R-:W-:Y:S02]  /*19cd0*/  FFMA.FTZ R179, R27, c[0x0][0x2d0], -R4.reuse ;  /* 0x0000b4001bb37a23 */ /* 0x100fe40000010804 */
[--C-:B------:R-:W-:Y:S02]  /*19ce0*/  FFMA.FTZ R173, R168, c[0x0][0x2d0], -R5.reuse ;  /* 0x0000b400a8ad7a23 */ /* 0x100fe40000010805 */
[--C-:B------:R-:W-:Y:S01]  /*19cf0*/  FFMA.FTZ R184, R24, c[0x0][0x2d0], -R5.reuse ;  /* 0x0000b40018b87a23 */ /* 0x100fe20000010805 */
[----:B-1----:R-:W-:Y:S01]  /*19d00*/  FMNMX.FTZ R0, R0, R3, !PT ;  /* 0x0000000300007209 */ /* 0x002fe20007810000 */
[--C-:B------:R-:W-:Y:S02]  /*19d10*/  FFMA.FTZ R3, R191, c[0x0][0x2d0], -R4.reuse ;  /* 0x0000b400bf037a23 */ /* 0x100fe40000010804 */
[----:B------:R-:W-:Y:S01]  /*19d20*/  FFMA.FTZ R168, R31, c[0x0][0x2d0], -R4 ;  /* 0x0000b4001fa87a23 */ /* 0x000fe20000010804 */
[----:B------:R-:W-:Y:S01]  /*19d30*/  MUFU.EX2 R226, R175 ;  /* 0x000000af00e27308 */ /* 0x000fe20000000800 */
[----:B------:R-:W-:Y:S02]  /*19d40*/  FMUL.FTZ R32, R102, R140 ;  /* 0x0000008c66207220 */ /* 0x000fe40000410000 */
[----:B--2---:R-:W-:Y:S02]  /*19d50*/  FADD.FTZ R2, -R106, R100 ;  /* 0x000000646a027221 */ /* 0x004fe40000010100 */
[----:B------:R-:W-:Y:S02]  /*19d60*/  FMUL.FTZ R33, R102, R141 ;  /* 0x0000008d66217220 */ /* 0x000fe40000410000 */
[----:B------:R-:W-:Y:S02]  /*19d70*/  FMUL.FTZ R2, R2, c[0x0][0x2d0] ;  /* 0x0000b40002027a20 */ /* 0x000fe40000410000 */
[C---:B---3--:R-:W-:Y:S01]  /*19d80*/  FMUL.FTZ R34, R101.reuse, R142 ;  /* 0x0000008e65227220 */ /* 0x048fe20000410000 */
[----:B------:R1:W-:Y:S01]  /*19d90*/  MUFU.EX2 R223, R3 ;  /* 0x0000000300df7308 */ /* 0x0003e20000000800 */
[C---:B------:R-:W-:Y:S02]  /*19da0*/  FMUL.FTZ R35, R101.reuse, R143 ;  /* 0x0000008f65237220 */ /* 0x040fe40000410000 */
[C---:B------:R-:W-:Y:S01]  /*19db0*/  FMUL.FTZ R48, R102.reuse, R160 ;  /* 0x000000a066307220 */ /* 0x040fe20000410000 */
[----:B------:R-:W-:Y:S01]  /*19dc0*/  LDSM.16.MT88.4 R140, [R167+0x800] ;  /* 0x00080000a78c783b */ /* 0x000fe20000004200 */
        /* <DEDUP_REMOVED lines=10> */
[----:B------:R-:W-:Y:S01]  /*19e70*/  MUFU.EX2 R229, R174 ;  /* 0x000000ae00e57308 */ /* 0x000fe20000000800 */
[----:B------:R-:W-:Y:S02]  /*19e80*/  FMUL.FTZ R65, R102, R65 ;  /* 0x0000004166417220 */ /* 0x000fe40000410000 */
[C---:B------:R-:W-:Y:S02]  /*19e90*/  FMUL.FTZ R66, R101.reuse, R66 ;  /* 0x0000004265427220 */ /* 0x040fe40000410000 */
[--C-:B-1----:R-:W-:Y:S02]  /*19ea0*/  FFMA.FTZ R3, R176, c[0x0][0x2d0], -R5.reuse ;  /* 0x0000b400b0037a23 */ /* 0x102fe40000010805 */
[--C-:B------:R-:W-:Y:S02]  /*19eb0*/  FFMA.FTZ R176, R18, c[0x0][0x2d0], -R4.reuse ;  /* 0x0000b40012b07a23 */ /* 0x100fe40000010804 */
[C---:B------:R-:W-:Y:S01]  /*19ec0*/  FMUL.FTZ R18, R101.reuse, R126 ;  /* 0x0000007e65127220 */ /* 0x040fe20000410000 */
[----:B------:R1:W-:Y:S01]  /*19ed0*/  MUFU.EX2 R238, R3 ;  /* 0x0000000300ee7308 */ /* 0x0003e20000000800 */
[----:B------:R-:W-:Y:S02]  /*19ee0*/  FMUL.FTZ R67, R101, R67 ;  /* 0x0000004365437220 */ /* 0x000fe40000410000 */
[----:B------:R-:W-:Y:S02]  /*19ef0*/  FMUL.FTZ R68, R102, R68 ;  /* 0x0000004466447220 */ /* 0x000fe40000410000 */
[--C-:B--2---:R-:W-:Y:S02]  /*19f00*/  FFMA.FTZ R2, R187, c[0x0][0x2d0], -R5.reuse ;  /* 0x0000b400bb027a23 */ /* 0x104fe40000010805 */
[--C-:B------:R-:W-:Y:S02]  /*19f10*/  FFMA.FTZ R187, R29, c[0x0][0x2d0], -R5.reuse ;  /* 0x0000b4001dbb7a23 */ /* 0x100fe40000010805 */
[C---:B---3--:R-:W-:Y:S01]  /*19f20*/  FMUL.FTZ R8, R100.reuse, R116 ;  /* 0x0000007464087220 */ /* 0x048fe20000410000 */
        /* <DEDUP_REMOVED lines=8> */
[----:B------:R-:W-:Y:S02]  /*19fb0*/  FMUL.FTZ R41, R100, R149 ;  /* 0x0000009564297220 */ /* 0x000fe40000410000 */
[----:B-1----:R-:W-:Y:S02]  /*19fc0*/  FFMA.FTZ R3, R170, c[0x0][0x2d0], -R5 ;  /* 0x0000b400aa037a23 */ /* 0x002fe40000010805 */
[--C-:B------:R-:W-:Y:S02]  /*19fd0*/  FFMA.FTZ R170, R177, c[0x0][0x2d0], -R4.reuse ;  /* 0x0000b400b1aa7a23 */ /* 0x100fe40000010804 */
[--C-:B------:R-:W-:Y:S01]  /*19fe0*/  FFMA.FTZ R177, R19, c[0x0][0x2d0], -R4.reuse ;  /* 0x0000b40013b17a23 */ /* 0x100fe20000010804 */
[----:B------:R1:W-:Y:S01]  /*19ff0*/  MUFU.EX2 R241, R3 ;  /* 0x0000000300f17308 */ /* 0x0003e20000000800 */
[C---:B------:R-:W-:Y:S02]  /*1a000*/  FMUL.FTZ R19, R101.reuse, R127 ;  /* 0x0000007f65137220 */ /* 0x040fe40000410000 */
[----:B------:R-:W-:Y:S01]  /*1a010*/  FMUL.FTZ R44, R100, R156 ;  /* 0x0000009c642c7220 */ /* 0x000fe20000410000 */
[----:B------:R-:W-:Y:S01]  /*1a020*/  LDSM.16.MT88.4 R124, [R166+0x1000] ;  /* 0x00100000a67c783b */ /* 0x000fe20000004200 */
[--C-:B--2---:R-:W-:Y:S02]  /*1a030*/  FFMA.FTZ R2, R190, c[0x0][0x2d0], -R4.reuse ;  /* 0x0000b400be027a23 */ /* 0x104fe40000010804 */
[C---:B------:R-:W-:Y:S02]  /*1a040*/  FMUL.FTZ R45, R100.reuse, R157 ;  /* 0x0000009d642d7220 */ /* 0x040fe40000410000 */
[C---:B------:R-:W-:Y:S01]  /*1a050*/  FMUL.FTZ R56, R100.reuse, R56 ;  /* 0x0000003864387220 */ /* 0x040fe20000410000 */
[----:B------:R2:W-:Y:S01]  /*1a060*/  MUFU.EX2 R221, R2 ;  /* 0x0000000200dd7308 */ /* 0x0005e20000000800 */
[C---:B------:R-:W-:Y:S02]  /*1a070*/  FMUL.FTZ R57, R100.reuse, R57 ;  /* 0x0000003964397220 */ /* 0x040fe40000410000 */
[C---:B------:R-:W-:Y:S02]  /*1a080*/  FMUL.FTZ R60, R100.reuse, R60 ;  /* 0x0000003c643c7220 */ /* 0x040fe40000410000 */
[----:B------:R-:W-:Y:S02]  /*1a090*/  FMUL.FTZ R61, R100, R61 ;  /* 0x0000003d643d7220 */ /* 0x000fe40000410000 */
[----:B------:R-:W-:Y:S02]  /*1a0a0*/  FMUL.FTZ R69, R102, R69 ;  /* 0x0000004566457220 */ /* 0x000fe40000410000 */
[C---:B------:R-:W-:Y:S01]  /*1a0b0*/  FMUL.FTZ R70, R101.reuse, R70 ;  /* 0x0000004665467220 */ /* 0x040fe20000410000 */
[----:B------:R-:W-:Y:S01]  /*1a0c0*/  MUFU.EX2 R227, R170 ;  /* 0x000000aa00e37308 */ /* 0x000fe20000000800 */
[----:B------:R-:W-:Y:S02]  /*1a0d0*/  FMUL.FTZ R71, R101, R71 ;  /* 0x0000004765477220 */ /* 0x000fe40000410000 */
[----:B------:R-:W-:Y:S02]  /*1a0e0*/  FMUL.FTZ R72, R100, R72 ;  /* 0x0000004864487220 */ /* 0x000fe40000410000 */
[--C-:B-1----:R-:W-:Y:S02]  /*1a0f0*/  FFMA.FTZ R3, R169, c[0x0][0x2d0], -R4.reuse ;  /* 0x0000b400a9037a23 */ /* 0x102fe40000010804 */
[----:B------:R-:W-:Y:S02]  /*1a100*/  FMUL.FTZ R169, R106, c[0x0][0x2d0] ;  /* 0x0000b4006aa97a20 */ /* 0x000fe40000410000 */
[C---:B------:R-:W-:Y:S01]  /*1a110*/  FMUL.FTZ R73, R100.reuse, R73 ;  /* 0x0000004964497220 */ /* 0x040fe20000410000 */
[----:B------:R1:W-:Y:S01]  /*1a120*/  MUFU.EX2 R237, R3 ;  /* 0x0000000300ed7308 */ /* 0x0003e20000000800 */
[C---:B------:R-:W-:Y:S02]  /*1a130*/  FMUL.FTZ R76, R100.reuse, R76 ;  /* 0x0000004c644c7220 */ /* 0x040fe40000410000 */
[----:B------:R-:W-:Y:S01]  /*1a140*/  FMUL.FTZ R77, R100, R77 ;  /* 0x0000004d644d7220 */ /* 0x000fe20000410000 */
[----:B--2---:R-:W2:Y:S01]  /*1a150*/  SHFL.BFLY PT, R2, R0, 0x1, 0x1f ;  /* 0x0c201f0000027f89 */ /* 0x004ea200000e0000 */
[C---:B------:R-:W-:Y:S02]  /*1a160*/  FMUL.FTZ R80, R102.reuse, R80 ;  /* 0x0000005066507220 */ /* 0x040fe40000410000 */
[C---:B------:R-:W-:Y:S02]  /*1a170*/  FMUL.FTZ R81, R102.reuse, R81 ;  /* 0x0000005166517220 */ /* 0x040fe40000410000 */
[C---:B------:R-:W-:Y:S01]  /*1a180*/  FMUL.FTZ R82, R101.reuse, R82 ;  /* 0x0000005265527220 */ /* 0x040fe20000410000 */
[----:B------:R-:W-:Y:S01]  /*1a190*/  MUFU.EX2 R232, R172 ;  /* 0x000000ac00e87308 */ /* 0x000fe20000000800 */
[C---:B------:R-:W-:Y:S02]  /*1a1a0*/  FMUL.FTZ R83, R101.reuse, R83 ;  /* 0x0000005365537220 */ /* 0x040fe40000410000 */
[C---:B------:R-:W-:Y:S02]  /*1a1b0*/  FMUL.FTZ R84, R102.reuse, R84 ;  /* 0x0000005466547220 */ /* 0x040fe40000410000 */
[----:B------:R-:W-:Y:S02]  /*1a1c0*/  FMUL.FTZ R85, R102, R85 ;  /* 0x0000005566557220 */ /* 0x000fe40000410000 */
[C---:B------:R-:W-:Y:S02]  /*1a1d0*/  FMUL.FTZ R86, R101.reuse, R86 ;  /* 0x0000005665567220 */ /* 0x040fe40000410000 */
[----:B------:R-:W-:Y:S01]  /*1a1e0*/  FMUL.FTZ R87, R101, R87 ;  /* 0x0000005765577220 */ /* 0x000fe20000410000 */
[----:B------:R-:W-:Y:S01]  /*1a1f0*/  MUFU.EX2 R228, R168 ;  /* 0x000000a800e47308 */ /* 0x000fe20000000800 */
[C---:B------:R-:W-:Y:S02]  /*1a200*/  FMUL.FTZ R88, R100.reuse, R88 ;  /* 0x0000005864587220 */ /* 0x040fe40000410000 */
[----:B------:R-:W-:Y:S02]  /*1a210*/  FMUL.FTZ R89, R100, R89 ;  /* 0x0000005964597220 */ /* 0x000fe40000410000 */
[--C-:B-1----:R-:W-:Y:S02]  /*1a220*/  FFMA.FTZ R3, R210, c[0x0][0x2d0], -R169.reuse ;  /* 0x0000b400d2037a23 */ /* 0x102fe400000108a9 */
[----:B------:R-:W-:Y:S01]  /*1a230*/  FMUL.FTZ R92, R100, R92 ;  /* 0x0000005c645c7220 */ /* 0x000fe20000410000 */
[----:B--2---:R-:W-:Y:S01]  /*1a240*/  FMNMX.FTZ R2, R0, R2, !PT ;  /* 0x0000000200027209 */ /* 0x004fe20007810000 */
[--C-:B------:R-:W-:Y:S01]  /*1a250*/  FFMA.FTZ R0, R171, c[0x0][0x2d0], -R4.reuse ;  /* 0x0000b400ab007a23 */ /* 0x100fe20000010804 */
[----:B------:R1:W-:Y:S01]  /*1a260*/  MUFU.EX2 R190, R3 ;  /* 0x0000000300be7308 */ /* 0x0003e20000000800 */
[--C-:B------:R-:W-:Y:S02]  /*1a270*/  FFMA.FTZ R171, R178, c[0x0][0x2d0], -R4.reuse ;  /* 0x0000b400b2ab7a23 */ /* 0x100fe40000010804 */
[--C-:B------:R-:W-:Y:S02]  /*1a280*/  FFMA.FTZ R178, R26, c[0x0][0x2d0], -R4.reuse ;  /* 0x0000b4001ab27a23 */ /* 0x100fe40000010804 */
[----:B------:R-:W-:Y:S02]  /*1a290*/  FMUL.FTZ R93, R100, R93 ;  /* 0x0000005d645d7220 */ /* 0x000fe40000410000 */
[C---:B------:R-:W-:Y:S02]  /*1a2a0*/  FMUL.FTZ R96, R102.reuse, R96 ;  /* 0x0000006066607220 */ /* 0x040fe40000410000 */
[----:B------:R-:W-:Y:S01]  /*1a2b0*/  FMUL.FTZ R97, R102, R97 ;  /* 0x0000006166617220 */ /* 0x000fe20000410000 */
[----:B------:R2:W-:Y:S01]  /*1a2c0*/  MUFU.EX2 R240, R0 ;  /* 0x0000000000f07308 */ /* 0x0005e20000000800 */
[C---:B------:R-:W-:Y:S02]  /*1a2d0*/  FMUL.FTZ R98, R101.reuse, R98 ;  /* 0x0000006265627220 */ /* 0x040fe40000410000 */
[----:B------:R-:W-:Y:S02]  /*1a2e0*/  FMUL.FTZ R99, R101, R99 ;  /* 0x0000006365637220 */ /* 0x000fe40000410000 */
[--C-:B------:R-:W-:Y:S05]  /*1a2f0*/  FFMA.FTZ R132, R181, c[0x0][0x2d0], -R169.reuse ;  /* 0x0000b400b5847a23 */ /* 0x100fea00000108a9 */
[----:B------:R-:W-:Y:S01]  /*1a300*/  MUFU.EX2 R225, R171 ;  /* 0x000000ab00e17308 */ /* 0x000fe20000000800 */
[----:B-1----:R-:W-:Y:S09]  /*1a310*/  FFMA.FTZ R3, R208, c[0x0][0x2d0], -R169 ;  /* 0x0000b400d0037a23 */ /* 0x002ff200000108a9 */
[----:B------:R1:W4:Y:S01]  /*1a320*/  MUFU.EX2 R234, R3 ;  /* 0x0000000300ea7308 */ /* 0x0003220000000800 */
[----:B--2---:R-:W-:Y:S02]  /*1a330*/  FADD.FTZ R0, -R2, R103 ;  /* 0x0000006702007221 */ /* 0x004fe40000010100 */
[----:B------:R-:W-:Y:S02]  /*1a340*/  FFMA.FTZ R103, R30, c[0x0][0x2d0], -R4 ;  /* 0x0000b4001e677a23 */ /* 0x000fe40000010804 */
[----:B------:R-:W-:Y:S02]  /*1a350*/  FMUL.FTZ R0, R0, c[0x0][0x2d0] ;  /* 0x0000b40000007a20 */ /* 0x000fe40000410000 */
[----:B------:R-:W-:Y:S01]  /*1a360*/  FMUL.FTZ R4, R102, R112 ;  /* 0x0000007066047220 */ /* 0x000fe20000410000 */
[----:B---3--:R-:W-:Y:S02]  /*1a370*/  F2FP.PACK_AB R112, R224, R222 ;  /* 0x000000dee070723e */ /* 0x008fe400000000ff */
[----:B------:R2:W-:Y:S10]  /*1a380*/  MUFU.EX2 R231, R103 ;  /* 0x0000006700e77308 */ /* 0x0005f40000000800 */
[----:B------:R-:W3:Y:S01]  /*1a390*/  MUFU.EX2 R0, R0 ;  /* 0x0000000000007308 */ /* 0x000ee20000000800 */
[----:B-1----:R-:W-:Y:S01]  /*1a3a0*/  FFMA.FTZ R3, R186, c[0x0][0x2d0], -R169 ;  /* 0x0000b400ba037a23 */ /* 0x002fe200000108a9 */
[----:B----4-:R-:W-:Y:S01]  /*1a3b0*/  F2FP.PACK_AB R116, R234, R190 ;  /* 0x000000beea74723e */ /* 0x010fe200000000ff */
[----:B------:R-:W-:Y:S02]  /*1a3c0*/  FFMA.FTZ R186, R28, c[0x0][0x2d0], -R5 ;  /* 0x0000b4001cba7a23 */ /* 0x000fe40000010805 */
[----:B------:R-:W-:Y:S05]  /*1a3d0*/  FMUL.FTZ R28, R100, R136 ;  /* 0x00000088641c7220 */ /* 0x000fea0000410000 */
[----:B------:R1:W-:Y:S01]  /*1a3e0*/  MUFU.EX2 R236, R3 ;  /* 0x0000000300ec7308 */ /* 0x0003e20000000800 */
[--C-:B--2---:R-:W-:Y:S09]  /*1a3f0*/  FFMA.FTZ R103, R218, c[0x0][0x2d0], -R169.reuse ;  /* 0x0000b400da677a23 */ /* 0x104ff200000108a9 */
[----:B------:R2:W-:Y:S01]  /*1a400*/  MUFU.EX2 R208, R103 ;  /* 0x0000006700d07308 */ /* 0x0005e20000000800 */
[C---:B---3--:R-:W-:Y:S02]  /*1a410*/  FMUL.FTZ R10, R0.reuse, R118 ;  /* 0x00000076000a7220 */ /* 0x048fe40000410000 */
[C---:B------:R-:W-:Y:S02]  /*1a420*/  FMUL.FTZ R11, R0.reuse, R119 ;  /* 0x00000077000b7220 */ /* 0x040fe40000410000 */
[C---:B------:R-:W-:Y:S02]  /*1a430*/  FMUL.FTZ R14, R0.reuse, R122 ;  /* 0x0000007a000e7220 */ /* 0x040fe40000410000 */
[C---:B------:R-:W-:Y:S03]  /*1a440*/  FMUL.FTZ R15, R0.reuse, R123 ;  /* 0x0000007b000f7220 */ /* 0x040fe60000410000 */
[----:B------:R-:W-:Y:S01]  /*1a450*/  MUFU.EX2 R186, R186 ;  /* 0x000000ba00ba7308 */ /* 0x000fe20000000800 */
[----:B------:R-:W3:Y:S01]  /*1a460*/  LDSM.16.MT88.4 R120, [R166+0xc00] ;  /* 0x000c0000a678783b */ /* 0x000ee20000004200 */
[----:B------:R-:W-:Y:S02]  /*1a470*/  FMUL.FTZ R26, R0, R134 ;  /* 0x00000086001a7220 */ /* 0x000fe40000410000 */
[----:B-1----:R-:W-:Y:S02]  /*1a480*/  FFMA.FTZ R3, R185, c[0x0][0x2d0], -R169 ;  /* 0x0000b400b9037a23 */ /* 0x002fe400000108a9 */
[----:B------:R-:W-:Y:S02]  /*1a490*/  FFMA.FTZ R185, R25, c[0x0][0x2d0], -R5 ;  /* 0x0000b40019b97a23 */ /* 0x000fe40000010805 */
[----:B------:R-:W-:Y:S01]  /*1a4a0*/  FMUL.FTZ R5, R102, R113 ;  /* 0x0000007166057220 */ /* 0x000fe20000410000 */
[----:B------:R-:W-:Y:S01]  /*1a4b0*/  F2FP.PACK_AB R113, R223, R221 ;  /* 0x000000dddf71723e */ /* 0x000fe200000000ff */
[----:B------:R1:W4:Y:S01]  /*1a4c0*/  MUFU.EX2 R242, R3 ;  /* 0x0000000300f27308 */ /* 0x0003220000000800 */
[----:B------:R-:W-:Y:S02]  /*1a4d0*/  FMUL.FTZ R25, R100, R133 ;  /* 0x0000008564197220 */ /* 0x000fe40000410000 */
[C---:B------:R-:W-:Y:S02]  /*1a4e0*/  FMUL.FTZ R27, R0.reuse, R135 ;  /* 0x00000087001b7220 */ /* 0x040fe40000410000 */
[C---:B------:R-:W-:Y:S02]  /*1a4f0*/  FMUL.FTZ R30, R0.reuse, R138 ;  /* 0x0000008a001e7220 */ /* 0x040fe40000410000 */
[C---:B------:R-:W-:Y:S02]  /*1a500*/  FMUL.FTZ R31, R0.reuse, R139 ;  /* 0x0000008b001f7220 */ /* 0x040fe40000410000 */
[C---:B------:R-:W-:Y:S01]  /*1a510*/  FMUL.FTZ R42, R0.reuse, R150 ;  /* 0x00000096002a7220 */ /* 0x040fe20000410000 */
[----:B------:R-:W-:Y:S01]  /*1a520*/  MUFU.EX2 R185, R185 ;  /* 0x000000b900b97308 */ /* 0x000fe20000000800 */
[C---:B------:R-:W-:Y:S02]  /*1a530*/  FMUL.FTZ R43, R0.reuse, R151 ;  /* 0x00000097002b7220 */ /* 0x040fe40000410000 */
[C---:B------:R-:W-:Y:S02]  /*1a540*/  FMUL.FTZ R46, R0.reuse, R158 ;  /* 0x0000009e002e7220 */ /* 0x040fe40000410000 */
[C---:B------:R-:W-:Y:S02]  /*1a550*/  FMUL.FTZ R47, R0.reuse, R159 ;  /* 0x0000009f002f7220 */ /* 0x040fe40000410000 */
[----:B--2---:R-:W-:Y:S02]  /*1a560*/  FFMA.FTZ R103, R215, c[0x0][0x2d0], -R169 ;  /* 0x0000b400d7677a23 */ /* 0x004fe400000108a9 */
[C---:B------:R-:W-:Y:S02]  /*1a570*/  FMUL.FTZ R58, R0.reuse, R58 ;  /* 0x0000003a003a7220 */ /* 0x040fe40000410000 */
[----:B------:R2:W-:Y:S01]  /*1a580*/  MUFU.EX2 R215, R103 ;  /* 0x0000006700d77308 */ /* 0x0005e20000000800 */
[----:B------:R-:W-:Y:S02]  /*1a590*/  FMUL.FTZ R59, R0, R59 ;  /* 0x0000003b003b7220 */ /* 0x000fe40000410000 */
[----:B-1----:R-:W-:Y:S01]  /*1a5a0*/  FMUL.FTZ R3, R2, c[0x0][0x2d0] ;  /* 0x0000b40002037a20 */ /* 0x002fe20000410000 */
[----:B----4-:R-:W-:Y:S01]  /*1a5b0*/  F2FP.PACK_AB R118, R242, R236 ;  /* 0x000000ecf276723e */ /* 0x010fe200000000ff */
[C---:B------:R-:W-:Y:S02]  /*1a5c0*/  FMUL.FTZ R62, R0.reuse, R62 ;  /* 0x0000003e003e7220 */ /* 0x040fe40000410000 */
[--C-:B------:R-:W-:Y:S02]  /*1a5d0*/  FFMA.FTZ R6, R189, c[0x0][0x2d0], -R3.reuse ;  /* 0x0000b400bd067a23 */ /* 0x100fe40000010803 */
[--C-:B------:R-:W-:Y:S02]  /*1a5e0*/  FFMA.FTZ R7, R207, c[0x0][0x2d0], -R3.reuse ;  /* 0x0000b400cf077a23 */ /* 0x100fe40000010803 */
[----:B------:R1:W4:Y:S01]  /*1a5f0*/  MUFU.EX2 R188, R6 ;  /* 0x0000000600bc7308 */ /* 0x0003220000000800 */
[C---:B------:R-:W-:Y:S02]  /*1a600*/  FMUL.FTZ R63, R0.reuse, R63 ;  /* 0x0000003f003f7220 */ /* 0x040fe40000410000 */
[C---:B------:R-:W-:Y:S02]  /*1a610*/  FMUL.FTZ R74, R0.reuse, R74 ;  /* 0x0000004a004a7220 */ /* 0x040fe40000410000 */
[C---:B------:R-:W-:Y:S02]  /*1a620*/  FMUL.FTZ R75, R0.reuse, R75 ;  /* 0x0000004b004b7220 */ /* 0x040fe40000410000 */
[C---:B------:R-:W-:Y:S02]  /*1a630*/  FMUL.FTZ R78, R0.reuse, R78 ;  /* 0x0000004e004e7220 */ /* 0x040fe40000410000 */
[C---:B------:R-:W-:Y:S01]  /*1a640*/  FMUL.FTZ R79, R0.reuse, R79 ;  /* 0x0000004f004f7220 */ /* 0x040fe20000410000 */
[----:B------:R5:W-:Y:S01]  /*1a650*/  MUFU.EX2 R235, R7 ;  /* 0x0000000700eb7308 */ /* 0x000be20000000800 */
[----:B------:R-:W-:Y:S02]  /*1a660*/  FMUL.FTZ R90, R0, R90 ;  /* 0x0000005a005a7220 */ /* 0x000fe40000410000 */
[----:B--2---:R-:W-:Y:S02]  /*1a670*/  FFMA.FTZ R103, R214, c[0x0][0x2d0], -R3 ;  /* 0x0000b400d6677a23 */ /* 0x004fe40000010803 */
[C---:B------:R-:W-:Y:S02]  /*1a680*/  FMUL.FTZ R91, R0.reuse, R91 ;  /* 0x0000005b005b7220 */ /* 0x040fe40000410000 */
[C---:B------:R-:W-:Y:S02]  /*1a690*/  FMUL.FTZ R94, R0.reuse, R94 ;  /* 0x0000005e005e7220 */ /* 0x040fe40000410000 */
[----:B------:R-:W-:Y:S02]  /*1a6a0*/  FMUL.FTZ R95, R0, R95 ;  /* 0x0000005f005f7220 */ /* 0x000fe40000410000 */
[----:B------:R-:W-:Y:S01]  /*1a6b0*/  FFMA.FTZ R135, R100, R249, R190 ;  /* 0x000000f964877223 */ /* 0x000fe200000100be */
[----:B------:R-:W-:Y:S01]  /*1a6c0*/  F2FP.PACK_AB R100, R229, R226 ;  /* 0x000000e2e564723e */ /* 0x000fe200000000ff */
[----:B------:R-:W-:Y:S02]  /*1a6d0*/  FFMA.FTZ R133, R180, c[0x0][0x2d0], -R169 ;  /* 0x0000b400b4857a23 */ /* 0x000fe400000108a9 */
[--C-:B-1----:R-:W-:Y:S01]  /*1a6e0*/  FFMA.FTZ R6, R209, c[0x0][0x2d0], -R3.reuse ;  /* 0x0000b400d1067a23 */ /* 0x102fe20000010803 */
[----:B------:R-:W-:Y:S01]  /*1a6f0*/  MUFU.EX2 R180, R187 ;  /* 0x000000bb00b47308 */ /* 0x000fe20000000800 */
[----:B------:R-:W-:Y:S02]  /*1a700*/  FFMA.FTZ R134, R105, c[0x0][0x2d0], -R3 ;  /* 0x0000b40069867a23 */ /* 0x000fe40000010803 */
[----:B------:R-:W-:Y:S02]  /*1a710*/  FFMA.FTZ R105, R102, R243, R222 ;  /* 0x000000f366697223 */ /* 0x000fe400000100de */
[----:B----4-:R-:W-:Y:S02]  /*1a720*/  FFMA.FTZ R0, R0, R250, R188 ;  /* 0x000000fa00007223 */ /* 0x010fe400000100bc */
[----:B------:R-:W-:Y:S02]  /*1a730*/  FADD.FTZ R137, R224, R105 ;  /* 0x00000069e0897221 */ /* 0x000fe40000010000 */
[----:B-----5:R-:W-:Y:S01]  /*1a740*/  FMUL.FTZ R7, R101, R115 ;  /* 0x0000007365077220 */ /* 0x020fe20000410000 */
[----:B------:R1:W2:Y:S01]  /*1a750*/  MUFU.EX2 R233, R6 ;  /* 0x0000000600e97308 */ /* 0x0002a20000000800 */
[----:B------:R-:W-:Y:S01]  /*1a760*/  F2FP.PACK_AB R115, R240, R237 ;  /* 0x000000edf073723e */ /* 0x000fe200000000ff */
[----:B------:R-:W-:Y:S04]  /*1a770*/  FADD.FTZ R105, R234, R135 ;  /* 0x00000087ea697221 */ /* 0x000fe80000010000 */
[----:B------:R-:W-:Y:S04]  /*1a780*/  FADD.FTZ R172, R236, R105 ;  /* 0x00000069ecac7221 */ /* 0x000fe80000010000 */
[----:B------:R4:W-:Y:S10]  /*1a790*/  MUFU.EX2 R209, R103 ;  /* 0x0000006700d17308 */ /* 0x0009f40000000800 */
[----:B------:R-:W-:Y:S01]  /*1a7a0*/  MUFU.EX2 R187, R176 ;  /* 0x000000b000bb7308 */ /* 0x000fe20000000800 */
[--C-:B-1----:R-:W-:Y:S01]  /*1a7b0*/  FFMA.FTZ R6, R206, c[0x0][0x2d0], -R3.reuse ;  /* 0x0000b400ce067a23 */ /* 0x102fe20000010803 */
[C---:B--2---:R-:W-:Y:S01]  /*1a7c0*/  F2FP.PACK_AB R117, R233.reuse, R188 ;  /* 0x000000bce975723e */ /* 0x044fe200000000ff */
[----:B------:R-:W-:Y:S07]  /*1a7d0*/  FADD.FTZ R0, R233, R0 ;  /* 0x00000000e9007221 */ /* 0x000fee0000010000 */
[----:B------:R1:W2:Y:S01]  /*1a7e0*/  MUFU.EX2 R239, R6 ;  /* 0x0000000600ef7308 */ /* 0x0002a20000000800 */
[----:B------:R-:W-:Y:S02]  /*1a7f0*/  FADD.FTZ R0, R235, R0 ;  /* 0x00000000eb007221 */ /* 0x000fe40000010000 */
[----:B----4-:R-:W-:Y:S07]  /*1a800*/  FFMA.FTZ R103, R213, c[0x0][0x2d0], -R3 ;  /* 0x0000b400d5677a23 */ /* 0x010fee0000010803 */
[----:B------:R4:W-:Y:S10]  /*1a810*/  MUFU.EX2 R210, R103 ;  /* 0x0000006700d27308 */ /* 0x0009f40000000800 */
[----:B------:R-:W-:Y:S01]  /*1a820*/  MUFU.EX2 R188, R184 ;  /* 0x000000b800bc7308 */ /* 0x000fe20000000800 */
[----:B-1----:R-:W-:Y:S01]  /*1a830*/  FMUL.FTZ R6, R101, R114 ;  /* 0x0000007265067220 */ /* 0x002fe20000410000 */
[----:B------:R-:W-:Y:S01]  /*1a840*/  F2FP.PACK_AB R114, R241, R238 ;  /* 0x000000eef172723e */ /* 0x000fe200000000ff */
[C---:B--2---:R-:W-:Y:S01]  /*1a850*/  FADD.FTZ R0, R239.reuse, R0 ;  /* 0x00000000ef007221 */ /* 0x044fe20000010000 */
[----:B------:R-:W-:Y:S06]  /*1a860*/  F2FP.PACK_AB R119, R239, R235 ;  /* 0x000000ebef77723e */ /* 0x000fec00000000ff */
[----:B------:R-:W-:Y:S01]  /*1a870*/  MUFU.EX2 R184, R177 ;  /* 0x000000b100b87308 */ /* 0x000fe20000000800 */
[-C--:B------:R-:W-:Y:S05]  /*1a880*/  HMMA.16816.F32 R4, R112, R20.reuse, R4 ;  /* 0x000000147004723c */ /* 0x080fea0000001804 */
[----:B----4-:R-:W-:Y:S03]  /*1a890*/  FFMA.FTZ R103, R216, c[0x0][0x2d0], -R169 ;  /* 0x0000b400d8677a23 */ /* 0x010fe600000108a9 */
[C---:B------:R-:W-:Y:S01]  /*1a8a0*/  HMMA.16816.F32 R8, R116.reuse, R20, R8 ;  /* 0x000000147408723c */ /* 0x040fe20000001808 */
[----:B------:R1:W-:Y:S06]  /*1a8b0*/  MUFU.EX2 R207, R103 ;  /* 0x0000006700cf7308 */ /* 0x0003ec0000000800 */
[----:B------:R-:W-:Y:S01]  /*1a8c0*/  FMUL.FTZ R20, R102, R128 ;  /* 0x0000008066147220 */ /* 0x000fe20000410000 */
[-C--:B------:R-:W-:Y:S03]  /*1a8d0*/  HMMA.16816.F32 R12, R116, R22.reuse, R12 ;  /* 0x00000016740c723c */ /* 0x080fe6000000180c */
[----:B------:R-:W-:Y:S01]  /*1a8e0*/  MUFU.EX2 R176, R132 ;  /* 0x0000008400b07308 */ /* 0x000fe20000000800 */
[----:B------:R-:W-:Y:S02]  /*1a8f0*/  FFMA.FTZ R128, R212, c[0x0][0x2d0], -R3 ;  /* 0x0000b400d4807a23 */ /* 0x000fe40000010803 */
[----:B------:R-:W-:Y:S02]  /*1a900*/  FMUL.FTZ R21, R102, R129 ;  /* 0x0000008166157220 */ /* 0x000fe40000410000 */
[C---:B------:R-:W-:Y:S04]  /*1a910*/  HMMA.16816.F32 R16, R112.reuse, R22, R16 ;  /* 0x000000167010723c */ /* 0x040fe80000001810 */
[----:B------:R-:W-:Y:S01]  /*1a920*/  FFMA.FTZ R129, R182, c[0x0][0x2d0], -R169 ;  /* 0x0000b400b6817a23 */ /* 0x000fe200000108a9 */
[----:B------:R-:W2:Y:S02]  /*1a930*/  MUFU.EX2 R175, R133 ;  /* 0x0000008500af7308 */ /* 0x000ea40000000800 */
[C---:B------:R-:W-:Y:S02]  /*1a940*/  FMUL.FTZ R22, R101.reuse, R130 ;  /* 0x0000008265167220 */ /* 0x040fe40000410000 */
[----:B------:R-:W-:Y:S03]  /*1a950*/  FMUL.FTZ R23, R101, R131 ;  /* 0x0000008365177220 */ /* 0x000fe60000410000 */
[----:B------:R-:W-:Y:S02]  /*1a960*/  FFMA.FTZ R131, R211, c[0x0][0x2d0], -R3 ;  /* 0x0000b400d3837a23 */ /* 0x000fe40000010803 */
[--C-:B------:R-:W-:Y:S01]  /*1a970*/  FFMA.FTZ R130, R183, c[0x0][0x2d0], -R169.reuse ;  /* 0x0000b400b7827a23 */ /* 0x100fe200000108a9 */
[----:B------:R-:W-:Y:S01]  /*1a980*/  MUFU.EX2 R181, R129 ;  /* 0x0000008100b57308 */ /* 0x000fe20000000800 */
[-C--:B------:R-:W-:Y:S03]  /*1a990*/  HMMA.16816.F32 R20, R112, R36.reuse, R20 ;  /* 0x000000247014723c */ /* 0x080fe60000001814 */
[----:B-1----:R-:W-:Y:S05]  /*1a9a0*/  FFMA.FTZ R103, R217, c[0x0][0x2d0], -R169 ;  /* 0x0000b400d9677a23 */ /* 0x002fea00000108a9 */
[C---:B------:R-:W-:Y:S01]  /*1a9b0*/  HMMA.16816.F32 R24, R116.reuse, R36, R24 ;  /* 0x000000247418723c */ /* 0x040fe20000001818 */
[----:B------:R-:W-:Y:S03]  /*1a9c0*/  MUFU.EX2 R177, R131 ;  /* 0x0000008300b17308 */ /* 0x000fe60000000800 */
[----:B--2---:R-:W-:Y:S03]  /*1a9d0*/  F2FP.PACK_AB R170, R175, R176 ;  /* 0x000000b0afaa723e */ /* 0x004fe600000000ff */
[C---:B------:R-:W-:Y:S01]  /*1a9e0*/  FMUL.FTZ R36, R102.reuse, R144 ;  /* 0x0000009066247220 */ /* 0x040fe20000410000 */
[-C--:B------:R-:W-:Y:S03]  /*1a9f0*/  HMMA.16816.F32 R28, R116, R38.reuse, R28 ;  /* 0x00000026741c723c */ /* 0x080fe6000000181c */
[----:B------:R-:W-:Y:S01]  /*1aa00*/  MUFU.EX2 R182, R179 ;  /* 0x000000b300b67308 */ /* 0x000fe20000000800 */
[----:B------:R-:W-:Y:S01]  /*1aa10*/  FMUL.FTZ R37, R102, R145 ;  /* 0x0000009166257220 */ /* 0x000fe20000410000 */
[----:B------:R-:W-:Y:S03]  /*1aa20*/  F2FP.PACK_AB R102, R232, R230 ;  /* 0x000000e6e866723e */ /* 0x000fe600000000ff */
[C---:B------:R-:W-:Y:S05]  /*1aa30*/  HMMA.16816.F32 R32, R112.reuse, R38, R32 ;  /* 0x000000267020723c */ /* 0x040fea0000001820 */
[----:B------:R-:W1:Y:S02]  /*1aa40*/  MUFU.EX2 R179, R130 ;  /* 0x0000008200b37308 */ /* 0x000e640000000800 */
[C---:B------:R-:W-:Y:S02]  /*1aa50*/  FMUL.FTZ R38, R101.reuse, R146 ;  /* 0x0000009265267220 */ /* 0x040fe40000410000 */
[----:B------:R-:W-:Y:S06]  /*1aa60*/  FMUL.FTZ R39, R101, R147 ;  /* 0x0000009365277220 */ /* 0x000fec0000410000 */
[----:B------:R-:W-:Y:S01]  /*1aa70*/  MUFU.EX2 R183, R178 ;  /* 0x000000b200b77308 */ /* 0x000fe20000000800 */
[-C--:B---3--:R-:W-:Y:S08]  /*1aa80*/  HMMA.16816.F32 R36, R112, R120.reuse, R36 ;  /* 0x000000787024723c */ /* 0x088ff00000001824 */
[C---:B------:R-:W-:Y:S01]  /*1aa90*/  HMMA.16816.F32 R40, R116.reuse, R120, R40 ;  /* 0x000000787428723c */ /* 0x040fe20000001828 */
[----:B------:R2:W3:Y:S03]  /*1aaa0*/  MUFU.EX2 R178, R128 ;  /* 0x0000008000b27308 */ /* 0x0004e60000000800 */
[----:B-1----:R-:W-:Y:S04]  /*1aab0*/  F2FP.PACK_AB R168, R181, R179 ;  /* 0x000000b3b5a8723e */ /* 0x002fe800000000ff */
[-C--:B------:R-:W-:Y:S03]  /*1aac0*/  HMMA.16816.F32 R44, R116, R122.reuse, R44 ;  /* 0x0000007a742c723c */ /* 0x080fe6000000182c */
[----:B------:R1:W-:Y:S05]  /*1aad0*/  MUFU.EX2 R206, R103 ;  /* 0x0000006700ce7308 */ /* 0x0003ea0000000800 */
[C---:B------:R-:W-:Y:S01]  /*1aae0*/  HMMA.16816.F32 R48, R112.reuse, R122, R48 ;  /* 0x0000007a7030723c */ /* 0x040fe20000001830 */
[----:B------:R-:W4:Y:S04]  /*1aaf0*/  LDSM.16.MT88.4 R120, [R167+0xc00] ;  /* 0x000c0000a778783b */ /* 0x000f280000004200 */
[----:B------:R-:W-:Y:S04]  /*1ab00*/  MUFU.EX2 R174, R134 ;  /* 0x0000008600ae7308 */ /* 0x000fe80000000800 */
[----:B--2---:R-:W-:Y:S03]  /*1ab10*/  LDSM.16.MT88.4 R128, [R166+0x800] ;  /* 0x00080000a680783b */ /* 0x004fe60000004200 */
[----:B---3--:R-:W-:Y:S01]  /*1ab20*/  F2FP.PACK_AB R169, R177, R178 ;  /* 0x000000b2b1a9723e */ /* 0x008fe200000000ff */
[--C-:B-1----:R-:W-:Y:S04]  /*1ab30*/  FFMA.FTZ R103, R220, c[0x0][0x2d0], -R3.reuse ;  /* 0x0000b400dc677a23 */ /* 0x102fe80000010803 */
[----:B------:R1:W-:Y:S01]  /*1ab40*/  MUFU.EX2 R191, R103 ;  /* 0x0000006700bf7308 */ /* 0x0003e20000000800 */
[-C--:B----4-:R-:W-:Y:S03]  /*1ab50*/  HMMA.16816.F32 R52, R112, R120.reuse, R52 ;  /* 0x000000787034723c */ /* 0x090fe60000001834 */
[--C-:B-1----:R-:W-:Y:S05]  /*1ab60*/  FFMA.FTZ R103, R219, c[0x0][0x2d0], -R3.reuse ;  /* 0x0000b400db677a23 */ /* 0x102fea0000010803 */
[C---:B------:R-:W-:Y:S01]  /*1ab70*/  HMMA.16816.F32 R56, R116.reuse, R120, R56 ;  /* 0x000000787438723c */ /* 0x040fe20000001838 */
[----:B------:R1:W-:Y:S03]  /*1ab80*/  MUFU.EX2 R189, R103 ;  /* 0x0000006700bd7308 */ /* 0x0003e60000000800 */
[----:B------:R-:W-:Y:S02]  /*1ab90*/  FFMA.FTZ R3, R104, c[0x0][0x2d0], -R3 ;  /* 0x0000b40068037a23 */ /* 0x000fe40000010803 */
[----:B------:R-:W-:Y:S01]  /*1aba0*/  FFMA.FTZ R104, R101, R245, R221 ;  /* 0x000000f565687223 */ /* 0x000fe200000100dd */
[----:B------:R-:W-:Y:S01]  /*1abb0*/  F2FP.PACK_AB R101, R227, R225 ;  /* 0x000000e1e365723e */ /* 0x000fe200000000ff */
[-C--:B------:R-:W-:Y:S03]  /*1abc0*/  HMMA.16816.F32 R60, R116, R122.reuse, R60 ;  /* 0x0000007a743c723c */ /* 0x080fe6000000183c */
[----:B------:R-:W2:Y:S01]  /*1abd0*/  MUFU.EX2 R173, R3 ;  /* 0x0000000300ad7308 */ /* 0x000ea20000000800 */
[----:B------:R-:W-:Y:S02]  /*1abe0*/  FADD.FTZ R136, R223, R104 ;  /* 0x00000068df887221 */ /* 0x000fe40000010000 */
[----:B------:R-:W-:Y:S02]  /*1abf0*/  FADD.FTZ R104, R238, R137 ;  /* 0x00000089ee687221 */ /* 0x000fe40000010000 */
[C---:B------:R-:W-:Y:S01]  /*1ac00*/  HMMA.16816.F32 R64, R112.reuse, R122, R64 ;  /* 0x0000007a7040723c */ /* 0x040fe20000001840 */
[----:B------:R-:W3:Y:S03]  /*1ac10*/  LDSM.16.MT88.4 R120, [R166+0x1800] ;  /* 0x00180000a678783b */ /* 0x000ee60000004200 */
[----:B------:R-:W-:Y:S01]  /*1ac20*/  FADD.FTZ R105, R241, R104 ;  /* 0x00000068f1697221 */ /* 0x000fe20000010000 */
[----:B-1----:R-:W-:Y:S02]  /*1ac30*/  F2FP.PACK_AB R103, R231, R228 ;  /* 0x000000e4e767723e */ /* 0x002fe400000000ff */
[----:B--2---:R-:W-:Y:S01]  /*1ac40*/  F2FP.PACK_AB R171, R173, R174 ;  /* 0x000000aeadab723e */ /* 0x004fe200000000ff */
[----:B------:R-:W-:Y:S04]  /*1ac50*/  FADD.FTZ R3, R237, R136 ;  /* 0x00000088ed037221 */ /* 0x000fe80000010000 */
[----:B------:R-:W-:Y:S02]  /*1ac60*/  FADD.FTZ R104, R240, R3 ;  /* 0x00000003f0687221 */ /* 0x000fe40000010000 */
[----:B------:R-:W-:Y:S04]  /*1ac70*/  FADD.FTZ R3, R226, R105 ;  /* 0x00000069e2037221 */ /* 0x000fe80000010000 */
[----:B------:R-:W-:Y:S01]  /*1ac80*/  FADD.FTZ R3, R229, R3 ;  /* 0x00000003e5037221 */ /* 0x000fe20000010000 */
[-C--:B---3--:R-:W-:Y:S08]  /*1ac90*/  HMMA.16816.F32 R68, R112, R120.reuse, R68 ;  /* 0x000000787044723c */ /* 0x088ff00000001844 */
[C---:B------:R-:W-:Y:S08]  /*1aca0*/  HMMA.16816.F32 R72, R116.reuse, R120, R72 ;  /* 0x000000787448723c */ /* 0x040ff00000001848 */
[-C--:B------:R-:W-:Y:S08]  /*1acb0*/  HMMA.16816.F32 R76, R116, R122.reuse, R76 ;  /* 0x0000007a744c723c */ /* 0x080ff0000000184c */
[C---:B------:R-:W-:Y:S01]  /*1acc0*/  HMMA.16816.F32 R80, R112.reuse, R122, R80 ;  /* 0x0000007a7050723c */ /* 0x040fe20000001850 */
[----:B------:R-:W1:Y:S07]  /*1acd0*/  LDSM.16.MT88.4 R120, [R167+0x1800] ;  /* 0x00180000a778783b */ /* 0x000e6e0000004200 */
[-C--:B-1----:R-:W-:Y:S08]  /*1ace0*/  HMMA.16816.F32 R84, R112, R120.reuse, R84 ;  /* 0x000000787054723c */ /* 0x082ff00000001854 */
[C---:B------:R-:W-:Y:S08]  /*1acf0*/  HMMA.16816.F32 R88, R116.reuse, R120, R88 ;  /* 0x000000787458723c */ /* 0x040ff00000001858 */
[-C--:B------:R-:W-:Y:S07]  /*1ad00*/  HMMA.16816.F32 R92, R116, R122.reuse, R92 ;  /* 0x0000007a745c723c */ /* 0x080fee000000185c */
[----:B------:R-:W-:Y:S01]  /*1ad10*/  F2FP.PACK_AB R116, R215, R208 ;  /* 0x000000d0d774723e */ /* 0x000fe200000000ff */
[----:B------:R-:W-:Y:S01]  /*1ad20*/  HMMA.16816.F32 R96, R112, R122, R96 ;  /* 0x0000007a7060723c */ /* 0x000fe20000001860 */
[----:B------:R-:W1:Y:S03]  /*1ad30*/  LDSM.16.MT88.4 R112, [R166+0x400] ;  /* 0x00040000a670783b */ /* 0x000e660000004200 */
[----:B------:R-:W-:Y:S02]  /*1ad40*/  F2FP.PACK_AB R117, R210, R209 ;  /* 0x000000d1d275723e */ /* 0x000fe400000000ff */
[----:B------:R-:W-:Y:S02]  /*1ad50*/  F2FP.PACK_AB R118, R206, R207 ;  /* 0x000000cfce76723e */ /* 0x000fe400000000ff */
[----:B------:R-:W-:Y:S01]  /*1ad60*/  F2FP.PACK_AB R119, R189, R191 ;  /* 0x000000bfbd77723e */ /* 0x000fe200000000ff */
[----:B------:R-:W2:Y:S01]  /*1ad70*/  LDSM.16.MT88.4 R120, [R167+0x400] ;  /* 0x00040000a778783b */ /* 0x000ea20000004200 */
        /* <DEDUP_REMOVED lines=23> */
[-C--:B---3--:R-:W-:Y:S08]  /*1aef0*/  HMMA.16816.F32 R84, R100, R124.reuse, R84 ;  /* 0x0000007c6454723c */ /* 0x088ff00000001854 */
[C---:B------:R-:W-:Y:S08]  /*1af00*/  HMMA.16816.F32 R88, R116.reuse, R124, R88 ;  /* 0x0000007c7458723c */ /* 0x040ff00000001858 */
[-C--:B------:R-:W-:Y:S08]  /*1af10*/  HMMA.16816.F32 R92, R116, R126.reuse, R92 ;  /* 0x0000007e745c723c */ /* 0x080ff0000000185c */
[----:B------:R-:W-:Y:S07]  /*1af20*/  HMMA.16816.F32 R96, R100, R126, R96 ;  /* 0x0000007e6460723c */ /* 0x000fee0000001860 */
[----:B------:R-:W-:Y:S02]  /*1af30*/  F2FP.PACK_AB R100, R186, R180 ;  /* 0x000000b4ba64723e */ /* 0x000fe400000000ff */
[----:B------:R-:W-:Y:S03]  /*1af40*/  F2FP.PACK_AB R101, R183, R182 ;  /* 0x000000b6b765723e */ /* 0x000fe600000000ff */
[----:B------:R-:W-:Y:S02]  /*1af50*/  F2FP.PACK_AB R102, R188, R185 ;  /* 0x000000b9bc66723e */ /* 0x000fe400000000ff */
[----:B------:R-:W-:Y:S07]  /*1af60*/  F2FP.PACK_AB R103, R187, R184 ;  /* 0x000000b8bb67723e */ /* 0x000fee00000000ff */
        /* <DEDUP_REMOVED lines=59> */
[----:B------:R-:W-:-:S05]  /*1b320*/  @P0 BRA `(.L_x_860) ;  /* 0xffffcfb000000947 */ /* 0x000fca000383ffff */
.L_x_855:
[----:B------:R-:W2:Y:S02]  /*1b330*/  LDL R0, [R1+0x18] ;  /* 0x0000180001007983 */ /* 0x000ea40000100800 */
[----:B--2---:R-:W-:-:S13]  /*1b340*/  ISETP.GE.AND P0, PT, R205, R0, PT ;  /* 0x00000000cd00720c */ /* 0x004fda0003f06270 */
[----:B------:R-:W-:Y:S05]  /*1b350*/  @!P0 BRA `(.L_x_861) ;  /* 0x000042b000008947 */ /* 0x000fea0003800000 */
[----:B------:R-:W-:Y:S01]  /*1b360*/  IMAD.MOV.U32 R101, RZ, RZ, R107 ;  /* 0x000000ffff657224 */ /* 0x000fe200078e006b */
[----:B------:R-:W-:Y:S01]  /*1b370*/  MOV R104, R103 ;  /* 0x0000006700687202 */ /* 0x000fe20000000f00 */
[----:B------:R-:W-:Y:S01]  /*1b380*/  IMAD.MOV.U32 R100, RZ, RZ, R108 ;  /* 0x000000ffff647224 */ /* 0x000fe200078e006c */
[----:B------:R-:W-:Y:S02]  /*1b390*/  MOV R102, R106 ;  /* 0x0000006a00667202 */ /* 0x000fe40000000f00 */
.L_x_880:
[----:B------:R-:W-:Y:S04]  /*1b3a0*/  DEPBAR.LE SB0, 0x0 ;  /* 0x000080000000791a */ /* 0x000fe80000000000 */
[----:B------:R-:W-:Y:S01]  /*1b3b0*/  WARPSYNC 0xffffffff ;  /* 0xffffffff00007948 */ /* 0x000fe20003800000 */
[----:B------:R-:W-:Y:S01]  /*1b3c0*/  BAR.SYNC.DEFER_BLOCKING 0x0 ;  /* 0x0000000000007b1d */ /* 0x000fe20000010000 */
[----:B------:R-:W-:Y:S01]  /*1b3d0*/  SHF.R.S32.HI R0, RZ, 0x1f, R205 ;  /* 0x0000001fff007819 */ /* 0x000fe200000114cd */
[----:B------:R-:W-:Y:S01]  /*1b3e0*/  IMAD.WIDE.U32 R2, R205, c[0x0][0x208], RZ ;  /* 0x00008200cd027a25 */ /* 0x000fe200078e00ff */
[C---:B------:R-:W-:Y:S02]  /*1b3f0*/  LOP3.LUT P5, RZ, R203.reuse, 0x100, RZ, 0xc0, !PT ;  /* 0x00000100cbff7812 */ /* 0x040fe400078ac0ff */
[C---:B------:R-:W-:Y:S01]  /*1b400*/  LOP3.LUT P4, RZ, R203.reuse, 0x80, RZ, 0xc0, !PT ;  /* 0x00000080cbff7812 */ /* 0x040fe2000788c0ff */
[----:B------:R-:W-:Y:S01]  /*1b410*/  IMAD R0, R0, c[0x0][0x208], RZ ;  /* 0x0000820000007a24 */ /* 0x000fe200078e02ff */
[----:B------:R-:W-:Y:S03]  /*1b420*/  LOP3.LUT P3, RZ, R203, 0x40, RZ, 0xc0, !PT ;  /* 0x00000040cbff7812 */ /* 0x000fe6000786c0ff */
[----:B------:R-:W-:Y:S05]  /*1b430*/  IMAD R0, R205, c[0x0][0x20c], R0 ;  /* 0x00008300cd007a24 */ /* 0x000fea00078e0200 */
[----:B------:R-:W-:Y:S01]  /*1b440*/  IADD3 R12, R3, R0, RZ ;  /* 0x00000000030c7210 */ /* 0x000fe20007ffe0ff */
[----:B------:R-:W-:Y:S01]  /*1b450*/  IMAD.WIDE.U32 R2, R2, 0x30, RZ ;  /* 0x0000003002027825 */ /* 0x000fe200078e00ff */
[----:B------:R-:W-:Y:S01]  /*1b460*/  LDSM.16.M88.4 R48, [R192] ;  /* 0x00000000c030783b */ /* 0x000fe20000000200 */
[----:B------:R-:W-:Y:S07]  /*1b470*/  BSSY B0, `(.L_x_862) ;  /* 0x000010e000007945 */ /* 0x000fee0003800000 */
        /* <DEDUP_REMOVED lines=11> */
[----:B------:R-:W-:Y:S01]  /*1b530*/  IMAD R16, R12, 0x30, RZ ;  /* 0x000000300c107824 */ /* 0x000fe200078e02ff */
[----:B------:R-:W-:Y:S01]  /*1b540*/  @!P1 MOV R0, c[0x0][0x208] ;  /* 0x0000820000009a02 */ /* 0x000fe20000000f00 */
[-C--:B------:R-:W-:Y:S03]  /*1b550*/  HMMA.16816.F32 R12, R44, R18.reuse, RZ ;  /* 0x000000122c0c723c */ /* 0x080fe600000018ff */
[C---:B------:R-:W-:Y:S02]  /*1b560*/  @!P1 LEA R24, P0, R0.reuse, R2, 0x5 ;  /* 0x0000000200189211 */ /* 0x040fe400078028ff */
[----:B------:R-:W2:Y:S01]  /*1b570*/  LDSM.16.M88.4 R180, [R193+0x1000] ;  /* 0x00100000c1b4783b */ /* 0x000ea20000000200 */
[----:B------:R-:W-:Y:S02]  /*1b580*/  @!P1 MOV R17, c[0x0][0x20c] ;  /* 0x0000830000119a02 */ /* 0x000fe40000000f00 */
[----:B------:R-:W-:Y:S04]  /*1b590*/  IADD3 R3, R3, R16, RZ ;  /* 0x0000001003037210 */ /* 0x000fe80007ffe0ff */
[----:B------:R-:W-:Y:S01]  /*1b5a0*/  @!P1 LEA.HI.X R28, R0, R3, R17, 0x5, P0 ;  /* 0x00000003001c9211 */ /* 0x000fe200000f2c11 */
        /* <DEDUP_REMOVED lines=13> */
[----:B------:R4:W-:Y:S06]  /*1b680*/  LDGSTS.E.BYPASS.LTC128B.128 [R204+0x1880], [R2.64], !P5 ;  /* 0x0188000002cc7fae */ /* 0x0009ec000e901d46 */
[----:B------:R-:W-:Y:S02]  /*1b690*/  @!P1 IADD3.X R32, R28, R248, RZ, P0, !PT ;  /* 0x000000f81c209210 */ /* 0x000fe400007fe4ff */
[-C--:B------:R-:W-:Y:S01]  /*1b6a0*/  HMMA.16816.F32 R28, R44, R34.reuse, RZ ;  /* 0x000000222c1c723c */ /* 0x080fe200000018ff */
[----:B------:R4:W-:Y:S02]  /*1b6b0*/  LDGSTS.E.BYPASS.LTC128B.128 [R204+0x2480], [R2.64+0x40], !P4 ;  /* 0x0248004002cc7fae */ /* 0x0009e4000e101d46 */
[C---:B------:R-:W-:Y:S04]  /*1b6c0*/  @!P1 LEA R36, P0, R0.reuse, c[0x0][0x1f8], 0x1 ;  /* 0x00007e0000249a11 */ /* 0x040fe800078008ff */
[----:B------:R-:W-:Y:S02]  /*1b6d0*/  @!P1 LEA.HI.X R37, R0, c[0x0][0x1fc], R32, 0x1, P0 ;  /* 0x00007f0000259a11 */ /* 0x000fe400000f0c20 */
[C---:B------:R-:W-:Y:S01]  /*1b6e0*/  HMMA.16816.F32 R32, R48.reuse, R34, RZ ;  /* 0x000000223020723c */ /* 0x040fe200000018ff */
[----:B------:R4:W-:Y:S08]  /*1b6f0*/  LDGSTS.E.BYPASS.LTC128B.128 [R204+0x3080], [R2.64+0x80], !P3 ;  /* 0x0308008002cc7fae */ /* 0x0009f0000d901d46 */
[----:B------:R1:W-:Y:S08]  /*1b700*/  @!P1 LDGSTS.E.BYPASS.LTC128B.128 [R204+0x2080], [R36.64], !P5 ;  /* 0x0208000024cc9fae */ /* 0x0003f0000e901d46 */
[----:B------:R1:W-:Y:S08]  /*1b710*/  @!P1 LDGSTS.E.BYPASS.LTC128B.128 [R204+0x2c80], [R36.64+0x40], !P4 ;  /* 0x02c8004024cc9fae */ /* 0x0003f0000e101d46 */
[----:B------:R1:W-:Y:S08]  /*1b720*/  @!P1 LDGSTS.E.BYPASS.LTC128B.128 [R204+0x3880], [R36.64+0x80], !P3 ;  /* 0x0388008024cc9fae */ /* 0x0003f0000d901d46 */
[----:B------:R-:W0:Y:S01]  /*1b730*/  LDGDEPBAR ;  /* 0x00000000000079af */ /* 0x000e220000000000 */
[-C--:B-1----:R-:W-:Y:S08]  /*1b740*/  HMMA.16816.F32 R36, R48, R168.reuse, RZ ;  /* 0x000000a83024723c */ /* 0x082ff000000018ff */
[C---:B------:R-:W-:Y:S08]  /*1b750*/  HMMA.16816.F32 R40, R44.reuse, R168, RZ ;  /* 0x000000a82c28723c */ /* 0x040ff000000018ff */
[-C--:B------:R-:W-:Y:S08]  /*1b760*/  HMMA.16816.F32 R44, R44, R170.reuse, RZ ;  /* 0x000000aa2c2c723c */ /* 0x080ff000000018ff */
[----:B------:R-:W-:Y:S01]  /*1b770*/  HMMA.16816.F32 R48, R48, R170, RZ ;  /* 0x000000aa3030723c */ /* 0x000fe200000018ff */
[----:B------:R-:W-:Y:S07]  /*1b780*/  LDSM.16.M88.4 R168, [R192+0x2000] ;  /* 0x00200000c0a8783b */ /* 0x000fee0000000200 */
[-C--:B------:R-:W-:Y:S08]  /*1b790*/  HMMA.16816.F32 R4, R172, R176.reuse, R4 ;  /* 0x000000b0ac04723c */ /* 0x080ff00000001804 */
        /* <DEDUP_REMOVED lines=19> */
[----:B------:R-:W-:Y:S03]  /*1b8d0*/  LDSM.16.M88.4 R176, [R200] ;  /* 0x00000000c8b0783b */ /* 0x000fe60000000200 */
[----:B-----5:R-:W-:Y:S04]  /*1b8e0*/  ISETP.GT.AND P0, PT, R205, R216, PT ;  /* 0x000000d8cd00720c */ /* 0x020fe80003f04270 */
        /* <DEDUP_REMOVED lines=52> */
[----:B----4-:R-:W-:Y:S04]  /*1bc30*/  FMUL.FTZ R3, R10, c[0x0][0x320] ;  /* 0x0000c8000a037a20 */ /* 0x010fe80000410000 */
        /* <DEDUP_REMOVED lines=129> */
[--C-:B---3--:R-:W-:Y:S01]  /*1c450*/  @P1 IMAD.X R0, R0, 0x1, R215.reuse, P2 ;  /* 0x0000000100001824 */ /* 0x108fe200010e06d7 */
        /* <DEDUP_REMOVED lines=15> */
.L_x_863:
[----:B--234-:R-:W-:Y:S05]  /*1c550*/  BSYNC B0 ;  /* 0x0000000000007941 */ /* 0x01cfea0003800000 */
.L_x_862:
        /* <DEDUP_REMOVED lines=35> */
.L_x_866:
[----:B------:R-:W-:Y:S04]  /*1c790*/  MOV R8, c[0x0][0x32c] ;  /* 0x0000cb0000087a02 */ /* 0x000fe80000000f00 */
[----:B------:R-:W-:Y:S11]  /*1c7a0*/  ISETP.NE.AND P0, PT, R8, 0x1, PT ;  /* 0x000000010800780c */ /* 0x000ff60003f05270 */
[----:B------:R-:W-:Y:S02]  /*1c7b0*/  @!UPT UIADD3 URZ, URZ, URZ, URZ ;  /* 0x0000003f3f3ff290 */ /* 0x000fe4000fffe03f */
[----:B------:R-:W-:Y:S05]  /*1c7c0*/  @P0 IMAD.HI.U32 R8, R4, c[0x0][0x330], RZ ;  /* 0x0000cc0004080a27 */ /* 0x000fea00078e00ff */
[----:B------:R-:W-:Y:S02]  /*1c7d0*/  @P0 SHF.R.U32.HI R4, RZ, c[0x0][0x334], R8 ;  /* 0x0000cd00ff040a19 */ /* 0x000fe40000011608 */
.L_x_867:
[----:B------:R-:W-:Y:S05]  /*1c7e0*/  BSYNC B0 ;  /* 0x0000000000007941 */ /* 0x000fea0003800000 */
.L_x_865:
[----:B------:R-:W-:Y:S04]  /*1c7f0*/  IMAD.IADD R8, R0, 0x1, -R44 ;  /* 0x0000000100087824 */ /* 0x000fe800078e0a2c */
[----:B------:R-:W-:Y:S05]  /*1c800*/  IMAD R4, R4, c[0x0][0x32c], R8 ;  /* 0x0000cb0004047a24 */ /* 0x000fea00078e0208 */
[----:B------:R-:W-:Y:S02]  /*1c810*/  IADD3 R8, R4, c[0x0][0x32c], RZ ;  /* 0x0000cb0004087a10 */ /* 0x000fe40007ffe0ff */
[----:B------:R-:W-:Y:S02]  /*1c820*/  IMNMX R2, R2, R4, !PT ;  /* 0x0000000402027217 */ /* 0x000fe40007800200 */
[----:B------:R-:W-:Y:S02]  /*1c830*/  IMNMX R3, R3, R8, PT ;  /* 0x0000000803037217 */ /* 0x000fe40003800200 */
.L_x_864:
        /* <DEDUP_REMOVED lines=31> */
[C---:B------:R-:W-:Y:S02]  /*1ca30*/  ISETP.GT.AND P0, PT, R2.reuse, 0x10, !P1 ;  /* 0x000000100200780c */ /* 0x040fe40004f04270 */
        /* <DEDUP_REMOVED lines=8> */
[C---:B------:R-:W-:Y:S02]  /*1cac0*/  ISETP.GT.AND P0, PT, R2.reuse, 0x18, !P5 ;  /* 0x000000180200780c */ /* 0x040fe40006f04270 */
[----:B------:R-:W-:Y:S02]  /*1cad0*/  LOP3.LUT R203, R203, 0xffffffdf, RZ, 0xc0, !PT ;  /* 0xffffffdfcbcb7812 */ /* 0x000fe400078ec0ff */
        /* <DEDUP_REMOVED lines=38> */
.L_x_870:
[----:B------:R-:W-:Y:S04]  /*1cd40*/  MOV R9, c[0x0][0x32c] ;  /* 0x0000cb0000097a02 */ /* 0x000fe80000000f00 */
[----:B------:R-:W-:Y:S11]  /*1cd50*/  ISETP.NE.AND P0, PT, R9, 0x1, PT ;  /* 0x000000010900780c */ /* 0x000ff60003f05270 */
[----:B------:R-:W-:Y:S02]  /*1cd60*/  @!UPT UIADD3 URZ, URZ, URZ, URZ ;  /* 0x0000003f3f3ff290 */ /* 0x000fe4000fffe03f */
[----:B------:R-:W-:Y:S05]  /*1cd70*/  @P0 IMAD.HI.U32 R9, R4, c[0x0][0x330], RZ ;  /* 0x0000cc0004090a27 */ /* 0x000fea00078e00ff */
[----:B------:R-:W-:Y:S02]  /*1cd80*/  @P0 SHF.R.U32.HI R4, RZ, c[0x0][0x334], R9 ;  /* 0x0000cd00ff040a19 */ /* 0x000fe40000011609 */
.L_x_871:
[----:B------:R-:W-:Y:S05]  /*1cd90*/  BSYNC B0 ;  /* 0x0000000000007941 */ /* 0x000fea0003800000 */
.L_x_869:
[----:B------:R-:W-:Y:S04]  /*1cda0*/  IMAD.IADD R9, R0, 0x1, -R44 ;  /* 0x0000000100097824 */ /* 0x000fe800078e0a2c */
[----:B------:R-:W-:Y:S05]  /*1cdb0*/  IMAD R4, R4, c[0x0][0x32c], R9 ;  /* 0x0000cb0004047a24 */ /* 0x000fea00078e0209 */
[----:B------:R-:W-:Y:S02]  /*1cdc0*/  IADD3 R9, R4, c[0x0][0x32c], RZ ;  /* 0x0000cb0004097a10 */ /* 0x000fe40007ffe0ff */
[----:B------:R-:W-:Y:S02]  /*1cdd0*/  IMNMX R2, R2, R4, !PT ;  /* 0x0000000402027217 */ /* 0x000fe40007800200 */
[----:B------:R-:W-:Y:S02]  /*1cde0*/  IMNMX R3, R3, R9, PT ;  /* 0x0000000903037217 */ /* 0x000fe40003800200 */
.L_x_868:
[----:B------:R-:W-:Y:S01]  /*1cdf0*/  LOP3.LUT P0, RZ, R203, 0x8, RZ, 0xc0, !PT ;  /* 0x00000008cbff7812 */ /* 0x000fe2000780c0ff */
[----:B------:R-:W1:Y:S03]  /*1ce00*/  SHFL.IDX PT, R4, R5, 0x2, 0x1c1f ;  /* 0x005c1f0005047f89 */ /* 0x000e6600000e0000 */
        /* <DEDUP_REMOVED lines=59> */
.L_x_874:
[----:B------:R-:W-:Y:S04]  /*1d1c0*/  MOV R9, c[0x0][0x32c] ;  /* 0x0000cb0000097a02 */ /* 0x000fe80000000f00 */
[----:B------:R-:W-:Y:S11]  /*1d1d0*/  ISETP.NE.AND P0, PT, R9, 0x1, PT ;  /* 0x000000010900780c */ /* 0x000ff60003f05270 */
[----:B------:R-:W-:Y:S02]  /*1d1e0*/  @!UPT UIADD3 URZ, URZ, URZ, URZ ;  /* 0x0000003f3f3ff290 */ /* 0x000fe4000fffe03f */
[----:B------:R-:W-:Y:S05]  /*1d1f0*/  @P0 IMAD.HI.U32 R9, R4, c[0x0][0x330], RZ ;  /* 0x0000cc0004090a27 */ /* 0x000fea00078e00ff */
[----:B------:R-:W-:Y:S02]  /*1d200*/  @P0 SHF.R.U32.HI R4, RZ, c[0x0][0x334], R9 ;  /* 0x0000cd00ff040a19 */ /* 0x000fe40000011609 */
.L_x_875:
[----:B------:R-:W-:Y:S05]  /*1d210*/  BSYNC B0 ;  /* 0x0000000000007941 */ /* 0x000fea0003800000 */
.L_x_873:
[----:B------:R-:W-:Y:S04]  /*1d220*/  IMAD.IADD R9, R0, 0x1, -R44 ;  /* 0x0000000100097824 */ /* 0x000fe800078e0a2c */
[----:B------:R-:W-:Y:S05]  /*1d230*/  IMAD R4, R4, c[0x0][0x32c], R9 ;  /* 0x0000cb0004047a24 */ /* 0x000fea00078e0209 */
[----:B------:R-:W-:Y:S02]  /*1d240*/  IADD3 R9, R4, c[0x0][0x32c], RZ ;  /* 0x0000cb0004097a10 */ /* 0x000fe40007ffe0ff */
[----:B------:R-:W-:Y:S02]  /*1d250*/  IMNMX R2, R2, R4, !PT ;  /* 0x0000000402027217 */ /* 0x000fe40007800200 */
[----:B------:R-:W-:Y:S02]  /*1d260*/  IMNMX R3, R3, R9, PT ;  /* 0x0000000903037217 */ /* 0x000fe40003800200 */
.L_x_872:
[----:B------:R-:W-:Y:S01]  /*1d270*/  LOP3.LUT P0, RZ, R203, 0x8, RZ, 0xc0, !PT ;  /* 0x00000008cbff7812 */ /* 0x000fe2000780c0ff */
[----:B------:R-:W1:Y:S03]  /*1d280*/  SHFL.IDX PT, R4, R5, 0x3, 0x1c1f ;  /* 0x007c1f0005047f89 */ /* 0x000e6600000e0000 */
[C---:B------:R-:W-:Y:S04]  /*1d290*/  ISETP.GT.AND P0, PT, R2.reuse, 0x1, !P0 ;  /* 0x000000010200780c */ /* 0x040fe80004704270 */
        /* <DEDUP_REMOVED lines=58> */
.L_x_878:
[----:B------:R-:W-:Y:S04]  /*1d640*/  MOV R5, c[0x0][0x32c] ;  /* 0x0000cb0000057a02 */ /* 0x000fe80000000f00 */
[----:B------:R-:W-:Y:S11]  /*1d650*/  ISETP.NE.AND P0, PT, R5, 0x1, PT ;  /* 0x000000010500780c */ /* 0x000ff60003f05270 */
[----:B------:R-:W-:Y:S02]  /*1d660*/  @!UPT UIADD3 URZ, URZ, URZ, URZ ;  /* 0x0000003f3f3ff290 */ /* 0x000fe4000fffe03f */
[----:B------:R-:W-:Y:S05]  /*1d670*/  @P0 IMAD.HI.U32 R5, R4, c[0x0][0x330], RZ ;  /* 0x0000cc0004050a27 */ /* 0x000fea00078e00ff */
[----:B------:R-:W-:Y:S02]  /*1d680*/  @P0 SHF.R.U32.HI R4, RZ, c[0x0][0x334], R5 ;  /* 0x0000cd00ff040a19 */ /* 0x000fe40000011605 */
.L_x_879:
[----:B------:R-:W-:Y:S05]  /*1d690*/  BSYNC B0 ;  /* 0x0000000000007941 */ /* 0x000fea0003800000 */
.L_x_877:
[----:B------:R-:W-:Y:S04]  /*1d6a0*/  IMAD.IADD R0, R0, 0x1, -R44 ;  /* 0x0000000100007824 */ /* 0x000fe800078e0a2c */
[----:B------:R-:W-:Y:S05]  /*1d6b0*/  IMAD R0, R4, c[0x0][0x32c], R0 ;  /* 0x0000cb0004007a24 */ /* 0x000fea00078e0200 */
[----:B------:R-:W-:Y:S02]  /*1d6c0*/  IADD3 R4, R0, c[0x0][0x32c], RZ ;  /* 0x0000cb0000047a10 */ /* 0x000fe40007ffe0ff */
[----:B------:R-:W-:Y:S02]  /*1d6d0*/  IMNMX R2, R2, R0, !PT ;  /* 0x0000000002027217 */ /* 0x000fe40007800200 */
[----:B------:R-:W-:Y:S02]  /*1d6e0*/  IMNMX R3, R3, R4, PT ;  /* 0x0000000403037217 */ /* 0x000fe40003800200 */
.L_x_876:
        /* <DEDUP_REMOVED lines=34> */
[C---:B------:R-:W-:Y:S02]  /*1d910*/  ISETP.LT.OR P0, PT, R3.reuse, 0x11, P0 ;  /* 0x000000110300780c */ /* 0x040fe40000701670 */
        /* <DEDUP_REMOVED lines=24> */
[----:B------:R-:W-:Y:S01]  /*1daa0*/  ISETP.GT.AND P0, PT, R2, 0x21, !P2 ;  /* 0x000000210200780c */ /* 0x000fe20005704270 */
        /* <DEDUP_REMOVED lines=13> */
[C---:B------:R-:W-:Y:S01]  /*1db80*/  FMUL.FTZ R3, R108.reuse, c[0x0][0x2d0] ;  /* 0x0000b4006c037a20 */ /* 0x040fe20000410000 */
        /* <DEDUP_REMOVED lines=18> */
[--C-:B------:R-:W-:Y:S01]  /*1dcb0*/  FFMA.FTZ R215, R35, c[0x0][0x2d0], -R7.reuse ;  /* 0x0000b40023d77a23 */ /* 0x100fe20000010807 */
[----:B------:R-:W-:Y:S01]  /*1dcc0*/  LDSM.16.MT88.4 R36, [R167] ;  /* 0x00000000a724783b */ /* 0x000fe20000004200 */
[----:B------:R-:W-:Y:S01]  /*1dcd0*/  FMNMX.FTZ R2, R189, R5, !PT ;  /* 0x00000005bd027209 */ /* 0x000fe20007810000 */
[--C-:B------:R-:W-:Y:S02]  /*1dce0*/  FFMA.FTZ R213, R34, c[0x0][0x2d0], -R7.reuse ;  /* 0x0000b40022d57a23 */ /* 0x100fe40000010807 */
[--C-:B------:R-:W-:Y:S01]  /*1dcf0*/  FFMA.FTZ R212, R33, c[0x0][0x2d0], -R7.reuse ;  /* 0x0000b40021d47a23 */ /* 0x100fe20000010807 */
[----:B------:R-:W-:Y:S01]  /*1dd00*/  FMNMX.FTZ R2, R206, R2, !PT ;  /* 0x00000002ce027209 */ /* 0x000fe20007810000 */
[--C-:B------:R-:W-:Y:S02]  /*1dd10*/  FFMA.FTZ R214, R40, c[0x0][0x2d0], -R7.reuse ;  /* 0x0000b40028d67a23 */ /* 0x100fe40000010807 */
[----:B------:R-:W4:Y:S01]  /*1dd20*/  SHFL.BFLY PT, R5, R0, 0x1, 0x1f ;  /* 0x0c201f0000057f89 */ /* 0x000f2200000e0000 */
[----:B------:R-:W-:Y:S01]  /*1dd30*/  FMNMX.FTZ R2, R191, R2, !PT ;  /* 0x00000002bf027209 */ /* 0x000fe20007810000 */
[----:B------:R-:W-:Y:S01]  /*1dd40*/  MUFU.EX2 R221, R186 ;  /* 0x000000ba00dd7308 */ /* 0x000fe20000000800 */
[--C-:B-1----:R-:W-:Y:S05]  /*1dd50*/  FFMA.FTZ R4, R12, c[0x0][0x2d0], -R7.reuse ;  /* 0x0000b4000c047a23 */ /* 0x102fea0000010807 */
[----:B------:R-:W1:Y:S04]  /*1dd60*/  SHFL.BFLY PT, R6, R2, 0x2, 0x1f ;  /* 0x0c401f0002067f89 */ /* 0x000e6800000e0000 */
[----:B------:R5:W-:Y:S01]  /*1dd70*/  MUFU.EX2 R242, R4 ;  /* 0x0000000400f27308 */ /* 0x000be20000000800 */
[----:B--2---:R-:W-:Y:S02]  /*1dd80*/  FMNMX.FTZ R3, R14, R104, !PT ;  /* 0x000000680e037209 */ /* 0x004fe40007810000 */
[----:B---3--:R-:W-:Y:S02]  /*1dd90*/  F2FP.PACK_AB R168, R241, R224 ;  /* 0x000000e0f1a8723e */ /* 0x008fe400000000ff */
[----:B------:R-:W-:Y:S04]  /*1dda0*/  FMNMX.FTZ R3, R20, R3, !PT ;  /* 0x0000000314037209 */ /* 0x000fe80007810000 */
[----:B------:R-:W-:Y:S01]  /*1ddb0*/  FMNMX.FTZ R3, R21, R3, !PT ;  /* 0x0000000315037209 */ /* 0x000fe20007810000 */
[----:B------:R-:W-:Y:S01]  /*1ddc0*/  MUFU.EX2 R223, R185 ;  /* 0x000000b900df7308 */ /* 0x000fe20000000800 */
[----:B----4-:R-:W-:Y:S02]  /*1ddd0*/  FMNMX.FTZ R107, R0, R5, !PT ;  /* 0x00000005006b7209 */ /* 0x010fe40007810000 */
[----:B------:R-:W-:Y:S02]  /*1dde0*/  FMNMX.FTZ R0, R24, R3, !PT ;  /* 0x0000000318007209 */ /* 0x000fe40007810000 */
[----:B------:R-:W-:Y:S02]  /*1ddf0*/  FSEL R3, R108, RZ, P0 ;  /* 0x000000ff6c037208 */ /* 0x000fe40000000000 */
[C---:B------:R-:W-:Y:S02]  /*1de00*/  FSETP.NEU.FTZ.AND P0, PT, R107.reuse, -INF , PT ;  /* 0xff8000006b00780b */ /* 0x040fe40003f1d000 */
[----:B-1----:R-:W-:Y:S01]  /*1de10*/  FMNMX.FTZ R2, R2, R6, !PT ;  /* 0x0000000602027209 */ /* 0x002fe20007810000 */
[----:B------:R-:W-:Y:S01]  /*1de20*/  MUFU.EX2 R226, R184 ;  /* 0x000000b800e27308 */ /* 0x000fe20000000800 */
[----:B------:R-:W-:Y:S01]  /*1de30*/  FMNMX.FTZ R6, R176, R0, !PT ;  /* 0x00000000b0067209 */ /* 0x000fe20007810000 */
[----:B------:R-:W-:Y:S02]  /*1de40*/  FMUL.FTZ R0, R107, c[0x0][0x2d0] ;  /* 0x0000b4006b007a20 */ /* 0x000fe40000410000 */
        /* <DEDUP_REMOVED lines=11> */
[--C-:B------:R-:W-:Y:S02]  /*1df00*/  FFMA.FTZ R208, R32, c[0x0][0x2d0], -R8.reuse ;  /* 0x0000b40020d07a23 */ /* 0x100fe40000010808 */
[--C-:B------:R-:W-:Y:S01]  /*1df10*/  FFMA.FTZ R211, R31, c[0x0][0x2d0], -R8.reuse ;  /* 0x0000b4001fd37a23 */ /* 0x100fe20000010808 */
[----:B-1----:R-:W-:Y:S04]  /*1df20*/  FMNMX.FTZ R106, R2, R5, !PT ;  /* 0x00000005026a7209 */ /* 0x002fe80007810000 */
[----:B------:R-:W-:Y:S01]  /*1df30*/  MUFU.EX2 R222, R178 ;  /* 0x000000b200de7308 */ /* 0x000fe20000000800 */
[----:B------:R-:W-:Y:S02]  /*1df40*/  FSEL R5, R107, RZ, P0 ;  /* 0x000000ff6b057208 */ /* 0x000fe40000000000 */
[----:B--2---:R-:W-:Y:S01]  /*1df50*/  FMNMX.FTZ R4, R180, R6, !PT ;  /* 0x00000006b4047209 */ /* 0x004fe20007810000 */
[--C-:B------:R-:W-:Y:S01]  /*1df60*/  FFMA.FTZ R6, R22, c[0x0][0x2d0], -R8.reuse ;  /* 0x0000b40016067a23 */ /* 0x100fe20000010808 */
[----:B------:R-:W-:Y:S02]  /*1df70*/  FSETP.NEU.FTZ.AND P0, PT, R106, -INF , PT ;  /* 0xff8000006a00780b */ /* 0x000fe40003f1d000 */
[----:B------:R-:W-:Y:S02]  /*1df80*/  FMNMX.FTZ R4, R181, R4, !PT ;  /* 0x00000004b5047209 */ /* 0x000fe40007810000 */
[----:B---3--:R-:W-:Y:S01]  /*1df90*/  F2FP.PACK_AB R170, R240, R242 ;  /* 0x000000f2f0aa723e */ /* 0x008fe200000000ff */
[----:B------:R-:W-:Y:S01]  /*1dfa0*/  MUFU.EX2 R239, R6 ;  /* 0x0000000600ef7308 */ /* 0x000fe20000000800 */
[----:B----4-:R-:W-:Y:S01]  /*1dfb0*/  FMNMX.FTZ R0, R207, R4, !PT ;  /* 0x00000004cf007209 */ /* 0x010fe20007810000 */
[--C-:B------:R-:W-:Y:S03]  /*1dfc0*/  FFMA.FTZ R4, R13, c[0x0][0x2d0], -R8.reuse ;  /* 0x0000b4000d047a23 */ /* 0x100fe60000010808 */
[----:B------:R-:W-:Y:S05]  /*1dfd0*/  FMNMX.FTZ R0, R188, R0, !PT ;  /* 0x00000000bc007209 */ /* 0x000fea0007810000 */
[----:B------:R1:W2:Y:S01]  /*1dfe0*/  MUFU.EX2 R233, R4 ;  /* 0x0000000400e97308 */ /* 0x0002a20000000800 */
[----:B------:R-:W-:Y:S04]  /*1dff0*/  FMNMX.FTZ R0, R187, R0, !PT ;  /* 0x00000000bb007209 */ /* 0x000fe80007810000 */
[----:B------:R-:W-:Y:S05]  /*1e000*/  FMNMX.FTZ R0, R105, R0, !PT ;  /* 0x0000000069007209 */ /* 0x000fea0007810000 */
[----:B------:R-:W3:Y:S01]  /*1e010*/  SHFL.BFLY PT, R2, R0, 0x2, 0x1f ;  /* 0x0c401f0000027f89 */ /* 0x000ee200000e0000 */
        /* <DEDUP_REMOVED lines=42> */
[--C-:B------:R-:W-:Y:S01]  /*1e2c0*/  FFMA.FTZ R4, R24, c[0x0][0x2d0], -R101.reuse ;  /* 0x0000b40018047a23 */ /* 0x100fe20000010865 */
[----:B------:R1:W-:Y:S01]  /*1e2d0*/  MUFU.EX2 R227, R102 ;  /* 0x0000006600e37308 */ /* 0x0003e20000000800 */
[C---:B------:R-:W-:Y:S01]  /*1e2e0*/  FMUL.FTZ R16, R3.reuse, R124 ;  /* 0x0000007c03107220 */ /* 0x040fe20000410000 */
[----:B------:R-:W-:Y:S01]  /*1e2f0*/  MOV R124, R216 ;  /* 0x000000d8007c7202 */ /* 0x000fe20000000f00 */
[C---:B------:R-:W-:Y:S02]  /*1e300*/  FMUL.FTZ R32, R3.reuse, R140 ;  /* 0x0000008c03207220 */ /* 0x040fe40000410000 */
        /* <DEDUP_REMOVED lines=9> */
[----:B------:R-:W-:Y:S01]  /*1e3a0*/  FMUL.FTZ R53, R3, R53 ;  /* 0x0000003503357220 */ /* 0x000fe20000410000 */
[----:B------:R4:W-:Y:S01]  /*1e3b0*/  MUFU.EX2 R237, R4 ;  /* 0x0000000400ed7308 */ /* 0x0009e20000000800 */
[C---:B------:R-:W-:Y:S01]  /*1e3c0*/  FMUL.FTZ R54, R100.reuse, R54 ;  /* 0x0000003664367220 */ /* 0x040fe20000410000 */
[----:B------:R-:W-:Y:S01]  /*1e3d0*/  LDSM.16.MT88.4 R160, [R166+0x1400] ;  /* 0x00140000a6a0783b */ /* 0x000fe20000004200 */
[C---:B------:R-:W-:Y:S02]  /*1e3e0*/  FMUL.FTZ R55, R100.reuse, R55 ;  /* 0x0000003764377220 */ /* 0x040fe40000410000 */
[--C-:B-1----:R-:W-:Y:S02]  /*1e3f0*/  FFMA.FTZ R102, R173, c[0x0][0x2d0], -R172.reuse ;  /* 0x0000b400ad667a23 */ /* 0x102fe400000108ac */
[C---:B------:R-:W-:Y:S02]  /*1e400*/  FMUL.FTZ R64, R3.reuse, R64 ;  /* 0x0000004003407220 */ /* 0x040fe40000410000 */
[C---:B------:R-:W-:Y:S01]  /*1e410*/  FMUL.FTZ R65, R3.reuse, R65 ;  /* 0x0000004103417220 */ /* 0x040fe20000410000 */
        /* <DEDUP_REMOVED lines=8> */
[----:B------:R-:W-:Y:S02]  /*1e4a0*/  FMUL.FTZ R24, R2, R132 ;  /* 0x0000008402187220 */ /* 0x000fe40000410000 */
[C---:B----4-:R-:W-:Y:S01]  /*1e4b0*/  FMUL.FTZ R4, R3.reuse, R112 ;  /* 0x0000007003047220 */ /* 0x050fe20000410000 */
[----:B------:R-:W-:Y:S01]  /*1e4c0*/  F2FP.PACK_AB R112, R232, R230 ;  /* 0x000000e6e870723e */ /* 0x000fe200000000ff */
[C---:B------:R-:W-:Y:S02]  /*1e4d0*/  FMUL.FTZ R25, R2.reuse, R133 ;  /* 0x0000008502197220 */ /* 0x040fe40000410000 */
[C---:B------:R-:W-:Y:S02]  /*1e4e0*/  FMUL.FTZ R29, R2.reuse, R137 ;  /* 0x00000089021d7220 */ /* 0x040fe40000410000 */
[C---:B------:R-:W-:Y:S02]  /*1e4f0*/  FMUL.FTZ R40, R2.reuse, R148 ;  /* 0x0000009402287220 */ /* 0x040fe40000410000 */
[C---:B------:R-:W-:Y:S02]  /*1e500*/  FMUL.FTZ R41, R2.reuse, R149 ;  /* 0x0000009502297220 */ /* 0x040fe40000410000 */
[C---:B------:R-:W-:Y:S02]  /*1e510*/  FMUL.FTZ R44, R2.reuse, R156 ;  /* 0x0000009c022c7220 */ /* 0x040fe40000410000 */
[----:B------:R-:W-:Y:S02]  /*1e520*/  FMUL.FTZ R45, R2, R157 ;  /* 0x0000009d022d7220 */ /* 0x000fe40000410000 */
[--C-:B-1----:R-:W-:Y:S02]  /*1e530*/  FFMA.FTZ R102, R174, c[0x0][0x2d0], -R172.reuse ;  /* 0x0000b400ae667a23 */ /* 0x102fe400000108ac */
[----:B------:R-:W-:Y:S02]  /*1e540*/  FMUL.FTZ R56, R2, R56 ;  /* 0x0000003802387220 */ /* 0x000fe40000410000 */
[----:B------:R1:W-:Y:S01]  /*1e550*/  MUFU.EX2 R218, R102 ;  /* 0x0000006600da7308 */ /* 0x0003e20000000800 */
[--C-:B--2---:R-:W-:Y:S02]  /*1e560*/  FFMA.FTZ R0, R20, c[0x0][0x2d0], -R101.reuse ;  /* 0x0000b40014007a23 */ /* 0x104fe40000010865 */
[C---:B------:R-:W-:Y:S02]  /*1e570*/  FMUL.FTZ R57, R2.reuse, R57 ;  /* 0x0000003902397220 */ /* 0x040fe40000410000 */
[C---:B------:R-:W-:Y:S02]  /*1e580*/  FMUL.FTZ R60, R2.reuse, R60 ;  /* 0x0000003c023c7220 */ /* 0x040fe40000410000 */
[----:B------:R-:W-:Y:S02]  /*1e590*/  FMUL.FTZ R61, R2, R61 ;  /* 0x0000003d023d7220 */ /* 0x000fe40000410000 */
[C---:B------:R-:W-:Y:S01]  /*1e5a0*/  FMUL.FTZ R68, R3.reuse, R68 ;  /* 0x0000004403447220 */ /* 0x040fe20000410000 */
[----:B------:R2:W3:Y:S01]  /*1e5b0*/  MUFU.EX2 R236, R0 ;  /* 0x0000000000ec7308 */ /* 0x0004e20000000800 */
[----:B------:R-:W-:Y:S02]  /*1e5c0*/  FMUL.FTZ R69, R3, R69 ;  /* 0x0000004503457220 */ /* 0x000fe40000410000 */
[C---:B------:R-:W-:Y:S02]  /*1e5d0*/  FMUL.FTZ R70, R100.reuse, R70 ;  /* 0x0000004664467220 */ /* 0x040fe40000410000 */
[----:B------:R-:W-:Y:S02]  /*1e5e0*/  FMUL.FTZ R71, R100, R71 ;  /* 0x0000004764477220 */ /* 0x000fe40000410000 */
[C---:B------:R-:W-:Y:S02]  /*1e5f0*/  FMUL.FTZ R72, R2.reuse, R72 ;  /* 0x0000004802487220 */ /* 0x040fe40000410000 */
[C---:B------:R-:W-:Y:S02]  /*1e600*/  FMUL.FTZ R73, R2.reuse, R73 ;  /* 0x0000004902497220 */ /* 0x040fe40000410000 */
[C---:B------:R-:W-:Y:S02]  /*1e610*/  FMUL.FTZ R76, R2.reuse, R76 ;  /* 0x0000004c024c7220 */ /* 0x040fe40000410000 */
[----:B------:R-:W-:Y:S02]  /*1e620*/  FMUL.FTZ R77, R2, R77 ;  /* 0x0000004d024d7220 */ /* 0x000fe40000410000 */
[--C-:B-1----:R-:W-:Y:S02]  /*1e630*/  FFMA.FTZ R102, R175, c[0x0][0x2d0], -R172.reuse ;  /* 0x0000b400af667a23 */ /* 0x102fe400000108ac */
[C---:B------:R-:W-:Y:S02]  /*1e640*/  FMUL.FTZ R80, R3.reuse, R80 ;  /* 0x0000005003507220 */ /* 0x040fe40000410000 */
[----:B------:R1:W-:Y:S01]  /*1e650*/  MUFU.EX2 R219, R102 ;  /* 0x0000006600db7308 */ /* 0x0003e20000000800 */
[----:B------:R-:W-:Y:S02]  /*1e660*/  FMUL.FTZ R81, R3, R81 ;  /* 0x0000005103517220 */ /* 0x000fe40000410000 */
[----:B------:R-:W-:Y:S02]  /*1e670*/  FMUL.FTZ R82, R100, R82 ;  /* 0x0000005264527220 */ /* 0x000fe40000410000 */
[--C-:B--2---:R-:W-:Y:S01]  /*1e680*/  FFMA.FTZ R0, R21, c[0x0][0x2d0], -R101.reuse ;  /* 0x0000b40015007a23 */ /* 0x104fe20000010865 */
[----:B---3--:R-:W-:Y:S01]  /*1e690*/  F2FP.PACK_AB R113, R236, R229 ;  /* 0x000000e5ec71723e */ /* 0x008fe200000000ff */
[----:B------:R-:W2:Y:S01]  /*1e6a0*/  LDSM.16.MT88.4 R20, [R166] ;  /* 0x00000000a614783b */ /* 0x000ea20000004200 */
[C---:B------:R-:W-:Y:S02]  /*1e6b0*/  FMUL.FTZ R83, R100.reuse, R83 ;  /* 0x0000005364537220 */ /* 0x040fe40000410000 */
[----:B------:R3:W4:Y:S01]  /*1e6c0*/  MUFU.EX2 R238, R0 ;  /* 0x0000000000ee7308 */ /* 0x0007220000000800 */
[C---:B------:R-:W-:Y:S02]  /*1e6d0*/  FMUL.FTZ R96, R3.reuse, R96 ;  /* 0x0000006003607220 */ /* 0x040fe40000410000 */
[C---:B------:R-:W-:Y:S02]  /*1e6e0*/  FMUL.FTZ R97, R3.reuse, R97 ;  /* 0x0000006103617220 */ /* 0x040fe40000410000 */
[C---:B------:R-:W-:Y:S02]  /*1e6f0*/  FMUL.FTZ R98, R100.reuse, R98 ;  /* 0x0000006264627220 */ /* 0x040fe40000410000 */
[C---:B------:R-:W-:Y:S02]  /*1e700*/  FMUL.FTZ R99, R100.reuse, R99 ;  /* 0x0000006364637220 */ /* 0x040fe40000410000 */
[C---:B------:R-:W-:Y:S02]  /*1e710*/  FMUL.FTZ R84, R3.reuse, R84 ;  /* 0x0000005403547220 */ /* 0x040fe40000410000 */
[----:B------:R-:W-:Y:S02]  /*1e720*/  FMUL.FTZ R85, R3, R85 ;  /* 0x0000005503557220 */ /* 0x000fe40000410000 */
[C---:B------:R-:W-:Y:S02]  /*1e730*/  FMUL.FTZ R86, R100.reuse, R86 ;  /* 0x0000005664567220 */ /* 0x040fe40000410000 */
[----:B-1----:R-:W-:Y:S02]  /*1e740*/  FFMA.FTZ R102, R177, c[0x0][0x2d0], -R172 ;  /* 0x0000b400b1667a23 */ /* 0x002fe400000108ac */
[----:B------:R-:W-:Y:S02]  /*1e750*/  FMUL.FTZ R87, R100, R87 ;  /* 0x0000005764577220 */ /* 0x000fe40000410000 */
[----:B------:R1:W-:Y:S01]  /*1e760*/  MUFU.EX2 R216, R102 ;  /* 0x0000006600d87308 */ /* 0x0003e20000000800 */
[C---:B------:R-:W-:Y:S02]  /*1e770*/  FMUL.FTZ R88, R2.reuse, R88 ;  /* 0x0000005802587220 */ /* 0x040fe40000410000 */
[C---:B------:R-:W-:Y:S01]  /*1e780*/  FMUL.FTZ R89, R2.reuse, R89 ;  /* 0x0000005902597220 */ /* 0x040fe20000410000 */
[----:B---3--:R-:W-:Y:S01]  /*1e790*/  FSEL R0, R103, RZ, P0 ;  /* 0x000000ff67007208 */ /* 0x008fe20000000000 */
[C---:B------:R-:W-:Y:S01]  /*1e7a0*/  FMUL.FTZ R92, R2.reuse, R92 ;  /* 0x0000005c025c7220 */ /* 0x040fe20000410000 */
[----:B----4-:R-:W-:Y:S01]  /*1e7b0*/  F2FP.PACK_AB R115, R237, R238 ;  /* 0x000000eeed73723e */ /* 0x010fe200000000ff */
[----:B------:R-:W-:Y:S02]  /*1e7c0*/  FMUL.FTZ R93, R2, R93 ;  /* 0x0000005d025d7220 */ /* 0x000fe40000410000 */
[----:B------:R-:W-:Y:S02]  /*1e7d0*/  FADD.FTZ R0, -R0, R104 ;  /* 0x0000006800007221 */ /* 0x000fe40000010100 */
[----:B------:R-:W-:Y:S02]  /*1e7e0*/  FFMA.FTZ R104, R28, c[0x0][0x2d0], -R8 ;  /* 0x0000b4001c687a23 */ /* 0x000fe40000010808 */
[----:B------:R-:W-:Y:S02]  /*1e7f0*/  FMUL.FTZ R0, R0, c[0x0][0x2d0] ;  /* 0x0000b40000007a20 */ /* 0x000fe40000410000 */
[C---:B------:R-:W-:Y:S01]  /*1e800*/  FMUL.FTZ R8, R2.reuse, R116 ;  /* 0x0000007402087220 */ /* 0x040fe20000410000 */
[----:B------:R3:W-:Y:S01]  /*1e810*/  MUFU.EX2 R225, R104 ;  /* 0x0000006800e17308 */ /* 0x0007e20000000800 */
[-C--:B--2---:R-:W-:Y:S01]  /*1e820*/  HMMA.16816.F32 R4, R168, R20.reuse, R4 ;  /* 0x00000014a804723c */ /* 0x084fe20000001804 */
[C---:B------:R-:W-:Y:S02]  /*1e830*/  FMUL.FTZ R28, R2.reuse, R136 ;  /* 0x00000088021c7220 */ /* 0x040fe40000410000 */
[----:B------:R-:W-:Y:S02]  /*1e840*/  FFMA.FTZ R2, R2, R249, R230 ;  /* 0x000000f902027223 */ /* 0x000fe400000100e6 */
[--C-:B-1----:R-:W-:Y:S04]  /*1e850*/  FFMA.FTZ R102, R176, c[0x0][0x2d0], -R101.reuse ;  /* 0x0000b400b0667a23 */ /* 0x102fe80000010865 */
[----:B------:R-:W1:Y:S10]  /*1e860*/  MUFU.EX2 R0, R0 ;  /* 0x0000000000007308 */ /* 0x000e740000000800 */
[----:B------:R2:W-:Y:S01]  /*1e870*/  MUFU.EX2 R178, R102 ;  /* 0x0000006600b27308 */ /* 0x0005e20000000800 */
[--C-:B---3--:R-:W-:Y:S09]  /*1e880*/  FFMA.FTZ R104, R207, c[0x0][0x2d0], -R101.reuse ;  /* 0x0000b400cf687a23 */ /* 0x108ff20000010865 */
[----:B------:R-:W-:Y:S01]  /*1e890*/  MUFU.EX2 R104, R104 ;  /* 0x0000006800687308 */ /* 0x000fe20000000800 */
        /* <DEDUP_REMOVED lines=20> */
[C---:B------:R-:W-:Y:S02]  /*1e9e0*/  FMUL.FTZ R62, R0.reuse, R62 ;  /* 0x0000003e003e7220 */ /* 0x040fe40000410000 */
[C---:B------:R-:W-:Y:S02]  /*1e9f0*/  FMUL.FTZ R63, R0.reuse, R63 ;  /* 0x0000003f003f7220 */ /* 0x040fe40000410000 */
[C---:B------:R-:W-:Y:S01]  /*1ea00*/  FMUL.FTZ R74, R0.reuse, R74 ;  /* 0x0000004a004a7220 */ /* 0x040fe20000410000 */
        /* <DEDUP_REMOVED lines=8> */
[C---:B------:R-:W-:Y:S01]  /*1ea90*/  FFMA.FTZ R131, R3.reuse, R243, R224 ;  /* 0x000000f303837223 */ /* 0x040fe200000100e0 */
[----:B------:R-:W-:Y:S01]  /*1eaa0*/  MOV R224, R124 ;  /* 0x0000007c00e07202 */ /* 0x000fe20000000f00 */
[C---:B------:R-:W-:Y:S01]  /*1eab0*/  FMUL.FTZ R36, R3.reuse, R144 ;  /* 0x0000009003247220 */ /* 0x040fe20000410000 */
[----:B------:R-:W-:Y:S02]  /*1eac0*/  LDSM.16.MT88.4 R124, [R166+0x800] ;  /* 0x00080000a67c783b */ /* 0x000fe40000004200 */
[-C--:B------:R-:W-:Y:S01]  /*1ead0*/  HMMA.16816.F32 R28, R112, R38.reuse, R28 ;  /* 0x00000026701c723c */ /* 0x080fe2000000181c */
[----:B------:R-:W-:Y:S01]  /*1eae0*/  FMUL.FTZ R37, R3, R145 ;  /* 0x0000009103257220 */ /* 0x000fe20000410000 */
[----:B------:R-:W-:Y:S01]  /*1eaf0*/  ISETP.GT.AND P0, PT, R205, R224, PT ;  /* 0x000000e0cd00720c */ /* 0x000fe20003f04270 */
[--C-:B--2---:R-:W-:Y:S02]  /*1eb00*/  FFMA.FTZ R102, R179, c[0x0][0x2d0], -R101.reuse ;  /* 0x0000b400b3667a23 */ /* 0x104fe40000010865 */
[C---:B------:R-:W-:Y:S02]  /*1eb10*/  FMUL.FTZ R90, R0.reuse, R90 ;  /* 0x0000005a005a7220 */ /* 0x040fe40000410000 */
[----:B------:R2:W-:Y:S01]  /*1eb20*/  MUFU.EX2 R177, R102 ;  /* 0x0000006600b17308 */ /* 0x0005e20000000800 */
[C---:B------:R-:W-:Y:S01]  /*1eb30*/  HMMA.16816.F32 R32, R168.reuse, R38, R32 ;  /* 0x00000026a820723c */ /* 0x040fe20000001820 */
[C---:B------:R-:W-:Y:S03]  /*1eb40*/  FMUL.FTZ R91, R0.reuse, R91 ;  /* 0x0000005b005b7220 */ /* 0x040fe60000410000 */
[C---:B------:R-:W-:Y:S02]  /*1eb50*/  FMUL.FTZ R94, R0.reuse, R94 ;  /* 0x0000005e005e7220 */ /* 0x040fe40000410000 */
[----:B------:R-:W-:Y:S02]  /*1eb60*/  FMUL.FTZ R95, R0, R95 ;  /* 0x0000005f005f7220 */ /* 0x000fe40000410000 */
[C---:B------:R-:W-:Y:S04]  /*1eb70*/  FMUL.FTZ R38, R100.reuse, R146 ;  /* 0x0000009264267220 */ /* 0x040fe80000410000 */
[----:B------:R-:W-:Y:S02]  /*1eb80*/  FMUL.FTZ R39, R100, R147 ;  /* 0x0000009364277220 */ /* 0x000fe40000410000 */
[--C-:B------:R-:W-:Y:S02]  /*1eb90*/  FFMA.FTZ R130, R190, c[0x0][0x2d0], -R172.reuse ;  /* 0x0000b400be827a23 */ /* 0x100fe400000108ac */
[----:B------:R-:W-:Y:S01]  /*1eba0*/  MUFU.EX2 R190, R209 ;  /* 0x000000d100be7308 */ /* 0x000fe20000000800 */
[--C-:B------:R-:W-:Y:S02]  /*1ebb0*/  FFMA.FTZ R129, R189, c[0x0][0x2d0], -R172.reuse ;  /* 0x0000b400bd817a23 */ /* 0x100fe400000108ac */
[-C--:B-1----:R-:W-:Y:S01]  /*1ebc0*/  HMMA.16816.F32 R36, R168, R116.reuse, R36 ;  /* 0x00000074a824723c */ /* 0x082fe20000001824 */
[--C-:B------:R-:W-:Y:S02]  /*1ebd0*/  FFMA.FTZ R128, R206, c[0x0][0x2d0], -R172.reuse ;  /* 0x0000b400ce807a23 */ /* 0x100fe400000108ac */
[----:B------:R-:W-:Y:S02]  /*1ebe0*/  FFMA.FTZ R172, R191, c[0x0][0x2d0], -R172 ;  /* 0x0000b400bfac7a23 */ /* 0x000fe400000108ac */
[--C-:B--2---:R-:W-:Y:S02]  /*1ebf0*/  FFMA.FTZ R102, R180, c[0x0][0x2d0], -R101.reuse ;  /* 0x0000b400b4667a23 */ /* 0x104fe40000010865 */
[----:B------:R-:W-:Y:S01]  /*1ec00*/  MUFU.EX2 R191, R214 ;  /* 0x000000d600bf7308 */ /* 0x000fe20000000800 */
[C---:B------:R-:W-:Y:S01]  /*1ec10*/  HMMA.16816.F32 R40, R112.reuse, R116, R40 ;  /* 0x000000747028723c */ /* 0x040fe20000001828 */
[----:B------:R-:W-:Y:S03]  /*1ec20*/  FFMA.FTZ R3, R187, c[0x0][0x2d0], -R101 ;  /* 0x0000b400bb037a23 */ /* 0x000fe60000010865 */
[----:B------:R-:W-:Y:S04]  /*1ec30*/  FFMA.FTZ R0, R0, R250, R229 ;  /* 0x000000fa00007223 */ /* 0x000fe800000100e5 */
[-C--:B------:R-:W-:Y:S01]  /*1ec40*/  HMMA.16816.F32 R44, R112, R118.reuse, R44 ;  /* 0x00000076702c723c */ /* 0x080fe2000000182c */
[----:B------:R1:W-:Y:S07]  /*1ec50*/  MUFU.EX2 R179, R102 ;  /* 0x0000006600b37308 */ /* 0x0003ee0000000800 */
[C---:B------:R-:W-:Y:S01]  /*1ec60*/  HMMA.16816.F32 R48, R168.reuse, R118, R48 ;  /* 0x00000076a830723c */ /* 0x040fe20000001830 */
[----:B------:R-:W2:Y:S02]  /*1ec70*/  LDSM.16.MT88.4 R116, [R167+0xc00] ;  /* 0x000c0000a774783b */ /* 0x000ea40000004200 */
[----:B------:R-:W-:Y:S10]  /*1ec80*/  MUFU.EX2 R189, R210 ;  /* 0x000000d200bd7308 */ /* 0x000ff40000000800 */
[----:B------:R-:W-:Y:S01]  /*1ec90*/  MUFU.EX2 R209, R213 ;  /* 0x000000d500d17308 */ /* 0x000fe20000000800 */
[--C-:B-1----:R-:W-:Y:S09]  /*1eca0*/  FFMA.FTZ R102, R181, c[0x0][0x2d0], -R101.reuse ;  /* 0x0000b400b5667a23 */ /* 0x102ff20000010865 */
[----:B------:R1:W-:Y:S10]  /*1ecb0*/  MUFU.EX2 R180, R102 ;  /* 0x0000006600b47308 */ /* 0x0003f40000000800 */
[----:B------:R-:W-:Y:S01]  /*1ecc0*/  MUFU.EX2 R210, R212 ;  /* 0x000000d400d27308 */ /* 0x000fe20000000800 */
[-C--:B--2---:R-:W-:Y:S09]  /*1ecd0*/  HMMA.16816.F32 R52, R168, R116.reuse, R52 ;  /* 0x00000074a834723c */ /* 0x084ff20000001834 */
[----:B------:R-:W-:Y:S03]  /*1ece0*/  MUFU.EX2 R206, R208 ;  /* 0x000000d000ce7308 */ /* 0x000fe60000000800 */
[--C-:B-1----:R-:W-:Y:S01]  /*1ecf0*/  FFMA.FTZ R102, R188, c[0x0][0x2d0], -R101.reuse ;  /* 0x0000b400bc667a23 */ /* 0x102fe20000010865 */
[C---:B------:R-:W-:Y:S01]  /*1ed00*/  HMMA.16816.F32 R56, R112.reuse, R116, R56 ;  /* 0x000000747038723c */ /* 0x040fe20000001838 */
[----:B------:R-:W-:Y:S05]  /*1ed10*/  FFMA.FTZ R101, R105, c[0x0][0x2d0], -R101 ;  /* 0x0000b40069657a23 */ /* 0x000fea0000010865 */
[----:B------:R-:W-:Y:S02]  /*1ed20*/  MUFU.EX2 R181, R130 ;  /* 0x0000008200b57308 */ /* 0x000fe40000000800 */
[-C--:B------:R-:W-:Y:S08]  /*1ed30*/  HMMA.16816.F32 R60, R112, R118.reuse, R60 ;  /* 0x00000076703c723c */ /* 0x080ff0000000183c */
[----:B------:R-:W1:Y:S01]  /*1ed40*/  MUFU.EX2 R182, R129 ;  /* 0x0000008100b67308 */ /* 0x000e620000000800 */
[C---:B------:R-:W-:Y:S01]  /*1ed50*/  HMMA.16816.F32 R64, R168.reuse, R118, R64 ;  /* 0x00000076a840723c */ /* 0x040fe20000001840 */
[----:B------:R-:W2:Y:S08]  /*1ed60*/  LDSM.16.MT88.4 R116, [R166+0x1800] ;  /* 0x00180000a674783b */ /* 0x000eb00000004200 */
[----:B------:R-:W-:Y:S10]  /*1ed70*/  MUFU.EX2 R183, R128 ;  /* 0x0000008000b77308 */ /* 0x000ff40000000800 */
[----:B------:R1:W3:Y:S10]  /*1ed80*/  MUFU.EX2 R184, R172 ;  /* 0x000000ac00b87308 */ /* 0x0002f40000000800 */
[----:B------:R-:W4:Y:S10]  /*1ed90*/  MUFU.EX2 R102, R102 ;  /* 0x0000006600667308 */ /* 0x000f340000000800 */
[----:B------:R5:W-:Y:S01]  /*1eda0*/  MUFU.EX2 R176, R3 ;  /* 0x0000000300b07308 */ /* 0x000be20000000800 */
[-C--:B--2---:R-:W-:Y:S01]  /*1edb0*/  HMMA.16816.F32 R68, R168, R116.reuse, R68 ;  /* 0x00000074a844723c */ /* 0x084fe20000001844 */
[----:B-1----:R-:W-:Y:S02]  /*1edc0*/  F2FP.PACK_AB R172, R182, R181 ;  /* 0x000000b5b6ac723e */ /* 0x002fe400000000ff */
[----:B---3--:R-:W-:Y:S06]  /*1edd0*/  F2FP.PACK_AB R174, R184, R183 ;  /* 0x000000b7b8ae723e */ /* 0x008fec00000000ff */
[----:B------:R-:W1:Y:S01]  /*1ede0*/  MUFU.EX2 R105, R101 ;  /* 0x0000006500697308 */ /* 0x000e620000000800 */
[C---:B------:R-:W-:Y:S02]  /*1edf0*/  HMMA.16816.F32 R72, R112.reuse, R116, R72 ;  /* 0x000000747048723c */ /* 0x040fe40000001848 */
[----:B----4-:R-:W-:Y:S06]  /*1ee00*/  F2FP.PACK_AB R173, R102, R104 ;  /* 0x0000006866ad723e */ /* 0x010fec00000000ff */
[-C--:B------:R-:W-:Y:S01]  /*1ee10*/  HMMA.16816.F32 R76, R112, R118.reuse, R76 ;  /* 0x00000076704c723c */ /* 0x080fe2000000184c */
[----:B-----5:R-:W-:Y:S07]  /*1ee20*/  FFMA.FTZ R3, R100, R245, R234 ;  /* 0x000000f564037223 */ /* 0x020fee00000100ea */
[C---:B------:R-:W-:Y:S01]  /*1ee30*/  HMMA.16816.F32 R80, R168.reuse, R118, R80 ;  /* 0x00000076a850723c */ /* 0x040fe20000001850 */
[----:B------:R-:W2:Y:S03]  /*1ee40*/  LDSM.16.MT88.4 R116, [R167+0x1800] ;  /* 0x00180000a774783b */ /* 0x000ea60000004200 */
[----:B------:R-:W-:Y:S02]  /*1ee50*/  FADD.FTZ R100, R233, R3 ;  /* 0x00000003e9647221 */ /* 0x000fe40000010000 */
[----:B------:R-:W-:Y:S01]  /*1ee60*/  FADD.FTZ R3, R232, R2 ;  /* 0x00000002e8037221 */ /* 0x000fe20000010000 */
[----:B-1----:R-:W-:Y:S01]  /*1ee70*/  F2FP.PACK_AB R175, R105, R176 ;  /* 0x000000b069af723e */ /* 0x002fe200000000ff */
        /* <DEDUP_REMOVED lines=10> */
[-C--:B--2---:R-:W-:Y:S08]  /*1ef20*/  HMMA.16816.F32 R84, R168, R116.reuse, R84 ;  /* 0x00000074a854723c */ /* 0x084ff00000001854 */
        /* <DEDUP_REMOVED lines=20> */
[-C--:B-1----:R-:W-:Y:S08]  /*1f070*/  HMMA.16816.F32 R20, R112, R120.reuse, R20 ;  /* 0x000000787014723c */ /* 0x082ff00000001814 */
        /* <DEDUP_REMOVED lines=49> */
[-C--:B--2---:R-:W-:Y:S01]  /*1f390*/  HMMA.16816.F32 R68, R168, R8.reuse, R68 ;  /* 0x00000008a844723c */ /* 0x084fe20000001844 */
[----:B------:R-:W-:Y:S03]  /*1f3a0*/  FADD.FTZ R6, R220, R100 ;  /* 0x00000064dc067221 */ /* 0x000fe60000010000 */
[----:B------:R-:W-:Y:S01]  /*1f3b0*/  MOV R100, R108 ;  /* 0x0000006c00647202 */ /* 0x000fe20000000f00 */
[----:B------:R-:W-:Y:S02]  /*1f3c0*/  FADD.FTZ R0, R222, R6 ;  /* 0x00000006de007221 */ /* 0x000fe40000010000 */
[----:B------:R-:W-:Y:S01]  /*1f3d0*/  FADD.FTZ R6, R226, R2 ;  /* 0x00000002e2067221 */ /* 0x000fe20000010000 */
        /* <DEDUP_REMOVED lines=14> */
[----:B------:R-:W-:Y:S02]  /*1f4c0*/  FADD.FTZ R4, R191, R4 ;  /* 0x00000004bf047221 */ /* 0x000fe40000010000 */
[----:B------:R-:W-:Y:S02]  /*1f4d0*/  FADD.FTZ R5, R190, R2 ;  /* 0x00000002be057221 */ /* 0x000fe40000010000 */
[C---:B------:R-:W-:Y:S01]  /*1f4e0*/  HMMA.16816.F32 R88, R172.reuse, R12, R88 ;  /* 0x0000000cac58723c */ /* 0x040fe20000001858 */
[----:B------:R-:W-:Y:S03]  /*1f4f0*/  FADD.FTZ R2, R104, R3 ;  /* 0x0000000368027221 */ /* 0x000fe60000010000 */
[----:B------:R-:W-:Y:S01]  /*1f500*/  FADD.FTZ R3, R182, R0 ;  /* 0x00000000b6037221 */ /* 0x000fe20000010000 */
[----:B------:R-:W-:Y:S01]  /*1f510*/  MOV R104, R103 ;  /* 0x0000006700687202 */ /* 0x000fe20000000f00 */
[----:B------:R-:W-:Y:S02]  /*1f520*/  FADD.FTZ R0, R209, R4 ;  /* 0x00000004d1007221 */ /* 0x000fe40000010000 */
[-C--:B------:R-:W-:Y:S01]  /*1f530*/  HMMA.16816.F32 R92, R172, R14.reuse, R92 ;  /* 0x0000000eac5c723c */ /* 0x080fe2000000185c */
[----:B------:R-:W-:Y:S03]  /*1f540*/  FADD.FTZ R2, R102, R2 ;  /* 0x0000000266027221 */ /* 0x000fe60000010000 */
[----:B------:R-:W-:Y:S01]  /*1f550*/  FADD.FTZ R4, R206, R5 ;  /* 0x00000005ce047221 */ /* 0x000fe20000010000 */
[----:B------:R-:W-:Y:S01]  /*1f560*/  MOV R102, R106 ;  /* 0x0000006a00667202 */ /* 0x000fe20000000f00 */
[----:B------:R-:W-:Y:S02]  /*1f570*/  FADD.FTZ R3, R183, R3 ;  /* 0x00000003b7037221 */ /* 0x000fe40000010000 */
[----:B------:R-:W-:Y:S01]  /*1f580*/  FADD.FTZ R243, R210, R0 ;  /* 0x00000000d2f37221 */ /* 0x000fe20000010000 */
[----:B------:R-:W-:Y:S03]  /*1f590*/  HMMA.16816.F32 R96, R168, R14, R96 ;  /* 0x0000000ea860723c */ /* 0x000fe60000001860 */
[----:B------:R-:W-:Y:S01]  /*1f5a0*/  FADD.FTZ R2, R176, R2 ;  /* 0x00000002b0027221 */ /* 0x000fe20000010000 */
[----:B------:R-:W-:Y:S01]  /*1f5b0*/  IADD3 R0, R205, -0x1, RZ ;  /* 0xffffffffcd007810 */ /* 0x000fe20007ffe0ff */
[----:B------:R-:W-:Y:S02]  /*1f5c0*/  FADD.FTZ R245, R185, R4 ;  /* 0x00000004b9f57221 */ /* 0x000fe40000010000 */
[----:B------:R-:W-:Y:S01]  /*1f5d0*/  FADD.FTZ R249, R184, R3 ;  /* 0x00000003b8f97221 */ /* 0x000fe20000010000 */
[----:B------:R-:W-:Y:S01]  /*1f5e0*/  MOV R205, R0 ;  /* 0x0000000000cd7202 */ /* 0x000fe20000000f00 */
[----:B------:R-:W-:Y:S01]  /*1f5f0*/  FADD.FTZ R250, R105, R2 ;  /* 0x0000000269fa7221 */ /* 0x000fe20000010000 */
[----:B------:R-:W-:-:S05]  /*1f600*/  @P0 BRA `(.L_x_880) ;  /* 0xffffbd9000000947 */ /* 0x000fca000383ffff */
.L_x_861:
[----:B------:R-:W-:Y:S02]  /*1f610*/  MOV R9, 0x1f ;  /* 0x0000001f00097802 */ /* 0x000fe40000000f00 */
[----:B------:R-:W-:Y:S01]  /*1f620*/  MOV R8, 0xffffffff ;  /* 0xffffffff00087802 */ /* 0x000fe20000000f00 */
[----:B------:R-:W-:Y:S06]  /*1f630*/  BRA.DIV ~URZ, `(.L_x_881) ;  /* 0x000059a27f007947 */ /* 0x000fec000b800000 */
[----:B------:R1:W2:Y:S02]  /*1f640*/  SHFL.BFLY PT, R0, R243, 0x2, 0x1f ;  /* 0x0c401f00f3007f89 */ /* 0x0002a400000e0000 */
.L_x_961:
[----:B--2---:R-:W-:Y:S01]  /*1f650*/  FADD.FTZ R5, R0, R243 ;  /* 0x000000f300057221 */ /* 0x004fe20000010000 */
[----:B------:R-:W-:Y:S05]  /*1f660*/  BRA.DIV ~URZ, `(.L_x_882) ;  /* 0x000059c27f007947 */ /* 0x000fea000b800000 */
[----:B------:R-:W2:Y:S04]  /*1f670*/  SHFL.BFLY PT, R2, R245, 0x2, 0x1f ;  /* 0x0c401f00f5027f89 */ /* 0x000ea800000e0000 */
[----:B------:R-:W3:Y:S04]  /*1f680*/  SHFL.BFLY PT, R0, R249, 0x2, 0x1f ;  /* 0x0c401f00f9007f89 */ /* 0x000ee800000e0000 */
[----:B------:R-:W4:Y:S04]  /*1f690*/  SHFL.BFLY PT, R6, R250, 0x2, 0x1f ;  /* 0x0c401f00fa067f89 */ /* 0x000f2800000e0000 */
[----:B------:R-:W5:Y:S01]  /*1f6a0*/  SHFL.BFLY PT, R3, R5, 0x1, 0x1f ;  /* 0x0c201f0005037f89 */ /* 0x000f6200000e0000 */
[----:B--2---:R-:W-:-:S02]  /*1f6b0*/  FADD.FTZ R2, R2, R245 ;  /* 0x000000f502027221 */ /* 0x004fc40000010000 */
[----:B---3--:R-:W-:-:S03]  /*1f6c0*/  FADD.FTZ R0, R0, R249 ;  /* 0x000000f900007221 */ /* 0x008fc60000010000 */
[----:B------:R-:W2:Y:S01]  /*1f6d0*/  SHFL.BFLY PT, R4, R2, 0x1, 0x1f ;  /* 0x0c201f0002047f89 */ /* 0x000ea200000e0000 */
[----:B----4-:R-:W-:-:S03]  /*1f6e0*/  FADD.FTZ R6, R6, R250 ;  /* 0x000000fa06067221 */ /* 0x010fc60000010000 */
[----:B------:R-:W3:Y:S01]  /*1f6f0*/  SHFL.BFLY PT, R7, R0, 0x1, 0x1f ;  /* 0x0c201f0000077f89 */ /* 0x000ee200000e0000 */
[----:B-----5:R-:W-:-:S03]  /*1f700*/  FADD.FTZ R5, R5, R3 ;  /* 0x0000000305057221 */ /* 0x020fc60000010000 */
[----:B------:R4:W1:Y:S01]  /*1f710*/  SHFL.BFLY PT, R8, R6, 0x1, 0x1f ;  /* 0x0c201f0006087f89 */ /* 0x00086200000e0000 */
[----:B--2---:R-:W-:Y:S02]  /*1f720*/  FADD.FTZ R4, R2, R4 ;  /* 0x0000000402047221 */ /* 0x004fe40000010000 */
[----:B---3--:R-:W-:Y:S02]  /*1f730*/  FADD.FTZ R7, R0, R7 ;  /* 0x0000000700077221 */ /* 0x008fe40000010000 */
.L_x_962:
[----:B------:R-:W-:Y:S01]  /*1f740*/  FSETP.NE.FTZ.AND P3, PT, R5, RZ, PT ;  /* 0x000000ff0500720b */ /* 0x000fe20003f75000 */
[----:B------:R-:W-:Y:S01]  /*1f750*/  CS2R R2, SRZ ;  /* 0x0000000000027805 */ /* 0x000fe2000001ff00 */
[----:B------:R-:W-:Y:S01]  /*1f760*/  MOV R0, RZ ;  /* 0x000000ff00007202 */ /* 0x000fe20000000f00 */
[----:B-1--4-:R-:W-:Y:S01]  /*1f770*/  FADD.FTZ R6, R8, R6 ;  /* 0x0000000608067221 */ /* 0x012fe20000010000 */
[----:B------:R-:W-:Y:S02]  /*1f780*/  FSETP.NE.FTZ.AND P2, PT, R4, RZ, PT ;  /* 0x000000ff0400720b */ /* 0x000fe40003f55000 */
[----:B------:R-:W-:Y:S02]  /*1f790*/  FSETP.NE.FTZ.AND P1, PT, R7, RZ, PT ;  /* 0x000000ff0700720b */ /* 0x000fe40003f35000 */
[----:B------:R-:W-:-:S02]  /*1f7a0*/  FSETP.NE.FTZ.AND P0, PT, R6, RZ, PT ;  /* 0x000000ff0600720b */ /* 0x000fc40003f15000 */
[----:B------:R-:W-:Y:S02]  /*1f7b0*/  MOV R23, 0xff800000 ;  /* 0xff80000000177802 */ /* 0x000fe40000000f00 */
[----:B------:R-:W-:Y:S01]  /*1f7c0*/  MOV R22, 0xff800000 ;  /* 0xff80000000167802 */ /* 0x000fe20000000f00 */
[----:B------:R-:W1:Y:S01]  /*1f7d0*/  @P3 MUFU.RCP R0, R5 ;  /* 0x0000000500003308 */ /* 0x000e620000001000 */
[----:B------:R-:W-:Y:S02]  /*1f7e0*/  MOV R21, 0xff800000 ;  /* 0xff80000000157802 */ /* 0x000fe40000000f00 */
[----:B------:R-:W-:-:S03]  /*1f7f0*/  MOV R20, 0xff800000 ;  /* 0xff80000000147802 */ /* 0x000fc60000000f00 */
[----:B------:R-:W-:Y:S02]  /*1f800*/  @P1 MOV R10, 0x3f317218 ;  /* 0x3f317218000a1802 */ /* 0x000fe40000000f00 */
[----:B------:R-:W-:Y:S08]  /*1f810*/  @P2 MUFU.RCP R3, R4 ;  /* 0x0000000400032308 */ /* 0x000ff00000001000 */
[----:B------:R-:W2:Y:S01]  /*1f820*/  @P2 MUFU.LG2 R4, R4 ;  /* 0x0000000400042308 */ /* 0x000ea20000000c00 */
[----:B-1----:R-:W-:-:S02]  /*1f830*/  FMUL.FTZ R168, R0, R112 ;  /* 0x0000007000a87220 */ /* 0x002fc40000410000 */
[C---:B------:R-:W-:Y:S02]  /*1f840*/  FMUL.FTZ R169, R0.reuse, R113 ;  /* 0x0000007100a97220 */ /* 0x040fe40000410000 */
[C---:B------:R-:W-:Y:S02]  /*1f850*/  FMUL.FTZ R170, R0.reuse, R124 ;  /* 0x0000007c00aa7220 */ /* 0x040fe40000410000 */
[C---:B------:R-:W-:Y:S01]  /*1f860*/  FMUL.FTZ R171, R0.reuse, R125 ;  /* 0x0000007d00ab7220 */ /* 0x040fe20000410000 */
[----:B------:R-:W1:Y:S01]  /*1f870*/  @P1 MUFU.RCP R2, R7 ;  /* 0x0000000700021308 */ /* 0x000e620000001000 */
[C---:B------:R-:W-:Y:S02]  /*1f880*/  FMUL.FTZ R172, R0.reuse, R128 ;  /* 0x0000008000ac7220 */ /* 0x040fe40000410000 */
[C---:B------:R-:W-:Y:S02]  /*1f890*/  FMUL.FTZ R173, R0.reuse, R129 ;  /* 0x0000008100ad7220 */ /* 0x040fe40000410000 */
[----:B------:R-:W-:-:S02]  /*1f8a0*/  FMUL.FTZ R174, R0, R140 ;  /* 0x0000008c00ae7220 */ /* 0x000fc40000410000 */
[C---:B------:R-:W-:Y:S01]  /*1f8b0*/  FMUL.FTZ R175, R0.reuse, R141 ;  /* 0x0000008d00af7220 */ /* 0x040fe20000410000 */
[----:B------:R-:W-:Y:S01]  /*1f8c0*/  @P3 MUFU.LG2 R5, R5 ;  /* 0x0000000500053308 */ /* 0x000fe20000000c00 */
        /* <DEDUP_REMOVED lines=17> */
[----:B--2---:R-:W-:-:S02]  /*1f9e0*/  @P2 FMUL.FTZ R8, R4, 0.69314718246459960938 ;  /* 0x3f31721804082820 */ /* 0x004fc40000410000 */
[C---:B------:R-:W-:Y:S02]  /*1f9f0*/  FMUL.FTZ R144, R3.reuse, R126 ;  /* 0x0000007e03907220 */ /* 0x040fe40000410000 */
[C---:B------:R-:W-:Y:S02]  /*1fa00*/  FMUL.FTZ R145, R3.reuse, R127 ;  /* 0x0000007f03917220 */ /* 0x040fe40000410000 */
[C---:B------:R-:W-:Y:S02]  /*1fa10*/  FMUL.FTZ R126, R3.reuse, R54 ;  /* 0x00000036037e7220 */ /* 0x040fe40000410000 */
[C---:B------:R-:W-:Y:S02]  /*1fa20*/  FMUL.FTZ R127, R3.reuse, R55 ;  /* 0x00000037037f7220 */ /* 0x040fe40000410000 */
[C---:B------:R-:W-:Y:S02]  /*1fa30*/  FMUL.FTZ R140, R3.reuse, R114 ;  /* 0x00000072038c7220 */ /* 0x040fe40000410000 */
[----:B------:R-:W-:-:S02]  /*1fa40*/  FMUL.FTZ R141, R3, R115 ;  /* 0x00000073038d7220 */ /* 0x000fc40000410000 */
[C---:B-1----:R-:W-:Y:S01]  /*1fa50*/  FMUL.FTZ R54, R2.reuse, R56 ;  /* 0x0000003802367220 */ /* 0x042fe20000410000 */
[----:B---3--:R-:W-:Y:S01]  /*1fa60*/  @P2 MOV R7, 0x3f317218 ;  /* 0x3f31721800072802 */ /* 0x008fe20000000f00 */
[----:B------:R-:W-:Y:S02]  /*1fa70*/  FMUL.FTZ R55, R2, R57 ;  /* 0x0000003902377220 */ /* 0x000fe40000410000 */
[----:B------:R-:W-:Y:S02]  /*1fa80*/  FMUL.FTZ R112, R3, R142 ;  /* 0x0000008e03707220 */ /* 0x000fe40000410000 */
        /* <DEDUP_REMOVED lines=8> */
[----:B------:R-:W-:Y:S02]  /*1fb10*/  FMUL.FTZ R129, R3, R67 ;  /* 0x0000004303817220 */ /* 0x000fe40000410000 */
        /* <DEDUP_REMOVED lines=72> */
.L_x_750:
        /* <DEDUP_REMOVED lines=19> */
.L_x_884:
[----:B--2---:R-:W-:Y:S05]  /*200d0*/  BSYNC B0 ;  /* 0x0000000000007941 */ /* 0x004fea0003800000 */
.L_x_883:
        /* <DEDUP_REMOVED lines=115> */
[----:B------:R-:W-:Y:S02]  /*20810*/  STS [R11+0x5000], R3 ;  /* 0x005000030b007388 */ /* 0x000fe40000000800 */
        /* <DEDUP_REMOVED lines=9> */
[----:B-----5:R1:W2:Y:S04]  /*208b0*/  LDG.E R10, [R4.64] ;  /* 0x00000006040a7981 */ /* 0x0202a8000c1e1900 */
[----:B-1----:R-:W2:Y:S02]  /*208c0*/  LDG.E R4, [R4.64+0x4] ;  /* 0x0000040604047981 */ /* 0x002ea4000c1e1900 */
[----:B--2---:R-:W-:Y:S02]  /*208d0*/  IADD3 R10, -R10, R4, RZ ;  /* 0x000000040a0a7210 */ /* 0x004fe40007ffe1ff */
.L_x_887:
[----:B--2---:R-:W2:Y:S04]  /*208e0*/  LDL R3, [R1+0x44] ;  /* 0x0000440001037983 */ /* 0x004ea80000100800 */
[----:B------:R-:W2:Y:S04]  /*208f0*/  LDL R78, [R1+0x20] ;  /* 0x00002000014e7983 */ /* 0x000ea80000100800 */
[----:B------:R-:W3:Y:S04]  /*20900*/  LDL R24, [R1+0x48] ;  /* 0x0000480001187983 */ /* 0x000ee80000100800 */
[----:B------:R-:W4:Y:S04]  /*20910*/  LDL R13, [R1+0x30] ;  /* 0x00003000010d7983 */ /* 0x000f280000100800 */
[----:B------:R-:W4:Y:S01]  /*20920*/  LDL R25, [R1+0xa8] ;  /* 0x0000a80001197983 */ /* 0x000f220000100800 */
[----:B------:R-:W-:Y:S01]  /*20930*/  IMAD.MOV.U32 R11, RZ, RZ, 0x368 ;  /* 0x00000368ff0b7424 */ /* 0x000fe200078e00ff */
[----:B------:R-:W-:-:S04]  /*20940*/  ISETP.GT.AND P2, PT, R0, 0x1, PT ;  /* 0x000000010000780c */ /* 0x000fc80003f44270 */
[----:B------:R-:W-:-:S04]  /*20950*/  SEL R11, R11, 0x328, P2 ;  /* 0x000003280b0b7807 */ /* 0x000fc80001000000 */
[----:B------:R-:W1:Y:S08]  /*20960*/  LDC.64 R6, c[0x0][R11+0x170] ;  /* 0x00005c000b067b82 */ /* 0x000e700000000a00 */
[----:B------:R-:W3:Y:S08]  /*20970*/  LDC.64 R14, c[0x0][R11+0x168] ;  /* 0x00005a000b0e7b82 */ /* 0x000ef00000000a00 */
[----:B------:R1:W2:Y:S08]  /*20980*/  LDC.64 R18, c[0x0][R11+0x178] ;  /* 0x00005e000b127b82 */ /* 0x0002b00000000a00 */
[----:B------:R1:W2:Y:S01]  /*20990*/  LDC.64 R16, c[0x0][R11+0x160] ;  /* 0x000058000b107b82 */ /* 0x0002a20000000a00 */
[----:B------:R-:W-:Y:S01]  /*209a0*/  ISETP.NE.U32.AND P0, PT, RZ, c[0x0][0x500], PT ;  /* 0x00014000ff007a0c */ /* 0x000fe20003f05070 */
[----:B------:R-:W-:-:S03]  /*209b0*/  IMAD.MOV.U32 R0, RZ, RZ, c[0x0][0x4e8] ;  /* 0x00013a00ff007624 */ /* 0x000fc600078e00ff */
[----:B------:R-:W-:Y:S02]  /*209c0*/  ISETP.NE.AND.EX P0, PT, RZ, c[0x0][0x504], PT, P0 ;  /* 0x00014100ff007a0c */ /* 0x000fe40003f05300 */
[----:B------:R-:W-:Y:S02]  /*209d0*/  ISETP.NE.AND P5, PT, R0, 0x1, PT ;  /* 0x000000010000780c */ /* 0x000fe40003fa5270 */
[----:B------:R-:W-:Y:S02]  /*209e0*/  SHF.R.S32.HI R4, RZ, 0x1f, R8 ;  /* 0x0000001fff047819 */ /* 0x000fe40000011408 */
[----:B------:R-:W-:Y:S02]  /*209f0*/  SEL R0, R8, RZ, !P0 ;  /* 0x000000ff08007207 */ /* 0x000fe40004000000 */
[----:B------:R-:W-:Y:S01]  /*20a00*/  SEL R5, R4, RZ, !P0 ;  /* 0x000000ff04057207 */ /* 0x000fe20004000000 */
[----:B------:R-:W2:Y:S02]  /*20a10*/  S2R R26, SR_TID.X ;  /* 0x00000000001a7919 */ /* 0x000ea40000002100 */
[----:B-1----:R-:W-:-:S04]  /*20a20*/  IMAD R4, R7, R0, RZ ;  /* 0x0000000007047224 */ /* 0x002fc800078e02ff */
[C---:B------:R-:W-:Y:S02]  /*20a30*/  IMAD R12, R6.reuse, R5, R4 ;  /* 0x00000005060c7224 */ /* 0x040fe400078e0204 */
[----:B------:R-:W-:-:S04]  /*20a40*/  IMAD.WIDE.U32 R6, R6, R0, RZ ;  /* 0x0000000006067225 */ /* 0x000fc800078e00ff */
[----:B------:R-:W-:Y:S01]  /*20a50*/  IMAD.IADD R12, R7, 0x1, R12 ;  /* 0x00000001070c7824 */ /* 0x000fe200078e020c */
[----:B------:R-:W-:-:S04]  /*20a60*/  LOP3.LUT R203, R203, 0xfffffffd, RZ, 0xc0, !PT ;  /* 0xfffffffdcbcb7812 */ /* 0x000fc800078ec0ff */
[----:B------:R-:W-:Y:S01]  /*20a70*/  LOP3.LUT R203, R203, 0xfffffffe, RZ, 0xc0, !PT ;  /* 0xfffffffecbcb7812 */ /* 0x000fe200078ec0ff */
[----:B--2---:R-:W-:-:S04]  /*20a80*/  IMAD.IADD R3, R3, 0x1, R78 ;  /* 0x0000000103037824 */ /* 0x004fc800078e024e */
[----:B------:R-:W-:-:S04]  /*20a90*/  @P5 IMAD.HI.U32 R5, R3, c[0x0][0x4ec], RZ ;  /* 0x00013b0003055a27 */ /* 0x000fc800078e00ff */
[----:B---3--:R-:W-:-:S04]  /*20aa0*/  IMAD.WIDE.U32 R8, R14, R24, RZ ;  /* 0x000000180e087225 */ /* 0x008fc800078e00ff */
[----:B------:R-:W-:Y:S01]  /*20ab0*/  IMAD.MOV.U32 R4, RZ, RZ, R3 ;  /* 0x000000ffff047224 */ /* 0x000fe200078e0003 */
[----:B------:R-:W-:Y:S01]  /*20ac0*/  @P5 SHF.R.U32.HI R4, RZ, c[0x0][0x4f0], R5 ;  /* 0x00013c00ff045a19 */ /* 0x000fe20000011605 */
[----:B------:R-:W-:Y:S01]  /*20ad0*/  IMAD R11, R15, R24, RZ ;  /* 0x000000180f0b7224 */ /* 0x000fe200078e02ff */
[----:B----4-:R-:W-:Y:S02]  /*20ae0*/  SEL R5, R13, RZ, P2 ;  /* 0x000000ff0d057207 */ /* 0x010fe40001000000 */
        /* <DEDUP_REMOVED lines=35> */
[----:B------:R-:W4:Y:S04]  /*20d20*/  SHFL.IDX PT, R8, R6, 0x2, 0x1c1f ;  /* 0x005c1f0006087f89 */ /* 0x000f2800000e0000 */
[----:B------:R-:W1:Y:S01]  /*20d30*/  SHFL.IDX PT, R6, R6, 0x3, 0x1c1f ;  /* 0x007c1f0006067f89 */ /* 0x000e6200000e0000 */
[----:B---3--:R-:W-:-:S05]  /*20d40*/  IMAD.IADD R5, R25, 0x1, R78 ;  /* 0x0000000119057824 */ /* 0x008fca00078e024e */
[C---:B------:R-:W-:Y:S02]  /*20d50*/  IADD3 R17, R5.reuse, 0x8, RZ ;  /* 0x0000000805117810 */ /* 0x040fe40007ffe0ff */
[CC--:B------:R-:W-:Y:S02]  /*20d60*/  ISETP.GE.OR P4, PT, R5.reuse, R4.reuse, P0 ;  /* 0x000000040500720c */ /* 0x0c0fe40000786670 */
[----:B------:R-:W-:Y:S02]  /*20d70*/  IADD3 R16, R5, 0x40, RZ ;  /* 0x0000004005107810 */ /* 0x000fe40007ffe0ff */
[-C--:B------:R-:W-:Y:S02]  /*20d80*/  ISETP.GE.OR P3, PT, R17, R4.reuse, P0 ;  /* 0x000000041100720c */ /* 0x080fe40000766670 */
[----:B------:R-:W-:Y:S02]  /*20d90*/  ISETP.GE.OR P1, PT, R16, R4, P0 ;  /* 0x000000041000720c */ /* 0x000fe40000726670 */
[----:B------:R-:W-:-:S05]  /*20da0*/  IADD3 R15, R5, 0x48, RZ ;  /* 0x00000048050f7810 */ /* 0x000fca0007ffe0ff */
[----:B-1----:R1:W-:Y:S04]  /*20db0*/  @!P4 ST.E [R12.64], R21 ;  /* 0x000000150c00c985 */ /* 0x0023e8000c101906 */
        /* <DEDUP_REMOVED lines=67> */
.L_x_963:
[----:B------:R-:W-:Y:S05]  /*211f0*/  BRA.DIV ~URZ, `(.L_x_890) ;  /* 0x000040e27f007947 */ /* 0x000fea000b800000 */
[----:B------:R3:W4:Y:S02]  /*21200*/  SHFL.IDX PT, R0, R13, RZ, 0x1c1f ;  /* 0x001c1fff0d007589 */ /* 0x00072400000e0000 */
.L_x_964:
        /* <DEDUP_REMOVED lines=20> */
.L_x_892:
[----:B------:R-:W-:Y:S05]  /*21350*/  BSYNC B0 ;  /* 0x0000000000007941 */ /* 0x000fea0003800000 */
.L_x_891:
[----:B------:R-:W-:Y:S05]  /*21360*/  BRA.DIV ~URZ, `(.L_x_893) ;  /* 0x00003fd27f007947 */ /* 0x000fea000b800000 */
[----:B--2---:R2:W1:Y:S04]  /*21370*/  SHFL.IDX PT, R10, R12, 0x1, 0x1c1f ;  /* 0x003c1f000c0a7f89 */ /* 0x00446800000e0000 */
[----:B----4-:R2:W4:Y:S02]  /*21380*/  SHFL.IDX PT, R0, R13, 0x1, 0x1c1f ;  /* 0x003c1f000d007f89 */ /* 0x01052400000e0000 */
.L_x_965:
        /* <DEDUP_REMOVED lines=21> */
.L_x_895:
[----:B------:R-:W-:Y:S05]  /*214e0*/  BSYNC B0 ;  /* 0x0000000000007941 */ /* 0x000fea0003800000 */
.L_x_894:
[----:B------:R-:W-:Y:S05]  /*214f0*/  BRA.DIV ~URZ, `(.L_x_896) ;  /* 0x00003f027f007947 */ /* 0x000fea000b800000 */
[----:B-1----:R1:W2:Y:S02]  /*21500*/  SHFL.IDX PT, R10, R12, 0x2, 0x1c1f ;  /* 0x005c1f000c0a7f89 */ /* 0x0022a400000e0000 */
.L_x_966:
[----:B------:R-:W-:Y:S05]  /*21510*/  BRA.DIV ~URZ, `(.L_x_897) ;  /* 0x00003f527f007947 */ /* 0x000fea000b800000 */
[----:B----4-:R4:W1:Y:S02]  /*21520*/  SHFL.IDX PT, R0, R13, 0x2, 0x1c1f ;  /* 0x005c1f000d007f89 */ /* 0x01086400000e0000 */
.L_x_967:
        /* <DEDUP_REMOVED lines=21> */
.L_x_899:
[----:B------:R-:W-:Y:S05]  /*21680*/  BSYNC B0 ;  /* 0x0000000000007941 */ /* 0x000fea0003800000 */
.L_x_898:
[----:B------:R-:W-:Y:S05]  /*21690*/  BRA.DIV ~URZ, `(.L_x_900) ;  /* 0x00003e327f007947 */ /* 0x000fea000b800000 */
[----:B-1----:R1:W3:Y:S04]  /*216a0*/  SHFL.IDX PT, R6, R12, 0x3, 0x1c1f ;  /* 0x007c1f000c067f89 */ /* 0x0022e800000e0000 */
[----:B------:R1:W4:Y:S02]  /*216b0*/  SHFL.IDX PT, R0, R13, 0x3, 0x1c1f ;  /* 0x007c1f000d007f89 */ /* 0x00032400000e0000 */
.L_x_968:
        /* <DEDUP_REMOVED lines=22> */
.L_x_888:
[----:B-1----:R-:W2:Y:S04]  /*21820*/  LDL.LU R6, [R1+0x48] ;  /* 0x0000480001067983 */ /* 0x002ea80000300800 */
        /* <DEDUP_REMOVED lines=33> */
.L_x_969:
[----:B------:R-:W-:Y:S05]  /*21a40*/  BRA.DIV ~URZ, `(.L_x_903) ;  /* 0x00003bb27f007947 */ /* 0x000fea000b800000 */
[----:B------:R3:W4:Y:S02]  /*21a50*/  SHFL.IDX PT, R0, R24, RZ, 0x1c1f ;  /* 0x001c1fff18007589 */ /* 0x00072400000e0000 */
.L_x_970:
[----:B------:R-:W5:Y:S01]  /*21a60*/  LDL R5, [R1] ;  /* 0x0000000001057983 */ /* 0x000f620000100800 */
        /* <DEDUP_REMOVED lines=10> */
[----:B------:R-:W-:Y:S02]  /*21b10*/  IADD3 R6, R5, 0x50, RZ ;  /* 0x0000005005067810 */ /* 0x000fe40007ffe0ff */
[----:B------:R-:W-:-:S02]  /*21b20*/  SHF.R.S32.HI R26, RZ, 0x1f, R5 ;  /* 0x0000001fff1a7819 */ /* 0x000fc40000011405 */
        /* <DEDUP_REMOVED lines=9> */
[----:B------:R-:W-:Y:S01]  /*21bc0*/  SHF.R.S32.HI R34, RZ, 0x1f, R6 ;  /* 0x0000001fff227819 */ /* 0x000fe20000011406 */
[----:B------:R-:W-:Y:S05]  /*21bd0*/  @P0 BRA `(.L_x_905) ;  /* 0x0000032000000947 */ /* 0x000fea0003800000 */
[----:B------:R-:W-:Y:S01]  /*21be0*/  ISETP.GE.AND P1, PT, R5, c[0x0][0x3c8], PT ;  /* 0x0000f20005007a0c */ /* 0x000fe20003f26270 */
[----:B------:R-:W5:Y:S01]  /*21bf0*/  LDL R20, [R1+0x7c] ;  /* 0x00007c0001147983 */ /* 0x000f620000100800 */
[----:B------:R-:W-:Y:S02]  /*21c00*/  ISETP.GE.AND P2, PT, R15, c[0x0][0x3c8], PT ;  /* 0x0000f2000f007a0c */ /* 0x000fe40003f46270 */
[----:B------:R-:W-:-:S09]  /*21c10*/  ISETP.GE.AND P4, PT, R14, c[0x0][0x3c8], PT ;  /* 0x0000f2000e007a0c */ /* 0x000fd20003f86270 */
[----:B----4-:R-:W-:-:S04]  /*21c20*/  @!P1 LEA R2, P0, R5, R0, 0x2 ;  /* 0x0000000005029211 */ /* 0x010fc800078010ff */
[----:B--2---:R-:W-:Y:S02]  /*21c30*/  @!P1 LEA.HI.X R3, R5, R4, R26, 0x2, P0 ;  /* 0x0000000405039211 */ /* 0x004fe400000f141a */
[----:B------:R-:W2:Y:S01]  /*21c40*/  LDL R5, [R1+0x54] ;  /* 0x0000540001057983 */ /* 0x000ea20000100800 */
[----:B------:R-:W-:Y:S02]  /*21c50*/  @!P2 LEA R16, P0, R15, R0, 0x2 ;  /* 0x000000000f10a211 */ /* 0x000fe400078010ff */
[----:B------:R-:W-:Y:S01]  /*21c60*/  ISETP.GE.AND P3, PT, R13, c[0x0][0x3c8], PT ;  /* 0x0000f2000d007a0c */ /* 0x000fe20003f66270 */
[----:B------:R4:W-:Y:S01]  /*21c70*/  @!P1 ST.E.64 [R2.64], R168 ;  /* 0x000000a802009985 */ /* 0x0009e2000c101b06 */
[----:B------:R-:W-:Y:S02]  /*21c80*/  @!P2 LEA.HI.X R17, R15, R4, R23, 0x2, P0 ;  /* 0x000000040f11a211 */ /* 0x000fe400000f1417 */
[----:B------:R-:W-:-:S03]  /*21c90*/  ISETP.GE.AND P1, PT, R12, c[0x0][0x3c8], PT ;  /* 0x0000f2000c007a0c */ /* 0x000fc60003f26270 */
[----:B------:R1:W-:Y:S01]  /*21ca0*/  @!P2 ST.E.64 [R16.64], R170 ;  /* 0x000000aa1000a985 */ /* 0x0003e2000c101b06 */
[----:B------:R-:W-:Y:S02]  /*21cb0*/  ISETP.GE.AND P2, PT, R10, c[0x0][0x3c8], PT ;  /* 0x0000f2000a007a0c */ /* 0x000fe40003f46270 */
[----:B----4-:R-:W-:-:S04]  /*21cc0*/  @!P4 LEA R2, P0, R14, R0, 0x2 ;  /* 0x000000000e02c211 */ /* 0x010fc800078010ff */
[----:B------:R-:W-:Y:S02]  /*21cd0*/  @!P4 LEA.HI.X R3, R14, R4, R25, 0x2, P0 ;  /* 0x000000040e03c211 */ /* 0x000fe400000f1419 */
[----:B-1----:R-:W-:-:S03]  /*21ce0*/  @!P3 LEA R16, P0, R13, R0, 0x2 ;  /* 0x000000000d10b211 */ /* 0x002fc600078010ff */
[----:B------:R1:W-:Y:S01]  /*21cf0*/  @!P4 ST.E.64 [R2.64], R172 ;  /* 0x000000ac0200c985 */ /* 0x0003e2000c101b06 */
[----:B------:R-:W-:Y:S02]  /*21d00*/  ISETP.GE.AND P4, PT, R11, c[0x0][0x3c8], PT ;  /* 0x0000f2000b007a0c */ /* 0x000fe40003f86270 */
[----:B------:R-:W-:-:S05]  /*21d10*/  @!P3 LEA.HI.X R17, R13, R4, R28, 0x2, P0 ;  /* 0x000000040d11b211 */ /* 0x000fca00000f141c */
[----:B------:R4:W-:Y:S01]  /*21d20*/  @!P3 ST.E.64 [R16.64], R174 ;  /* 0x000000ae1000b985 */ /* 0x0009e2000c101b06 */
[----:B-1----:R-:W-:-:S04]  /*21d30*/  @!P1 LEA R2, P0, R12, R0, 0x2 ;  /* 0x000000000c029211 */ /* 0x002fc800078010ff */
[----:B------:R-:W-:Y:S02]  /*21d40*/  @!P1 LEA.HI.X R3, R12, R4, R27, 0x2, P0 ;  /* 0x000000040c039211 */ /* 0x000fe400000f141b */
[----:B----4-:R-:W-:-:S03]  /*21d50*/  @!P4 LEA R16, P0, R11, R0, 0x2 ;  /* 0x000000000b10c211 */ /* 0x010fc600078010ff */
        /* <DEDUP_REMOVED lines=8> */
[----:B----4-:R-:W-:-:S03]  /*21de0*/  @!P1 LEA R16, P0, R9, R0, 0x2 ;  /* 0x0000000009109211 */ /* 0x010fc600078010ff */
[----:B------:R1:W-:Y:S01]  /*21df0*/  @!P2 ST.E.64 [R2.64], R178 ;  /* 0x000000b20200a985 */ /* 0x0003e2000c101b06 */
[----:B------:R-:W-:Y:S02]  /*21e00*/  ISETP.GE.AND P2, PT, R6, c[0x0][0x3c8], PT ;  /* 0x0000f20006007a0c */ /* 0x000fe40003f46270 */
[----:B------:R-:W-:-:S05]  /*21e10*/  @!P1 LEA.HI.X R17, R9, R4, R30, 0x2, P0 ;  /* 0x0000000409119211 */ /* 0x000fca00000f141e */
[----:B------:R4:W-:Y:S01]  /*21e20*/  @!P1 ST.E.64 [R16.64], R180 ;  /* 0x000000b410009985 */ /* 0x0009e2000c101b06 */
[----:B-1----:R-:W-:-:S04]  /*21e30*/  @!P4 LEA R2, P0, R8, R0, 0x2 ;  /* 0x000000000802c211 */ /* 0x002fc800078010ff */
[----:B------:R-:W-:Y:S02]  /*21e40*/  @!P4 LEA.HI.X R3, R8, R4, R32, 0x2, P0 ;  /* 0x000000040803c211 */ /* 0x000fe400000f1420 */
[----:B------:R-:W-:-:S04]  /*21e50*/  @!P3 LEA R18, P0, R7, R0, 0x2 ;  /* 0x000000000712b211 */ /* 0x000fc800078010ff */
[----:B------:R-:W-:Y:S02]  /*21e60*/  @!P3 LEA.HI.X R19, R7, R4, R33, 0x2, P0 ;  /* 0x000000040713b211 */ /* 0x000fe400000f1421 */
[C---:B----4-:R-:W-:Y:S01]  /*21e70*/  @!P2 LEA R16, P0, R6.reuse, R0, 0x2 ;  /* 0x000000000610a211 */ /* 0x050fe200078010ff */
[----:B------:R1:W-:Y:S03]  /*21e80*/  @!P4 ST.E.64 [R2.64], R100 ;  /* 0x000000640200c985 */ /* 0x0003e6000c101b06 */
[----:B------:R-:W-:Y:S01]  /*21e90*/  @!P2 LEA.HI.X R17, R6, R4, R34, 0x2, P0 ;  /* 0x000000040611a211 */ /* 0x000fe200000f1422 */
[----:B------:R4:W-:Y:S04]  /*21ea0*/  @!P3 ST.E.64 [R18.64], R184 ;  /* 0x000000b81200b985 */ /* 0x0009e8000c101b06 */
[----:B------:R4:W-:Y:S01]  /*21eb0*/  @!P2 ST.E.64 [R16.64], R182 ;  /* 0x000000b61000a985 */ /* 0x0009e2000c101b06 */
[----:B--2---:R-:W-:-:S13]  /*21ec0*/  ISETP.GE.AND P1, PT, R5, c[0x0][0x3c8], PT ;  /* 0x0000f20005007a0c */ /* 0x004fda0003f26270 */
[----:B-1----:R-:W-:-:S04]  /*21ed0*/  @!P1 LEA R2, P0, R5, R0, 0x2 ;  /* 0x0000000005029211 */ /* 0x002fc800078010ff */
[----:B-----5:R-:W-:-:S05]  /*21ee0*/  @!P1 LEA.HI.X R3, R5, R4, R20, 0x2, P0 ;  /* 0x0000000405039211 */ /* 0x020fca00000f1414 */
[----:B------:R4:W-:Y:S04]  /*21ef0*/  @!P1 ST.E.64 [R2.64], R96 ;  /* 0x0000006002009985 */ /* 0x0009e8000c101b06 */
.L_x_905:
[----:B------:R-:W-:Y:S05]  /*21f00*/  BSYNC B0 ;  /* 0x0000000000007941 */ /* 0x000fea0003800000 */
.L_x_904:
[----:B------:R-:W-:Y:S05]  /*21f10*/  BRA.DIV ~URZ, `(.L_x_906) ;  /* 0x000037427f007947 */ /* 0x000fea000b800000 */
[----:B--2---:R2:W1:Y:S04]  /*21f20*/  SHFL.IDX PT, R4, R22, 0x1, 0x1c1f ;  /* 0x003c1f0016047f89 */ /* 0x00446800000e0000 */
[----:B----4-:R2:W4:Y:S02]  /*21f30*/  SHFL.IDX PT, R0, R24, 0x1, 0x1c1f ;  /* 0x003c1f0018007f89 */ /* 0x01052400000e0000 */
.L_x_971:
[----:B------:R-:W-:Y:S01]  /*21f40*/  BSSY B0, `(.L_x_907) ;  /* 0x0000035000007945 */ /* 0x000fe20003800000 */
[----:B------:R-:W-:Y:S05]  /*21f50*/  @P6 BRA `(.L_x_908) ;  /* 0x0000033000006947 */ /* 0x000fea0003800000 */
[----:B------:R-:W5:Y:S01]  /*21f60*/  LDL R5, [R1] ;  /* 0x0000000001057983 */ /* 0x000f620000100800 */
[----:B------:R-:W-:Y:S02]  /*21f70*/  ISETP.GE.AND P0, PT, R15, c[0x0][0x3c8], PT ;  /* 0x0000f2000f007a0c */ /* 0x000fe40003f06270 */
[----:B------:R-:W-:Y:S01]  /*21f80*/  ISETP.GE.AND P3, PT, R14, c[0x0][0x3c8], PT ;  /* 0x0000f2000e007a0c */ /* 0x000fe20003f66270 */
[----:B--2---:R-:W2:Y:S01]  /*21f90*/  LDL R35, [R1+0x7c] ;  /* 0x00007c0001237983 */ /* 0x004ea20000100800 */
[----:B------:R-:W-:-:S02]  /*21fa0*/  ISETP.GE.AND P5, PT, R13, c[0x0][0x3c8], PT ;  /* 0x0000f2000d007a0c */ /* 0x000fc40003fa6270 */
[----:B-----5:R-:W-:-:S13]  /*21fb0*/  ISETP.GE.AND P1, PT, R5, c[0x0][0x3c8], PT ;  /* 0x0000f20005007a0c */ /* 0x020fda0003f26270 */
[----:B----4-:R-:W-:-:S04]  /*21fc0*/  @!P1 LEA R2, P2, R5, R0, 0x2 ;  /* 0x0000000005029211 */ /* 0x010fc800078410ff */
[----:B-1----:R-:W-:Y:S02]  /*21fd0*/  @!P1 LEA.HI.X R3, R5, R4, R26, 0x2, P2 ;  /* 0x0000000405039211 */ /* 0x002fe400010f141a */
[----:B------:R-:W4:Y:S01]  /*21fe0*/  LDL R5, [R1+0x54] ;  /* 0x0000540001057983 */ /* 0x000f220000100800 */
[----:B------:R-:W-:-:S04]  /*21ff0*/  @!P0 LEA R16, P2, R15, R0, 0x2 ;  /* 0x000000000f108211 */ /* 0x000fc800078410ff */
[----:B------:R-:W-:Y:S02]  /*22000*/  @!P0 LEA.HI.X R17, R15, R4, R23, 0x2, P2 ;  /* 0x000000040f118211 */ /* 0x000fe400010f1417 */
[----:B------:R-:W-:Y:S01]  /*22010*/  ISETP.GE.AND P2, PT, R12, c[0x0][0x3c8], PT ;  /* 0x0000f2000c007a0c */ /* 0x000fe20003f46270 */
[----:B------:R1:W-:Y:S01]  /*22020*/  @!P1 ST.E.64 [R2.64], R140 ;  /* 0x0000008c02009985 */ /* 0x0003e2000c101b06 */
[----:B------:R-:W-:-:S03]  /*22030*/  ISETP.GE.AND P1, PT, R11, c[0x0][0x3c8], PT ;  /* 0x0000f2000b007a0c */ /* 0x000fc60003f26270 */
[----:B------:R5:W-:Y:S01]  /*22040*/  @!P0 ST.E.64 [R16.64], R144 ;  /* 0x0000009010008985 */ /* 0x000be2000c101b06 */
[CC--:B-1----:R-:W-:Y:S02]  /*22050*/  @!P3 LEA R2, P4, R14.reuse, R0.reuse, 0x2 ;  /* 0x000000000e02b211 */ /* 0x0c2fe400078810ff */
[C---:B-----5:R-:W-:Y:S02]  /*22060*/  @!P5 LEA R16, P0, R13.reuse, R0, 0x2 ;  /* 0x000000000d10d211 */ /* 0x060fe400078010ff */
        /* <DEDUP_REMOVED lines=9> */
[----:B------:R-:W-:-:S03]  /*22100*/  @!P1 LEA R18, P3, R11, R0, 0x2 ;  /* 0x000000000b129211 */ /* 0x000fc600078610ff */
[----:B------:R1:W-:Y:S01]  /*22110*/  @!P2 ST.E.64 [R2.64], R114 ;  /* 0x000000720200a985 */ /* 0x0003e2000c101b06 */
[C---:B-----5:R-:W-:Y:S02]  /*22120*/  @!P0 LEA R16, P2, R10.reuse, R0, 0x2 ;  /* 0x000000000a108211 */ /* 0x060fe400078410ff */
[-C--:B------:R-:W-:Y:S02]  /*22130*/  @!P1 LEA.HI.X R19, R11, R4.reuse, R29, 0x2, P3 ;  /* 0x000000040b139211 */ /* 0x080fe400018f141d */
[----:B------:R-:W-:Y:S02]  /*22140*/  ISETP.GE.AND P3, PT, R7, c[0x0][0x3c8], PT ;  /* 0x0000f20007007a0c */ /* 0x000fe40003f66270 */
[----:B------:R-:W-:Y:S01]  /*22150*/  @!P0 LEA.HI.X R17, R10, R4, R31, 0x2, P2 ;  /* 0x000000040a118211 */ /* 0x000fe200010f141f */
[----:B------:R5:W-:Y:S01]  /*22160*/  @!P1 ST.E.64 [R18.64], R124 ;  /* 0x0000007c12009985 */ /* 0x000be2000c101b06 */
[----:B------:R-:W-:-:S03]  /*22170*/  ISETP.GE.AND P2, PT, R6, c[0x0][0x3c8], PT ;  /* 0x0000f20006007a0c */ /* 0x000fc60003f46270 */
[----:B------:R3:W-:Y:S01]  /*22180*/  @!P0 ST.E.64 [R16.64], R126 ;  /* 0x0000007e10008985 */ /* 0x0007e2000c101b06 */
[----:B------:R-:W-:-:S04]  /*22190*/  @!P5 LEA R20, P0, R8, R0, 0x2 ;  /* 0x000000000814d211 */ /* 0x000fc800078010ff */
[----:B------:R-:W-:Y:S02]  /*221a0*/  @!P5 LEA.HI.X R21, R8, R4, R32, 0x2, P0 ;  /* 0x000000040815d211 */ /* 0x000fe400000f1420 */
[----:B-1----:R-:W-:-:S04]  /*221b0*/  @!P4 LEA R2, P1, R9, R0, 0x2 ;  /* 0x000000000902c211 */ /* 0x002fc800078210ff */
[----:B------:R-:W-:Y:S02]  /*221c0*/  @!P4 LEA.HI.X R3, R9, R4, R30, 0x2, P1 ;  /* 0x000000040903c211 */ /* 0x000fe400008f141e */
[----:B-----5:R-:W-:-:S04]  /*221d0*/  @!P3 LEA R18, P0, R7, R0, 0x2 ;  /* 0x000000000712b211 */ /* 0x020fc800078010ff */
[----:B------:R-:W-:Y:S02]  /*221e0*/  @!P3 LEA.HI.X R19, R7, R4, R33, 0x2, P0 ;  /* 0x000000040713b211 */ /* 0x000fe400000f1421 */
[C---:B---3--:R-:W-:Y:S01]  /*221f0*/  @!P2 LEA R16, P0, R6.reuse, R0, 0x2 ;  /* 0x000000000610a211 */ /* 0x048fe200078010ff */
[----:B------:R1:W-:Y:S03]  /*22200*/  @!P4 ST.E.64 [R2.64], R128 ;  /* 0x000000800200c985 */ /* 0x0003e6000c101b06 */
[----:B------:R-:W-:Y:S01]  /*22210*/  @!P2 LEA.HI.X R17, R6, R4, R34, 0x2, P0 ;  /* 0x000000040611a211 */ /* 0x000fe200000f1422 */
[----:B------:R3:W-:Y:S04]  /*22220*/  @!P5 ST.E.64 [R20.64], R146 ;  /* 0x000000921400d985 */ /* 0x0007e8000c101b06 */
[----:B------:R3:W-:Y:S04]  /*22230*/  @!P3 ST.E.64 [R18.64], R142 ;  /* 0x0000008e1200b985 */ /* 0x0007e8000c101b06 */
[----:B------:R3:W-:Y:S01]  /*22240*/  @!P2 ST.E.64 [R16.64], R104 ;  /* 0x000000681000a985 */ /* 0x0007e2000c101b06 */
[----:B----4-:R-:W-:-:S13]  /*22250*/  ISETP.GE.AND P1, PT, R5, c[0x0][0x3c8], PT ;  /* 0x0000f20005007a0c */ /* 0x010fda0003f26270 */
[----:B-1----:R-:W-:-:S04]  /*22260*/  @!P1 LEA R2, P0, R5, R0, 0x2 ;  /* 0x0000000005029211 */ /* 0x002fc800078010ff */
[----:B--2---:R-:W-:-:S05]  /*22270*/  @!P1 LEA.HI.X R3, R5, R4, R35, 0x2, P0 ;  /* 0x0000000405039211 */ /* 0x004fca00000f1423 */
[----:B------:R3:W-:Y:S04]  /*22280*/  @!P1 ST.E.64 [R2.64], R98 ;  /* 0x0000006202009985 */ /* 0x0007e8000c101b06 */
.L_x_908:
[----:B------:R-:W-:Y:S05]  /*22290*/  BSYNC B0 ;  /* 0x0000000000007941 */ /* 0x000fea0003800000 */
.L_x_907:
[----:B------:R-:W-:Y:S05]  /*222a0*/  BRA.DIV ~URZ, `(.L_x_909) ;  /* 0x000034727f007947 */ /* 0x000fea000b800000 */
[----:B-1----:R1:W2:Y:S02]  /*222b0*/  SHFL.IDX PT, R4, R22, 0x2, 0x1c1f ;  /* 0x005c1f0016047f89 */ /* 0x0022a400000e0000 */
.L_x_972:
[----:B------:R-:W-:Y:S05]  /*222c0*/  BRA.DIV ~URZ, `(.L_x_910) ;  /* 0x000034c27f007947 */ /* 0x000fea000b800000 */
[----:B----4-:R4:W1:Y:S02]  /*222d0*/  SHFL.IDX PT, R0, R24, 0x2, 0x1c1f ;  /* 0x005c1f0018007f89 */ /* 0x01086400000e0000 */
.L_x_973:
[----:B------:R-:W-:Y:S01]  /*222e0*/  LOP3.LUT P0, RZ, R203, 0x1, RZ, 0xc0, !PT ;  /* 0x00000001cbff7812 */ /* 0x000fe2000780c0ff */
[----:B------:R-:W-:-:S12]  /*222f0*/  BSSY B0, `(.L_x_911) ;  /* 0x0000035000007945 */ /* 0x000fd80003800000 */
[----:B------:R-:W-:Y:S05]  /*22300*/  @P0 BRA `(.L_x_912) ;  /* 0x0000033000000947 */ /* 0x000fea0003800000 */
[----:B---3--:R-:W3:Y:S04]  /*22310*/  LDL R16, [R1] ;  /* 0x0000000001107983 */ /* 0x008ee80000100800 */
[----:B------:R-:W5:Y:S01]  /*22320*/  LDL R5, [R1+0x54] ;  /* 0x0000540001057983 */ /* 0x000f620000100800 */
[----:B------:R-:W-:Y:S02]  /*22330*/  ISETP.GE.AND P2, PT, R15, c[0x0][0x3c8], PT ;  /* 0x0000f2000f007a0c */ /* 0x000fe40003f46270 */
[----:B------:R-:W-:Y:S01]  /*22340*/  ISETP.GE.AND P4, PT, R14, c[0x0][0x3c8], PT ;  /* 0x0000f2000e007a0c */ /* 0x000fe20003f86270 */
[----:B----4-:R-:W4:Y:S01]  /*22350*/  LDL R35, [R1+0x7c] ;  /* 0x00007c0001237983 */ /* 0x010f220000100800 */
[----:B------:R-:W-:-:S09]  /*22360*/  ISETP.GE.AND P3, PT, R13, c[0x0][0x3c8], PT ;  /* 0x0000f2000d007a0c */ /* 0x000fd20003f66270 */
[----:B-1----:R-:W-:-:S04]  /*22370*/  @!P2 LEA R18, P1, R15, R0, 0x2 ;  /* 0x000000000f12a211 */ /* 0x002fc800078210ff */
[----:B--2---:R-:W-:Y:S02]  /*22380*/  @!P2 LEA.HI.X R19, R15, R4, R23, 0x2, P1 ;  /* 0x000000040f13a211 */ /* 0x004fe400008f1417 */
[----:B------:R-:W-:Y:S02]  /*22390*/  ISETP.GE.AND P1, PT, R12, c[0x0][0x3c8], PT ;  /* 0x0000f2000c007a0c */ /* 0x000fe40003f26270 */
[----:B------:R-:W-:Y:S02]  /*223a0*/  ISETP.GE.AND P6, PT, R10, c[0x0][0x3c8], PT ;  /* 0x0000f2000a007a0c */ /* 0x000fe40003fc6270 */
[----:B---3--:R-:W-:-:S13]  /*223b0*/  ISETP.GE.AND P0, PT, R16, c[0x0][0x3c8], PT ;  /* 0x0000f20010007a0c */ /* 0x008fda0003f06270 */
[----:B------:R-:W-:-:S04]  /*223c0*/  @!P0 LEA R2, P5, R16, R0, 0x2 ;  /* 0x0000000010028211 */ /* 0x000fc800078a10ff */
[----:B------:R-:W-:Y:S02]  /*223d0*/  @!P0 LEA.HI.X R3, R16, R4, R26, 0x2, P5 ;  /* 0x0000000410038211 */ /* 0x000fe400028f141a */
[----:B------:R-:W-:-:S03]  /*223e0*/  @!P4 LEA R16, P5, R14, R0, 0x2 ;  /* 0x000000000e10c211 */ /* 0x000fc600078a10ff */
[----:B------:R1:W-:Y:S01]  /*223f0*/  @!P0 ST.E.64 [R2.64], R44 ;  /* 0x0000002c02008985 */ /* 0x0003e2000c101b06 */
[----:B------:R-:W-:-:S03]  /*22400*/  ISETP.GE.AND P0, PT, R11, c[0x0][0x3c8], PT ;  /* 0x0000f2000b007a0c */ /* 0x000fc60003f06270 */
[----:B------:R2:W-:Y:S01]  /*22410*/  @!P2 ST.E.64 [R18.64], R46 ;  /* 0x0000002e1200a985 */ /* 0x0005e2000c101b06 */
[----:B------:R-:W-:-:S05]  /*22420*/  @!P4 LEA.HI.X R17, R14, R4, R25, 0x2, P5 ;  /* 0x000000040e11c211 */ /* 0x000fca00028f1419 */
[----:B------:R3:W-:Y:S01]  /*22430*/  @!P4 ST.E.64 [R16.64], R48 ;  /* 0x000000301000c985 */ /* 0x0007e2000c101b06 */
[----:B------:R-:W-:Y:S02]  /*22440*/  ISETP.GE.AND P4, PT, R9, c[0x0][0x3c8], PT ;  /* 0x0000f20009007a0c */ /* 0x000fe40003f86270 */
[----:B-1----:R-:W-:-:S04]  /*22450*/  @!P3 LEA R2, P2, R13, R0, 0x2 ;  /* 0x000000000d02b211 */ /* 0x002fc800078410ff */
[----:B------:R-:W-:Y:S02]  /*22460*/  @!P3 LEA.HI.X R3, R13, R4, R28, 0x2, P2 ;  /* 0x000000040d03b211 */ /* 0x000fe400010f141c */
[----:B--2---:R-:W-:-:S03]  /*22470*/  @!P1 LEA R18, P5, R12, R0, 0x2 ;  /* 0x000000000c129211 */ /* 0x004fc600078a10ff */
[----:B------:R1:W-:Y:S01]  /*22480*/  @!P3 ST.E.64 [R2.64], R50 ;  /* 0x000000320200b985 */ /* 0x0003e2000c101b06 */
[----:B------:R-:W-:Y:S02]  /*22490*/  @!P1 LEA.HI.X R19, R12, R4, R27, 0x2, P5 ;  /* 0x000000040c139211 */ /* 0x000fe400028f141b */
[----:B---3--:R-:W-:Y:S02]  /*224a0*/  @!P6 LEA R16, P5, R10, R0, 0x2 ;  /* 0x000000000a10e211 */ /* 0x008fe400078a10ff */
[----:B------:R-:W-:Y:S01]  /*224b0*/  ISETP.GE.AND P3, PT, R8, c[0x0][0x3c8], PT ;  /* 0x0000f20008007a0c */ /* 0x000fe20003f66270 */
[----:B------:R-:W-:Y:S01]  /*224c0*/  @!P1 ST.E.64 [R18.64], R66 ;  /* 0x0000004212009985 */ /* 0x000fe2000c101b06 */
[----:B------:R-:W-:Y:S02]  /*224d0*/  @!P6 LEA.HI.X R17, R10, R4, R31, 0x2, P5 ;  /* 0x000000040a11e211 */ /* 0x000fe400028f141f */
[----:B------:R-:W-:Y:S02]  /*224e0*/  ISETP.GE.AND P1, PT, R6, c[0x0][0x3c8], PT ;  /* 0x0000f20006007a0c */ /* 0x000fe40003f26270 */
[----:B-1----:R-:W-:-:S04]  /*224f0*/  @!P0 LEA R2, P2, R11, R0, 0x2 ;  /* 0x000000000b028211 */ /* 0x002fc800078410ff */
[----:B------:R-:W-:Y:S02]  /*22500*/  @!P0 LEA.HI.X R3, R11, R4, R29, 0x2, P2 ;  /* 0x000000040b038211 */ /* 0x000fe400010f141d */
[----:B------:R-:W-:-:S03]  /*22510*/  ISETP.GE.AND P2, PT, R7, c[0x0][0x3c8], PT ;  /* 0x0000f20007007a0c */ /* 0x000fc60003f46270 */
[----:B------:R1:W-:Y:S01]  /*22520*/  @!P0 ST.E.64 [R2.64], R52 ;  /* 0x0000003402008985 */ /* 0x0003e2000c101b06 */
[----:B-----5:R-:W-:-:S03]  /*22530*/  ISETP.GE.AND P0, PT, R5, c[0x0][0x3c8], PT ;  /* 0x0000f20005007a0c */ /* 0x020fc60003f06270 */
        /* <DEDUP_REMOVED lines=8> */
[-C--:B------:R-:W-:Y:S02]  /*225c0*/  @!P2 LEA.HI.X R19, R7, R4.reuse, R33, 0x2, P4 ;  /* 0x000000040713a211 */ /* 0x080fe400020f1421 */
[----:B------:R-:W-:Y:S01]  /*225d0*/  @!P1 LEA.HI.X R17, R6, R4, R34, 0x2, P5 ;  /* 0x0000000406119211 */ /* 0x000fe200028f1422 */
[----:B------:R2:W-:Y:S04]  /*225e0*/  @!P3 ST.E.64 [R20.64], R80 ;  /* 0x000000501400b985 */ /* 0x0005e8000c101b06 */
[----:B------:R2:W-:Y:S04]  /*225f0*/  @!P2 ST.E.64 [R18.64], R68 ;  /* 0x000000441200a985 */ /* 0x0005e8000c101b06 */
[----:B------:R2:W-:Y:S01]  /*22600*/  @!P1 ST.E.64 [R16.64], R60 ;  /* 0x0000003c10009985 */ /* 0x0005e2000c101b06 */
[----:B-1----:R-:W-:-:S04]  /*22610*/  @!P0 LEA R2, P4, R5, R0, 0x2 ;  /* 0x0000000005028211 */ /* 0x002fc800078810ff */
[----:B----4-:R-:W-:-:S05]  /*22620*/  @!P0 LEA.HI.X R3, R5, R4, R35, 0x2, P4 ;  /* 0x0000000405038211 */ /* 0x010fca00020f1423 */
[----:B------:R2:W-:Y:S04]  /*22630*/  @!P0 ST.E.64 [R2.64], R38 ;  /* 0x0000002602008985 */ /* 0x0005e8000c101b06 */
.L_x_912:
[----:B------:R-:W-:Y:S05]  /*22640*/  BSYNC B0 ;  /* 0x0000000000007941 */ /* 0x000fea0003800000 */
.L_x_911:
[----:B------:R-:W-:Y:S05]  /*22650*/  BRA.DIV ~URZ, `(.L_x_913) ;  /* 0x000031927f007947 */ /* 0x000fea000b800000 */
[----:B--2---:R2:W3:Y:S04]  /*22660*/  SHFL.IDX PT, R4, R22, 0x3, 0x1c1f ;  /* 0x007c1f0016047f89 */ /* 0x0044e800000e0000 */
[----:B-1----:R2:W1:Y:S02]  /*22670*/  SHFL.IDX PT, R0, R24, 0x3, 0x1c1f ;  /* 0x007c1f0018007f89 */ /* 0x00246400000e0000 */
.L_x_974:
[----:B------:R-:W-:-:S13]  /*22680*/  LOP3.LUT P0, RZ, R203, 0x2, RZ, 0xc0, !PT ;  /* 0x00000002cbff7812 */ /* 0x000fda000780c0ff */
[----:B------:R-:W-:Y:S05]  /*22690*/  @P0 BRA `(.L_x_901) ;  /* 0x0000115000000947 */ /* 0x000fea0003800000 */
[----:B---3--:R-:W3:Y:S01]  /*226a0*/  LDL R2, [R1] ;  /* 0x0000000001027983 */ /* 0x008ee20000100800 */
[----:B------:R-:W-:Y:S02]  /*226b0*/  ISETP.GE.AND P3, PT, R15, c[0x0][0x3c8], PT ;  /* 0x0000f2000f007a0c */ /* 0x000fe40003f66270 */
[----:B------:R-:W-:Y:S01]  /*226c0*/  ISETP.GE.AND P2, PT, R14, c[0x0][0x3c8], PT ;  /* 0x0000f2000e007a0c */ /* 0x000fe20003f46270 */
[----:B------:R-:W5:Y:S01]  /*226d0*/  LDL R5, [R1+0x54] ;  /* 0x0000540001057983 */ /* 0x000f620000100800 */
[----:B------:R-:W-:Y:S02]  /*226e0*/  ISETP.GE.AND P1, PT, R13, c[0x0][0x3c8], PT ;  /* 0x0000f2000d007a0c */ /* 0x000fe40003f26270 */
[----:B------:R-:W-:-:S07]  /*226f0*/  ISETP.GE.AND P0, PT, R12, c[0x0][0x3c8], PT ;  /* 0x0000f2000c007a0c */ /* 0x000fce0003f06270 */
[----:B-1----:R-:W-:-:S04]  /*22700*/  @!P3 LEA R20, P5, R15, R0, 0x2 ;  /* 0x000000000f14b211 */ /* 0x002fc800078a10ff */
[----:B------:R-:W-:Y:S02]  /*22710*/  @!P3 LEA.HI.X R21, R15, R4, R23, 0x2, P5 ;  /* 0x000000040f15b211 */ /* 0x000fe400028f1417 */
[----:B------:R-:W-:-:S04]  /*22720*/  @!P2 LEA R16, P5, R14, R0, 0x2 ;  /* 0x000000000e10a211 */ /* 0x000fc800078a10ff */
[----:B------:R-:W-:Y:S02]  /*22730*/  @!P2 LEA.HI.X R17, R14, R4, R25, 0x2, P5 ;  /* 0x000000040e11a211 */ /* 0x000fe400028f1419 */
[----:B---3--:R-:W-:-:S13]  /*22740*/  ISETP.GE.AND P4, PT, R2, c[0x0][0x3c8], PT ;  /* 0x0000f20002007a0c */ /* 0x008fda0003f86270 */
[----:B------:R-:W-:-:S04]  /*22750*/  @!P4 LEA R18, P6, R2, R0, 0x2 ;  /* 0x000000000212c211 */ /* 0x000fc800078c10ff */
[----:B------:R-:W-:Y:S02]  /*22760*/  @!P4 LEA.HI.X R19, R2, R4, R26, 0x2, P6 ;  /* 0x000000040213c211 */ /* 0x000fe400030f141a */
[CC--:B------:R-:W-:Y:S02]  /*22770*/  @!P1 LEA R14, P6, R13.reuse, R0.reuse, 0x2 ;  /* 0x000000000d0e9211 */ /* 0x0c0fe400078c10ff */
[C---:B------:R-:W-:Y:S02]  /*22780*/  @!P0 LEA R2, P5, R12.reuse, R0, 0x2 ;  /* 0x000000000c028211 */ /* 0x040fe400078a10ff */
[-C--:B------:R-:W-:Y:S02]  /*22790*/  @!P1 LEA.HI.X R15, R13, R4.reuse, R28, 0x2, P6 ;  /* 0x000000040d0f9211 */ /* 0x080fe400030f141c */
[----:B------:R-:W-:Y:S02]  /*227a0*/  ISETP.GE.AND P6, PT, R11, c[0x0][0x3c8], PT ;  /* 0x0000f2000b007a0c */ /* 0x000fe40003fc6270 */
[----:B------:R-:W-:-:S02]  /*227b0*/  @!P0 LEA.HI.X R3, R12, R4, R27, 0x2, P5 ;  /* 0x000000040c038211 */ /* 0x000fc400028f141b */
[----:B------:R-:W-:Y:S01]  /*227c0*/  ISETP.GE.AND P5, PT, R10, c[0x0][0x3c8], PT ;  /* 0x0000f2000a007a0c */ /* 0x000fe20003fa6270 */
[----:B------:R-:W-:Y:S01]  /*227d0*/  @!P4 ST.E.64 [R18.64], R84 ;  /* 0x000000541200c985 */ /* 0x000fe2000c101b06 */
[----:B------:R-:W-:-:S03]  /*227e0*/  ISETP.GE.AND P4, PT, R9, c[0x0][0x3c8], PT ;  /* 0x0000f20009007a0c */ /* 0x000fc60003f86270 */
[----:B------:R-:W-:Y:S01]  /*227f0*/  @!P3 ST.E.64 [R20.64], R76 ;  /* 0x0000004c1400b985 */ /* 0x000fe2000c101b06 */
[----:B------:R-:W-:-:S03]  /*22800*/  ISETP.GE.AND P3, PT, R8, c[0x0][0x3c8], PT ;  /* 0x0000f20008007a0c */ /* 0x000fc60003f66270 */
[----:B------:R1:W-:Y:S04]  /*22810*/  @!P2 ST.E.64 [R16.64], R70 ;  /* 0x000000461000a985 */ /* 0x0003e8000c101b06 */
[----:B------:R3:W-:Y:S01]  /*22820*/  @!P1 ST.E.64 [R14.64], R64 ;  /* 0x000000400e009985 */ /* 0x0007e2000c101b06 */
[----:B------:R-:W-:-:S03]  /*22830*/  ISETP.GE.AND P2, PT, R7, c[0x0][0x3c8], PT ;  /* 0x0000f20007007a0c */ /* 0x000fc60003f46270 */
[----:B------:R2:W-:Y:S01]  /*22840*/  @!P0 ST.E.64 [R2.64], R40 ;  /* 0x0000002802008985 */ /* 0x0005e2000c101b06 */
[CC--:B-1----:R-:W-:Y:S02]  /*22850*/  @!P6 LEA R16, P0, R11.reuse, R0.reuse, 0x2 ;  /* 0x000000000b10e211 */ /* 0x0c2fe400078010ff */
[C---:B---3--:R-:W-:Y:S02]  /*22860*/  @!P5 LEA R14, P1, R10.reuse, R0, 0x2 ;  /* 0x000000000a0ed211 */ /* 0x048fe400078210ff */
[----:B------:R-:W-:Y:S02]  /*22870*/  @!P6 LEA.HI.X R17, R11, R4, R29, 0x2, P0 ;  /* 0x000000040b11e211 */ /* 0x000fe400000f141d */
[----:B------:R-:W-:Y:S02]  /*22880*/  @!P4 LEA R12, P0, R9, R0, 0x2 ;  /* 0x00000000090cc211 */ /* 0x000fe400078010ff */
[----:B------:R-:W-:Y:S02]  /*22890*/  @!P5 LEA.HI.X R15, R10, R4, R31, 0x2, P1 ;  /* 0x000000040a0fd211 */ /* 0x000fe400008f141f */
[----:B------:R-:W-:-:S02]  /*228a0*/  ISETP.GE.AND P1, PT, R6, c[0x0][0x3c8], PT ;  /* 0x0000f20006007a0c */ /* 0x000fc40003f26270 */
[----:B------:R-:W-:Y:S02]  /*228b0*/  @!P4 LEA.HI.X R13, R9, R4, R30, 0x2, P0 ;  /* 0x00000004090dc211 */ /* 0x000fe400000f141e */
[----:B------:R-:W-:-:S04]  /*228c0*/  @!P3 LEA R10, P0, R8, R0, 0x2 ;  /* 0x00000000080ab211 */ /* 0x000fc800078010ff */
[----:B------:R-:W-:Y:S02]  /*228d0*/  @!P3 LEA.HI.X R11, R8, R4, R32, 0x2, P0 ;  /* 0x00000004080bb211 */ /* 0x000fe400000f1420 */
[----:B------:R-:W-:-:S04]  /*228e0*/  @!P2 LEA R8, P0, R7, R0, 0x2 ;  /* 0x000000000708a211 */ /* 0x000fc800078010ff */
[----:B------:R-:W-:Y:S02]  /*228f0*/  @!P2 LEA.HI.X R9, R7, R4, R33, 0x2, P0 ;  /* 0x000000040709a211 */ /* 0x000fe400000f1421 */
[C---:B--2---:R-:W-:Y:S01]  /*22900*/  @!P1 LEA R2, P0, R6.reuse, R0, 0x2 ;  /* 0x0000000006029211 */ /* 0x044fe200078010ff */
[----:B------:R1:W-:Y:S03]  /*22910*/  @!P6 ST.E.64 [R16.64], R86 ;  /* 0x000000561000e985 */ /* 0x0003e6000c101b06 */
[----:B------:R-:W-:Y:S01]  /*22920*/  @!P1 LEA.HI.X R3, R6, R4, R34, 0x2, P0 ;  /* 0x0000000406039211 */ /* 0x000fe200000f1422 */
[----:B------:R1:W-:Y:S04]  /*22930*/  @!P5 ST.E.64 [R14.64], R82 ;  /* 0x000000520e00d985 */ /* 0x0003e8000c101b06 */
[----:B------:R1:W-:Y:S04]  /*22940*/  @!P4 ST.E.64 [R12.64], R72 ;  /* 0x000000480c00c985 */ /* 0x0003e8000c101b06 */
[----:B------:R1:W-:Y:S04]  /*22950*/  @!P3 ST.E.64 [R10.64], R62 ;  /* 0x0000003e0a00b985 */ /* 0x0003e8000c101b06 */
[----:B------:R1:W-:Y:S04]  /*22960*/  @!P2 ST.E.64 [R8.64], R58 ;  /* 0x0000003a0800a985 */ /* 0x0003e8000c101b06 */
[----:B------:R1:W-:Y:S01]  /*22970*/  @!P1 ST.E.64 [R2.64], R42 ;  /* 0x0000002a02009985 */ /* 0x0003e2000c101b06 */
[----:B-----5:R-:W-:-:S13]  /*22980*/  ISETP.GE.AND P0, PT, R5, c[0x0][0x3c8], PT ;  /* 0x0000f20005007a0c */ /* 0x020fda0003f06270 */
[----:B------:R-:W-:Y:S05]  /*22990*/  @P0 BRA `(.L_x_901) ;  /* 0x00000e5000000947 */ /* 0x000fea0003800000 */
[----:B------:R-:W2:Y:S01]  /*229a0*/  LDL R22, [R1+0x7c] ;  /* 0x00007c0001167983 */ /* 0x000ea20000100800 */
[----:B-1----:R-:W-:-:S04]  /*229b0*/  LEA R2, P0, R5, R0, 0x2 ;  /* 0x0000000005027211 */ /* 0x002fc800078010ff */
[----:B--2---:R-:W-:-:S05]  /*229c0*/  LEA.HI.X R3, R5, R4, R22, 0x2, P0 ;  /* 0x0000000405037211 */ /* 0x004fca00000f1416 */
[----:B------:R1:W-:Y:S01]  /*229d0*/  ST.E.64 [R2.64], R36 ;  /* 0x0000002402007985 */ /* 0x0003e2000c101b06 */
[----:B------:R-:W-:Y:S05]  /*229e0*/  BRA `(.L_x_901) ;  /* 0x00000e0000007947 */ /* 0x000fea0003800000 */
.L_x_886:
[----:B------:R-:W2:Y:S04]  /*229f0*/  LDL.LU R7, [R1+0x2c] ;  /* 0x00002c0001077983 */ /* 0x000ea80000300800 */
[----:B-1----:R-:W3:Y:S01]  /*22a00*/  LDL R6, [R1+0x34] ;  /* 0x0000340001067983 */ /* 0x002ee20000100800 */
[----:B------:R-:W-:Y:S01]  /*22a10*/  ISETP.NE.U32.AND P0, PT, RZ, c[0x0][0x508], PT ;  /* 0x00014200ff007a0c */ /* 0x000fe20003f05070 */
[----:B------:R-:W-:Y:S01]  /*22a20*/  IMAD.MOV.U32 R4, RZ, RZ, 0x4 ;  /* 0x00000004ff047424 */ /* 0x000fe200078e00ff */
[----:B------:R-:W-:Y:S01]  /*22a30*/  ISETP.NE.U32.AND P2, PT, RZ, c[0x0][0x500], PT ;  /* 0x00014000ff007a0c */ /* 0x000fe20003f45070 */
[----:B------:R-:W-:Y:S01]  /*22a40*/  IMAD.MOV.U32 R19, RZ, RZ, c[0x0][0x388] ;  /* 0x0000e200ff137624 */ /* 0x000fe200078e00ff */
[----:B------:R-:W-:Y:S01]  /*22a50*/  ISETP.NE.AND.EX P0, PT, RZ, c[0x0][0x50c], PT, P0 ;  /* 0x00014300ff007a0c */ /* 0x000fe20003f05300 */
[----:B------:R-:W-:Y:S01]  /*22a60*/  IMAD.MOV.U32 R0, RZ, RZ, RZ ;  /* 0x000000ffff007224 */ /* 0x000fe200078e00ff */
[----:B------:R-:W-:Y:S01]  /*22a70*/  ISETP.NE.AND.EX P2, PT, RZ, c[0x0][0x504], PT, P2 ;  /* 0x00014100ff007a0c */ /* 0x000fe20003f45320 */
[----:B---3--:R-:W-:-:S10]  /*22a80*/  IMAD.WIDE R2, R6, R4, c[0x0][0x500] ;  /* 0x0001400006027625 */ /* 0x008fd400078e0204 */
[----:B------:R-:W-:Y:S02]  /*22a90*/  @P0 IMAD.WIDE R4, R6, R4, c[0x0][0x508] ;  /* 0x0001420006040625 */ /* 0x000fe400078e0204 */
        /* <DEDUP_REMOVED lines=9> */
.L_x_914:
[----:B-1----:R-:W1:Y:S01]  /*22b30*/  S2R R4, SR_TID.X ;  /* 0x0000000000047919 */ /* 0x002e620000002100 */
[----:B------:R-:W-:Y:S01]  /*22b40*/  SHF.R.S32.HI R2, RZ, 0x1f, R6 ;  /* 0x0000001fff027819 */ /* 0x000fe20000011406 */
[----:B------:R-:W-:Y:S01]  /*22b50*/  BSSY B0, `(.L_x_915) ;  /* 0x0000038000007945 */ /* 0x000fe20003800000 */
[----:B-----5:R-:W-:-:S02]  /*22b60*/  SHF.R.S32.HI R17, RZ, 0x1f, R0 ;  /* 0x0000001fff117819 */ /* 0x020fc40000011400 */
[----:B------:R-:W-:Y:S02]  /*22b70*/  SEL R10, R6, RZ, !P2 ;  /* 0x000000ff060a7207 */ /* 0x000fe40005000000 */
[----:B------:R-:W-:Y:S02]  /*22b80*/  SEL R20, R2, RZ, !P2 ;  /* 0x000000ff02147207 */ /* 0x000fe40005000000 */
[----:B-1----:R-:W-:-:S13]  /*22b90*/  ISETP.GT.AND P0, PT, R4, 0x7f, PT ;  /* 0x0000007f0400780c */ /* 0x002fda0003f04270 */
        /* <DEDUP_REMOVED lines=51> */
.L_x_916:
[----:B------:R-:W-:Y:S05]  /*22ed0*/  BSYNC B0 ;  /* 0x0000000000007941 */ /* 0x000fea0003800000 */
.L_x_915:
        /* <DEDUP_REMOVED lines=47> */
.L_x_975:
[----:B------:R-:W-:Y:S05]  /*231d0*/  BRA.DIV ~URZ, `(.L_x_918) ;  /* 0x000027427f007947 */ /* 0x000fea000b800000 */
[----:B------:R3:W4:Y:S02]  /*231e0*/  SHFL.IDX PT, R0, R12, RZ, 0x1c1f ;  /* 0x001c1fff0c007589 */ /* 0x00072400000e0000 */
.L_x_976:
        /* <DEDUP_REMOVED lines=21> */
.L_x_920:
[----:B------:R-:W-:Y:S05]  /*23340*/  BSYNC B0 ;  /* 0x0000000000007941 */ /* 0x000fea0003800000 */
.L_x_919:
[----:B------:R-:W-:Y:S05]  /*23350*/  BRA.DIV ~URZ, `(.L_x_921) ;  /* 0x000026227f007947 */ /* 0x000fea000b800000 */
[----:B--2---:R2:W1:Y:S04]  /*23360*/  SHFL.IDX PT, R8, R9, 0x1, 0x1c1f ;  /* 0x003c1f0009087f89 */ /* 0x00446800000e0000 */
[----:B----4-:R2:W4:Y:S02]  /*23370*/  SHFL.IDX PT, R0, R12, 0x1, 0x1c1f ;  /* 0x003c1f000c007f89 */ /* 0x01052400000e0000 */
.L_x_977:
        /* <DEDUP_REMOVED lines=21> */
.L_x_923:
[----:B------:R-:W-:Y:S05]  /*234d0*/  BSYNC B0 ;  /* 0x0000000000007941 */ /* 0x000fea0003800000 */
.L_x_922:
[----:B------:R-:W-:Y:S05]  /*234e0*/  BRA.DIV ~URZ, `(.L_x_924) ;  /* 0x000025527f007947 */ /* 0x000fea000b800000 */
[----:B-1----:R1:W2:Y:S02]  /*234f0*/  SHFL.IDX PT, R8, R9, 0x2, 0x1c1f ;  /* 0x005c1f0009087f89 */ /* 0x0022a400000e0000 */
.L_x_978:
[----:B------:R-:W-:Y:S05]  /*23500*/  BRA.DIV ~URZ, `(.L_x_925) ;  /* 0x000025a27f007947 */ /* 0x000fea000b800000 */
[----:B----4-:R4:W1:Y:S02]  /*23510*/  SHFL.IDX PT, R0, R12, 0x2, 0x1c1f ;  /* 0x005c1f000c007f89 */ /* 0x01086400000e0000 */
.L_x_979:
        /* <DEDUP_REMOVED lines=21> */
.L_x_927:
[----:B------:R-:W-:Y:S05]  /*23670*/  BSYNC B0 ;  /* 0x0000000000007941 */ /* 0x000fea0003800000 */
.L_x_926:
[----:B------:R-:W-:Y:S05]  /*23680*/  BRA.DIV ~URZ, `(.L_x_928) ;  /* 0x000024827f007947 */ /* 0x000fea000b800000 */
[----:B--2---:R2:W3:Y:S04]  /*23690*/  SHFL.IDX PT, R8, R9, 0x3, 0x1c1f ;  /* 0x007c1f0009087f89 */ /* 0x0044e800000e0000 */
[----:B-1----:R2:W1:Y:S02]  /*236a0*/  SHFL.IDX PT, R0, R12, 0x3, 0x1c1f ;  /* 0x007c1f000c007f89 */ /* 0x00246400000e0000 */
.L_x_980:
        /* <DEDUP_REMOVED lines=20> */
.L_x_901:
[----:B------:R-:W-:Y:S05]  /*237f0*/  BSYNC B1 ;  /* 0x0000000000017941 */ /* 0x000fea0003800000 */
.L_x_885:
        /* <DEDUP_REMOVED lines=15> */
.L_x_981:
[----:B------:R-:W-:Y:S05]  /*238f0*/  BRA.DIV ~URZ, `(.L_x_931) ;  /* 0x000023427f007947 */ /* 0x000fea000b800000 */
[----:B------:R3:W4:Y:S02]  /*23900*/  SHFL.IDX PT, R8, R74, 0x1, 0x1f ;  /* 0x00201f004a087f89 */ /* 0x00072400000e0000 */
.L_x_982:
        /* <DEDUP_REMOVED lines=19> */
.L_x_983:
        /* <DEDUP_REMOVED lines=16> */
.L_x_984:
[----:B---3--:R-:W-:Y:S01]  /*23b40*/  IMAD R0, R0, c[0x0][0x538], RZ ;  /* 0x00014e0000007a24 */ /* 0x008fe200078e02ff */
[----:B------:R-:W-:Y:S04]  /*23b50*/  BSSY B1, `(.L_x_934) ;  /* 0x00000ce000017945 */ /* 0x000fe80003800000 */
[----:B----4-:R-:W-:-:S04]  /*23b60*/  IADD3 R8, R0, R8, RZ ;  /* 0x0000000800087210 */ /* 0x010fc80007ffe0ff */
[----:B--2---:R-:W-:-:S13]  /*23b70*/  ISETP.GT.AND P0, PT, R8, R9, PT ;  /* 0x000000090800720c */ /* 0x004fda0003f04270 */
[----:B------:R-:W-:Y:S05]  /*23b80*/  @P0 BRA `(.L_x_935) ;  /* 0x0000025000000947 */ /* 0x000fea0003800000 */
.L_x_939:
        /* <DEDUP_REMOVED lines=17> */
.L_x_985:
        /* <DEDUP_REMOVED lines=16> */
.L_x_986:
[----:B--2---:R-:W-:-:S05]  /*23da0*/  IMAD R0, R0, c[0x0][0x538], RZ ;  /* 0x00014e0000007a24 */ /* 0x004fca00078e02ff */
[----:B------:R-:W-:-:S04]  /*23db0*/  IADD3 R8, R0, R8, RZ ;  /* 0x0000000800087210 */ /* 0x000fc80007ffe0ff */
[----:B------:R-:W-:-:S13]  /*23dc0*/  ISETP.GT.AND P0, PT, R8, R9, PT ;  /* 0x000000090800720c */ /* 0x000fda0003f04270 */
[----:B-1----:R-:W-:Y:S05]  /*23dd0*/  @!P0 BRA `(.L_x_939) ;  /* 0xfffffdb000008947 */ /* 0x002fea000383ffff */
.L_x_935:
[----:B------:R-:W-:-:S05]  /*23de0*/  IADD3 R11, -R0, R8, RZ ;  /* 0x00000008000b7210 */ /* 0x000fca0007ffe1ff */
[----:B------:R-:W-:-:S05]  /*23df0*/  IMAD R0, R4, c[0x0][0x538], R11 ;  /* 0x00014e0004007a24 */ /* 0x000fca00078e020b */
[----:B------:R-:W-:Y:S01]  /*23e00*/  ISETP.GT.AND P0, PT, R0, R9, PT ;  /* 0x000000090000720c */ /* 0x000fe20003f04270 */
[----:B------:R-:W-:-:S12]  /*23e10*/  BRA.DIV ~URZ, `(.L_x_940) ;  /* 0x000022627f007947 */ /* 0x000fd8000b800000 */
[----:B------:R-:W-:-:S03]  /*23e20*/  VOTE.ANY R12, PT, !P0 ;  /* 0x00000000000c7806 */ /* 0x000fc600040e0100 */
.L_x_987:
[----:B------:R-:W2:Y:S01]  /*23e30*/  LDL.LU R0, [R1+0x34] ;  /* 0x0000340001007983 */ /* 0x000ea20000300800 */
[----:B------:R-:W2:Y:S02]  /*23e40*/  POPC R8, R12 ;  /* 0x0000000c00087309 */ /* 0x000ea40000000000 */
[----:B--2---:R-:W-:-:S05]  /*23e50*/  IADD3 R0, R8, R0, RZ ;  /* 0x0000000008007210 */ /* 0x004fca0007ffe0ff */
[----:B------:R2:W-:Y:S01]  /*23e60*/  STL [R1+0x34], R0 ;  /* 0x0000340001007387 */ /* 0x0005e20000100800 */
[----:B------:R-:W-:Y:S05]  /*23e70*/  BRA.DIV ~URZ, `(.L_x_941) ;  /* 0x000022527f007947 */ /* 0x000fea000b800000 */
[----:B------:R3:W4:Y:S04]  /*23e80*/  SHFL.IDX PT, R10, R6, R8, 0x1f ;  /* 0x00001f08060a7589 */ /* 0x00072800000e0000 */
[----:B------:R3:W1:Y:S02]  /*23e90*/  SHFL.IDX PT, R7, R7, R8, 0x1f ;  /* 0x00001f0807077589 */ /* 0x00066400000e0000 */
.L_x_988:
[----:B------:R-:W-:Y:S01]  /*23ea0*/  ISETP.NE.AND P0, PT, R12, RZ, PT ;  /* 0x000000ff0c00720c */ /* 0x000fe20003f05270 */
[----:B------:R-:W-:-:S12]  /*23eb0*/  BSSY B0, `(.L_x_942) ;  /* 0x0000005000007945 */ /* 0x000fd80003800000 */
[----:B------:R-:W-:Y:S05]  /*23ec0*/  @!P0 BRA `(.L_x_943) ;  /* 0x0000003000008947 */ /* 0x000fea0003800000 */
[----:B------:R-:W-:Y:S01]  /*23ed0*/  IADD3 R3, R8, -0x1, RZ ;  /* 0xffffffff08037810 */ /* 0x000fe20007ffe0ff */
[----:B------:R-:W-:Y:S05]  /*23ee0*/  BRA.DIV ~URZ, `(.L_x_944) ;  /* 0x000022b27f007947 */ /* 0x000fea000b800000 */
[----:B------:R2:W3:Y:S02]  /*23ef0*/  SHFL.IDX PT, R13, R4, R3, 0x1f ;  /* 0x00001f03040d7589 */ /* 0x0004e400000e0000 */
.L_x_943:
[----:B------:R-:W-:Y:S05]  /*23f00*/  BSYNC B0 ;  /* 0x0000000000007941 */ /* 0x000fea0003800000 */
.L_x_942:
        /* <DEDUP_REMOVED lines=68> */
.L_x_946:
        /* <DEDUP_REMOVED lines=68> */
.L_x_947:
[----:B------:R-:W-:Y:S05]  /*24790*/  BSYNC B0 ;  /* 0x0000000000007941 */ /* 0x000fea0003800000 */
.L_x_945:
[----:B------:R-:W-:-:S04]  /*247a0*/  LOP3.LUT R2, RZ, R2, RZ, 0x33, !PT ;  /* 0x00000002ff027212 */ /* 0x000fc800078e33ff */
[----:B-1----:R-:W-:-:S05]  /*247b0*/  IADD3 R0, R2, R10, RZ ;  /* 0x0000000a02007210 */ /* 0x002fca0007ffe0ff */
[----:B------:R1:W-:Y:S01]  /*247c0*/  STL [R1+0x2c], R0 ;  /* 0x00002c0001007387 */ /* 0x0003e20000100800 */
[----:B------:R-:W-:Y:S05]  /*247d0*/  BRA `(.L_x_948) ;  /* 0x0000005000007947 */ /* 0x000fea0003800000 */
.L_x_936:
[----:B------:R-:W-:Y:S01]  /*247e0*/  MOV R0, c[0x0][0x53c] ;  /* 0x00014f0000007a02 */ /* 0x000fe20000000f00 */
[----:B------:R2:W-:Y:S04]  /*247f0*/  STL [R1+0x28], R9 ;  /* 0x0000280901007387 */ /* 0x0005e80000100800 */
[----:B------:R2:W-:Y:S04]  /*24800*/  STL [R1+0x2c], RZ ;  /* 0x00002cff01007387 */ /* 0x0005e80000100800 */
[----:B------:R2:W-:Y:S04]  /*24810*/  STL [R1+0x30], RZ ;  /* 0x000030ff01007387 */ /* 0x0005e80000100800 */
[----:B------:R2:W-:Y:S02]  /*24820*/  STL [R1+0x34], R0 ;  /* 0x0000340001007387 */ /* 0x0005e40000100800 */
.L_x_948:
[----:B------:R-:W-:Y:S05]  /*24830*/  BSYNC B1 ;  /* 0x0000000000017941 */ /* 0x000fea0003800000 */
.L_x_934:
        /* <DEDUP_REMOVED lines=9> */
.L_x_929:
[----:B--2---:R-:W2:Y:S02]  /*248d0*/  LDL R0, [R1+0x34] ;  /* 0x0000340001007983 */ /* 0x004ea40000100800 */
[----:B--2---:R-:W-:-:S13]  /*248e0*/  ISETP.GE.AND P0, PT, R0, c[0x0][0x53c], PT ;  /* 0x00014f0000007a0c */ /* 0x004fda0003f06270 */
[----:B-1----:R-:W-:Y:S01]  /*248f0*/  @P0 CALL.REL.NOINC `(.L_x_949) ;  /* 0x0000001000000944 */ /* 0x002fe20003c00000 */
[----:B------:R-:W-:Y:S05]  /*24900*/  BRA `(.L_x_950) ;  /* 0xfffdd70000007947 */ /* 0x000fea000383ffff */
.L_x_949:
[----:B------:R-:W-:Y:S05]  /*24910*/  EXIT ;  /* 0x000000000000794d */ /* 0x000fea0003800000 */
.L_x_687:
[----:B------:R-:W-:Y:S01]  /*24920*/  IMAD.MOV.U32 R0, RZ, RZ, R5 ;  /* 0x000000ffff007224 */ /* 0x000fe200078e0005 */
[----:B------:R-:W-:Y:S02]  /*24930*/  MOV R2, 0x1 ;  /* 0x0000000100027802 */ /* 0x000fe40000000f00 */
[----:B------:R-:W-:Y:S02]  /*24940*/  MOV R3, 0x24960 ;  /* 0x0002496000037802 */ /* 0x000fe40000000f00 */
[----:B------:R-:W-:Y:S05]  /*24950*/  CALL.REL.NOINC `($__internal_14_$__cuda_sm70_shflsync_up_p) ;  /* 0x0000193000007944 */ /* 0x000fea0003c00000 */
[----:B------:R-:W-:Y:S01]  /*24960*/  MOV R0, R4 ;  /* 0x0000000400007202 */ /* 0x000fe20000000f00 */
[----:B------:R-:W-:Y:S05]  /*24970*/  BRA `(.L_x_951) ;  /* 0xfffdbae000007947 */ /* 0x000fea000383ffff */
.L_x_688:
[----:B------:R-:W-:Y:S01]  /*24980*/  IMAD.MOV.U32 R0, RZ, RZ, R5 ;  /* 0x000000ffff007224 */ /* 0x000fe200078e0005 */
[----:B------:R-:W-:Y:S02]  /*24990*/  MOV R2, 0x2 ;  /* 0x0000000200027802 */ /* 0x000fe40000000f00 */
[----:B------:R-:W-:Y:S02]  /*249a0*/  MOV R3, 0x249c0 ;  /* 0x000249c000037802 */ /* 0x000fe40000000f00 */
[----:B------:R-:W-:Y:S05]  /*249b0*/  CALL.REL.NOINC `($__internal_14_$__cuda_sm70_shflsync_up_p) ;  /* 0x000018d000007944 */ /* 0x000fea0003c00000 */
[----:B------:R-:W-:Y:S01]  /*249c0*/  SEL R0, R4, RZ, P4 ;  /* 0x000000ff04007207 */ /* 0x000fe20002000000 */
[----:B------:R-:W-:Y:S01]  /*249d0*/  IMAD.MOV.U32 R2, RZ, RZ, 0x4 ;  /* 0x00000004ff027424 */ /* 0x000fe200078e00ff */
[----:B------:R-:W-:-:S03]  /*249e0*/  MOV R3, 0x24a10 ;  /* 0x00024a1000037802 */ /* 0x000fc60000000f00 */
[----:B------:R-:W-:Y:S02]  /*249f0*/  IMAD.IADD R0, R5, 0x1, R0 ;  /* 0x0000000105007824 */ /* 0x000fe400078e0200 */
        /* <DEDUP_REMOVED lines=14> */
[----:B------:R-:W-:Y:S01]  /*24ae0*/  IMAD.IADD R4, R0, 0x1, R4 ;  /* 0x0000000100047824 */ /* 0x000fe200078e0204 */
[----:B------:R-:W-:-:S03]  /*24af0*/  MOV R0, 0x1f ;  /* 0x0000001f00007802 */ /* 0x000fc60000000f00 */
[----:B------:R-:W-:Y:S02]  /*24b00*/  IMAD.MOV.U32 R5, RZ, RZ, R4 ;  /* 0x000000ffff057224 */ /* 0x000fe400078e0004 */
[----:B------:R-:W-:Y:S05]  /*24b10*/  CALL.REL.NOINC `($__internal_13_$__cuda_sm70_shflsync_idx_p) ;  /* 0x0000172000007944 */ /* 0x000fea0003c00000 */
[----:B------:R-:W-:Y:S05]  /*24b20*/  BRA `(.L_x_952) ;  /* 0xfffdba3000007947 */ /* 0x000fea000383ffff */
.L_x_690:
[----:B------:R-:W-:Y:S02]  /*24b30*/  SEL R0, RZ, 0x1, P0 ;  /* 0x00000001ff007807 */ /* 0x000fe40000000000 */
[----:B------:R-:W-:Y:S02]  /*24b40*/  MOV R2, 0x24b60 ;  /* 0x00024b6000027802 */ /* 0x000fe40000000f00 */
[----:B------:R-:W-:Y:S05]  /*24b50*/  CALL.REL.NOINC `($__internal_15_$__cuda_sm70_votesync_ballot) ;  /* 0x000017a000007944 */ /* 0x000fea0003c00000 */
[----:B------:R-:W-:Y:S01]  /*24b60*/  MOV R10, R0 ;  /* 0x00000000000a7202 */ /* 0x000fe20000000f00 */
[----:B------:R-:W-:Y:S05]  /*24b70*/  BRA `(.L_x_953) ;  /* 0xfffdba7000007947 */ /* 0x000fea000383ffff */
.L_x_691:
[----:B------:R-:W-:Y:S01]  /*24b80*/  IMAD.MOV.U32 R5, RZ, RZ, R9 ;  /* 0x000000ffff057224 */ /* 0x000fe200078e0009 */
[----:B------:R-:W-:Y:S01]  /*24b90*/  MOV R3, R7 ;  /* 0x0000000700037202 */ /* 0x000fe20000000f00 */
[----:B-1----:R-:W-:Y:S01]  /*24ba0*/  IMAD.MOV.U32 R0, RZ, RZ, 0x1f ;  /* 0x0000001fff007424 */ /* 0x002fe200078e00ff */
[----:B------:R-:W-:Y:S02]  /*24bb0*/  MOV R2, 0x24bd0 ;  /* 0x00024bd000027802 */ /* 0x000fe40000000f00 */
[----:B------:R-:W-:Y:S05]  /*24bc0*/  CALL.REL.NOINC `($__internal_13_$__cuda_sm70_shflsync_idx_p) ;  /* 0x0000167000007944 */ /* 0x000fea0003c00000 */
[----:B------:R-:W-:Y:S01]  /*24bd0*/  IMAD.MOV.U32 R12, RZ, RZ, R0 ;  /* 0x000000ffff0c7224 */ /* 0x000fe200078e0000 */
[----:B------:R-:W-:Y:S01]  /*24be0*/  MOV R5, R8 ;  /* 0x0000000800057202 */ /* 0x000fe20000000f00 */
[----:B------:R-:W-:Y:S01]  /*24bf0*/  IMAD.MOV.U32 R6, RZ, RZ, RZ ;  /* 0x000000ffff067224 */ /* 0x000fe200078e00ff */
[----:B------:R-:W-:Y:S01]  /*24c00*/  MOV R3, R7 ;  /* 0x0000000700037202 */ /* 0x000fe20000000f00 */
[----:B------:R-:W-:Y:S01]  /*24c10*/  IMAD.MOV.U32 R0, RZ, RZ, 0x1f ;  /* 0x0000001fff007424 */ /* 0x000fe200078e00ff */
[----:B------:R-:W-:-:S02]  /*24c20*/  MOV R2, 0x24c40 ;  /* 0x00024c4000027802 */ /* 0x000fc40000000f00 */
[----:B------:R-:W-:Y:S05]  /*24c30*/  CALL.REL.NOINC `($__internal_13_$__cuda_sm70_shflsync_idx_p) ;  /* 0x0000160000007944 */ /* 0x000fea0003c00000 */
[----:B------:R-:W-:Y:S01]  /*24c40*/  MOV R9, R0 ;  /* 0x0000000000097202 */ /* 0x000fe20000000f00 */
[----:B------:R-:W-:Y:S05]  /*24c50*/  BRA `(.L_x_954) ;  /* 0xfffdba0000007947 */ /* 0x000fea000383ffff */
.L_x_694:
[----:B------:R-:W-:Y:S01]  /*24c60*/  IMAD.MOV.U32 R5, RZ, RZ, R4 ;  /* 0x000000ffff057224 */ /* 0x000fe200078e0004 */
[----:B-1----:R-:W-:-:S02]  /*24c70*/  MOV R0, 0x1f ;  /* 0x0000001f00007802 */ /* 0x002fc40000000f00 */
[----:B------:R-:W-:Y:S02]  /*24c80*/  MOV R2, 0x24ca0 ;  /* 0x00024ca000027802 */ /* 0x000fe40000000f00 */
[----:B--234-:R-:W-:Y:S05]  /*24c90*/  CALL.REL.NOINC `($__internal_13_$__cuda_sm70_shflsync_idx_p) ;  /* 0x000015a000007944 */ /* 0x01cfea0003c00000 */
[----:B------:R-:W-:Y:S01]  /*24ca0*/  MOV R6, R0 ;  /* 0x0000000000067202 */ /* 0x000fe20000000f00 */
[----:B------:R-:W-:Y:S05]  /*24cb0*/  BRA `(.L_x_693) ;  /* 0xfffdba0000007947 */ /* 0x000fea000383ffff */
.L_x_751:
[----:B------:R-:W-:Y:S01]  /*24cc0*/  IMAD.MOV.U32 R5, RZ, RZ, R10 ;  /* 0x000000ffff057224 */ /* 0x000fe200078e000a */
[----:B------:R-:W-:Y:S01]  /*24cd0*/  MOV R3, RZ ;  /* 0x000000ff00037202 */ /* 0x000fe20000000f00 */
[----:B------:R-:W-:Y:S01]  /*24ce0*/  IMAD.MOV.U32 R0, RZ, RZ, 0x1c1f ;  /* 0x00001c1fff007424 */ /* 0x000fe200078e00ff */
[----:B-1----:R-:W-:Y:S02]  /*24cf0*/  MOV R2, 0x24d10 ;  /* 0x00024d1000027802 */ /* 0x002fe40000000f00 */
[----:B-----5:R-:W-:Y:S05]  /*24d00*/  CALL.REL.NOINC `($__internal_13_$__cuda_sm70_shflsync_idx_p) ;  /* 0x0000153000007944 */ /* 0x020fea0003c00000 */
[----:B------:R-:W-:Y:S01]  /*24d10*/  MOV R8, R0 ;  /* 0x0000000000087202 */ /* 0x000fe20000000f00 */
[----:B------:R-:W-:Y:S05]  /*24d20*/  BRA `(.L_x_955) ;  /* 0xfffe41c000007947 */ /* 0x000fea000383ffff */
.L_x_752:
[----:B------:R-:W-:Y:S01]  /*24d30*/  IMAD.MOV.U32 R5, RZ, RZ, R11 ;  /* 0x000000ffff057224 */ /* 0x000fe200078e000b */
[----:B------:R-:W-:Y:S01]  /*24d40*/  MOV R3, RZ ;  /* 0x000000ff00037202 */ /* 0x000fe20000000f00 */
[----:B------:R-:W-:Y:S01]  /*24d50*/  IMAD.MOV.U32 R0, RZ, RZ, 0x1c1f ;  /* 0x00001c1fff007424 */ /* 0x000fe200078e00ff */
[----:B-1----:R-:W-:Y:S02]  /*24d60*/  MOV R2, 0x24d80 ;  /* 0x00024d8000027802 */ /* 0x002fe40000000f00 */
[----:B--23-5:R-:W-:Y:S05]  /*24d70*/  CALL.REL.NOINC `($__internal_13_$__cuda_sm70_shflsync_idx_p) ;  /* 0x000014c000007944 */ /* 0x02cfea0003c00000 */
[----:B------:R-:W-:Y:S05]  /*24d80*/  BRA `(.L_x_956) ;  /* 0xfffe418000007947 */ /* 0x000fea000383ffff */
.L_x_755:
[----:B-1----:R-:W-:Y:S01]  /*24d90*/  IMAD.MOV.U32 R5, RZ, RZ, R10 ;  /* 0x000000ffff057224 */ /* 0x002fe200078e000a */
[----:B------:R-:W-:Y:S01]  /*24da0*/  MOV R3, 0x1 ;  /* 0x0000000100037802 */ /* 0x000fe20000000f00 */
[----:B------:R-:W-:Y:S01]  /*24db0*/  IMAD.MOV.U32 R0, RZ, RZ, 0x1c1f ;  /* 0x00001c1fff007424 */ /* 0x000fe200078e00ff */
[----:B------:R-:W-:-:S02]  /*24dc0*/  MOV R2, 0x24de0 ;  /* 0x00024de000027802 */ /* 0x000fc40000000f00 */
[----:B--2345:R-:W-:Y:S05]  /*24dd0*/  CALL.REL.NOINC `($__internal_13_$__cuda_sm70_shflsync_idx_p) ;  /* 0x0000146000007944 */ /* 0x03cfea0003c00000 */
[----:B------:R-:W-:Y:S01]  /*24de0*/  IMAD.MOV.U32 R8, RZ, RZ, R0 ;  /* 0x000000ffff087224 */ /* 0x000fe200078e0000 */
[----:B------:R-:W-:Y:S01]  /*24df0*/  MOV R3, 0x1 ;  /* 0x0000000100037802 */ /* 0x000fe20000000f00 */
[----:B------:R-:W-:Y:S01]  /*24e00*/  IMAD.MOV.U32 R5, RZ, RZ, R11 ;  /* 0x000000ffff057224 */ /* 0x000fe200078e000b */
[----:B------:R-:W-:-:S02]  /*24e10*/  MOV R0, 0x1c1f ;  /* 0x00001c1f00007802 */ /* 0x000fc40000000f00 */
[----:B------:R-:W-:Y:S02]  /*24e20*/  MOV R2, 0x24e40 ;  /* 0x00024e4000027802 */ /* 0x000fe40000000f00 */
[----:B------:R-:W-:Y:S05]  /*24e30*/  CALL.REL.NOINC `($__internal_13_$__cuda_sm70_shflsync_idx_p) ;  /* 0x0000140000007944 */ /* 0x000fea0003c00000 */
[----:B------:R-:W-:Y:S05]  /*24e40*/  BRA `(.L_x_957) ;  /* 0xfffe427000007947 */ /* 0x000fea000383ffff */
.L_x_758:
[----:B-1----:R-:W-:Y:S01]  /*24e50*/  IMAD.MOV.U32 R5, RZ, RZ, R10 ;  /* 0x000000ffff057224 */ /* 0x002fe200078e000a */
[----:B------:R-:W-:Y:S01]  /*24e60*/  MOV R3, 0x2 ;  /* 0x0000000200037802 */ /* 0x000fe20000000f00 */
[----:B------:R-:W-:Y:S01]  /*24e70*/  IMAD.MOV.U32 R0, RZ, RZ, 0x1c1f ;  /* 0x00001c1fff007424 */ /* 0x000fe200078e00ff */
[----:B------:R-:W-:Y:S02]  /*24e80*/  MOV R2, 0x24ea0 ;  /* 0x00024ea000027802 */ /* 0x000fe40000000f00 */
[----:B--2345:R-:W-:Y:S05]  /*24e90*/  CALL.REL.NOINC `($__internal_13_$__cuda_sm70_shflsync_idx_p) ;  /* 0x000013a000007944 */ /* 0x03cfea0003c00000 */
[----:B------:R-:W-:Y:S01]  /*24ea0*/  MOV R8, R0 ;  /* 0x0000000000087202 */ /* 0x000fe20000000f00 */
[----:B------:R-:W-:Y:S05]  /*24eb0*/  BRA `(.L_x_958) ;  /* 0xfffe43a000007947 */ /* 0x000fea000383ffff */
.L_x_759:
[----:B-1----:R-:W-:Y:S01]  /*24ec0*/  IMAD.MOV.U32 R5, RZ, RZ, R11 ;  /* 0x000000ffff057224 */ /* 0x002fe200078e000b */
[----:B------:R-:W-:Y:S01]  /*24ed0*/  MOV R3, 0x2 ;  /* 0x0000000200037802 */ /* 0x000fe20000000f00 */
[----:B------:R-:W-:Y:S01]  /*24ee0*/  IMAD.MOV.U32 R0, RZ, RZ, 0x1c1f ;  /* 0x00001c1fff007424 */ /* 0x000fe200078e00ff */
[----:B------:R-:W-:Y:S02]  /*24ef0*/  MOV R2, 0x24f10 ;  /* 0x00024f1000027802 */ /* 0x000fe40000000f00 */
[----:B--2345:R-:W-:Y:S05]  /*24f00*/  CALL.REL.NOINC `($__internal_13_$__cuda_sm70_shflsync_idx_p) ;  /* 0x0000133000007944 */ /* 0x03cfea0003c00000 */
[----:B------:R-:W-:Y:S05]  /*24f10*/  BRA `(.L_x_959) ;  /* 0xfffe436000007947 */ /* 0x000fea000383ffff */
.L_x_762:
[----:B--2---:R-:W-:Y:S01]  /*24f20*/  IMAD.MOV.U32 R5, RZ, RZ, R10 ;  /* 0x000000ffff057224 */ /* 0x004fe200078e000a */
[----:B------:R-:W-:Y:S01]  /*24f30*/  MOV R3, 0x3 ;  /* 0x0000000300037802 */ /* 0x000fe20000000f00 */
[----:B------:R-:W-:Y:S01]  /*24f40*/  IMAD.MOV.U32 R0, RZ, RZ, 0x1c1f ;  /* 0x00001c1fff007424 */ /* 0x000fe200078e00ff */
[----:B------:R-:W-:-:S02]  /*24f50*/  MOV R2, 0x24f70 ;  /* 0x00024f7000027802 */ /* 0x000fc40000000f00 */
[----:B-1-345:R-:W-:Y:S05]  /*24f60*/  CALL.REL.NOINC `($__internal_13_$__cuda_sm70_shflsync_idx_p) ;  /* 0x000012d000007944 */ /* 0x03afea0003c00000 */
[----:B------:R-:W-:Y:S01]  /*24f70*/  IMAD.MOV.U32 R8, RZ, RZ, R0 ;  /* 0x000000ffff087224 */ /* 0x000fe200078e0000 */
[----:B------:R-:W-:Y:S01]  /*24f80*/  MOV R3, 0x3 ;  /* 0x0000000300037802 */ /* 0x000fe20000000f00 */
[----:B------:R-:W-:Y:S01]  /*24f90*/  IMAD.MOV.U32 R5, RZ, RZ, R11 ;  /* 0x000000ffff057224 */ /* 0x000fe200078e000b */
[----:B------:R-:W-:-:S02]  /*24fa0*/  MOV R0, 0x1c1f ;  /* 0x00001c1f00007802 */ /* 0x000fc40000000f00 */
[----:B------:R-:W-:Y:S02]  /*24fb0*/  MOV R2, 0x24fd0 ;  /* 0x00024fd000027802 */ /* 0x000fe40000000f00 */
[----:B------:R-:W-:Y:S05]  /*24fc0*/  CALL.REL.NOINC `($__internal_13_$__cuda_sm70_shflsync_idx_p) ;  /* 0x0000127000007944 */ /* 0x000fea0003c00000 */
[----:B------:R-:W-:Y:S05]  /*24fd0*/  BRA `(.L_x_960) ;  /* 0xfffe445000007947 */ /* 0x000fea000383ffff */
.L_x_881:
[----:B------:R-:W-:Y:S01]  /*24fe0*/  IMAD.MOV.U32 R0, RZ, RZ, R243 ;  /* 0x000000ffff007224 */ /* 0x000fe200078e00f3 */
[----:B------:R-:W-:Y:S02]  /*24ff0*/  MOV R3, 0x2 ;  /* 0x0000000200037802 */ /* 0x000fe40000000f00 */
[----:B------:R-:W-:Y:S02]  /*25000*/  MOV R2, 0x25020 ;  /* 0x0002502000027802 */ /* 0x000fe40000000f00 */
[----:B------:R-:W-:Y:S05]  /*25010*/  CALL.REL.NOINC `($__internal_12_$__cuda_sm70_shflsync_bfly_p) ;  /* 0x000011e000007944 */ /* 0x000fea0003c00000 */
[----:B------:R-:W-:Y:S05]  /*25020*/  BRA `(.L_x_961) ;  /* 0xffffa62000007947 */ /* 0x000fea000383ffff */
.L_x_882:
[----:B------:R-:W-:Y:S01]  /*25030*/  IMAD.MOV.U32 R0, RZ, RZ, R5 ;  /* 0x000000ffff007224 */ /* 0x000fe200078e0005 */
[----:B------:R-:W-:Y:S02]  /*25040*/  MOV R3, 0x1 ;  /* 0x0000000100037802 */ /* 0x000fe40000000f00 */
[----:B------:R-:W-:Y:S02]  /*25050*/  MOV R2, 0x25070 ;  /* 0x0002507000027802 */ /* 0x000fe40000000f00 */
[----:B-1----:R-:W-:Y:S05]  /*25060*/  CALL.REL.NOINC `($__internal_12_$__cuda_sm70_shflsync_bfly_p) ;  /* 0x0000119000007944 */ /* 0x002fea0003c00000 */
[----:B------:R-:W-:Y:S01]  /*25070*/  FADD.FTZ R5, R5, R0 ;  /* 0x0000000005057221 */ /* 0x000fe20000010000 */
[----:B------:R-:W-:Y:S02]  /*25080*/  MOV R0, R245 ;  /* 0x000000f500007202 */ /* 0x000fe40000000f00 */
[----:B------:R-:W-:Y:S02]  /*25090*/  MOV R3, 0x2 ;  /* 0x0000000200037802 */ /* 0x000fe40000000f00 */
[----:B------:R-:W-:-:S02]  /*250a0*/  MOV R2, 0x250c0 ;  /* 0x000250c000027802 */ /* 0x000fc40000000f00 */
[----:B------:R-:W-:Y:S05]  /*250b0*/  CALL.REL.NOINC `($__internal_12_$__cuda_sm70_shflsync_bfly_p) ;  /* 0x0000114000007944 */ /* 0x000fea0003c00000 */
[----:B------:R-:W-:Y:S01]  /*250c0*/  FADD.FTZ R245, R245, R0 ;  /* 0x00000000f5f57221 */ /* 0x000fe20000010000 */
[----:B------:R-:W-:-:S02]  /*250d0*/  MOV R3, 0x1 ;  /* 0x0000000100037802 */ /* 0x000fc40000000f00 */
[----:B------:R-:W-:Y:S02]  /*250e0*/  MOV R2, 0x25110 ;  /* 0x0002511000027802 */ /* 0x000fe40000000f00 */
[----:B------:R-:W-:Y:S02]  /*250f0*/  MOV R0, R245 ;  /* 0x000000f500007202 */ /* 0x000fe40000000f00 */
[----:B------:R-:W-:Y:S05]  /*25100*/  CALL.REL.NOINC `($__internal_12_$__cuda_sm70_shflsync_bfly_p) ;  /* 0x000010f000007944 */ /* 0x000fea0003c00000 */
[----:B------:R-:W-:Y:S01]  /*25110*/  FADD.FTZ R4, R245, R0 ;  /* 0x00000000f5047221 */ /* 0x000fe20000010000 */
[----:B------:R-:W-:Y:S02]  /*25120*/  MOV R0, R249 ;  /* 0x000000f900007202 */ /* 0x000fe40000000f00 */
[----:B------:R-:W-:Y:S02]  /*25130*/  MOV R3, 0x2 ;  /* 0x0000000200037802 */ /* 0x000fe40000000f00 */
[----:B------:R-:W-:Y:S02]  /*25140*/  MOV R2, 0x25160 ;  /* 0x0002516000027802 */ /* 0x000fe40000000f00 */
[----:B------:R-:W-:Y:S05]  /*25150*/  CALL.REL.NOINC `($__internal_12_$__cuda_sm70_shflsync_bfly_p) ;  /* 0x000010a000007944 */ /* 0x000fea0003c00000 */
[----:B------:R-:W-:Y:S01]  /*25160*/  FADD.FTZ R7, R249, R0 ;  /* 0x00000000f9077221 */ /* 0x000fe20000010000 */
[----:B------:R-:W-:Y:S02]  /*25170*/  MOV R3, 0x1 ;  /* 0x0000000100037802 */ /* 0x000fe40000000f00 */
[----:B------:R-:W-:-:S02]  /*25180*/  MOV R2, 0x251b0 ;  /* 0x000251b000027802 */ /* 0x000fc40000000f00 */
        /* <DEDUP_REMOVED lines=9> */
[----:B------:R-:W-:Y:S02]  /*25220*/  MOV R2, 0x25250 ;  /* 0x0002525000027802 */ /* 0x000fe40000000f00 */
[----:B------:R-:W-:-:S02]  /*25230*/  MOV R0, R6 ;  /* 0x0000000600007202 */ /* 0x000fc40000000f00 */
[----:B------:R-:W-:Y:S05]  /*25240*/  CALL.REL.NOINC `($__internal_12_$__cuda_sm70_shflsync_bfly_p) ;  /* 0x00000fb000007944 */ /* 0x000fea0003c00000 */
[----:B------:R-:W-:Y:S01]  /*25250*/  MOV R8, R0 ;  /* 0x0000000000087202 */ /* 0x000fe20000000f00 */
[----:B------:R-:W-:Y:S05]  /*25260*/  BRA `(.L_x_962) ;  /* 0xffffa4d000007947 */ /* 0x000fea000383ffff */
.L_x_889:
[----:B-1234-:R-:W-:Y:S01]  /*25270*/  IMAD.MOV.U32 R5, RZ, RZ, R12 ;  /* 0x000000ffff057224 */ /* 0x01efe200078e000c */
[----:B------:R-:W-:Y:S01]  /*25280*/  MOV R3, RZ ;  /* 0x000000ff00037202 */ /* 0x000fe20000000f00 */
[----:B------:R-:W-:Y:S01]  /*25290*/  IMAD.MOV.U32 R0, RZ, RZ, 0x1c1f ;  /* 0x00001c1fff007424 */ /* 0x000fe200078e00ff */
[----:B------:R-:W-:-:S02]  /*252a0*/  MOV R2, 0x252c0 ;  /* 0x000252c000027802 */ /* 0x000fc40000000f00 */
[----:B------:R-:W-:Y:S05]  /*252b0*/  CALL.REL.NOINC `($__internal_13_$__cuda_sm70_shflsync_idx_p) ;  /* 0x00000f8000007944 */ /* 0x000fea0003c00000 */
[----:B------:R-:W-:Y:S01]  /*252c0*/  MOV R10, R0 ;  /* 0x00000000000a7202 */ /* 0x000fe20000000f00 */
[----:B------:R-:W-:Y:S05]  /*252d0*/  BRA `(.L_x_963) ;  /* 0xffffbf1000007947 */ /* 0x000fea000383ffff */
.L_x_890:
[----:B------:R-:W-:Y:S01]  /*252e0*/  IMAD.MOV.U32 R5, RZ, RZ, R13 ;  /* 0x000000ffff057224 */ /* 0x000fe200078e000d */
[----:B------:R-:W-:Y:S01]  /*252f0*/  MOV R3, RZ ;  /* 0x000000ff00037202 */ /* 0x000fe20000000f00 */
[----:B------:R-:W-:Y:S01]  /*25300*/  IMAD.MOV.U32 R0, RZ, RZ, 0x1c1f ;  /* 0x00001c1fff007424 */ /* 0x000fe200078e00ff */
[----:B------:R-:W-:-:S02]  /*25310*/  MOV R2, 0x25330 ;  /* 0x0002533000027802 */ /* 0x000fc40000000f00 */
[----:B-12---:R-:W-:Y:S05]  /*25320*/  CALL.REL.NOINC `($__internal_13_$__cuda_sm70_shflsync_idx_p) ;  /* 0x00000f1000007944 */ /* 0x006fea0003c00000 */
[----:B------:R-:W-:Y:S05]  /*25330*/  BRA `(.L_x_964) ;  /* 0xffffbed000007947 */ /* 0x000fea000383ffff */
.L_x_893:
[----:B------:R-:W-:Y:S01]  /*25340*/  IMAD.MOV.U32 R5, RZ, RZ, R12 ;  /* 0x000000ffff057224 */ /* 0x000fe200078e000c */
[----:B--2---:R-:W-:Y:S01]  /*25350*/  MOV R3, 0x1 ;  /* 0x0000000100037802 */ /* 0x004fe20000000f00 */
[----:B----4-:R-:W-:Y:S01]  /*25360*/  IMAD.MOV.U32 R0, RZ, RZ, 0x1c1f ;  /* 0x00001c1fff007424 */ /* 0x010fe200078e00ff */
[----:B------:R-:W-:-:S02]  /*25370*/  MOV R2, 0x25390 ;  /* 0x0002539000027802 */ /* 0x000fc40000000f00 */
[----:B-1-3--:R-:W-:Y:S05]  /*25380*/  CALL.REL.NOINC `($__internal_13_$__cuda_sm70_shflsync_idx_p) ;  /* 0x00000eb000007944 */ /* 0x00afea0003c00000 */
[----:B------:R-:W-:Y:S01]  /*25390*/  IMAD.MOV.U32 R10, RZ, RZ, R0 ;  /* 0x000000ffff0a7224 */ /* 0x000fe200078e0000 */
[----:B------:R-:W-:Y:S01]  /*253a0*/  MOV R3, 0x1 ;  /* 0x0000000100037802 */ /* 0x000fe20000000f00 */
[----:B------:R-:W-:Y:S01]  /*253b0*/  IMAD.MOV.U32 R5, RZ, RZ, R13 ;  /* 0x000000ffff057224 */ /* 0x000fe200078e000d */
[----:B------:R-:W-:-:S02]  /*253c0*/  MOV R0, 0x1c1f ;  /* 0x00001c1f00007802 */ /* 0x000fc40000000f00 */
[----:B------:R-:W-:Y:S02]  /*253d0*/  MOV R2, 0x253f0 ;  /* 0x000253f000027802 */ /* 0x000fe40000000f00 */
[----:B------:R-:W-:Y:S05]  /*253e0*/  CALL.REL.NOINC `($__internal_13_$__cuda_sm70_shflsync_idx_p) ;  /* 0x00000e5000007944 */ /* 0x000fea0003c00000 */
[----:B------:R-:W-:Y:S05]  /*253f0*/  BRA `(.L_x_965) ;  /* 0xffffbf9000007947 */ /* 0x000fea000383ffff */
.L_x_896:
[----:B------:R-:W-:Y:S01]  /*25400*/  IMAD.MOV.U32 R5, RZ, RZ, R12 ;  /* 0x000000ffff057224 */ /* 0x000fe200078e000c */
[----:B-1----:R-:W-:Y:S01]  /*25410*/  MOV R3, 0x2 ;  /* 0x0000000200037802 */ /* 0x002fe20000000f00 */
[----:B----4-:R-:W-:Y:S01]  /*25420*/  IMAD.MOV.U32 R0, RZ, RZ, 0x1c1f ;  /* 0x00001c1fff007424 */ /* 0x010fe200078e00ff */
[----:B------:R-:W-:Y:S02]  /*25430*/  MOV R2, 0x25450 ;  /* 0x0002545000027802 */ /* 0x000fe40000000f00 */
[----:B--23--:R-:W-:Y:S05]  /*25440*/  CALL.REL.NOINC `($__internal_13_$__cuda_sm70_shflsync_idx_p) ;  /* 0x00000df000007944 */ /* 0x00cfea0003c00000 */
[----:B------:R-:W-:Y:S01]  /*25450*/  MOV R10, R0 ;  /* 0x00000000000a7202 */ /* 0x000fe20000000f00 */
[----:B------:R-:W-:Y:S05]  /*25460*/  BRA `(.L_x_966) ;  /* 0xffffc0a000007947 */ /* 0x000fea000383ffff */
.L_x_897:
[----:B------:R-:W-:Y:S01]  /*25470*/  IMAD.MOV.U32 R5, RZ, RZ, R13 ;  /* 0x000000ffff057224 */ /* 0x000fe200078e000d */
[----:B------:R-:W-:Y:S01]  /*25480*/  MOV R3, 0x2 ;  /* 0x0000000200037802 */ /* 0x000fe20000000f00 */
[----:B----4-:R-:W-:Y:S01]  /*25490*/  IMAD.MOV.U32 R0, RZ, RZ, 0x1c1f ;  /* 0x00001c1fff007424 */ /* 0x010fe200078e00ff */
[----:B------:R-:W-:Y:S02]  /*254a0*/  MOV R2, 0x254c0 ;  /* 0x000254c000027802 */ /* 0x000fe40000000f00 */
[----:B-123--:R-:W-:Y:S05]  /*254b0*/  CALL.REL.NOINC `($__internal_13_$__cuda_sm70_shflsync_idx_p) ;  /* 0x00000d8000007944 */ /* 0x00efea0003c00000 */
[----:B------:R-:W-:Y:S05]  /*254c0*/  BRA `(.L_x_967) ;  /* 0xffffc06000007947 */ /* 0x000fea000383ffff */
.L_x_900:
[----:B------:R-:W-:Y:S01]  /*254d0*/  IMAD.MOV.U32 R5, RZ, RZ, R12 ;  /* 0x000000ffff057224 */ /* 0x000fe200078e000c */
[----:B-1----:R-:W-:Y:S01]  /*254e0*/  MOV R3, 0x3 ;  /* 0x0000000300037802 */ /* 0x002fe20000000f00 */
[----:B------:R-:W-:Y:S01]  /*254f0*/  IMAD.MOV.U32 R0, RZ, RZ, 0x1c1f ;  /* 0x00001c1fff007424 */ /* 0x000fe200078e00ff */
[----:B------:R-:W-:-:S02]  /*25500*/  MOV R2, 0x25520 ;  /* 0x0002552000027802 */ /* 0x000fc40000000f00 */
[----:B--234-:R-:W-:Y:S05]  /*25510*/  CALL.REL.NOINC `($__internal_13_$__cuda_sm70_shflsync_idx_p) ;  /* 0x00000d2000007944 */ /* 0x01cfea0003c00000 */
[----:B------:R-:W-:Y:S01]  /*25520*/  IMAD.MOV.U32 R6, RZ, RZ, R0 ;  /* 0x000000ffff067224 */ /* 0x000fe200078e0000 */
[----:B------:R-:W-:Y:S01]  /*25530*/  MOV R3, 0x3 ;  /* 0x0000000300037802 */ /* 0x000fe20000000f00 */
[----:B------:R-:W-:Y:S01]  /*25540*/  IMAD.MOV.U32 R5, RZ, RZ, R13 ;  /* 0x000000ffff057224 */ /* 0x000fe200078e000d */
[----:B------:R-:W-:-:S02]  /*25550*/  MOV R0, 0x1c1f ;  /* 0x00001c1f00007802 */ /* 0x000fc40000000f00 */
[----:B------:R-:W-:Y:S02]  /*25560*/  MOV R2, 0x25580 ;  /* 0x0002558000027802 */ /* 0x000fe40000000f00 */
[----:B------:R-:W-:Y:S05]  /*25570*/  CALL.REL.NOINC `($__internal_13_$__cuda_sm70_shflsync_idx_p) ;  /* 0x00000cc000007944 */ /* 0x000fea0003c00000 */
[----:B------:R-:W-:Y:S05]  /*25580*/  BRA `(.L_x_968) ;  /* 0xffffc13000007947 */ /* 0x000fea000383ffff */
.L_x_902:
[----:B------:R-:W-:Y:S01]  /*25590*/  IMAD.MOV.U32 R5, RZ, RZ, R22 ;  /* 0x000000ffff057224 */ /* 0x000fe200078e0016 */
[----:B------:R-:W-:Y:S01]  /*255a0*/  MOV R3, RZ ;  /* 0x000000ff00037202 */ /* 0x000fe20000000f00 */
[----:B------:R-:W-:Y:S01]  /*255b0*/  IMAD.MOV.U32 R0, RZ, RZ, 0x1c1f ;  /* 0x00001c1fff007424 */ /* 0x000fe200078e00ff */
[----:B------:R-:W-:Y:S02]  /*255c0*/  MOV R2, 0x255e0 ;  /* 0x000255e000027802 */ /* 0x000fe40000000f00 */
[----:B------:R-:W-:Y:S05]  /*255d0*/  CALL.REL.NOINC `($__internal_13_$__cuda_sm70_shflsync_idx_p) ;  /* 0x00000c6000007944 */ /* 0x000fea0003c00000 */
[----:B------:R-:W-:Y:S01]  /*255e0*/  MOV R4, R0 ;  /* 0x0000000000047202 */ /* 0x000fe20000000f00 */
[----:B------:R-:W-:Y:S05]  /*255f0*/  BRA `(.L_x_969) ;  /* 0xffffc44000007947 */ /* 0x000fea000383ffff */
.L_x_903:
[----:B------:R-:W-:Y:S01]  /*25600*/  IMAD.MOV.U32 R5, RZ, RZ, R24 ;  /* 0x000000ffff057224 */ /* 0x000fe200078e0018 */
[----:B------:R-:W-:Y:S01]  /*25610*/  MOV R3, RZ ;  /* 0x000000ff00037202 */ /* 0x000fe20000000f00 */
[----:B------:R-:W-:Y:S01]  /*25620*/  IMAD.MOV.U32 R0, RZ, RZ, 0x1c1f ;  /* 0x00001c1fff007424 */ /* 0x000fe200078e00ff */
[----:B------:R-:W-:Y:S02]  /*25630*/  MOV R2, 0x25650 ;  /* 0x0002565000027802 */ /* 0x000fe40000000f00 */
[----:B-12---:R-:W-:Y:S05]  /*25640*/  CALL.REL.NOINC `($__internal_13_$__cuda_sm70_shflsync_idx_p) ;  /* 0x00000bf000007944 */ /* 0x006fea0003c00000 */
[----:B------:R-:W-:Y:S05]  /*25650*/  BRA `(.L_x_970) ;  /* 0xffffc40000007947 */ /* 0x000fea000383ffff */
.L_x_906:
[----:B------:R-:W-:Y:S01]  /*25660*/  IMAD.MOV.U32 R5, RZ, RZ, R22 ;  /* 0x000000ffff057224 */ /* 0x000fe200078e0016 */
[----:B----4-:R-:W-:Y:S01]  /*25670*/  MOV R3, 0x1 ;  /* 0x0000000100037802 */ /* 0x010fe20000000f00 */
[----:B------:R-:W-:Y:S01]  /*25680*/  IMAD.MOV.U32 R0, RZ, RZ, 0x1c1f ;  /* 0x00001c1fff007424 */ /* 0x000fe200078e00ff */
[----:B------:R-:W-:-:S02]  /*25690*/  MOV R2, 0x256b0 ;  /* 0x000256b000027802 */ /* 0x000fc40000000f00 */
[----:B-123--:R-:W-:Y:S05]  /*256a0*/  CALL.REL.NOINC `($__internal_13_$__cuda_sm70_shflsync_idx_p) ;  /* 0x00000b9000007944 */ /* 0x00efea0003c00000 */
[----:B------:R-:W-:Y:S01]  /*256b0*/  IMAD.MOV.U32 R4, RZ, RZ, R0 ;  /* 0x000000ffff047224 */ /* 0x000fe200078e0000 */
[----:B------:R-:W-:Y:S01]  /*256c0*/  MOV R3, 0x1 ;  /* 0x0000000100037802 */ /* 0x000fe20000000f00 */
[----:B------:R-:W-:Y:S01]  /*256d0*/  IMAD.MOV.U32 R5, RZ, RZ, R24 ;  /* 0x000000ffff057224 */ /* 0x000fe200078e0018 */
[----:B------:R-:W-:-:S02]  /*256e0*/  MOV R0, 0x1c1f ;  /* 0x00001c1f00007802 */ /* 0x000fc40000000f00 */
[----:B------:R-:W-:Y:S02]  /*256f0*/  MOV R2, 0x25710 ;  /* 0x0002571000027802 */ /* 0x000fe40000000f00 */
[----:B------:R-:W-:Y:S05]  /*25700*/  CALL.REL.NOINC `($__internal_13_$__cuda_sm70_shflsync_idx_p) ;  /* 0x00000b3000007944 */ /* 0x000fea0003c00000 */
[----:B------:R-:W-:Y:S05]  /*25710*/  BRA `(.L_x_971) ;  /* 0xffffc82000007947 */ /* 0x000fea000383ffff */
.L_x_909:
[----:B------:R-:W-:Y:S01]  /*25720*/  IMAD.MOV.U32 R5, RZ, RZ, R22 ;  /* 0x000000ffff057224 */ /* 0x000fe200078e0016 */
[----:B---3--:R-:W-:Y:S01]  /*25730*/  MOV R3, 0x2 ;  /* 0x0000000200037802 */ /* 0x008fe20000000f00 */
[----:B----4-:R-:W-:Y:S01]  /*25740*/  IMAD.MOV.U32 R0, RZ, RZ, 0x1c1f ;  /* 0x00001c1fff007424 */ /* 0x010fe200078e00ff */
[----:B------:R-:W-:Y:S02]  /*25750*/  MOV R2, 0x25770 ;  /* 0x0002577000027802 */ /* 0x000fe40000000f00 */
[----:B-12---:R-:W-:Y:S05]  /*25760*/  CALL.REL.NOINC `($__internal_13_$__cuda_sm70_shflsync_idx_p) ;  /* 0x00000ad000007944 */ /* 0x006fea0003c00000 */
[----:B------:R-:W-:Y:S01]  /*25770*/  MOV R4, R0 ;  /* 0x0000000000047202 */ /* 0x000fe20000000f00 */
[----:B------:R-:W-:Y:S05]  /*25780*/  BRA `(.L_x_972) ;  /* 0xffffcb3000007947 */ /* 0x000fea000383ffff */
.L_x_910:
[----:B------:R-:W-:Y:S01]  /*25790*/  IMAD.MOV.U32 R5, RZ, RZ, R24 ;  /* 0x000000ffff057224 */ /* 0x000fe200078e0018 */
[----:B---3--:R-:W-:Y:S01]  /*257a0*/  MOV R3, 0x2 ;  /* 0x0000000200037802 */ /* 0x008fe20000000f00 */
[----:B----4-:R-:W-:Y:S01]  /*257b0*/  IMAD.MOV.U32 R0, RZ, RZ, 0x1c1f ;  /* 0x00001c1fff007424 */ /* 0x010fe200078e00ff */
[----:B------:R-:W-:Y:S02]  /*257c0*/  MOV R2, 0x257e0 ;  /* 0x000257e000027802 */ /* 0x000fe40000000f00 */
[----:B-12---:R-:W-:Y:S05]  /*257d0*/  CALL.REL.NOINC `($__internal_13_$__cuda_sm70_shflsync_idx_p) ;  /* 0x00000a6000007944 */ /* 0x006fea0003c00000 */
[----:B------:R-:W-:Y:S05]  /*257e0*/  BRA `(.L_x_973) ;  /* 0xffffcaf000007947 */ /* 0x000fea000383ffff */
.L_x_913:
[----:B------:R-:W-:Y:S01]  /*257f0*/  IMAD.MOV.U32 R5, RZ, RZ, R22 ;  /* 0x000000ffff057224 */ /* 0x000fe200078e0016 */
[----:B--23--:R-:W-:Y:S01]  /*25800*/  MOV R3, 0x3 ;  /* 0x0000000300037802 */ /* 0x00cfe20000000f00 */
[----:B-1----:R-:W-:Y:S01]  /*25810*/  IMAD.MOV.U32 R0, RZ, RZ, 0x1c1f ;  /* 0x00001c1fff007424 */ /* 0x002fe200078e00ff */
[----:B------:R-:W-:-:S02]  /*25820*/  MOV R2, 0x25840 ;  /* 0x0002584000027802 */ /* 0x000fc40000000f00 */
[----:B----4-:R-:W-:Y:S05]  /*25830*/  CALL.REL.NOINC `($__internal_13_$__cuda_sm70_shflsync_idx_p) ;  /* 0x00000a0000007944 */ /* 0x010fea0003c00000 */
[----:B------:R-:W-:Y:S01]  /*25840*/  IMAD.MOV.U32 R4, RZ, RZ, R0 ;  /* 0x000000ffff047224 */ /* 0x000fe200078e0000 */
[----:B------:R-:W-:Y:S01]  /*25850*/  MOV R3, 0x3 ;  /* 0x0000000300037802 */ /* 0x000fe20000000f00 */
[----:B------:R-:W-:Y:S01]  /*25860*/  IMAD.MOV.U32 R5, RZ, RZ, R24 ;  /* 0x000000ffff057224 */ /* 0x000fe200078e0018 */
[----:B------:R-:W-:-:S02]  /*25870*/  MOV R0, 0x1c1f ;  /* 0x00001c1f00007802 */ /* 0x000fc40000000f00 */
[----:B------:R-:W-:Y:S02]  /*25880*/  MOV R2, 0x258a0 ;  /* 0x000258a000027802 */ /* 0x000fe40000000f00 */
[----:B------:R-:W-:Y:S05]  /*25890*/  CALL.REL.NOINC `($__internal_13_$__cuda_sm70_shflsync_idx_p) ;  /* 0x000009a000007944 */ /* 0x000fea0003c00000 */
[----:B------:R-:W-:Y:S05]  /*258a0*/  BRA `(.L_x_974) ;  /* 0xffffcdd000007947 */ /* 0x000fea000383ffff */
.L_x_917:
[----:B------:R-:W-:Y:S01]  /*258b0*/  IMAD.MOV.U32 R5, RZ, RZ, R9 ;  /* 0x000000ffff057224 */ /* 0x000fe200078e0009 */
[----:B------:R-:W-:Y:S01]  /*258c0*/  MOV R3, RZ ;  /* 0x000000ff00037202 */ /* 0x000fe20000000f00 */
[----:B------:R-:W-:Y:S01]  /*258d0*/  IMAD.MOV.U32 R0, RZ, RZ, 0x1c1f ;  /* 0x00001c1fff007424 */ /* 0x000fe200078e00ff */
[----:B------:R-:W-:Y:S02]  /*258e0*/  MOV R2, 0x25900 ;  /* 0x0002590000027802 */ /* 0x000fe40000000f00 */
[----:B------:R-:W-:Y:S05]  /*258f0*/  CALL.REL.NOINC `($__internal_13_$__cuda_sm70_shflsync_idx_p) ;  /* 0x0000094000007944 */ /* 0x000fea0003c00000 */
[----:B------:R-:W-:Y:S01]  /*25900*/  MOV R8, R0 ;  /* 0x0000000000087202 */ /* 0x000fe20000000f00 */
[----:B------:R-:W-:Y:S05]  /*25910*/  BRA `(.L_x_975) ;  /* 0xffffd8b000007947 */ /* 0x000fea000383ffff */
.L_x_918:
[----:B------:R-:W-:Y:S01]  /*25920*/  IMAD.MOV.U32 R5, RZ, RZ, R12 ;  /* 0x000000ffff057224 */ /* 0x000fe200078e000c */
[----:B------:R-:W-:Y:S01]  /*25930*/  MOV R3, RZ ;  /* 0x000000ff00037202 */ /* 0x000fe20000000f00 */
[----:B------:R-:W-:Y:S01]  /*25940*/  IMAD.MOV.U32 R0, RZ, RZ, 0x1c1f ;  /* 0x00001c1fff007424 */ /* 0x000fe200078e00ff */
[----:B------:R-:W-:Y:S02]  /*25950*/  MOV R2, 0x25970 ;  /* 0x0002597000027802 */ /* 0x000fe40000000f00 */
[----:B-12---:R-:W-:Y:S05]  /*25960*/  CALL.REL.NOINC `($__internal_13_$__cuda_sm70_shflsync_idx_p) ;  /* 0x000008d000007944 */ /* 0x006fea0003c00000 */
[----:B------:R-:W-:Y:S05]  /*25970*/  BRA `(.L_x_976) ;  /* 0xffffd87000007947 */ /* 0x000fea000383ffff */
.L_x_921:
[----:B--2---:R-:W-:Y:S01]  /*25980*/  IMAD.MOV.U32 R5, RZ, RZ, R9 ;  /* 0x000000ffff057224 */ /* 0x004fe200078e0009 */
[----:B------:R-:W-:Y:S01]  /*25990*/  MOV R3, 0x1 ;  /* 0x0000000100037802 */ /* 0x000fe20000000f00 */
        /* <DEDUP_REMOVED lines=10> */
.L_x_924:
[----:B-1----:R-:W-:Y:S01]  /*25a40*/  IMAD.MOV.U32 R5, RZ, RZ, R9 ;  /* 0x000000ffff057224 */ /* 0x002fe200078e0009 */
[----:B------:R-:W-:Y:S01]  /*25a50*/  MOV R3, 0x2 ;  /* 0x0000000200037802 */ /* 0x000fe20000000f00 */
[----:B----4-:R-:W-:Y:S01]  /*25a60*/  IMAD.MOV.U32 R0, RZ, RZ, 0x1c1f ;  /* 0x00001c1fff007424 */ /* 0x010fe200078e00ff */
[----:B------:R-:W-:Y:S02]  /*25a70*/  MOV R2, 0x25a90 ;  /* 0x00025a9000027802 */ /* 0x000fe40000000f00 */
[----:B--23--:R-:W-:Y:S05]  /*25a80*/  CALL.REL.NOINC `($__internal_13_$__cuda_sm70_shflsync_idx_p) ;  /* 0x000007b000007944 */ /* 0x00cfea0003c00000 */
[----:B------:R-:W-:Y:S01]  /*25a90*/  MOV R8, R0 ;  /* 0x0000000000087202 */ /* 0x000fe20000000f00 */
[----:B------:R-:W-:Y:S05]  /*25aa0*/  BRA `(.L_x_978) ;  /* 0xffffda5000007947 */ /* 0x000fea000383ffff */
.L_x_925:
[----:B------:R-:W-:Y:S01]  /*25ab0*/  IMAD.MOV.U32 R5, RZ, RZ, R12 ;  /* 0x000000ffff057224 */ /* 0x000fe200078e000c */
[----:B------:R-:W-:Y:S01]  /*25ac0*/  MOV R3, 0x2 ;  /* 0x0000000200037802 */ /* 0x000fe20000000f00 */
[----:B----4-:R-:W-:Y:S01]  /*25ad0*/  IMAD.MOV.U32 R0, RZ, RZ, 0x1c1f ;  /* 0x00001c1fff007424 */ /* 0x010fe200078e00ff */
[----:B------:R-:W-:Y:S02]  /*25ae0*/  MOV R2, 0x25b00 ;  /* 0x00025b0000027802 */ /* 0x000fe40000000f00 */
[----:B-123--:R-:W-:Y:S05]  /*25af0*/  CALL.REL.NOINC `($__internal_13_$__cuda_sm70_shflsync_idx_p) ;  /* 0x0000074000007944 */ /* 0x00efea0003c00000 */
[----:B------:R-:W-:Y:S05]  /*25b00*/  BRA `(.L_x_979) ;  /* 0xffffda1000007947 */ /* 0x000fea000383ffff */
.L_x_928:
[----:B-1----:R-:W-:Y:S01]  /*25b10*/  IMAD.MOV.U32 R5, RZ, RZ, R9 ;  /* 0x000000ffff057224 */ /* 0x002fe200078e0009 */
[----:B------:R-:W-:Y:S01]  /*25b20*/  MOV R3, 0x3 ;  /* 0x0000000300037802 */ /* 0x000fe20000000f00 */
        /* <DEDUP_REMOVED lines=10> */
.L_x_930:
[----:B------:R-:W-:Y:S01]  /*25bd0*/  IMAD.MOV.U32 R5, RZ, RZ, R74 ;  /* 0x000000ffff057224 */ /* 0x000fe200078e004a */
[----:B------:R-:W-:Y:S01]  /*25be0*/  MOV R3, RZ ;  /* 0x000000ff00037202 */ /* 0x000fe20000000f00 */
[----:B------:R-:W-:Y:S01]  /*25bf0*/  IMAD.MOV.U32 R0, RZ, RZ, 0x1f ;  /* 0x0000001fff007424 */ /* 0x000fe200078e00ff */
[----:B------:R-:W-:Y:S02]  /*25c00*/  MOV R2, 0x25c20 ;  /* 0x00025c2000027802 */ /* 0x000fe40000000f00 */
[----:B--2---:R-:W-:Y:S05]  /*25c10*/  CALL.REL.NOINC `($__internal_13_$__cuda_sm70_shflsync_idx_p) ;  /* 0x0000062000007944 */ /* 0x004fea0003c00000 */
[----:B------:R-:W-:Y:S01]  /*25c20*/  MOV R9, R0 ;  /* 0x0000000000097202 */ /* 0x000fe20000000f00 */
[----:B------:R-:W-:Y:S05]  /*25c30*/  BRA `(.L_x_981) ;  /* 0xffffdcb000007947 */ /* 0x000fea000383ffff */
.L_x_931:
[----:B------:R-:W-:Y:S01]  /*25c40*/  IMAD.MOV.U32 R5, RZ, RZ, R74 ;  /* 0x000000ffff057224 */ /* 0x000fe200078e004a */
[----:B------:R-:W-:Y:S01]  /*25c50*/  MOV R3, 0x1 ;  /* 0x0000000100037802 */ /* 0x000fe20000000f00 */
[----:B------:R-:W-:Y:S01]  /*25c60*/  IMAD.MOV.U32 R0, RZ, RZ, 0x1f ;  /* 0x0000001fff007424 */ /* 0x000fe200078e00ff */
[----:B------:R-:W-:Y:S02]  /*25c70*/  MOV R2, 0x25c90 ;  /* 0x00025c9000027802 */ /* 0x000fe40000000f00 */
[----:B-12---:R-:W-:Y:S05]  /*25c80*/  CALL.REL.NOINC `($__internal_13_$__cuda_sm70_shflsync_idx_p) ;  /* 0x000005b000007944 */ /* 0x006fea0003c00000 */
[----:B------:R-:W-:Y:S01]  /*25c90*/  MOV R8, R0 ;  /* 0x0000000000087202 */ /* 0x000fe20000000f00 */
[----:B------:R-:W-:Y:S05]  /*25ca0*/  BRA `(.L_x_982) ;  /* 0xffffdc6000007947 */ /* 0x000fea000383ffff */
.L_x_932:
[----:B------:R-:W-:Y:S02]  /*25cb0*/  MOV R2, 0x1 ;  /* 0x0000000100027802 */ /* 0x000fe40000000f00 */
[----:B------:R-:W-:-:S02]  /*25cc0*/  MOV R3, 0x25ce0 ;  /* 0x00025ce000037802 */ /* 0x000fc40000000f00 */
[----:B-1234-:R-:W-:Y:S05]  /*25cd0*/  CALL.REL.NOINC `($__internal_14_$__cuda_sm70_shflsync_up_p) ;  /* 0x000005b000007944 */ /* 0x01efea0003c00000 */
[----:B------:R-:W-:Y:S05]  /*25ce0*/  BRA `(.L_x_983) ;  /* 0xffffdd5000007947 */ /* 0x000fea000383ffff */
.L_x_933:
[----:B------:R-:W-:Y:S02]  /*25cf0*/  MOV R2, 0x2 ;  /* 0x0000000200027802 */ /* 0x000fe40000000f00 */
[----:B------:R-:W-:-:S02]  /*25d00*/  MOV R3, 0x25d20 ;  /* 0x00025d2000037802 */ /* 0x000fc40000000f00 */
[----:B--2-4-:R-:W-:Y:S05]  /*25d10*/  CALL.REL.NOINC `($__internal_14_$__cuda_sm70_shflsync_up_p) ;  /* 0x0000057000007944 */ /* 0x014fea0003c00000 */
        /* <DEDUP_REMOVED lines=23> */
.L_x_937:
[----:B------:R-:W-:Y:S02]  /*25e90*/  MOV R2, 0x1 ;  /* 0x0000000100027802 */ /* 0x000fe40000000f00 */
[----:B------:R-:W-:Y:S02]  /*25ea0*/  MOV R3, 0x25ec0 ;  /* 0x00025ec000037802 */ /* 0x000fe40000000f00 */
[----:B------:R-:W-:Y:S05]  /*25eb0*/  CALL.REL.NOINC `($__internal_14_$__cuda_sm70_shflsync_up_p) ;  /* 0x000003d000007944 */ /* 0x000fea0003c00000 */
[----:B------:R-:W-:Y:S01]  /*25ec0*/  MOV R2, R4 ;  /* 0x0000000400027202 */ /* 0x000fe20000000f00 */
[----:B------:R-:W-:Y:S05]  /*25ed0*/  BRA `(.L_x_985) ;  /* 0xffffddc000007947 */ /* 0x000fea000383ffff */
.L_x_938:
        /* <DEDUP_REMOVED lines=26> */
.L_x_940:
[----:B------:R-:W-:Y:S02]  /*26080*/  SEL R0, RZ, 0x1, P0 ;  /* 0x00000001ff007807 */ /* 0x000fe40000000000 */
[----:B------:R-:W-:Y:S02]  /*26090*/  MOV R2, 0x260b0 ;  /* 0x000260b000027802 */ /* 0x000fe40000000f00 */
[----:B-1----:R-:W-:Y:S05]  /*260a0*/  CALL.REL.NOINC `($__internal_15_$__cuda_sm70_votesync_ballot) ;  /* 0x0000025000007944 */ /* 0x002fea0003c00000 */
[----:B------:R-:W-:Y:S01]  /*260b0*/  MOV R12, R0 ;  /* 0x00000000000c7202 */ /* 0x000fe20000000f00 */
[----:B------:R-:W-:Y:S05]  /*260c0*/  BRA `(.L_x_987) ;  /* 0xffffdd6000007947 */ /* 0x000fea000383ffff */
.L_x_941:
[----:B------:R-:W-:Y:S01]  /*260d0*/  IMAD.MOV.U32 R5, RZ, RZ, R6 ;  /* 0x000000ffff057224 */ /* 0x000fe200078e0006 */
[----:B------:R-:W-:Y:S01]  /*260e0*/  MOV R3, R8 ;  /* 0x0000000800037202 */ /* 0x000fe20000000f00 */
[----:B--2---:R-:W-:Y:S01]  /*260f0*/  IMAD.MOV.U32 R0, RZ, RZ, 0x1f ;  /* 0x0000001fff007424 */ /* 0x004fe200078e00ff */
[----:B------:R-:W-:Y:S02]  /*26100*/  MOV R2, 0x26120 ;  /* 0x0002612000027802 */ /* 0x000fe40000000f00 */
[----:B-1----:R-:W-:Y:S05]  /*26110*/  CALL.REL.NOINC `($__internal_13_$__cuda_sm70_shflsync_idx_p) ;  /* 0x0000012000007944 */ /* 0x002fea0003c00000 */
[----:B------:R-:W-:Y:S01]  /*26120*/  IMAD.MOV.U32 R10, RZ, RZ, R0 ;  /* 0x000000ffff0a7224 */ /* 0x000fe200078e0000 */
[----:B------:R-:W-:Y:S01]  /*26130*/  MOV R3, R8 ;  /* 0x0000000800037202 */ /* 0x000fe20000000f00 */
[----:B------:R-:W-:Y:S01]  /*26140*/  IMAD.MOV.U32 R5, RZ, RZ, R7 ;  /* 0x000000ffff057224 */ /* 0x000fe200078e0007 */
[----:B------:R-:W-:Y:S02]  /*26150*/  MOV R0, 0x1f ;  /* 0x0000001f00007802 */ /* 0x000fe40000000f00 */
[----:B------:R-:W-:-:S02]  /*26160*/  MOV R2, 0x26180 ;  /* 0x0002618000027802 */ /* 0x000fc40000000f00 */
[----:B------:R-:W-:Y:S05]  /*26170*/  CALL.REL.NOINC `($__internal_13_$__cuda_sm70_shflsync_idx_p) ;  /* 0x000000c000007944 */ /* 0x000fea0003c00000 */
[----:B------:R-:W-:Y:S01]  /*26180*/  MOV R7, R0 ;  /* 0x0000000000077202 */ /* 0x000fe20000000f00 */
[----:B------:R-:W-:Y:S05]  /*26190*/  BRA `(.L_x_988) ;  /* 0xffffdd0000007947 */ /* 0x000fea000383ffff */
.L_x_944:
[----:B------:R-:W-:Y:S01]  /*261a0*/  IMAD.MOV.U32 R5, RZ, RZ, R4 ;  /* 0x000000ffff057224 */ /* 0x000fe200078e0004 */
[----:B--2---:R-:W-:-:S02]  /*261b0*/  MOV R0, 0x1f ;  /* 0x0000001f00007802 */ /* 0x004fc40000000f00 */
[----:B------:R-:W-:Y:S02]  /*261c0*/  MOV R2, 0x261e0 ;  /* 0x000261e000027802 */ /* 0x000fe40000000f00 */
[----:B-1-34-:R-:W-:Y:S05]  /*261d0*/  CALL.REL.NOINC `($__internal_13_$__cuda_sm70_shflsync_idx_p) ;  /* 0x0000006000007944 */ /* 0x01afea0003c00000 */
[----:B------:R-:W-:Y:S01]  /*261e0*/  MOV R13, R0 ;  /* 0x00000000000d7202 */ /* 0x000fe20000000f00 */
[----:B------:R-:W-:Y:S05]  /*261f0*/  BRA `(.L_x_943) ;  /* 0xffffdd0000007947 */ /* 0x000fea000383ffff */
        .weak           $__internal_12_$__cuda_sm70_shflsync_bfly_p
        .type           $__internal_12_$__cuda_sm70_shflsync_bfly_p,@function
        .size           $__internal_12_$__cuda_sm70_shflsync_bfly_p,($__internal_13_$__cuda_sm70_shflsync_idx_p - $__internal_12_$__cuda_sm70_shflsync_bfly_p)
$__internal_12_$__cuda_sm70_shflsync_bfly_p:
[----:B------:R-:W-:Y:S04]  /*26200*/  WARPSYNC R8 ;  /* 0x0000000800007348 */ /* 0x000fe80003800000 */
[----:B------:R1:W2:Y:S02]  /*26210*/  SHFL.BFLY PT, R0, R0, R3, R9 ;  /* 0x0c00000300007389 */ /* 0x0002a400000e0009 */
[----:B-1----:R-:W-:-:S04]  /*26220*/  MOV R3, 0x0 ;  /* 0x0000000000037802 */ /* 0x002fc80000000f00 */
[----:B--2---:R-:W-:Y:S05]  /*26230*/  RET.REL.NODEC R2 `(_ZN7cutlass13device_kernelIN5flash19enable_sm80_to_sm89INS1_16FlashAttnFwdSm80INS1_25CollectiveMainloopFwdSm80ILi4ELi1ELb0EN4cute5tupleIJNS5_1CILi128EEENS7_ILi48EEENS7_ILi96EEEEEELi96ENS_6half_tEfNS_4arch4Sm80ELb0ELb1ELb1ELb1ELb0ELb1ELb1ELb1EEENS1_21CollectiveEpilogueFwdINS6_IJS8_SA_S9_EEENS6_IJNS7_ILi1EEESI_SI_EEESC_SE_Li128ELb1ELb1ELb1ELb0EEENS1_36VarlenDynamicPersistentTileSchedulerILi128ELi48ELi128ELi128ELb1ELb1ELb0ELb1ELb0ELb1EEEEEEEEEvNT_6ParamsE) ;  /* 0xfffd9dc002007950 */ /* 0x004fea0003c3ffff */
        .weak           $__internal_13_$__cuda_sm70_shflsync_idx_p
        .type           $__internal_13_$__cuda_sm70_shflsync_idx_p,@function
        .size           $__internal_13_$__cuda_sm70_shflsync_idx_p,($__internal_14_$__cuda_sm70_shflsync_up_p - $__internal_13_$__cuda_sm70_shflsync_idx_p)
$__internal_13_$__cuda_sm70_shflsync_idx_p:
[----:B------:R-:W-:-:S04]  /*26240*/  MOV R75, 0xffffffff ;  /* 0xffffffff004b7802 */ /* 0x000fc80000000f00 */
[----:B------:R-:W-:Y:S04]  /*26250*/  WARPSYNC R75 ;  /* 0x0000004b00007348 */ /* 0x000fe80003800000 */
[----:B------:R1:W2:Y:S02]  /*26260*/  SHFL.IDX PT, R0, R5, R3, R0 ;  /* 0x0000000305007389 */ /* 0x0002a400000e0000 */
[----:B-1----:R-:W-:-:S04]  /*26270*/  MOV R3, 0x0 ;  /* 0x0000000000037802 */ /* 0x002fc80000000f00 */
[----:B--2---:R-:W-:Y:S05]  /*26280*/  RET.REL.NODEC R2 `(_ZN7cutlass13device_kernelIN5flash19enable_sm80_to_sm89INS1_16FlashAttnFwdSm80INS1_25CollectiveMainloopFwdSm80ILi4ELi1ELb0EN4cute5tupleIJNS5_1CILi128EEENS7_ILi48EEENS7_ILi96EEEEEELi96ENS_6half_tEfNS_4arch4Sm80ELb0ELb1ELb1ELb1ELb0ELb1ELb1ELb1EEENS1_21CollectiveEpilogueFwdINS6_IJS8_SA_S9_EEENS6_IJNS7_ILi1EEESI_SI_EEESC_SE_Li128ELb1ELb1ELb1ELb0EEENS1_36VarlenDynamicPersistentTileSchedulerILi128ELi48ELi128ELi128ELb1ELb1ELb0ELb1ELb0ELb1EEEEEEEEEvNT_6ParamsE) ;  /* 0xfffd9d7002007950 */ /* 0x004fea0003c3ffff */
        .weak           $__internal_14_$__cuda_sm70_shflsync_up_p
        .type           $__internal_14_$__cuda_sm70_shflsync_up_p,@function
        .size           $__internal_14_$__cuda_sm70_shflsync_up_p,($__internal_15_$__cuda_sm70_votesync_ballot - $__internal_14_$__cuda_sm70_shflsync_up_p)
$__internal_14_$__cuda_sm70_shflsync_up_p:
[----:B------:R-:W-:Y:S02]  /*26290*/  IMAD.MOV.U32 R4, RZ, RZ, RZ ;  /* 0x000000ffff047224 */ /* 0x000fe400078e00ff */
[----:B------:R-:W-:-:S04]  /*262a0*/  IMAD.MOV.U32 R10, RZ, RZ, -0x1 ;  /* 0xffffffffff0a7424 */ /* 0x000fc800078e00ff */
[----:B------:R-:W-:Y:S04]  /*262b0*/  WARPSYNC R10 ;  /* 0x0000000a00007348 */ /* 0x000fe80003800000 */
[----:B------:R1:W2:Y:S02]  /*262c0*/  SHFL.UP PT, R4, R0, R2, R4 ;  /* 0x0400000200047389 */ /* 0x0002a400000e0004 */
[----:B-1----:R-:W-:Y:S02]  /*262d0*/  MOV R2, R3 ;  /* 0x0000000300027202 */ /* 0x002fe40000000f00 */
[----:B------:R-:W-:-:S04]  /*262e0*/  MOV R3, 0x0 ;  /* 0x0000000000037802 */ /* 0x000fc80000000f00 */
[----:B--2---:R-:W-:Y:S05]  /*262f0*/  RET.REL.NODEC R2 `(_ZN7cutlass13device_kernelIN5flash19enable_sm80_to_sm89INS1_16FlashAttnFwdSm80INS1_25CollectiveMainloopFwdSm80ILi4ELi1ELb0EN4cute5tupleIJNS5_1CILi128EEENS7_ILi48EEENS7_ILi96EEEEEELi96ENS_6half_tEfNS_4arch4Sm80ELb0ELb1ELb1ELb1ELb0ELb1ELb1ELb1EEENS1_21CollectiveEpilogueFwdINS6_IJS8_SA_S9_EEENS6_IJNS7_ILi1EEESI_SI_EEESC_SE_Li128ELb1ELb1ELb1ELb0EEENS1_36VarlenDynamicPersistentTileSchedulerILi128ELi48ELi128ELi128ELb1ELb1ELb0ELb1ELb0ELb1EEEEEEEEEvNT_6ParamsE) ;  /* 0xfffd9d0002007950 */ /* 0x004fea0003c3ffff */
        .weak           $__internal_15_$__cuda_sm70_votesync_ballot
        .type           $__internal_15_$__cuda_sm70_votesync_ballot,@function
        .size           $__internal_15_$__cuda_sm70_votesync_ballot,(.L_x_2865 - $__internal_15_$__cuda_sm70_votesync_ballot)
$__internal_15_$__cuda_sm70_votesync_ballot:
[----:B------:R-:W-:Y:S01]  /*26300*/  ISETP.NE.U32.AND P0, PT, R0, 0x1, PT ;  /* 0x000000010000780c */ /* 0x000fe20003f05070 */
[----:B------:R-:W-:-:S04]  /*26310*/  IMAD.MOV.U32 R3, RZ, RZ, -0x1 ;  /* 0xffffffffff037424 */ /* 0x000fc800078e00ff */
[----:B------:R-:W-:Y:S08]  /*26320*/  WARPSYNC R3 ;  /* 0x0000000300007348 */ /* 0x000ff00003800000 */
[----:B------:R-:W-:-:S04]  /*26330*/  VOTE.ANY R0, PT, !P0 ;  /* 0x0000000000007806 */ /* 0x000fc800040e0100 */
[----:B------:R-:W-:Y:S01]  /*26340*/  LOP3.LUT R0, R0, R3, RZ, 0xc0, !PT ;  /* 0x0000000300007212 */ /* 0x000fe200078ec0ff */
[----:B------:R-:W-:-:S04]  /*26350*/  IMAD.MOV.U32 R3, RZ, RZ, 0x0 ;  /* 0x00000000ff037424 */ /* 0x000fc800078e00ff */
[----:B------:R-:W-:Y:S05]  /*26360*/  RET.REL.NODEC R2 `(_ZN7cutlass13device_kernelIN5flash19enable_sm80_to_sm89INS1_16FlashAttnFwdSm80INS1_25CollectiveMainloopFwdSm80ILi4ELi1ELb0EN4cute5tupleIJNS5_1CILi128EEENS7_ILi48EEENS7_ILi96EEEEEELi96ENS_6half_tEfNS_4arch4Sm80ELb0ELb1ELb1ELb1ELb0ELb1ELb1ELb1EEENS1_21CollectiveEpilogueFwdINS6_IJS8_SA_S9_EEENS6_IJNS7_ILi1EEESI_SI_EEESC_SE_Li128ELb1ELb1ELb1ELb0EEENS1_36VarlenDynamicPersistentTileSchedulerILi128ELi48ELi128ELi128ELb1ELb1ELb0ELb1ELb0ELb1EEEEEEEEEvNT_6ParamsE) ;  /* 0xfffd9c9002007950 */ /* 0x000fea0003c3ffff */
.L_x_989:
        /* <DEDUP_REMOVED lines=9> */
.L_x_2865:


//--------------------- .text._ZN7cutlass13device_kernelIN5flash19enable_sm80_to_sm89INS1_16FlashAttnFwdSm80INS1_25CollectiveMainloopFwdSm80ILi4ELi1ELb0EN4cute5tupleIJNS5_1CILi128EEENS7_ILi64EEENS7_ILi96EEEEEELi96ENS_6half_tEfNS_4arch4Sm80ELb1ELb0ELb1ELb0ELb0ELb0ELb1ELb1EEENS1_21CollectiveEpilogueFwdINS6_IJS8_SA_S9_EEENS6_IJNS7_ILi1EEESI_SI_EEESC_SE_Li128ELb0ELb1ELb1ELb0EEENS1_30DynamicPersistentTileSchedulerILi128ELi128ELb1ELb1ELb0EEEEEEEEEvNT_6ParamsE --------------------------
	.section	.text._ZN7cutlass13device_kernelIN5flash19enable_sm80_to_sm89INS1_16FlashAttnFwdSm80INS1_25CollectiveMainloopFwdSm80ILi4ELi1ELb0EN4cute5tupleIJNS5_1CILi128EEENS7_ILi64EEENS7_ILi96EEEEEELi96ENS_6half_tEfNS_4arch4Sm80ELb1ELb0ELb1ELb0ELb0ELb0ELb1ELb1EEENS1_21CollectiveEpilogueFwdINS6_IJS8_SA_S9_EEENS6_IJNS7_ILi1EEESI_SI_EEESC_SE_Li128ELb0ELb1ELb1ELb0EEENS1_30DynamicPersistentTileSchedulerILi128ELi128ELb1ELb1ELb0EEEEEEEEEvNT_6ParamsE,"ax",@progbits
	.sectioninfo	@"SHI_REGISTERS=255"
	.align	128
.text._ZN7cutlass13device_kernelIN5flash19enable_sm80_to_sm89INS1_16FlashAttnFwdSm80INS1_25CollectiveMainloopFwdSm80ILi4ELi1ELb0EN4cute5tupleIJNS5_1CILi128EEENS7_ILi64EEENS7_ILi96EEEEEELi96ENS_6half_tEfNS_4arch4Sm80ELb1ELb0ELb1ELb0ELb0ELb0ELb1ELb1EEENS1_21CollectiveEpilogueFwdINS6_IJS8_SA_S9_EEENS6_IJNS7_ILi1EEESI_SI_EEESC_SE_Li128ELb0ELb1ELb1ELb0EEENS1_30DynamicPersistentTileSchedulerILi128ELi128ELb1ELb1ELb0EEEEEEEEEvNT_6ParamsE:
        .type           _ZN7cutlass13device_kernelIN5flash19enable_sm80_to_sm89INS1_16FlashAttnFwdSm80INS1_25CollectiveMainloopFwdSm80ILi4ELi1ELb0EN4cute5tupleIJNS5_1CILi128EEENS7_ILi64EEENS7_ILi96EEEEEELi96ENS_6half_tEfNS_4arch4Sm80ELb1ELb0ELb1ELb0ELb0ELb0ELb1ELb1EEENS1_21CollectiveEpilogueFwdINS6_IJS8_SA_S9_EEENS6_IJNS7_ILi1EEESI_SI_EEESC_SE_Li128ELb0ELb1ELb1ELb0EEENS1_30DynamicPersistentTileSchedulerILi128ELi128ELb1ELb1ELb0EEEEEEEEEvNT_6ParamsE,@function
        .size           _ZN7cutlass13device_kernelIN5flash19enable_sm80_to_sm89INS1_16FlashAttnFwdSm80INS1_25CollectiveMainloopFwdSm80ILi4ELi1ELb0EN4cute5tupleIJNS5_1CILi128EEENS7_ILi64EEENS7_ILi96EEEEEELi96ENS_6half_tEfNS_4arch4Sm80ELb1ELb0ELb1ELb0ELb0ELb0ELb1ELb1EEENS1_21CollectiveEpilogueFwdINS6_IJS8_SA_S9_EEENS6_IJNS7_ILi1EEESI_SI_EEESC_SE_Li128ELb0ELb1ELb1ELb0EEENS1_30DynamicPersistentTileSchedulerILi128ELi128ELb1ELb1ELb0EEEEEEEEEvNT_6ParamsE,(.L_x_2870 - _ZN7cutlass13device_kernelIN5flash19enable_sm80_to_sm89INS1_16FlashAttnFwdSm80INS1_25CollectiveMainloopFwdSm80ILi4ELi1ELb0EN4cute5tupleIJNS5_1CILi128EEENS7_ILi64EEENS7_ILi96EEEEEELi96ENS_6half_tEfNS_4arch4Sm80ELb1ELb0ELb1ELb0ELb0ELb0ELb1ELb1EEENS1_21CollectiveEpilogueFwdINS6_IJS8_SA_S9_EEENS6_IJNS7_ILi1EEESI_SI_EEESC_SE_Li128ELb0ELb1ELb1ELb0EEENS1_30DynamicPersistentTileSchedulerILi128ELi128ELb1ELb1ELb0EEEEEEEEEvNT_6ParamsE)
        .other          _ZN7cutlass13device_kernelIN5flash19enable_sm80_to_sm89INS1_16FlashAttnFwdSm80INS1_25CollectiveMainloopFwdSm80ILi4ELi1ELb0EN4cute5tupleIJNS5_1CILi128EEENS7_ILi64EEENS7_ILi96EEEEEELi96ENS_6half_tEfNS_4arch4Sm80ELb1ELb0ELb1ELb0ELb0ELb0ELb1ELb1EEENS1_21CollectiveEpilogueFwdINS6_IJS8_SA_S9_EEENS6_IJNS7_ILi1EEESI_SI_EEESC_SE_Li128ELb0ELb1ELb1ELb0EEENS1_30DynamicPersistentTileSchedulerILi128ELi128ELb1ELb1ELb0EEEEEEEEEvNT_6ParamsE,@"STO_CUDA_ENTRY STV_DEFAULT"
_ZN7cutlass13device_kernelIN5flash19enable_sm80_to_sm89INS1_16FlashAttnFwdSm80INS1_25CollectiveMainloopFwdSm80ILi4ELi1ELb0EN4cute5tupleIJNS5_1CILi128EEENS7_ILi64EEENS7_ILi96EEEEEELi96ENS_6half_tEfNS_4arch4Sm80ELb1ELb0ELb1ELb0ELb0ELb0ELb1ELb1EEENS1_21CollectiveEpilogueFwdINS6_IJS8_SA_S9_EEENS6_IJNS7_ILi1EEESI_SI_EEESC_SE_Li128ELb0ELb1ELb1ELb0EEENS1_30DynamicPersistentTileSchedulerILi128ELi128ELb1ELb1ELb0EEEEEEEEEvNT_6ParamsE:
[----:B------:R-:W-:-:S03]  /*0000*/  MOV R1, c[0x0][0x28] ;  /* 0x00000a0000017a02 */ /* 0x000fc60000000f00 */
[----:B------:R-:W1:Y:S01]  /*0010*/  S2R R13, SR_TID.X ;  /* 0x00000000000d7919 */ /* 0x000e620000002100 */
[----:B------:R-:W-:-:S03]  /*0020*/  IADD3 R1, R1, -0x78, RZ ;  /* 0xffffff8801017810 */ /* 0x000fc60007ffe0ff */
[----:B------:R-:W2:Y:S01]  /*0030*/  S2R R17, SR_CTAID.X ;  /* 0x0000000000117919 */ /* 0x000ea20000002500 */
[----:B-1----:R-:W-:-:S05]  /*0040*/  SHF.R.U32.HI R2, RZ, 0x5, R13 ;  /* 0x00000005ff027819 */ /* 0x002fca000001160d */
[----:B------:R-:W1:Y:S02]  /*0050*/  SHFL.IDX PT, R0, R2, RZ, 0x1f ;  /* 0x00001fff02007589 */ /* 0x000e6400000e0000 */
[----:B-1----:R-:W-:Y:S02]  /*0060*/  ISETP.GE.AND P0, PT, R0, 0x1, PT ;  /* 0x000000010000780c */ /* 0x002fe40003f06270 */
[----:B------:R1:W-:Y:S11]  /*0070*/  STL [R1+0x68], R0 ;  /* 0x0000680001007387 */ /* 0x0003f60000100800 */
[----:B------:R-:W-:Y:S06]  /*0080*/  @P0 BAR.ARV 0x4, 0x80 ;  /* 0x0102000000000b1d */ /* 0x000fec0000002000 */
[----:B--2---:R-:W-:-:S13]  /*0090*/  ISETP.GE.AND P0, PT, R17, c[0x0][0x538], PT ;  /* 0x00014e0011007a0c */ /* 0x004fda0003f06270 */
[----:B------:R-:W-:Y:S05]  /*00a0*/  @P0 EXIT ;  /* 0x000000000000094d */ /* 0x000fea0003800000 */
[----:B-1----:R-:W-:Y:S01]  /*00b0*/  SHF.R.S32.HI R8, RZ, 0x1f, R13 ;  /* 0x0000001fff087819 */ /* 0x002fe2000001140d */
[----:B------:R-:W-:Y:S01]  /*00c0*/  IMAD.MOV.U32 R214, RZ, RZ, 0x20 ;  /* 0x00000020ffd67424 */ /* 0x000fe200078e00ff */
[----:B------:R-:W-:Y:S02]  /*00d0*/  ULDC.64 UR6, c[0x0][0x118] ;  /* 0x0000460000067ab9 */ /* 0x000fe40000000a00 */
[CC--:B------:R-:W-:Y:S02]  /*00e0*/  LEA.HI R16, R8.reuse, R13.reuse, RZ, 0x3 ;  /* 0x0000000d08107211 */ /* 0x0c0fe400078f18ff */
[----:B------:R-:W-:Y:S02]  /*00f0*/  LEA.HI R4, R8, R13, RZ, 0x4 ;  /* 0x0000000d08047211 */ /* 0x000fe400078f20ff */
[----:B------:R-:W-:Y:S02]  /*0100*/  LOP3.LUT R2, R16, 0xfffffff8, RZ, 0xc0, !PT ;  /* 0xfffffff810027812 */ /* 0x000fe400078ec0ff */
[----:B------:R-:W-:-:S02]  /*0110*/  SHF.R.S32.HI R5, RZ, 0x4, R4 ;  /* 0x00000004ff057819 */ /* 0x000fc40000011404 */
        /* <DEDUP_REMOVED lines=12> */
[----:B------:R-:W-:Y:S01]  /*01e0*/  SHF.R.S32.HI R3, RZ, 0x1f, R0 ;  /* 0x0000001fff037819 */ /* 0x000fe20000011400 */
[----:B------:R-:W-:Y:S01]  /*01f0*/  IMAD R11, R12, 0x8, R11 ;  /* 0x000000080c0b7824 */ /* 0x000fe200078e020b */
        /* <DEDUP_REMOVED lines=13> */
[----:B------:R-:W-:Y:S01]  /*02d0*/  SHF.R.U32.HI R5, RZ, 0x3, R0 ;  /* 0x00000003ff057819 */ /* 0x000fe20000011600 */
[----:B------:R-:W-:Y:S01]  /*02e0*/  STL [R1+0x48], R20 ;  /* 0x0000481401007387 */ /* 0x000fe20000100800 */
[----:B------:R-:W-:Y:S02]  /*02f0*/  LOP3.LUT R4, R0, 0x18, R20, 0xf8, !PT ;  /* 0x0000001800047812 */ /* 0x000fe400078ef814 */
[----:B------:R-:W-:-:S02]  /*0300*/  SHF.R.S32.HI R215, RZ, 0x5, R8 ;  /* 0x00000005ffd77819 */ /* 0x000fc40000011408 */
[----:B------:R-:W-:Y:S02]  /*0310*/  SHF.R.S32.HI R0, RZ, 0x1f, R8 ;  /* 0x0000001fff007819 */ /* 0x000fe40000011408 */
[----:B------:R-:W-:Y:S02]  /*0320*/  LOP3.LUT R2, R3, 0x7fffffe, RZ, 0xc0, !PT ;  /* 0x07fffffe03027812 */ /* 0x000fe400078ec0ff */
[----:B------:R-:W-:Y:S02]  /*0330*/  LEA.HI R0, R0, R215, RZ, 0x2 ;  /* 0x000000d700007211 */ /* 0x000fe400078f10ff */
[----:B------:R-:W-:Y:S01]  /*0340*/  LOP3.LUT R8, R4, R5, RZ, 0x3c, !PT ;  /* 0x0000000504087212 */ /* 0x000fe200078e3cff */
[----:B------:R-:W-:Y:S01]  /*0350*/  IMAD.IADD R2, R22, 0x1, -R2 ;  /* 0x0000000116027824 */ /* 0x000fe200078e0a02 */
[--C-:B------:R-:W-:Y:S02]  /*0360*/  SHF.R.S32.HI R6, RZ, 0x1, R7.reuse ;  /* 0x00000001ff067819 */ /* 0x100fe40000011407 */
[----:B------:R-:W-:-:S02]  /*0370*/  SHF.R.S32.HI R4, RZ, 0x1f, R7 ;  /* 0x0000001fff047819 */ /* 0x000fc40000011407 */
[----:B------:R-:W-:Y:S02]  /*0380*/  SHF.R.S32.HI R5, RZ, 0x1f, R19 ;  /* 0x0000001fff057819 */ /* 0x000fe40000011413 */
[----:B------:R-:W-:Y:S01]  /*0390*/  LOP3.LUT R3, R0, 0xffffffc, RZ, 0xc0, !PT ;  /* 0x0ffffffc00037812 */ /* 0x000fe200078ec0ff */
[----:B------:R-:W-:Y:S01]  /*03a0*/  IMAD R0, R215, 0x8, R2 ;  /* 0x00000008d7007824 */ /* 0x000fe200078e0202 */
[----:B------:R-:W-:Y:S02]  /*03b0*/  LEA.HI R2, R4, R6, RZ, 0x2 ;  /* 0x0000000604027211 */ /* 0x000fe400078f10ff */
[----:B------:R-:W-:Y:S01]  /*03c0*/  LEA.HI R13, R5, R19, RZ, 0x2 ;  /* 0x00000013050d7211 */ /* 0x000fe200078f10ff */
[----:B------:R-:W-:Y:S01]  /*03d0*/  IMAD.IADD R5, R215, 0x1, -R3 ;  /* 0x00000001d7057824 */ /* 0x000fe200078e0a03 */
[----:B------:R-:W-:Y:S01]  /*03e0*/  LOP3.LUT R3, R2, 0xfffffffc, RZ, 0xc0, !PT ;  /* 0xfffffffc02037812 */ /* 0x000fe200078ec0ff */
[----:B------:R-:W-:Y:S01]  /*03f0*/  IMAD.U32 R7, R0, 0x20, R8 ;  /* 0x0000002000077824 */ /* 0x000fe200078e0008 */
[----:B------:R-:W-:-:S02]  /*0400*/  SHF.R.S32.HI R4, RZ, 0x2, R13 ;  /* 0x00000002ff047819 */ /* 0x000fc4000001140d */
[----:B------:R-:W-:Y:S01]  /*0410*/  LEA.HI R0, R10, R10, RZ, 0x1 ;  /* 0x0000000a0a007211 */ /* 0x000fe200078f08ff */
[----:B------:R-:W-:Y:S01]  /*0420*/  IMAD.IADD R8, R6, 0x1, -R3 ;  /* 0x0000000106087824 */ /* 0x000fe200078e0a03 */
[----:B------:R-:W-:Y:S01]  /*0430*/  SHF.R.S32.HI R2, RZ, 0x1, R9 ;  /* 0x00000001ff027819 */ /* 0x000fe20000011409 */
[----:B------:R-:W-:Y:S01]  /*0440*/  IMAD R18, R5, 0x10, R4 ;  /* 0x0000001005127824 */ /* 0x000fe200078e0204 */
[C---:B------:R-:W-:Y:S01]  /*0450*/  LOP3.LUT R4, R0.reuse, 0x1ffffffe, RZ, 0xc0, !PT ;  /* 0x1ffffffe00047812 */ /* 0x040fe200078ec0ff */
[----:B------:R-:W-:Y:S01]  /*0460*/  IMAD.SHL.U32 R3, R0, 0x20, RZ ;  /* 0x0000002000037824 */ /* 0x000fe200078e00ff */
[C---:B------:R-:W-:Y:S01]  /*0470*/  LOP3.LUT P0, RZ, R2.reuse, 0x2, RZ, 0xc0, !PT ;  /* 0x0000000202ff7812 */ /* 0x040fe2000780c0ff */
[----:B------:R-:W-:Y:S01]  /*0480*/  IMAD.SHL.U32 R0, R2, 0x40, RZ ;  /* 0x0000004002007824 */ /* 0x000fe200078e00ff */
[----:B------:R1:W-:Y:S01]  /*0490*/  STL [R1+0x34], R7 ;  /* 0x0000340701007387 */ /* 0x0003e20000100800 */
[----:B------:R-:W-:Y:S01]  /*04a0*/  IMAD.SHL.U32 R5, R15, 0x20, RZ ;  /* 0x000000200f057824 */ /* 0x000fe200078e00ff */
[----:B------:R-:W-:Y:S01]  /*04b0*/  LOP3.LUT R6, R3, 0xffffffc0, RZ, 0xc0, !PT ;  /* 0xffffffc003067812 */ /* 0x000fe200078ec0ff */
[----:B------:R-:W-:Y:S01]  /*04c0*/  IMAD.SHL.U32 R2, R8, 0x40, RZ ;  /* 0x0000004008027824 */ /* 0x000fe200078e00ff */
[----:B------:R-:W-:Y:S01]  /*04d0*/  LOP3.LUT R0, R0, 0xc0, RZ, 0xc0, !PT ;  /* 0x000000c000007812 */ /* 0x000fe200078ec0ff */
[----:B------:R-:W-:Y:S01]  /*04e0*/  IMAD.IADD R9, R10, 0x1, -R4 ;  /* 0x000000010a097824 */ /* 0x000fe200078e0a04 */
[----:B------:R-:W-:Y:S01]  /*04f0*/  LOP3.LUT R4, R5, 0xffffff00, RZ, 0xc0, !PT ;  /* 0xffffff0005047812 */ /* 0x000fe200078ec0ff */
[----:B------:R-:W-:Y:S01]  /*0500*/  STL [R1+0x6c], R18 ;  /* 0x00006c1201007387 */ /* 0x000fe20000100800 */
[----:B------:R-:W-:Y:S01]  /*0510*/  LOP3.LUT R2, R2, 0xc0, RZ, 0xc0, !PT ;  /* 0x000000c002027812 */ /* 0x000fe200078ec0ff */
[----:B------:R-:W-:Y:S01]  /*0520*/  IMAD R6, R9, 0x8, R6 ;  /* 0x0000000809067824 */ /* 0x000fe200078e0206 */
[----:B------:R-:W-:Y:S01]  /*0530*/  LOP3.LUT R3, R0, 0x8, R16, 0xf8, !PT ;  /* 0x0000000800037812 */ /* 0x000fe200078ef810 */
[----:B------:R-:W-:Y:S01]  /*0540*/  IMAD R215, R215, 0x200, R4 ;  /* 0x00000200d7d77824 */ /* 0x000fe200078e0204 */
[----:B------:R-:W-:Y:S01]  /*0550*/  SHF.R.U32.HI R212, RZ, 0x3, R0 ;  /* 0x00000003ffd47819 */ /* 0x000fe20000011600 */
[----:B------:R-:W-:Y:S01]  /*0560*/  STL [R1+0x58], R17 ;  /* 0x0000581101007387 */ /* 0x000fe20000100800 */
[----:B------:R-:W-:Y:S01]  /*0570*/  SHF.R.U32.HI R213, RZ, 0x3, R2 ;  /* 0x00000003ffd57819 */ /* 0x000fe20000011602 */
[----:B------:R-:W-:Y:S01]  /*0580*/  IMAD R215, R14, 0x20, R215 ;  /* 0x000000200ed77824 */ /* 0x000fe200078e02d7 */
[----:B------:R-:W-:-:S02]  /*0590*/  LOP3.LUT R212, R3, R212, RZ, 0x3c, !PT ;  /* 0x000000d403d47212 */ /* 0x000fc400078e3cff */
[----:B------:R-:W-:Y:S02]  /*05a0*/  IADD3 R3, R20, 0x20, RZ ;  /* 0x0000002014037810 */ /* 0x000fe40007ffe0ff */
[----:B------:R-:W-:Y:S01]  /*05b0*/  LOP3.LUT P1, RZ, R8, 0x2, RZ, 0xc0, !PT ;  /* 0x0000000208ff7812 */ /* 0x000fe2000782c0ff */
[----:B------:R-:W-:-:S03]  /*05c0*/  IMAD.U32 R212, R11, 0x20, R212 ;  /* 0x000000200bd47824 */ /* 0x000fc600078e00d4 */
[----:B------:R-:W-:Y:S01]  /*05d0*/  SEL R214, R214, 0xffffffe0, !P1 ;  /* 0xffffffe0d6d67807 */ /* 0x000fe20004800000 */
[----:B-1----:R-:W-:Y:S01]  /*05e0*/  IMAD.SHL.U32 R7, R12, 0x8, RZ ;  /* 0x000000080c077824 */ /* 0x002fe200078e00ff */
[----:B------:R-:W-:-:S04]  /*05f0*/  LEA R212, R212, 0x3100, 0x1 ;  /* 0x00003100d4d47811 */ /* 0x000fc800078e08ff */
[----:B------:R-:W-:Y:S01]  /*0600*/  LOP3.LUT R0, R2, 0x8, R7, 0xf8, !PT ;  /* 0x0000000802007812 */ /* 0x000fe200078ef807 */
[----:B------:R-:W-:Y:S01]  /*0610*/  IMAD R2, R10, 0x20, R22 ;  /* 0x000000200a027824 */ /* 0x000fe200078e0216 */
[----:B------:R-:W-:Y:S02]  /*0620*/  IADD3 R217, R212, 0x20, RZ ;  /* 0x00000020d4d97810 */ /* 0x000fe40007ffe0ff */
[----:B------:R-:W-:Y:S01]  /*0630*/  LOP3.LUT R213, R0, R213, RZ, 0x3c, !PT ;  /* 0x000000d500d57212 */ /* 0x000fe200078e3cff */
[----:B------:R-:W-:Y:S01]  /*0640*/  IMAD R0, R14, 0x20, R4 ;  /* 0x000000200e007824 */ /* 0x000fe200078e0204 */
[----:B------:R1:W-:Y:S01]  /*0650*/  STL [R1+0x70], R2 ;  /* 0x0000700201007387 */ /* 0x0003e20000100800 */
[----:B------:R-:W-:Y:S02]  /*0660*/  SHF.R.S32.HI R4, RZ, 0x1f, R3 ;  /* 0x0000001fff047819 */ /* 0x000fe40000011403 */
[C---:B------:R-:W-:Y:S01]  /*0670*/  IMAD.IADD R215, R213.reuse, 0x1, R215 ;  /* 0x00000001d5d77824 */ /* 0x040fe200078e02d7 */
[----:B------:R-:W-:Y:S01]  /*0680*/  @P0 IADD3 R217, R212, -0x20, RZ ;  /* 0xffffffe0d4d90810 */ /* 0x000fe20007ffe0ff */
[----:B------:R-:W-:Y:S01]  /*0690*/  IMAD.IADD R213, R213, 0x1, R0 ;  /* 0x00000001d5d57824 */ /* 0x000fe200078e0200 */
[----:B------:R-:W-:Y:S01]  /*06a0*/  LOP3.LUT R0, R13, 0x7ffffffc, RZ, 0xc0, !PT ;  /* 0x7ffffffc0d007812 */ /* 0x000fe200078ec0ff */
[----:B------:R2:W-:Y:S01]  /*06b0*/  STL [R1+0x60], R4 ;  /* 0x0000600401007387 */ /* 0x0005e20000100800 */
[----:B------:R-:W-:-:S02]  /*06c0*/  LEA R215, R215, 0x6100, 0x1 ;  /* 0x00006100d7d77811 */ /* 0x000fc400078e08ff */
[----:B------:R-:W-:Y:S01]  /*06d0*/  LEA R213, R213, 0x100, 0x1 ;  /* 0x00000100d5d57811 */ /* 0x000fe200078e08ff */
[----:B------:R-:W-:Y:S01]  /*06e0*/  IMAD.IADD R0, R19, 0x1, -R0 ;  /* 0x0000000113007824 */ /* 0x000fe200078e0a00 */
[----:B------:R-:W-:Y:S01]  /*06f0*/  IADD3 R228, R217, 0x400, RZ ;  /* 0x00000400d9e47810 */ /* 0x000fe20007ffe0ff */
[----:B------:R-:W-:Y:S01]  /*0700*/  IMAD.IADD R216, R215, 0x1, R214 ;  /* 0x00000001d7d87824 */ /* 0x000fe200078e02d6 */
[C---:B------:R-:W-:Y:S01]  /*0710*/  IADD3 R227, R217.reuse, 0x800, RZ ;  /* 0x00000800d9e37810 */ /* 0x040fe20007ffe0ff */
[----:B------:R-:W-:Y:S01]  /*0720*/  IMAD.IADD R214, R214, 0x1, R213 ;  /* 0x00000001d6d67824 */ /* 0x000fe200078e02d5 */
[C---:B------:R-:W-:Y:S02]  /*0730*/  IADD3 R226, R217.reuse, 0xc00, RZ ;  /* 0x00000c00d9e27810 */ /* 0x040fe40007ffe0ff */
[C---:B------:R-:W-:Y:S02]  /*0740*/  IADD3 R225, R217.reuse, 0x1000, RZ ;  /* 0x00001000d9e17810 */ /* 0x040fe40007ffe0ff */
[----:B------:R-:W-:-:S02]  /*0750*/  IADD3 R224, R217, 0x1400, RZ ;  /* 0x00001400d9e07810 */ /* 0x000fc40007ffe0ff */
[C---:B------:R-:W-:Y:S02]  /*0760*/  IADD3 R223, R217.reuse, 0x1800, RZ ;  /* 0x00001800d9df7810 */ /* 0x040fe40007ffe0ff */
[C---:B------:R-:W-:Y:S02]  /*0770*/  IADD3 R222, R217.reuse, 0x1c00, RZ ;  /* 0x00001c00d9de7810 */ /* 0x040fe40007ffe0ff */
[----:B-1----:R-:W-:Y:S02]  /*0780*/  IADD3 R2, R20, 0x40, RZ ;  /* 0x0000004014027810 */ /* 0x002fe40007ffe0ff */
[C---:B------:R-:W-:Y:S02]  /*0790*/  IADD3 R221, R217.reuse, 0x2000, RZ ;  /* 0x00002000d9dd7810 */ /* 0x040fe40007ffe0ff */
[----:B------:R-:W-:Y:S01]  /*07a0*/  SHF.R.S32.HI R3, RZ, 0x1f, R2 ;  /* 0x0000001fff037819 */ /* 0x000fe20000011402 */
[----:B------:R-:W-:Y:S01]  /*07b0*/  IMAD.SHL.U32 R2, R0, 0x2, RZ ;  /* 0x0000000200027824 */ /* 0x000fe200078e00ff */
[C---:B------:R-:W-:Y:S01]  /*07c0*/  IADD3 R220, R217.reuse, 0x2400, RZ ;  /* 0x00002400d9dc7810 */ /* 0x040fe20007ffe0ff */
[----:B------:R-:W-:Y:S01]  /*07d0*/  IMAD.IADD R0, R18, 0x1, R6 ;  /* 0x0000000112007824 */ /* 0x000fe200078e0206 */
[C---:B------:R-:W-:Y:S01]  /*07e0*/  IADD3 R219, R217.reuse, 0x2800, RZ ;  /* 0x00002800d9db7810 */ /* 0x040fe20007ffe0ff */
[----:B------:R2:W-:Y:S01]  /*07f0*/  STL [R1+0x5c], R3 ;  /* 0x00005c0301007387 */ /* 0x0005e20000100800 */
[----:B------:R-:W-:-:S03]  /*0800*/  IADD3 R218, R217, 0x2c00, RZ ;  /* 0x00002c00d9da7810 */ /* 0x000fc60007ffe0ff */
[----:B------:R2:W-:Y:S04]  /*0810*/  STL [R1+0x3c], R2 ;  /* 0x00003c0201007387 */ /* 0x0005e80000100800 */
[----:B------:R2:W-:Y:S02]  /*0820*/  STL [R1+0x64], R0 ;  /* 0x0000640001007387 */ /* 0x0005e40000100800 */
.L_x_1031:
[----:B--2---:R-:W2:Y:S01]  /*0830*/  LDL R4, [R1+0x58] ;  /* 0x0000580001047983 */ /* 0x004ea20000100800 */
[----:B------:R-:W-:Y:S01]  /*0840*/  IMAD.MOV.U32 R0, RZ, RZ, c[0x0][0x560] ;  /* 0x00015800ff007624 */ /* 0x000fe200078e00ff */
[----:B------:R-:W-:Y:S01]  /*0850*/  YIELD ;  /* 0x0000000000007946 */ /* 0x000fe20003800000 */
[----:B------:R-:W-:Y:S03]  /*0860*/  BSSY B0, `(.L_x_990) ;  /* 0x0000016000007945 */ /* 0x000fe60003800000 */
[----:B------:R-:W-:-:S13]  /*0870*/  ISETP.NE.AND P0, PT, R0, 0x1, PT ;  /* 0x000000010000780c */ /* 0x000fda0003f05270 */
[----:B--2---:R-:W-:Y:S01]  /*0880*/  @P0 IMAD.HI.U32 R0, R4, c[0x0][0x564], RZ ;  /* 0x0001590004000a27 */ /* 0x004fe200078e00ff */
[----:B------:R-:W-:-:S04]  /*0890*/  MOV R3, R4 ;  /* 0x0000000400037202 */ /* 0x000fc80000000f00 */
[----:B------:R-:W-:-:S04]  /*08a0*/  @P0 SHF.R.U32.HI R3, RZ, c[0x0][0x568], R0 ;  /* 0x00015a00ff030a19 */ /* 0x000fc80000011600 */
[----:B------:R-:W-:Y:S01]  /*08b0*/  ISETP.GE.AND P0, PT, R3, c[0x0][0x578], PT ;  /* 0x00015e0003007a0c */ /* 0x000fe20003f06270 */
[----:B------:R-:W-:-:S04]  /*08c0*/  IMAD.MOV R2, RZ, RZ, -R3 ;  /* 0x000000ffff027224 */ /* 0x000fc800078e0a03 */
[----:B------:R-:W-:-:S08]  /*08d0*/  IMAD R2, R2, c[0x0][0x560], R4 ;  /* 0x0001580002027a24 */ /* 0x000fd000078e0204 */
[----:B------:R-:W-:Y:S05]  /*08e0*/  @!P0 BRA `(.L_x_991) ;  /* 0x0000007000008947 */ /* 0x000fea0003800000 */
[----:B------:R-:W-:-:S04]  /*08f0*/  MOV R0, c[0x0][0x56c] ;  /* 0x00015b0000007a02 */ /* 0x000fc80000000f00 */
[----:B------:R-:W-:Y:S02]  /*0900*/  ISETP.NE.AND P0, PT, R0, 0x1, PT ;  /* 0x000000010000780c */ /* 0x000fe40003f05270 */
[----:B------:R-:W-:-:S11]  /*0910*/  MOV R0, R2 ;  /* 0x0000000200007202 */ /* 0x000fd60000000f00 */
[----:B------:R-:W-:-:S05]  /*0920*/  @P0 IMAD.HI.U32 R4, R2, c[0x0][0x570], RZ ;  /* 0x00015c0002040a27 */ /* 0x000fca00078e00ff */
[----:B------:R-:W-:-:S05]  /*0930*/  @P0 SHF.R.U32.HI R0, RZ, c[0x0][0x574], R4 ;  /* 0x00015d00ff000a19 */ /* 0x000fca0000011604 */
[----:B------:R-:W-:Y:S01]  /*0940*/  IMAD R4, R0, c[0x0][0x56c], RZ ;  /* 0x00015b0000047a24 */ /* 0x000fe200078e02ff */
[----:B------:R-:W-:Y:S05]  /*0950*/  BRA `(.L_x_992) ;  /* 0x0000006000007947 */ /* 0x000fea0003800000 */
.L_x_991:
[----:B------:R-:W-:-:S04]  /*0960*/  MOV R0, c[0x0][0x554] ;  /* 0x0001550000007a02 */ /* 0x000fc80000000f00 */
[----:B------:R-:W-:Y:S02]  /*0970*/  ISETP.NE.AND P0, PT, R0, 0x1, PT ;  /* 0x000000010000780c */ /* 0x000fe40003f05270 */
[----:B------:R-:W-:-:S11]  /*0980*/  MOV R0, R2 ;  /* 0x0000000200007202 */ /* 0x000fd60000000f00 */
[----:B------:R-:W-:-:S05]  /*0990*/  @P0 IMAD.HI.U32 R4, R2, c[0x0][0x558], RZ ;  /* 0x0001560002040a27 */ /* 0x000fca00078e00ff */
[----:B------:R-:W-:-:S05]  /*09a0*/  @P0 SHF.R.U32.HI R0, RZ, c[0x0][0x55c], R4 ;  /* 0x00015700ff000a19 */ /* 0x000fca0000011604 */
[----:B------:R-:W-:Y:S02]  /*09b0*/  IMAD R4, R0, c[0x0][0x554], RZ ;  /* 0x0001550000047a24 */ /* 0x000fe400078e02ff */
.L_x_992:
[----:B------:R-:W-:Y:S05]  /*09c0*/  BSYNC B0 ;  /* 0x0000000000007941 */ /* 0x000fea0003800000 */
.L_x_990:
[----:B------:R-:W-:Y:S01]  /*09d0*/  IMAD.MOV.U32 R5, RZ, RZ, c[0x0][0x53c] ;  /* 0x00014f00ff057624 */ /* 0x000fe200078e00ff */
[----:B------:R-:W-:Y:S01]  /*09e0*/  ULDC UR5, c[0x0][0x1d0] ;  /* 0x0000740000057ab9 */ /* 0x000fe20000000800 */
[----:B------:R-:W-:Y:S01]  /*09f0*/  IMAD.MOV.U32 R11, RZ, RZ, R0 ;  /* 0x000000ffff0b7224 */ /* 0x000fe200078e0000 */
[----:B------:R-:W-:Y:S01]  /*0a00*/  UIADD3 UR5, UR5, 0x3f, URZ ;  /* 0x0000003f05057890 */ /* 0x000fe2000fffe03f */
[----:B------:R-:W-:Y:S01]  /*0a10*/  IMAD.MOV.U32 R7, RZ, RZ, c[0x0][0x548] ;  /* 0x00015200ff077624 */ /* 0x000fe200078e00ff */
[----:B------:R-:W-:Y:S01]  /*0a20*/  ISETP.NE.AND P0, PT, R5, 0x1, PT ;  /* 0x000000010500780c */ /* 0x000fe20003f05270 */
[----:B------:R-:W-:Y:S01]  /*0a30*/  IMAD.IADD R4, R2, 0x1, -R4 ;  /* 0x0000000102047824 */ /* 0x000fe200078e0a04 */
[----:B------:R-:W-:Y:S01]  /*0a40*/  LOP3.LUT R5, RZ, R0, RZ, 0x33, !PT ;  /* 0x00000000ff057212 */ /* 0x000fe200078e33ff */
[----:B------:R-:W-:Y:S01]  /*0a50*/  USHF.R.S32.HI UR4, URZ, 0x1f, UR5 ;  /* 0x0000001f3f047899 */ /* 0x000fe20008011405 */
[----:B------:R-:W-:Y:S01]  /*0a60*/  BSSY B0, `(.L_x_993) ;  /* 0x0000041000007945 */ /* 0x000fe20003800000 */
[----:B------:R-:W-:-:S02]  /*0a70*/  IMAD R3, R3, c[0x0][0x554], R4 ;  /* 0x0001550003037a24 */ /* 0x000fc400078e0204 */
[----:B------:R-:W-:Y:S01]  /*0a80*/  ULEA.HI UR4, UR4, UR5, URZ, 0x6 ;  /* 0x0000000504047291 */ /* 0x000fe2000f8f303f */
[----:B------:R-:W-:Y:S02]  /*0a90*/  IMAD.MOV.U32 R2, RZ, RZ, RZ ;  /* 0x000000ffff027224 */ /* 0x000fe400078e00ff */
[----:B------:R-:W-:Y:S01]  /*0aa0*/  IMAD.MOV.U32 R25, RZ, RZ, R3 ;  /* 0x000000ffff197224 */ /* 0x000fe200078e0003 */
[----:B------:R-:W-:Y:S02]  /*0ab0*/  USHF.R.S32.HI UR4, URZ, 0x6, UR4 ;  /* 0x000000063f047899 */ /* 0x000fe40008011404 */
[----:B------:R-:W-:Y:S01]  /*0ac0*/  @P0 IMAD.HI.U32 R6, R0, c[0x0][0x540], RZ ;  /* 0x0001500000060a27 */ /* 0x000fe200078e00ff */
[----:B------:R-:W-:-:S03]  /*0ad0*/  IADD3 R0, R5, c[0x0][0x53c], RZ ;  /* 0x00014f0005007a10 */ /* 0x000fc60007ffe0ff */
[----:B------:R-:W-:Y:S01]  /*0ae0*/  IMAD.MOV.U32 R5, RZ, RZ, c[0x0][0x2c4] ;  /* 0x0000b100ff057624 */ /* 0x000fe200078e00ff */
[----:B------:R-:W-:Y:S01]  /*0af0*/  @P0 SHF.R.U32.HI R11, RZ, c[0x0][0x544], R6 ;  /* 0x00015100ff0b0a19 */ /* 0x000fe20000011606 */
[----:B------:R-:W-:Y:S01]  /*0b00*/  IMAD.MOV.U32 R6, RZ, RZ, 0x40 ;  /* 0x00000040ff067424 */ /* 0x000fe200078e00ff */
[----:B------:R-:W-:Y:S02]  /*0b10*/  ISETP.NE.AND P0, PT, R7, 0x1, PT ;  /* 0x000000010700780c */ /* 0x000fe40003f05270 */
[----:B------:R-:W-:Y:S01]  /*0b20*/  ISETP.NE.AND P2, PT, R5, 0x1, PT ;  /* 0x000000010500780c */ /* 0x000fe20003f45270 */
[----:B------:R-:W-:Y:S01]  /*0b30*/  IMAD R0, R11, c[0x0][0x53c], R0 ;  /* 0x00014f000b007a24 */ /* 0x000fe200078e0200 */
[----:B------:R1:W-:Y:S03]  /*0b40*/  STL [R1+0x50], R11 ;  /* 0x0000500b01007387 */ /* 0x0003e60000100800 */
[----:B------:R-:W-:-:S05]  /*0b50*/  IMAD.SHL.U32 R23, R0, 0x80, RZ ;  /* 0x0000008000177824 */ /* 0x000fca00078e00ff */
[----:B------:R-:W-:Y:S01]  /*0b60*/  IADD3 R0, R23, 0x7f, RZ ;  /* 0x0000007f17007810 */ /* 0x000fe20007ffe0ff */
[----:B------:R1:W-:Y:S04]  /*0b70*/  STL [R1+0x54], R23 ;  /* 0x0000541701007387 */ /* 0x0003e80000100800 */
[----:B------:R-:W-:-:S05]  /*0b80*/  @P2 IMAD.HI.U32 R5, R0, c[0x0][0x2c8], RZ ;  /* 0x0000b20000052a27 */ /* 0x000fca00078e00ff */
[----:B------:R-:W-:Y:S02]  /*0b90*/  @P2 SHF.R.U32.HI R0, RZ, c[0x0][0x2cc], R5 ;  /* 0x0000b300ff002a19 */ /* 0x000fe40000011605 */
[----:B------:R-:W-:-:S04]  /*0ba0*/  IADD3 R5, R6, -c[0x0][0x168], RZ ;  /* 0x80005a0006057a10 */ /* 0x000fc80007ffe0ff */
[----:B------:R-:W-:-:S04]  /*0bb0*/  IADD3 R0, R0, c[0x0][0x1d0], R5 ;  /* 0x0000740000007a10 */ /* 0x000fc80007ffe005 */
[----:B------:R-:W-:-:S04]  /*0bc0*/  SHF.R.S32.HI R6, RZ, 0x1f, R0 ;  /* 0x0000001fff067819 */ /* 0x000fc80000011400 */
[----:B------:R-:W-:Y:S01]  /*0bd0*/  LEA.HI R6, R6, R0, RZ, 0x6 ;  /* 0x0000000006067211 */ /* 0x000fe200078f30ff */
[----:B------:R-:W-:-:S03]  /*0be0*/  @P0 IMAD.HI.U32 R0, R3, c[0x0][0x54c], RZ ;  /* 0x0001530003000a27 */ /* 0x000fc600078e00ff */
[----:B------:R-:W-:Y:S02]  /*0bf0*/  SHF.R.S32.HI R6, RZ, 0x6, R6 ;  /* 0x00000006ff067819 */ /* 0x000fe40000011406 */
[----:B------:R-:W-:Y:S02]  /*0c00*/  @P0 SHF.R.U32.HI R25, RZ, c[0x0][0x550], R0 ;  /* 0x00015400ff190a19 */ /* 0x000fe40000011600 */
[----:B------:R-:W-:-:S03]  /*0c10*/  IMNMX R6, R6, UR4, PT ;  /* 0x0000000406067c17 */ /* 0x000fc6000b800200 */
[----:B------:R-:W-:Y:S01]  /*0c20*/  IMAD.MOV R0, RZ, RZ, -R25 ;  /* 0x000000ffff007224 */ /* 0x000fe200078e0a19 */
[----:B------:R1:W-:Y:S01]  /*0c30*/  STL [R1+0x44], R25 ;  /* 0x0000441901007387 */ /* 0x0003e20000100800 */
[----:B------:R-:W-:Y:S02]  /*0c40*/  ISETP.GE.AND P0, PT, R6, 0x1, PT ;  /* 0x000000010600780c */ /* 0x000fe40003f06270 */
[----:B------:R-:W-:-:S05]  /*0c50*/  IMAD R14, R0, c[0x0][0x548], R3 ;  /* 0x00015200000e7a24 */ /* 0x000fca00078e0203 */
[----:B------:R1:W-:Y:S06]  /*0c60*/  STL [R1+0x40], R14 ;  /* 0x0000400e01007387 */ /* 0x0003ec0000100800 */
[----:B------:R-:W-:Y:S05]  /*0c70*/  @!P0 BRA `(.L_x_994) ;  /* 0x000001f000008947 */ /* 0x000fea0003800000 */
[----:B------:R-:W-:-:S04]  /*0c80*/  SHF.R.U32.HI R0, RZ, 0x10, R11 ;  /* 0x00000010ff007819 */ /* 0x000fc8000001160b */
[----:B------:R-:W-:-:S04]  /*0c90*/  ISETP.NE.AND P0, PT, R0, RZ, PT ;  /* 0x000000ff0000720c */ /* 0x000fc80003f05270 */
[----:B------:R-:W-:-:S04]  /*0ca0*/  SEL R0, R0, c[0x0][0x338], P0 ;  /* 0x0000ce0000007a07 */ /* 0x000fc80000000000 */
[-C--:B------:R-:W-:Y:S02]  /*0cb0*/  IABS R3, R0.reuse ;  /* 0x0000000000037213 */ /* 0x080fe40000000000 */
[----:B------:R-:W-:Y:S02]  /*0cc0*/  IADD3 R7, R0, -0x1, R6 ;  /* 0xffffffff00077810 */ /* 0x000fe40007ffe006 */
[----:B------:R-:W2:Y:S02]  /*0cd0*/  I2F.RP R4, R3 ;  /* 0x0000000300047306 */ /* 0x000ea40000209400 */
[----:B------:R-:W-:Y:S02]  /*0ce0*/  IABS R10, R7 ;  /* 0x00000007000a7213 */ /* 0x000fe40000000000 */
[----:B------:R-:W-:-:S04]  /*0cf0*/  LOP3.LUT R7, R7, R0, RZ, 0x3c, !PT ;  /* 0x0000000007077212 */ /* 0x000fc800078e3cff */
[----:B------:R-:W-:Y:S01]  /*0d00*/  ISETP.GE.AND P0, PT, R7, RZ, PT ;  /* 0x000000ff0700720c */ /* 0x000fe20003f06270 */
[----:B--2---:R-:W2:Y:S02]  /*0d10*/  MUFU.RCP R4, R4 ;  /* 0x0000000400047308 */ /* 0x004ea40000001000 */
[----:B--2---:R-:W-:-:S06]  /*0d20*/  IADD3 R4, R4, 0xffffffe, RZ ;  /* 0x0ffffffe04047810 */ /* 0x004fcc0007ffe0ff */
[----:B------:R-:W2:Y:S02]  /*0d30*/  F2I.FTZ.U32.TRUNC.NTZ R5, R4 ;  /* 0x0000000400057305 */ /* 0x000ea4000021f000 */
[----:B--2---:R-:W-:Y:S02]  /*0d40*/  IMAD.MOV R2, RZ, RZ, -R5 ;  /* 0x000000ffff027224 */ /* 0x004fe400078e0a05 */
        /* <DEDUP_REMOVED lines=14> */
[----:B------:R-:W-:-:S13]  /*0e30*/  ISETP.GE.U32.AND P3, PT, R4, R3, PT ;  /* 0x000000030400720c */ /* 0x000fda0003f66070 */
[----:B------:R-:W-:-:S05]  /*0e40*/  @P3 IADD3 R2, R2, 0x1, RZ ;  /* 0x0000000102023810 */ /* 0x000fca0007ffe0ff */
[----:B------:R-:W-:Y:S01]  /*0e50*/  @!P0 IMAD.MOV R2, RZ, RZ, -R2 ;  /* 0x000000ffff028224 */ /* 0x000fe200078e0a02 */
[----:B------:R-:W-:Y:S02]  /*0e60*/  @!P1 LOP3.LUT R2, RZ, R0, RZ, 0x33, !PT ;  /* 0x00000000ff029212 */ /* 0x000fe400078e33ff */
.L_x_994:
[----:B------:R-:W-:Y:S05]  /*0e70*/  BSYNC B0 ;  /* 0x0000000000007941 */ /* 0x000fea0003800000 */
.L_x_993:
[----:B------:R-:W-:Y:S01]  /*0e80*/  LOP3.LUT R0, R11, 0xffff, RZ, 0xc0, !PT ;  /* 0x0000ffff0b007812 */ /* 0x000fe200078ec0ff */
[----:B------:R-:W-:Y:S01]  /*0e90*/  CS2R R18, SRZ ;  /* 0x0000000000127805 */ /* 0x000fe2000001ff00 */
[----:B------:R-:W-:Y:S01]  /*0ea0*/  CS2R R20, SRZ ;  /* 0x0000000000147805 */ /* 0x000fe2000001ff00 */
[----:B------:R-:W-:Y:S01]  /*0eb0*/  CS2R R94, SRZ ;  /* 0x00000000005e7805 */ /* 0x000fe2000001ff00 */
[----:B------:R-:W-:Y:S01]  /*0ec0*/  CS2R R92, SRZ ;  /* 0x00000000005c7805 */ /* 0x000fe2000001ff00 */
        /* <DEDUP_REMOVED lines=14> */
[----:B------:R2:W-:Y:S01]  /*0fb0*/  STL [R1], R24 ;  /* 0x0000001801007387 */ /* 0x0005e20000100800 */
        /* <DEDUP_REMOVED lines=39> */
[----:B--2---:R-:W2:Y:S01]  /*1230*/  LDL R5, [R1+0x70] ;  /* 0x0000700001057983 */ /* 0x004ea20000100800 */
[----:B------:R-:W-:-:S03]  /*1240*/  ISETP.NE.U32.AND P1, PT, RZ, c[0x0][0x340], PT ;  /* 0x0000d000ff007a0c */ /* 0x000fc60003f25070 */
[----:B-1----:R-:W3:Y:S01]  /*1250*/  LDL.64 R10, [R1+0x48] ;  /* 0x00004800010a7983 */ /* 0x002ee20000100a00 */
[----:B------:R-:W-:-:S03]  /*1260*/  ISETP.NE.AND.EX P1, PT, RZ, c[0x0][0x344], PT, P1 ;  /* 0x0000d100ff007a0c */ /* 0x000fc60003f25310 */
[----:B------:R1:W3:Y:S10]  /*1270*/  LDL.64 R26, [R1+0x48] ;  /* 0x00004800011a7983 */ /* 0x0002f40000100a00 */
[----:B------:R-:W-:-:S05]  /*1280*/  @P1 MOV R2, 0x4 ;  /* 0x0000000400021802 */ /* 0x000fca0000000f00 */
[----:B------:R-:W-:-:S05]  /*1290*/  @P1 IMAD.WIDE R2, R25, R2, c[0x0][0x340] ;  /* 0x0000d00019021625 */ /* 0x000fca00078e0202 */
[----:B------:R4:W5:Y:S01]  /*12a0*/  @P1 LDG.E R18, [R2.64] ;  /* 0x0000000602121981 */ /* 0x000962000c1e1900 */
[----:B------:R-:W-:Y:S02]  /*12b0*/  SHF.R.S32.HI R13, RZ, 0x1f, R14 ;  /* 0x0000001fff0d7819 */ /* 0x000fe4000001140e */
[----:B------:R-:W-:Y:S02]  /*12c0*/  SHF.R.S32.HI R17, RZ, 0x1f, R25 ;  /* 0x0000001fff117819 */ /* 0x000fe40000011419 */
[----:B------:R-:W-:Y:S01]  /*12d0*/  IADD3 R64, R24, -0x1, RZ ;  /* 0xffffffff18407810 */ /* 0x000fe20007ffe0ff */
[----:B------:R-:W-:-:S04]  /*12e0*/  IMAD R4, R13, c[0x0][0x1b8], RZ ;  /* 0x00006e000d047a24 */ /* 0x000fc800078e02ff */
[C---:B------:R-:W-:Y:S02]  /*12f0*/  IMAD R4, R14.reuse, c[0x0][0x1bc], R4 ;  /* 0x00006f000e047a24 */ /* 0x040fe400078e0204 */
[----:B----4-:R-:W-:-:S04]  /*1300*/  IMAD.WIDE.U32 R2, R14, c[0x0][0x1b8], RZ ;  /* 0x00006e000e027a25 */ /* 0x010fc800078e00ff */
[----:B------:R-:W-:Y:S02]  /*1310*/  IMAD.IADD R3, R3, 0x1, R4 ;  /* 0x0000000103037824 */ /* 0x000fe400078e0204 */
[----:B------:R-:W-:Y:S02]  /*1320*/  IMAD R4, R17, c[0x0][0x1c0], RZ ;  /* 0x0000700011047a24 */ /* 0x000fe400078e02ff */
[----:B------:R-:W-:-:S04]  /*1330*/  IMAD.WIDE.U32 R2, R25, c[0x0][0x1c0], R2 ;  /* 0x0000700019027a25 */ /* 0x000fc800078e0002 */
[----:B------:R-:W-:-:S04]  /*1340*/  IMAD R4, R25, c[0x0][0x1c4], R4 ;  /* 0x0000710019047a24 */ /* 0x000fc800078e0204 */
[----:B------:R-:W-:Y:S02]  /*1350*/  IMAD.IADD R3, R3, 0x1, R4 ;  /* 0x0000000103037824 */ /* 0x000fe400078e0204 */
[----:B--2---:R-:W-:Y:S02]  /*1360*/  IMAD.IADD R8, R5, 0x1, R23 ;  /* 0x0000000105087824 */ /* 0x004fe400078e0217 */
[----:B------:R-:W2:Y:S03]  /*1370*/  S2R R5, SR_TID.X ;  /* 0x0000000000057919 */ /* 0x000ea60000002100 */
[----:B------:R-:W-:Y:S02]  /*1380*/  MOV R0, R8 ;  /* 0x0000000800007202 */ /* 0x000fe40000000f00 */
[----:B---3--:R-:W-:-:S04]  /*1390*/  MOV R26, R10 ;  /* 0x0000000a001a7202 */ /* 0x008fc80000000f00 */
[----:B------:R-:W-:Y:S02]  /*13a0*/  SHF.R.S32.HI R27, RZ, 0x1f, R26 ;  /* 0x0000001fff1b7819 */ /* 0x000fe4000001141a */
[----:B------:R-:W-:-:S03]  /*13b0*/  ISETP.GE.AND P5, PT, R26, c[0x0][0x1d4], PT ;  /* 0x000075001a007a0c */ /* 0x000fc60003fa6270 */
[----:B------:R1:W-:Y:S01]  /*13c0*/  STL [R1+0x4c], R27 ;  /* 0x00004c1b01007387 */ /* 0x0003e20000100800 */
[----:B------:R-:W-:Y:S02]  /*13d0*/  SEL R16, RZ, 0x1, P5 ;  /* 0x00000001ff107807 */ /* 0x000fe40002800000 */
[----:B--2---:R-:W-:-:S04]  /*13e0*/  SHF.R.S32.HI R22, RZ, 0x1f, R5 ;  /* 0x0000001fff167819 */ /* 0x004fc80000011405 */
[----:B------:R-:W-:Y:S01]  /*13f0*/  LEA.HI R22, R22, R5, RZ, 0x2 ;  /* 0x0000000516167211 */ /* 0x000fe200078f10ff */
[----:B------:R-:W-:-:S03]  /*1400*/  @P2 IMAD.HI.U32 R5, R8, c[0x0][0x2c8], RZ ;  /* 0x0000b20008052a27 */ /* 0x000fc600078e00ff */
[----:B------:R-:W-:Y:S02]  /*1410*/  SHF.R.S32.HI R22, RZ, 0x2, R22 ;  /* 0x00000002ff167819 */ /* 0x000fe40000011416 */
[----:B------:R-:W-:Y:S02]  /*1420*/  @P2 SHF.R.U32.HI R0, RZ, c[0x0][0x2cc], R5 ;  /* 0x0000b300ff002a19 */ /* 0x000fe40000011605 */
[----:B------:R-:W-:-:S03]  /*1430*/  SHF.R.S32.HI R6, RZ, 0x1f, R22 ;  /* 0x0000001fff067819 */ /* 0x000fc60000011416 */
[----:B------:R-:W-:-:S04]  /*1440*/  IMAD.WIDE.U32 R2, R0, c[0x0][0x1b0], R2 ;  /* 0x00006c0000027a25 */ /* 0x000fc800078e0002 */
[C---:B------:R-:W-:Y:S02]  /*1450*/  IMAD R7, R6.reuse, c[0x0][0x1e0], RZ ;  /* 0x0000780006077a24 */ /* 0x040fe400078e02ff */
[----:B------:R-:W-:Y:S01]  /*1460*/  IMAD R5, R6, c[0x0][0x208], RZ ;  /* 0x0000820006057a24 */ /* 0x000fe200078e02ff */
[----:B------:R-:W-:Y:S01]  /*1470*/  SHF.R.S32.HI R6, RZ, 0x1f, R0 ;  /* 0x0000001fff067819 */ /* 0x000fe20000011400 */
[C---:B------:R-:W-:Y:S02]  /*1480*/  IMAD R12, R22.reuse, c[0x0][0x1e4], R7 ;  /* 0x00007900160c7a24 */ /* 0x040fe400078e0207 */
[----:B------:R-:W-:Y:S02]  /*1490*/  IMAD R11, R22, c[0x0][0x20c], R5 ;  /* 0x00008300160b7a24 */ /* 0x000fe400078e0205 */
[----:B------:R-:W-:Y:S02]  /*14a0*/  IMAD R9, R6, c[0x0][0x1b0], RZ ;  /* 0x00006c0006097a24 */ /* 0x000fe400078e02ff */
[----:B------:R-:W-:-:S04]  /*14b0*/  IMAD.WIDE.U32 R6, R22, c[0x0][0x1e0], R26 ;  /* 0x0000780016067a25 */ /* 0x000fc800078e001a */
[C---:B------:R-:W-:Y:S01]  /*14c0*/  IMAD R10, R0.reuse, c[0x0][0x1b4], R9 ;  /* 0x00006d00000a7a24 */ /* 0x040fe200078e0209 */
[----:B------:R-:W-:Y:S01]  /*14d0*/  IADD3 R9, -R0, RZ, RZ ;  /* 0x000000ff00097210 */ /* 0x000fe20007ffe1ff */
[----:B------:R-:W-:Y:S01]  /*14e0*/  IMAD.WIDE.U32 R4, R22, c[0x0][0x208], R26 ;  /* 0x0000820016047a25 */ /* 0x000fe200078e001a */
[----:B------:R-:W-:Y:S02]  /*14f0*/  IADD3 R0, R26, 0x20, RZ ;  /* 0x000000201a007810 */ /* 0x000fe40007ffe0ff */
[----:B------:R-:W-:Y:S01]  /*1500*/  IADD3 R7, R7, R12, RZ ;  /* 0x0000000c07077210 */ /* 0x000fe20007ffe0ff */
[----:B------:R-:W-:Y:S01]  /*1510*/  IMAD R8, R9, c[0x0][0x2c4], R8 ;  /* 0x0000b10009087a24 */ /* 0x000fe200078e0208 */
[----:B------:R-:W-:Y:S01]  /*1520*/  ISETP.GE.AND P4, PT, R0, c[0x0][0x1d4], PT ;  /* 0x0000750000007a0c */ /* 0x000fe20003f86270 */
[----:B------:R-:W-:Y:S02]  /*1530*/  IMAD.IADD R5, R5, 0x1, R11 ;  /* 0x0000000105057824 */ /* 0x000fe400078e020b */
[----:B------:R-:W-:Y:S01]  /*1540*/  IMAD.IADD R3, R3, 0x1, R10 ;  /* 0x0000000103037824 */ /* 0x000fe200078e020a */
[----:B------:R-:W-:Y:S01]  /*1550*/  SHF.R.S32.HI R9, RZ, 0x1f, R8 ;  /* 0x0000001fff097819 */ /* 0x000fe20000011408 */
[C---:B------:R-:W-:Y:S01]  /*1560*/  IMAD R12, R13.reuse, c[0x0][0x1e8], RZ ;  /* 0x00007a000d0c7a24 */ /* 0x040fe200078e02ff */
[----:B------:R-:W-:Y:S01]  /*1570*/  SEL R10, RZ, 0xffffffff, P4 ;  /* 0xffffffffff0a7807 */ /* 0x000fe20002000000 */
[----:B------:R-:W-:-:S02]  /*1580*/  IMAD R11, R13, c[0x0][0x210], RZ ;  /* 0x000084000d0b7a24 */ /* 0x000fc400078e02ff */
[----:B------:R-:W-:Y:S02]  /*1590*/  IMAD R9, R9, c[0x0][0x1a8], RZ ;  /* 0x00006a0009097a24 */ /* 0x000fe400078e02ff */
[----:B------:R-:W-:Y:S01]  /*15a0*/  IMAD R13, R14, c[0x0][0x1ec], R12 ;  /* 0x00007b000e0d7a24 */ /* 0x000fe200078e020c */
[----:B------:R-:W-:Y:S01]  /*15b0*/  SHF.L.U32 R12, R10, 0x1, RZ ;  /* 0x000000010a0c7819 */ /* 0x000fe200000006ff */
[C---:B------:R-:W-:Y:S02]  /*15c0*/  IMAD R15, R14.reuse, c[0x0][0x214], R11 ;  /* 0x000085000e0f7a24 */ /* 0x040fe400078e020b */
[----:B------:R-:W-:Y:S01]  /*15d0*/  IMAD.WIDE.U32 R10, R14, c[0x0][0x1e8], R6 ;  /* 0x00007a000e0a7a25 */ /* 0x000fe200078e0006 */
[----:B------:R-:W-:-:S03]  /*15e0*/  LOP3.LUT R12, R12, 0x2, R16, 0xe2, !PT ;  /* 0x000000020c0c7812 */ /* 0x000fc600078ee210 */
[----:B------:R-:W-:-:S04]  /*15f0*/  IMAD.WIDE.U32 R4, R14, c[0x0][0x210], R4 ;  /* 0x000084000e047a25 */ /* 0x000fc800078e0004 */
[C---:B------:R-:W-:Y:S01]  /*1600*/  IMAD R14, R8.reuse, c[0x0][0x1ac], R9 ;  /* 0x00006b00080e7a24 */ /* 0x040fe200078e0209 */
[----:B------:R-:W-:Y:S01]  /*1610*/  IADD3 R9, R5, R15, RZ ;  /* 0x0000000f05097210 */ /* 0x000fe20007ffe0ff */
[----:B------:R-:W-:Y:S01]  /*1620*/  IMAD.WIDE.U32 R6, R8, c[0x0][0x1a8], R2 ;  /* 0x00006a0008067a25 */ /* 0x000fe200078e0002 */
[----:B-----5:R-:W-:Y:S02]  /*1630*/  @P1 SHF.R.S32.HI R3, RZ, 0x1f, R18 ;  /* 0x0000001fff031819 */ /* 0x020fe40000011412 */
[----:B------:R-:W-:Y:S01]  /*1640*/  @!P1 MOV R3, R17 ;  /* 0x0000001100039202 */ /* 0x000fe20000000f00 */
[----:B------:R-:W-:Y:S01]  /*1650*/  IMAD.IADD R14, R7, 0x1, R14 ;  /* 0x00000001070e7824 */ /* 0x000fe200078e020e */
[C---:B------:R-:W-:Y:S01]  /*1660*/  LEA R16, P0, R6.reuse, c[0x0][0x160], 0x1 ;  /* 0x0000580006107a11 */ /* 0x040fe200078008ff */
[----:B------:R-:W-:Y:S01]  /*1670*/  @P1 IMAD.MOV.U32 R2, RZ, RZ, R18 ;  /* 0x000000ffff021224 */ /* 0x000fe200078e0012 */
[----:B------:R-:W-:Y:S01]  /*1680*/  MOV R8, R4 ;  /* 0x0000000400087202 */ /* 0x000fe20000000f00 */
[----:B------:R-:W-:Y:S01]  /*1690*/  IMAD.IADD R11, R11, 0x1, R13 ;  /* 0x000000010b0b7824 */ /* 0x000fe200078e020d */
[----:B------:R-:W-:Y:S01]  /*16a0*/  @!P1 MOV R2, R25 ;  /* 0x0000001900029202 */ /* 0x000fe20000000f00 */
[C---:B------:R-:W-:Y:S01]  /*16b0*/  IMAD R5, R3.reuse, c[0x0][0x1f0], RZ ;  /* 0x00007c0003057a24 */ /* 0x040fe200078e02ff */
[----:B------:R-:W-:Y:S01]  /*16c0*/  LEA.HI.X R14, R6, c[0x0][0x164], R14, 0x1, P0 ;  /* 0x00005900060e7a11 */ /* 0x000fe200000f0c0e */
[----:B------:R-:W-:Y:S01]  /*16d0*/  IMAD R6, R3, c[0x0][0x218], RZ ;  /* 0x0000860003067a24 */ /* 0x000fe200078e02ff */
[----:B------:R-:W-:Y:S01]  /*16e0*/  IADD3 R4, R26, 0x40, RZ ;  /* 0x000000401a047810 */ /* 0x000fe20007ffe0ff */
[----:B------:R-:W-:Y:S01]  /*16f0*/  IMAD.WIDE.U32 R20, R2, c[0x0][0x1f0], R10 ;  /* 0x00007c0002147a25 */ /* 0x000fe200078e000a */
[----:B------:R-:W-:-:S02]  /*1700*/  ISETP.GE.AND P1, PT, R26, c[0x0][0x198], PT ;  /* 0x000066001a007a0c */ /* 0x000fc40003f26270 */
[----:B------:R-:W-:Y:S01]  /*1710*/  ISETP.GE.AND P3, PT, R4, c[0x0][0x1d4], PT ;  /* 0x0000750004007a0c */ /* 0x000fe20003f66270 */
[----:B------:R-:W-:Y:S01]  /*1720*/  IMAD.WIDE.U32 R8, R2, c[0x0][0x218], R8 ;  /* 0x0000860002087a25 */ /* 0x000fe200078e0008 */
[----:B------:R1:W-:Y:S01]  /*1730*/  STL.64 [R1+0x8], R20 ;  /* 0x0000081401007387 */ /* 0x0003e20000100a00 */
[----:B------:R-:W-:Y:S02]  /*1740*/  ISETP.GE.AND P0, PT, R0, c[0x0][0x198], PT ;  /* 0x0000660000007a0c */ /* 0x000fe40003f06270 */
[C---:B------:R-:W-:Y:S01]  /*1750*/  IMAD R3, R2.reuse, c[0x0][0x1f4], R5 ;  /* 0x00007d0002037a24 */ /* 0x040fe200078e0205 */
[----:B------:R1:W-:Y:S01]  /*1760*/  STL.64 [R1+0x10], R8 ;  /* 0x0000100801007387 */ /* 0x0003e20000100a00 */
[----:B------:R-:W-:Y:S01]  /*1770*/  IMAD R2, R2, c[0x0][0x21c], R6 ;  /* 0x0000870002027a24 */ /* 0x000fe200078e0206 */
[----:B------:R-:W-:Y:S01]  /*1780*/  SEL R7, RZ, 0x4, P3 ;  /* 0x00000004ff077807 */ /* 0x000fe20001800000 */
[----:B------:R-:W-:Y:S01]  /*1790*/  IMAD.IADD R10, R22, 0x1, R23 ;  /* 0x00000001160a7824 */ /* 0x000fe200078e0217 */
[----:B------:R-:W-:-:S02]  /*17a0*/  IADD3 R3, R21, R3, RZ ;  /* 0x0000000315037210 */ /* 0x000fc40007ffe0ff */
[----:B------:R-:W-:Y:S02]  /*17b0*/  IADD3 R2, R9, R2, RZ ;  /* 0x0000000209027210 */ /* 0x000fe40007ffe0ff */
[----:B------:R-:W-:Y:S02]  /*17c0*/  ISETP.GE.AND P6, PT, R4, c[0x0][0x198], PT ;  /* 0x0000660004007a0c */ /* 0x000fe40003fc6270 */
[----:B------:R-:W-:Y:S01]  /*17d0*/  P2R R15, PR, RZ, 0x2 ;  /* 0x00000002ff0f7803 */ /* 0x000fe20000000000 */
[----:B------:R1:W-:Y:S01]  /*17e0*/  STL [R1+0x18], R2 ;  /* 0x0000180201007387 */ /* 0x0003e20000100800 */
[----:B------:R-:W-:Y:S02]  /*17f0*/  P2R R17, PR, RZ, 0x1 ;  /* 0x00000001ff117803 */ /* 0x000fe40000000000 */
[----:B------:R-:W-:Y:S01]  /*1800*/  LOP3.LUT R18, R12, R7, RZ, 0xfc, !PT ;  /* 0x000000070c127212 */ /* 0x000fe200078efcff */
[----:B------:R1:W-:Y:S01]  /*1810*/  STL [R1+0x4], R3 ;  /* 0x0000040301007387 */ /* 0x0003e20000100800 */
[----:B------:R-:W-:Y:S05]  /*1820*/  BRA.DIV ~URZ, `(.L_x_996) ;  /* 0x0000eed27f007947 */ /* 0x000fea000b800000 */
[----:B------:R2:W3:Y:S02]  /*1830*/  SHFL.IDX PT, R5, R14, RZ, 0x1c1f ;  /* 0x001c1fff0e057589 */ /* 0x0004e400000e0000 */
.L_x_1032:
[----:B------:R-:W-:Y:S05]  /*1840*/  BRA.DIV ~URZ, `(.L_x_997) ;  /* 0x0000ef227f007947 */ /* 0x000fea000b800000 */
[----:B-1----:R1:W4:Y:S02]  /*1850*/  SHFL.IDX PT, R2, R16, RZ, 0x1c1f ;  /* 0x001c1fff10027589 */ /* 0x00232400000e0000 */
.L_x_1033:
[----:B------:R-:W-:Y:S01]  /*1860*/  MOV R19, c[0x0][0x2c4] ;  /* 0x0000b10000137a02 */ /* 0x000fe20000000f00 */
[----:B------:R-:W-:Y:S04]  /*1870*/  BSSY B0, `(.L_x_998) ;  /* 0x0000018000007945 */ /* 0x000fe80003800000 */
[----:B------:R-:W-:-:S05]  /*1880*/  IMAD R19, R19, c[0x0][0x168], RZ ;  /* 0x00005a0013137a24 */ /* 0x000fca00078e02ff */
[----:B------:R-:W-:-:S13]  /*1890*/  ISETP.GE.AND P0, PT, R10, R19, PT ;  /* 0x000000130a00720c */ /* 0x000fda0003f06270 */
[----:B------:R-:W-:Y:S05]  /*18a0*/  @P0 BRA `(.L_x_999) ;  /* 0x0000014000000947 */ /* 0x000fea0003800000 */
[----:B------:R-:W5:Y:S04]  /*18b0*/  LDL R6, [R1+0x60] ;  /* 0x0000600001067983 */ /* 0x000f680000100800 */
[----:B--2---:R-:W2:Y:S04]  /*18c0*/  LDL R11, [R1+0x5c] ;  /* 0x00005c00010b7983 */ /* 0x004ea80000100800 */
[----:B----4-:R-:W4:Y:S04]  /*18d0*/  LDL R3, [R1+0x34] ;  /* 0x0000340001037983 */ /* 0x010f280000100800 */
[----:B---3--:R-:W3:Y:S01]  /*18e0*/  LDL.64 R20, [R1+0x48] ;  /* 0x0000480001147983 */ /* 0x008ee20000100a00 */
[C---:B------:R-:W-:Y:S01]  /*18f0*/  LEA R8, P0, R0.reuse, R2, 0x1 ;  /* 0x0000000200087211 */ /* 0x040fe200078008ff */
[----:B------:R-:W-:Y:S01]  /*1900*/  IMAD.MOV.U32 R12, RZ, RZ, R2 ;  /* 0x000000ffff0c7224 */ /* 0x000fe200078e0002 */
[----:B------:R-:W-:Y:S01]  /*1910*/  ISETP.NE.AND P1, PT, R17, RZ, PT ;  /* 0x000000ff1100720c */ /* 0x000fe20003f25270 */
[----:B------:R-:W-:Y:S01]  /*1920*/  IMAD.MOV.U32 R13, RZ, RZ, R5 ;  /* 0x000000ffff0d7224 */ /* 0x000fe200078e0005 */
[----:B-----5:R-:W-:-:S02]  /*1930*/  LEA.HI.X R9, R0, R5, R6, 0x1, P0 ;  /* 0x0000000500097211 */ /* 0x020fc400000f0c06 */
[----:B------:R-:W-:-:S04]  /*1940*/  LEA R6, P0, R4, R2, 0x1 ;  /* 0x0000000204067211 */ /* 0x000fc800078008ff */
[----:B--2---:R-:W-:Y:S02]  /*1950*/  LEA.HI.X R7, R4, R5, R11, 0x1, P0 ;  /* 0x0000000504077211 */ /* 0x004fe400000f0c0b */
[----:B------:R-:W-:Y:S01]  /*1960*/  ISETP.NE.AND P0, PT, R15, RZ, PT ;  /* 0x000000ff0f00720c */ /* 0x000fe20003f05270 */
[----:B----4-:R-:W-:Y:S02]  /*1970*/  IMAD.SHL.U32 R2, R3, 0x2, RZ ;  /* 0x0000000203027824 */ /* 0x010fe400078e00ff */
[----:B---3--:R-:W-:-:S10]  /*1980*/  IMAD.WIDE R12, R20, 0x2, R12 ;  /* 0x00000002140c7825 */ /* 0x008fd400078e020c */
[----:B------:R-:W-:Y:S01]  /*1990*/  @!PT LDS RZ, [RZ] ;  /* 0x00000000fffff984 */ /* 0x000fe20000000800 */
[----:B------:R-:W-:Y:S01]  /*19a0*/  @!PT LDS RZ, [RZ] ;  /* 0x00000000fffff984 */ /* 0x000fe20000000800 */
[----:B------:R-:W-:Y:S01]  /*19b0*/  @!PT LDS RZ, [RZ] ;  /* 0x00000000fffff984 */ /* 0x000fe20000000800 */
[----:B------:R2:W-:Y:S04]  /*19c0*/  LDGSTS.E.BYPASS.LTC128B.128 [R2+0x6100], [R12.64], !P0 ;  /* 0x061000000c027fae */ /* 0x0005e8000c101d46 */
[----:B------:R2:W-:Y:S04]  /*19d0*/  LDGSTS.E.BYPASS.LTC128B.128 [R2+0x8100], [R8.64], !P1 ;  /* 0x0810000008027fae */ /* 0x0005e8000c901d46 */
[----:B------:R2:W-:Y:S02]  /*19e0*/  LDGSTS.E.BYPASS.LTC128B.128 [R2+0xa100], [R6.64], !P6 ;  /* 0x0a10000006027fae */ /* 0x0005e4000f101d46 */
.L_x_999:
[----:B------:R-:W-:Y:S05]  /*19f0*/  BSYNC B0 ;  /* 0x0000000000007941 */ /* 0x000fea0003800000 */
.L_x_998:
[----:B------:R-:W-:Y:S05]  /*1a00*/  BRA.DIV ~URZ, `(.L_x_1000) ;  /* 0x0000edd27f007947 */ /* 0x000fea000b800000 */
[----:B---3--:R3:W1:Y:S04]  /*1a10*/  SHFL.IDX PT, R5, R14, 0x1, 0x1c1f ;  /* 0x003c1f000e057f89 */ /* 0x00866800000e0000 */
[----:B--2-4-:R3:W2:Y:S02]  /*1a20*/  SHFL.IDX PT, R2, R16, 0x1, 0x1c1f ;  /* 0x003c1f0010027f89 */ /* 0x0146a400000e0000 */
.L_x_1034:
[----:B------:R-:W-:Y:S01]  /*1a30*/  IADD3 R3, R10, 0x20, RZ ;  /* 0x000000200a037810 */ /* 0x000fe20007ffe0ff */
[----:B------:R-:W-:Y:S03]  /*1a40*/  BSSY B0, `(.L_x_1001) ;  /* 0x0000017000007945 */ /* 0x000fe60003800000 */
[----:B------:R-:W-:-:S13]  /*1a50*/  ISETP.GE.AND P0, PT, R3, R19, PT ;  /* 0x000000130300720c */ /* 0x000fda0003f06270 */
[----:B------:R-:W-:Y:S05]  /*1a60*/  @P0 BRA `(.L_x_1002) ;  /* 0x0000014000000947 */ /* 0x000fea0003800000 */
[----:B------:R-:W4:Y:S04]  /*1a70*/  LDL R6, [R1+0x60] ;  /* 0x0000600001067983 */ /* 0x000f280000100800 */
[----:B------:R-:W5:Y:S04]  /*1a80*/  LDL R12, [R1+0x5c] ;  /* 0x00005c00010c7983 */ /* 0x000f680000100800 */
[----:B---3--:R-:W3:Y:S04]  /*1a90*/  LDL R11, [R1+0x34] ;  /* 0x00003400010b7983 */ /* 0x008ee80000100800 */
[----:B--2---:R-:W2:Y:S01]  /*1aa0*/  LDL.64 R20, [R1+0x48] ;  /* 0x0000480001147983 */ /* 0x004ea20000100a00 */
[----:B------:R-:W-:Y:S01]  /*1ab0*/  LEA R8, P0, R0, R2, 0x1 ;  /* 0x0000000200087211 */ /* 0x000fe200078008ff */
[----:B-1----:R-:W-:Y:S01]  /*1ac0*/  IMAD.MOV.U32 R13, RZ, RZ, R5 ;  /* 0x000000ffff0d7224 */ /* 0x002fe200078e0005 */
[----:B------:R-:W-:-:S02]  /*1ad0*/  ISETP.NE.AND P1, PT, R17, RZ, PT ;  /* 0x000000ff1100720c */ /* 0x000fc40003f25270 */
[----:B----4-:R-:W-:Y:S02]  /*1ae0*/  LEA.HI.X R9, R0, R5, R6, 0x1, P0 ;  /* 0x0000000500097211 */ /* 0x010fe400000f0c06 */
[----:B------:R-:W-:-:S04]  /*1af0*/  LEA R6, P0, R4, R2, 0x1 ;  /* 0x0000000204067211 */ /* 0x000fc800078008ff */
[----:B-----5:R-:W-:Y:S01]  /*1b00*/  LEA.HI.X R7, R4, R5, R12, 0x1, P0 ;  /* 0x0000000504077211 */ /* 0x020fe200000f0c0c */
[----:B------:R-:W-:Y:S01]  /*1b10*/  IMAD.MOV.U32 R12, RZ, RZ, R2 ;  /* 0x000000ffff0c7224 */ /* 0x000fe200078e0002 */
[----:B------:R-:W-:Y:S01]  /*1b20*/  ISETP.NE.AND P0, PT, R15, RZ, PT ;  /* 0x000000ff0f00720c */ /* 0x000fe20003f05270 */
[----:B---3--:R-:W-:Y:S02]  /*1b30*/  IMAD.SHL.U32 R2, R11, 0x2, RZ ;  /* 0x000000020b027824 */ /* 0x008fe400078e00ff */
[----:B--2---:R-:W-:-:S10]  /*1b40*/  IMAD.WIDE R12, R20, 0x2, R12 ;  /* 0x00000002140c7825 */ /* 0x004fd400078e020c */
[----:B------:R-:W-:Y:S01]  /*1b50*/  @!PT LDS RZ, [RZ] ;  /* 0x00000000fffff984 */ /* 0x000fe20000000800 */
[----:B------:R-:W-:Y:S01]  /*1b60*/  @!PT LDS RZ, [RZ] ;  /* 0x00000000fffff984 */ /* 0x000fe20000000800 */
[----:B------:R-:W-:Y:S01]  /*1b70*/  @!PT LDS RZ, [RZ] ;  /* 0x00000000fffff984 */ /* 0x000fe20000000800 */
[----:B------:R1:W-:Y:S04]  /*1b80*/  LDGSTS.E.BYPASS.LTC128B.128 [R2+0x6900], [R12.64], !P0 ;  /* 0x069000000c027fae */ /* 0x0003e8000c101d46 */
[----:B------:R1:W-:Y:S04]  /*1b90*/  LDGSTS.E.BYPASS.LTC128B.128 [R2+0x8900], [R8.64], !P1 ;  /* 0x0890000008027fae */ /* 0x0003e8000c901d46 */
[----:B------:R1:W-:Y:S02]  /*1ba0*/  LDGSTS.E.BYPASS.LTC128B.128 [R2+0xa900], [R6.64], !P6 ;  /* 0x0a90000006027fae */ /* 0x0003e4000f101d46 */
.L_x_1002:
[----:B------:R-:W-:Y:S05]  /*1bb0*/  BSYNC B0 ;  /* 0x0000000000007941 */ /* 0x000fea0003800000 */
.L_x_1001:
[----:B------:R-:W-:Y:S05]  /*1bc0*/  BRA.DIV ~URZ, `(.L_x_1003) ;  /* 0x0000ece27f007947 */ /* 0x000fea000b800000 */
[----:B-1----:R1:W4:Y:S02]  /*1bd0*/  SHFL.IDX PT, R5, R14, 0x2, 0x1c1f ;  /* 0x005c1f000e057f89 */ /* 0x00232400000e0000 */
.L_x_1035:
[----:B------:R-:W-:Y:S05]  /*1be0*/  BRA.DIV ~URZ, `(.L_x_1004) ;  /* 0x0000ed327f007947 */ /* 0x000fea000b800000 */
[----:B--2---:R2:W1:Y:S02]  /*1bf0*/  SHFL.IDX PT, R2, R16, 0x2, 0x1c1f ;  /* 0x005c1f0010027f89 */ /* 0x00446400000e0000 */
.L_x_1036:
[----:B------:R-:W-:Y:S01]  /*1c00*/  IADD3 R3, R10, 0x40, RZ ;  /* 0x000000400a037810 */ /* 0x000fe20007ffe0ff */
[----:B------:R-:W-:Y:S03]  /*1c10*/  BSSY B0, `(.L_x_1005) ;  /* 0x0000017000007945 */ /* 0x000fe60003800000 */
[----:B------:R-:W-:-:S13]  /*1c20*/  ISETP.GE.AND P0, PT, R3, R19, PT ;  /* 0x000000130300720c */ /* 0x000fda0003f06270 */
[----:B------:R-:W-:Y:S05]  /*1c30*/  @P0 BRA `(.L_x_1006) ;  /* 0x0000014000000947 */ /* 0x000fea0003800000 */
[----:B------:R-:W5:Y:S04]  /*1c40*/  LDL R6, [R1+0x60] ;  /* 0x0000600001067983 */ /* 0x000f680000100800 */
[----:B--2---:R-:W2:Y:S04]  /*1c50*/  LDL R12, [R1+0x5c] ;  /* 0x00005c00010c7983 */ /* 0x004ea80000100800 */
[----:B---3--:R-:W3:Y:S04]  /*1c60*/  LDL R11, [R1+0x34] ;  /* 0x00003400010b7983 */ /* 0x008ee80000100800 */
[----:B----4-:R-:W4:Y:S01]  /*1c70*/  LDL.64 R20, [R1+0x48] ;  /* 0x0000480001147983 */ /* 0x010f220000100a00 */
[----:B-1----:R-:W-:Y:S01]  /*1c80*/  LEA R8, P0, R0, R2, 0x1 ;  /* 0x0000000200087211 */ /* 0x002fe200078008ff */
[----:B------:R-:W-:Y:S01]  /*1c90*/  IMAD.MOV.U32 R13, RZ, RZ, R5 ;  /* 0x000000ffff0d7224 */ /* 0x000fe200078e0005 */
[----:B------:R-:W-:-:S02]  /*1ca0*/  ISETP.NE.AND P1, PT, R17, RZ, PT ;  /* 0x000000ff1100720c */ /* 0x000fc40003f25270 */
[----:B-----5:R-:W-:Y:S02]  /*1cb0*/  LEA.HI.X R9, R0, R5, R6, 0x1, P0 ;  /* 0x0000000500097211 */ /* 0x020fe400000f0c06 */
[----:B------:R-:W-:-:S04]  /*1cc0*/  LEA R6, P0, R4, R2, 0x1 ;  /* 0x0000000204067211 */ /* 0x000fc800078008ff */
[----:B--2---:R-:W-:Y:S01]  /*1cd0*/  LEA.HI.X R7, R4, R5, R12, 0x1, P0 ;  /* 0x0000000504077211 */ /* 0x004fe200000f0c0c */
[----:B------:R-:W-:Y:S01]  /*1ce0*/  IMAD.MOV.U32 R12, RZ, RZ, R2 ;  /* 0x000000ffff0c7224 */ /* 0x000fe200078e0002 */
[----:B------:R-:W-:Y:S01]  /*1cf0*/  ISETP.NE.AND P0, PT, R15, RZ, PT ;  /* 0x000000ff0f00720c */ /* 0x000fe20003f05270 */
[----:B---3--:R-:W-:Y:S02]  /*1d00*/  IMAD.SHL.U32 R2, R11, 0x2, RZ ;  /* 0x000000020b027824 */ /* 0x008fe400078e00ff */
[----:B----4-:R-:W-:-:S10]  /*1d10*/  IMAD.WIDE R12, R20, 0x2, R12 ;  /* 0x00000002140c7825 */ /* 0x010fd400078e020c */
[----:B------:R-:W-:Y:S01]  /*1d20*/  @!PT LDS RZ, [RZ] ;  /* 0x00000000fffff984 */ /* 0x000fe20000000800 */
[----:B------:R-:W-:Y:S01]  /*1d30*/  @!PT LDS RZ, [RZ] ;  /* 0x00000000fffff984 */ /* 0x000fe20000000800 */
[----:B------:R-:W-:Y:S01]  /*1d40*/  @!PT LDS RZ, [RZ] ;  /* 0x00000000fffff984 */ /* 0x000fe20000000800 */
[----:B------:R1:W-:Y:S04]  /*1d50*/  LDGSTS.E.BYPASS.LTC128B.128 [R2+0x7100], [R12.64], !P0 ;  /* 0x071000000c027fae */ /* 0x0003e8000c101d46 */
[----:B------:R1:W-:Y:S04]  /*1d60*/  LDGSTS.E.BYPASS.LTC128B.128 [R2+0x9100], [R8.64], !P1 ;  /* 0x0910000008027fae */ /* 0x0003e8000c901d46 */
[----:B------:R1:W-:Y:S02]  /*1d70*/  LDGSTS.E.BYPASS.LTC128B.128 [R2+0xb100], [R6.64], !P6 ;  /* 0x0b10000006027fae */ /* 0x0003e4000f101d46 */
.L_x_1006:
[----:B------:R-:W-:Y:S05]  /*1d80*/  BSYNC B0 ;  /* 0x0000000000007941 */ /* 0x000fea0003800000 */
.L_x_1005:
[----:B------:R-:W-:Y:S05]  /*1d90*/  BRA.DIV ~URZ, `(.L_x_1007) ;  /* 0x0000ebf27f007947 */ /* 0x000fea000b800000 */
[----:B----4-:R4:W2:Y:S04]  /*1da0*/  SHFL.IDX PT, R5, R14, 0x3, 0x1c1f ;  /* 0x007c1f000e057f89 */ /* 0x0108a800000e0000 */
[----:B-1----:R4:W1:Y:S02]  /*1db0*/  SHFL.IDX PT, R2, R16, 0x3, 0x1c1f ;  /* 0x007c1f0010027f89 */ /* 0x00286400000e0000 */
.L_x_1037:
[----:B------:R-:W5:Y:S04]  /*1dc0*/  LDL R6, [R1+0x60] ;  /* 0x0000600001067983 */ /* 0x000f680000100800 */
[----:B---3--:R-:W3:Y:S04]  /*1dd0*/  LDL R3, [R1+0x5c] ;  /* 0x00005c0001037983 */ /* 0x008ee80000100800 */
[----:B----4-:R-:W4:Y:S04]  /*1de0*/  LDL R13, [R1+0x34] ;  /* 0x00003400010d7983 */ /* 0x010f280000100800 */
[----:B--2---:R-:W2:Y:S01]  /*1df0*/  LDL.64 R160, [R1+0x48] ;  /* 0x0000480001a07983 */ /* 0x004ea20000100a00 */
[----:B------:R-:W-:-:S02]  /*1e00*/  IADD3 R10, R10, 0x60, RZ ;  /* 0x000000600a0a7810 */ /* 0x000fc40007ffe0ff */
[----:B------:R-:W-:Y:S02]  /*1e10*/  P2R R11, PR, RZ, 0x4 ;  /* 0x00000004ff0b7803 */ /* 0x000fe40000000000 */
[----:B------:R-:W-:Y:S02]  /*1e20*/  ISETP.GE.AND P1, PT, R10, R19, PT ;  /* 0x000000130a00720c */ /* 0x000fe40003f26270 */
[----:B------:R-:W-:-:S11]  /*1e30*/  ISETP.NE.AND P2, PT, R15, RZ, PT ;  /* 0x000000ff0f00720c */ /* 0x000fd60003f45270 */
[----:B-1----:R-:W-:-:S04]  /*1e40*/  @!P1 LEA R8, P0, R0, R2, 0x1 ;  /* 0x0000000200089211 */ /* 0x002fc800078008ff */
[----:B-----5:R-:W-:Y:S02]  /*1e50*/  @!P1 LEA.HI.X R9, R0, R5, R6, 0x1, P0 ;  /* 0x0000000500099211 */ /* 0x020fe400000f0c06 */
[----:B------:R-:W-:-:S04]  /*1e60*/  @!P1 LEA R6, P0, R4, R2, 0x1 ;  /* 0x0000000204069211 */ /* 0x000fc800078008ff */
[----:B---3--:R-:W-:Y:S01]  /*1e70*/  @!P1 LEA.HI.X R7, R4, R5, R3, 0x1, P0 ;  /* 0x0000000504079211 */ /* 0x008fe200000f0c03 */
[----:B------:R-:W-:Y:S01]  /*1e80*/  @!P1 IMAD.MOV.U32 R3, RZ, RZ, R5 ;  /* 0x000000ffff039224 */ /* 0x000fe200078e0005 */
[----:B------:R-:W-:Y:S01]  /*1e90*/  ISETP.NE.AND P0, PT, R17, RZ, PT ;  /* 0x000000ff1100720c */ /* 0x000fe20003f05270 */
[----:B----4-:R-:W-:Y:S02]  /*1ea0*/  IMAD.SHL.U32 R145, R13, 0x2, RZ ;  /* 0x000000020d917824 */ /* 0x010fe400078e00ff */
[----:B--2---:R-:W-:-:S05]  /*1eb0*/  @!P1 IMAD.WIDE R2, R160, 0x2, R2 ;  /* 0x00000002a0029825 */ /* 0x004fca00078e0202 */
[----:B------:R-:W-:Y:S01]  /*1ec0*/  @!PT LDS RZ, [RZ] ;  /* 0x00000000fffff984 */ /* 0x000fe20000000800 */
[----:B------:R-:W-:Y:S01]  /*1ed0*/  @!PT LDS RZ, [RZ] ;  /* 0x00000000fffff984 */ /* 0x000fe20000000800 */
[----:B------:R-:W-:Y:S01]  /*1ee0*/  @!PT LDS RZ, [RZ] ;  /* 0x00000000fffff984 */ /* 0x000fe20000000800 */
[----:B------:R1:W-:Y:S01]  /*1ef0*/  @!P1 LDGSTS.E.BYPASS.LTC128B.128 [R145+0x7900], [R2.64], !P2 ;  /* 0x0790000002919fae */ /* 0x0003e2000d101d46 */
[----:B------:R-:W-:-:S04]  /*1f00*/  ISETP.NE.AND P2, PT, R11, RZ, PT ;  /* 0x000000ff0b00720c */ /* 0x000fc80003f45270 */
[----:B------:R1:W-:Y:S04]  /*1f10*/  @!P1 LDGSTS.E.BYPASS.LTC128B.128 [R145+0x9900], [R8.64], !P0 ;  /* 0x0990000008919fae */ /* 0x0003e8000c101d46 */
[----:B------:R1:W-:Y:S04]  /*1f20*/  @!P1 LDGSTS.E.BYPASS.LTC128B.128 [R145+0xb900], [R6.64], !P6 ;  /* 0x0b90000006919fae */ /* 0x0003e8000f101d46 */
[----:B------:R-:W0:Y:S01]  /*1f30*/  LDGDEPBAR ;  /* 0x00000000000079af */ /* 0x000e220000000000 */
[----:B------:R-:W-:Y:S02]  /*1f40*/  WARPSYNC 0xffffffff ;  /* 0xffffffff00007948 */ /* 0x000fe40003800000 */
[----:B------:R-:W2:Y:S04]  /*1f50*/  LDL.64 R162, [R1+0x8] ;  /* 0x0000080001a27983 */ /* 0x000ea80000100a00 */
[----:B------:R-:W3:Y:S04]  /*1f60*/  LDL R147, [R1+0x4] ;  /* 0x0000040001937983 */ /* 0x000ee80000100800 */
[----:B------:R-:W4:Y:S04]  /*1f70*/  S2R R14, SR_TID.X ;  /* 0x00000000000e7919 */ /* 0x000f280000002100 */
[----:B------:R-:W3:Y:S01]  /*1f80*/  LDL R10, [R1+0x18] ;  /* 0x00001800010a7983 */ /* 0x000ee20000100800 */
[----:B-1----:R-:W-:Y:S01]  /*1f90*/  SHF.R.S32.HI R7, RZ, 0x1f, R64 ;  /* 0x0000001fff077819 */ /* 0x002fe20000011440 */
[----:B------:R-:W-:Y:S01]  /*1fa0*/  IMAD.WIDE.U32 R2, R64, c[0x0][0x1e0], RZ ;  /* 0x0000780040027a25 */ /* 0x000fe200078e00ff */
[----:B------:R-:W-:Y:S01]  /*1fb0*/  MOV R146, 0xffffffc0 ;  /* 0xffffffc000927802 */ /* 0x000fe20000000f00 */
[----:B------:R-:W3:Y:S01]  /*1fc0*/  LDL R177, [R1+0x1c] ;  /* 0x00001c0001b17983 */ /* 0x000ee20000100800 */
[----:B------:R-:W-:-:S03]  /*1fd0*/  P2R R19, PR, RZ, 0x4 ;  /* 0x00000004ff137803 */ /* 0x000fc60000000000 */
[----:B------:R1:W5:Y:S01]  /*1fe0*/  LDL R176, [R1] ;  /* 0x0000000001b07983 */ /* 0x0003620000100800 */
[----:B----4-:R-:W-:-:S04]  /*1ff0*/  SHF.R.S32.HI R12, RZ, 0x1f, R14 ;  /* 0x0000001fff0c7819 */ /* 0x010fc8000001140e */
[----:B------:R-:W-:Y:S02]  /*2000*/  LEA.HI R12, R12, R14, RZ, 0x2 ;  /* 0x0000000e0c0c7211 */ /* 0x000fe400078f10ff */
[----:B------:R-:W4:Y:S02]  /*2010*/  LDL.64 R14, [R1+0x10] ;  /* 0x00001000010e7983 */ /* 0x000f240000100a00 */
[----:B------:R-:W-:-:S04]  /*2020*/  SHF.R.S32.HI R12, RZ, 0x2, R12 ;  /* 0x00000002ff0c7819 */ /* 0x000fc8000001140c */
[----:B------:R-:W-:-:S05]  /*2030*/  IADD3 R0, -R12, c[0x0][0x1d0], RZ ;  /* 0x000074000c007a10 */ /* 0x000fca0007ffe1ff */
[----:B------:R-:W-:Y:S02]  /*2040*/  IMAD R0, R64, -0x40, R0 ;  /* 0xffffffc040007824 */ /* 0x000fe400078e0200 */
[----:B------:R-:W-:Y:S01]  /*2050*/  IMAD R4, R7, c[0x0][0x1e0], RZ ;  /* 0x0000780007047a24 */ /* 0x000fe200078e02ff */
[----:B------:R-:W-:Y:S02]  /*2060*/  BAR.SYNC.DEFER_BLOCKING 0x0 ;  /* 0x0000000000007b1d */ /* 0x000fe40000010000 */
[----:B------:R-:W-:Y:S01]  /*2070*/  ISETP.GE.AND P6, PT, R0, 0x1, PT ;  /* 0x000000010000780c */ /* 0x000fe20003fc6270 */
[----:B------:R-:W-:Y:S01]  /*2080*/  IMAD R4, R64, c[0x0][0x1e4], R4 ;  /* 0x0000790040047a24 */ /* 0x000fe200078e0204 */
[----:B------:R-:W-:-:S04]  /*2090*/  ISETP.GE.AND P1, PT, R0, 0x21, PT ;  /* 0x000000210000780c */ /* 0x000fc80003f26270 */
[----:B------:R-:W-:Y:S02]  /*20a0*/  IADD3 R4, R3, R4, RZ ;  /* 0x0000000403047210 */ /* 0x000fe40007ffe0ff */
[----:B------:R-:W-:-:S05]  /*20b0*/  MOV R3, 0x20 ;  /* 0x0000002000037802 */ /* 0x000fca0000000f00 */
[----:B------:R-:W-:Y:S01]  /*20c0*/  @P6 ISETP.GE.AND P5, PT, R160, c[0x0][0x1d4], PT ;  /* 0x00007500a0006a0c */ /* 0x000fe20003fa6270 */
[----:B------:R-:W-:Y:S01]  /*20d0*/  IMAD.WIDE.U32 R8, R3, c[0x0][0x1e0], RZ ;  /* 0x0000780003087a25 */ /* 0x000fe200078e00ff */
[----:B------:R-:W-:-:S03]  /*20e0*/  @P6 SHF.L.U32 R6, R13, 0x1, RZ ;  /* 0x000000010d066819 */ /* 0x000fc600000006ff */
[----:B------:R-:W-:Y:S02]  /*20f0*/  IMAD R3, R3, c[0x0][0x1e4], RZ ;  /* 0x0000790003037a24 */ /* 0x000fe400078e02ff */
[----:B------:R-:W-:Y:S02]  /*2100*/  IMAD R7, R7, c[0x0][0x208], RZ ;  /* 0x0000820007077a24 */ /* 0x000fe400078e02ff */
[----:B------:R-:W-:Y:S01]  /*2110*/  IMAD R144, R64, R146, c[0x0][0x1d0] ;  /* 0x0000740040907624 */ /* 0x000fe200078e0292 */
[----:B--2---:R-:W-:-:S04]  /*2120*/  LEA R0, P0, R2, R162, 0x6 ;  /* 0x000000a202007211 */ /* 0x004fc800078030ff */
[----:B---3--:R-:W-:Y:S02]  /*2130*/  LEA.HI.X R2, R2, R147, R4, 0x6, P0 ;  /* 0x0000009302027211 */ /* 0x008fe400000f3404 */
[----:B------:R-:W-:-:S04]  /*2140*/  @P6 LEA R4, P0, R0, c[0x0][0x1c8], 0x1 ;  /* 0x0000720000046a11 */ /* 0x000fc800078008ff */
[C---:B------:R-:W-:Y:S02]  /*2150*/  @P6 LEA.HI.X R5, R0.reuse, c[0x0][0x1cc], R2, 0x1, P0 ;  /* 0x0000730000056a11 */ /* 0x040fe400000f0c02 */
[----:B------:R-:W-:-:S03]  /*2160*/  @P1 IADD3 R0, P0, R0, R8, RZ ;  /* 0x0000000800001210 */ /* 0x000fc60007f1e0ff */
[----:B------:R-:W-:Y:S01]  /*2170*/  @!PT LDS RZ, [RZ] ;  /* 0x00000000fffff984 */ /* 0x000fe20000000800 */
[----:B------:R-:W-:Y:S01]  /*2180*/  @!PT LDS RZ, [RZ] ;  /* 0x00000000fffff984 */ /* 0x000fe20000000800 */
[----:B------:R-:W-:Y:S01]  /*2190*/  @!PT LDS RZ, [RZ] ;  /* 0x00000000fffff984 */ /* 0x000fe20000000800 */
[----:B------:R2:W-:Y:S01]  /*21a0*/  @P6 LDGSTS.E.BYPASS.LTC128B.128 [R6+0x3100], [R4.64], !P5 ;  /* 0x0310000004066fae */ /* 0x0005e2000e901d46 */
[----:B------:R-:W-:Y:S02]  /*21b0*/  @P1 ISETP.GE.AND P5, PT, R160, c[0x0][0x1d4], PT ;  /* 0x00007500a0001a0c */ /* 0x000fe40003fa6270 */
[----:B------:R-:W-:Y:S01]  /*21c0*/  @P1 IADD3.X R3, R2, R9, R3, P0, !PT ;  /* 0x0000000902031210 */ /* 0x000fe200007fe403 */
[----:B------:R2:W-:Y:S01]  /*21d0*/  @P6 LDGSTS.E.BYPASS.LTC128B.128 [R6+0x4100], [R4.64+0x40], !P4 ;  /* 0x0410004004066fae */ /* 0x0005e2000e101d46 */
[----:B------:R-:W-:-:S03]  /*21e0*/  @P1 LEA R2, P0, R0, c[0x0][0x1c8], 0x1 ;  /* 0x0000720000021a11 */ /* 0x000fc600078008ff */
[----:B------:R2:W-:Y:S01]  /*21f0*/  @P6 LDGSTS.E.BYPASS.LTC128B.128 [R6+0x5100], [R4.64+0x80], !P3 ;  /* 0x0510008004066fae */ /* 0x0005e2000d901d46 */
[----:B------:R-:W-:Y:S02]  /*2200*/  @P1 LEA.HI.X R3, R0, c[0x0][0x1cc], R3, 0x1, P0 ;  /* 0x0000730000031a11 */ /* 0x000fe400000f0c03 */
[----:B------:R-:W-:-:S05]  /*2210*/  @P1 SHF.L.U32 R0, R13, 0x1, RZ ;  /* 0x000000010d001819 */ /* 0x000fca00000006ff */
[----:B------:R4:W-:Y:S04]  /*2220*/  @P1 LDGSTS.E.BYPASS.LTC128B.128 [R0+0x3900], [R2.64], !P5 ;  /* 0x0390000002001fae */ /* 0x0009e8000e901d46 */
[----:B------:R4:W-:Y:S04]  /*2230*/  @P1 LDGSTS.E.BYPASS.LTC128B.128 [R0+0x4900], [R2.64+0x40], !P4 ;  /* 0x0490004002001fae */ /* 0x0009e8000e101d46 */
[----:B------:R4:W-:Y:S04]  /*2240*/  @P1 LDGSTS.E.BYPASS.LTC128B.128 [R0+0x5900], [R2.64+0x80], !P3 ;  /* 0x0590008002001fae */ /* 0x0009e8000d901d46 */
[----:B------:R-:W0:Y:S01]  /*2250*/  LDGDEPBAR ;  /* 0x00000000000079af */ /* 0x000e220000000000 */
[----:B--2---:R-:W-:-:S04]  /*2260*/  IMAD.WIDE.U32 R4, R64, c[0x0][0x208], RZ ;  /* 0x0000820040047a25 */ /* 0x004fc800078e00ff */
[----:B------:R-:W-:Y:S01]  /*2270*/  IMAD R6, R64, c[0x0][0x20c], R7 ;  /* 0x0000830040067a24 */ /* 0x000fe200078e0207 */
[----:B------:R-:W-:-:S04]  /*2280*/  DEPBAR.LE SB0, 0x1 ;  /* 0x000080400000791a */ /* 0x000fc80000000000 */
[----:B------:R-:W-:-:S04]  /*2290*/  DEPBAR.LE SB0, 0x0 ;  /* 0x000080000000791a */ /* 0x000fc80000000000 */
[----:B------:R-:W-:Y:S01]  /*22a0*/  BAR.SYNC.DEFER_BLOCKING 0x0 ;  /* 0x0000000000007b1d */ /* 0x000fe20000010000 */
[----:B----4-:R-:W-:Y:S02]  /*22b0*/  LEA R0, P0, R4, R14, 0x6 ;  /* 0x0000000e04007211 */ /* 0x010fe400078030ff */
[----:B------:R-:W-:-:S04]  /*22c0*/  IADD3 R6, R5, R6, RZ ;  /* 0x0000000605067210 */ /* 0x000fc80007ffe0ff */
[----:B------:R-:W-:Y:S02]  /*22d0*/  LEA.HI.X R4, R4, R10, R6, 0x6, P0 ;  /* 0x0000000a04047211 */ /* 0x000fe400000f3406 */
[----:B------:R-:W-:Y:S02]  /*22e0*/  LEA R2, P0, R0, c[0x0][0x1f8], 0x1 ;  /* 0x00007e0000027a11 */ /* 0x000fe400078008ff */
[----:B------:R-:W-:Y:S02]  /*22f0*/  MOV R6, c[0x0][0x208] ;  /* 0x0000820000067a02 */ /* 0x000fe40000000f00 */
[----:B------:R-:W-:Y:S02]  /*2300*/  LOP3.LUT R5, R18, 0x1, RZ, 0xc0, !PT ;  /* 0x0000000112057812 */ /* 0x000fe400078ec0ff */
[----:B------:R-:W-:Y:S02]  /*2310*/  LEA.HI.X R3, R0, c[0x0][0x1fc], R4, 0x1, P0 ;  /* 0x00007f0000037a11 */ /* 0x000fe400000f0c04 */
[----:B------:R-:W-:-:S02]  /*2320*/  MOV R4, c[0x0][0x20c] ;  /* 0x0000830000047a02 */ /* 0x000fc40000000f00 */
[----:B------:R-:W-:Y:S02]  /*2330*/  LEA R16, P0, R6, R2, 0x6 ;  /* 0x0000000206107211 */ /* 0x000fe400078030ff */
[----:B------:R-:W-:Y:S02]  /*2340*/  ISETP.NE.U32.AND P6, PT, R5, 0x1, PT ;  /* 0x000000010500780c */ /* 0x000fe40003fc5070 */
[----:B------:R-:W-:Y:S01]  /*2350*/  IADD3 R0, -R12, R144, RZ ;  /* 0x000000900c007210 */ /* 0x000fe20007ffe1ff */
[----:B------:R-:W-:Y:S01]  /*2360*/  LDSM.16.M88.4 R20, [R212] ;  /* 0x00000000d414783b */ /* 0x000fe20000000200 */
[----:B------:R-:W-:Y:S02]  /*2370*/  LEA.HI.X R17, R6, R3, R4, 0x6, P0 ;  /* 0x0000000306117211 */ /* 0x000fe400000f3404 */
[----:B------:R-:W-:Y:S01]  /*2380*/  ISETP.LT.OR P0, PT, R0, 0x1, P6 ;  /* 0x000000010000780c */ /* 0x000fe20003701670 */
[----:B------:R-:W2:Y:S01]  /*2390*/  LDSM.16.M88.4 R12, [R215] ;  /* 0x00000000d70c783b */ /* 0x000ea20000000200 */
[----:B------:R-:W-:-:S03]  /*23a0*/  LOP3.LUT P1, RZ, R18, 0x2, RZ, 0xc0, !PT ;  /* 0x0000000212ff7812 */ /* 0x000fc6000782c0ff */
[----:B------:R-:W3:Y:S04]  /*23b0*/  LDSM.16.M88.4 R8, [R215+0x1000] ;  /* 0x00100000d708783b */ /* 0x000ee80000000200 */
[----:B------:R-:W4:Y:S04]  /*23c0*/  LDSM.16.M88.4 R40, [R212+0x400] ;  /* 0x00040000d428783b */ /* 0x000f280000000200 */
[----:B------:R-:W1:Y:S04]  /*23d0*/  LDSM.16.M88.4 R28, [R212+0x800] ;  /* 0x00080000d41c783b */ /* 0x000e680000000200 */
[----:B------:R-:W1:Y:S04]  /*23e0*/  LDSM.16.M88.4 R24, [R212+0xc00] ;  /* 0x000c0000d418783b */ /* 0x000e680000000200 */
[----:B------:R-:W-:Y:S04]  /*23f0*/  LDSM.16.M88.4 R36, [R216] ;  /* 0x00000000d824783b */ /* 0x000fe80000000200 */
[----:B------:R-:W-:Y:S04]  /*2400*/  LDSM.16.M88.4 R4, [R216+0x1000] ;  /* 0x00100000d804783b */ /* 0x000fe80000000200 */
[----:B------:R-:W1:Y:S04]  /*2410*/  LDSM.16.M88.4 R44, [R217] ;  /* 0x00000000d92c783b */ /* 0x000e680000000200 */
[----:B------:R-:W-:Y:S04]  /*2420*/  LDSM.16.M88.4 R68, [R228] ;  /* 0x00000000e444783b */ /* 0x000fe80000000200 */
[----:B------:R-:W-:Y:S04]  /*2430*/  LDSM.16.M88.4 R88, [R227] ;  /* 0x00000000e358783b */ /* 0x000fe80000000200 */
[----:B------:R-:W-:Y:S04]  /*2440*/  LDSM.16.M88.4 R104, [R226] ;  /* 0x00000000e268783b */ /* 0x000fe80000000200 */
[----:B------:R-:W-:Y:S01]  /*2450*/  @!PT LDS RZ, [RZ] ;  /* 0x00000000fffff984 */ /* 0x000fe20000000800 */
[----:B------:R-:W-:Y:S01]  /*2460*/  @!PT LDS RZ, [RZ] ;  /* 0x00000000fffff984 */ /* 0x000fe20000000800 */
[----:B------:R-:W-:Y:S01]  /*2470*/  @!PT LDS RZ, [RZ] ;  /* 0x00000000fffff984 */ /* 0x000fe20000000800 */
[----:B------:R1:W-:Y:S01]  /*2480*/  LDGSTS.E.BYPASS.LTC128B.128 [R145+0x100], [R2.64], !P0 ;  /* 0x0010000002917fae */ /* 0x0003e2000c101d46 */
[----:B------:R-:W-:-:S02]  /*2490*/  ISETP.LT.OR P0, PT, R0, 0x1, !P1 ;  /* 0x000000010000780c */ /* 0x000fc40004f01670 */
[C---:B------:R-:W-:Y:S02]  /*24a0*/  ISETP.LT.OR P6, PT, R0.reuse, 0x21, P6 ;  /* 0x000000210000780c */ /* 0x040fe400037c1670 */
[----:B------:R-:W-:-:S09]  /*24b0*/  ISETP.LT.OR P1, PT, R0, 0x21, !P1 ;  /* 0x000000210000780c */ /* 0x000fd20004f21670 */
[----:B------:R1:W-:Y:S01]  /*24c0*/  LDGSTS.E.BYPASS.LTC128B.128 [R145+0x1100], [R2.64+0x40], !P0 ;  /* 0x0110004002917fae */ /* 0x0003e2000c101d46 */
[----:B------:R-:W-:-:S04]  /*24d0*/  LOP3.LUT P0, RZ, R18, 0x4, RZ, 0xc0, !PT ;  /* 0x0000000412ff7812 */ /* 0x000fc8000780c0ff */
[C---:B------:R-:W-:Y:S02]  /*24e0*/  ISETP.LT.OR P2, PT, R0.reuse, 0x1, !P0 ;  /* 0x000000010000780c */ /* 0x040fe40004741670 */
[----:B------:R-:W-:Y:S01]  /*24f0*/  ISETP.LT.OR P0, PT, R0, 0x21, !P0 ;  /* 0x000000210000780c */ /* 0x000fe20004701670 */
[-C--:B--2---:R-:W-:Y:S10]  /*2500*/  HMMA.16816.F32 R48, R12, R20.reuse, RZ ;  /* 0x000000140c30723c */ /* 0x084ff400000018ff */
[----:B------:R2:W-:Y:S04]  /*2510*/  LDGSTS.E.BYPASS.LTC128B.128 [R145+0x2100], [R2.64+0x80], !P2 ;  /* 0x0210008002917fae */ /* 0x0005e8000d101d46 */
[----:B------:R1:W-:Y:S04]  /*2520*/  LDGSTS.E.BYPASS.LTC128B.128 [R145+0x900], [R16.64], !P6 ;  /* 0x0090000010917fae */ /* 0x0003e8000f101d46 */
[----:B------:R1:W-:Y:S04]  /*2530*/  LDGSTS.E.BYPASS.LTC128B.128 [R145+0x1900], [R16.64+0x40], !P1 ;  /* 0x0190004010917fae */ /* 0x0003e8000c901d46 */
[----:B------:R2:W-:Y:S04]  /*2540*/  LDGSTS.E.BYPASS.LTC128B.128 [R145+0x2900], [R16.64+0x80], !P0 ;  /* 0x0290008010917fae */ /* 0x0005e8000c101d46 */
[----:B------:R-:W-:Y:S04]  /*2550*/  LDSM.16.M88.4 R52, [R212+0x1000] ;  /* 0x00100000d434783b */ /* 0x000fe80000000200 */
[----:B------:R-:W2:Y:S01]  /*2560*/  LDSM.16.M88.4 R32, [R215+0x2000] ;  /* 0x00200000d720783b */ /* 0x000ea20000000200 */
[----:B---3--:R-:W-:Y:S01]  /*2570*/  HMMA.16816.F32 R56, R8, R20, RZ ;  /* 0x000000140838723c */ /* 0x008fe200000018ff */
[----:B------:R-:W-:-:S02]  /*2580*/  ISETP.NE.AND P2, PT, R19, RZ, PT ;  /* 0x000000ff1300720c */ /* 0x000fc40003f45270 */
[----:B------:R-:W0:Y:S05]  /*2590*/  LDGDEPBAR ;  /* 0x00000000000079af */ /* 0x000e2a0000000000 */
[C---:B----4-:R-:W-:Y:S08]  /*25a0*/  HMMA.16816.F32 R100, R8.reuse, R40, RZ ;  /* 0x000000280864723c */ /* 0x050ff000000018ff */
[C---:B-1----:R-:W-:Y:S08]  /*25b0*/  HMMA.16816.F32 R96, R8.reuse, R28, RZ ;  /* 0x0000001c0860723c */ /* 0x042ff000000018ff */
[C---:B------:R-:W-:Y:S08]  /*25c0*/  HMMA.16816.F32 R76, R8.reuse, R24, RZ ;  /* 0x00000018084c723c */ /* 0x040ff000000018ff */
[C---:B------:R-:W-:Y:S08]  /*25d0*/  HMMA.16816.F32 R92, R8.reuse, R22, RZ ;  /* 0x00000016085c723c */ /* 0x040ff000000018ff */
[C---:B------:R-:W-:Y:S08]  /*25e0*/  HMMA.16816.F32 R80, R8.reuse, R42, RZ ;  /* 0x0000002a0850723c */ /* 0x040ff000000018ff */
[C---:B------:R-:W-:Y:S08]  /*25f0*/  HMMA.16816.F32 R72, R8.reuse, R30, RZ ;  /* 0x0000001e0848723c */ /* 0x040ff000000018ff */
[----:B------:R-:W-:Y:S08]  /*2600*/  HMMA.16816.F32 R60, R8, R26, RZ ;  /* 0x0000001a083c723c */ /* 0x000ff000000018ff */
[----:B------:R-:W-:Y:S01]  /*2610*/  HMMA.16816.F32 R8, R36, R44, R48 ;  /* 0x0000002c2408723c */ /* 0x000fe20000001830 */
[----:B------:R-:W-:Y:S07]  /*2620*/  LDSM.16.M88.4 R48, [R221] ;  /* 0x00000000dd30783b */ /* 0x000fee0000000200 */
[C---:B------:R-:W-:Y:S08]  /*2630*/  HMMA.16816.F32 R108, R12.reuse, R28, RZ ;  /* 0x0000001c0c6c723c */ /* 0x040ff000000018ff */
[C---:B------:R-:W-:Y:S01]  /*2640*/  HMMA.16816.F32 R128, R12.reuse, R30, RZ ;  /* 0x0000001e0c80723c */ /* 0x040fe200000018ff */
[----:B------:R-:W1:Y:S07]  /*2650*/  LDSM.16.M88.4 R28, [R215+0x3000] ;  /* 0x00300000d71c783b */ /* 0x000e6e0000000200 */
[C---:B------:R-:W-:Y:S01]  /*2660*/  HMMA.16816.F32 R84, R12.reuse, R22, RZ ;  /* 0x000000160c54723c */ /* 0x040fe200000018ff */
[----:B------:R-:W-:Y:S07]  /*2670*/  LDSM.16.M88.4 R20, [R216+0x3000] ;  /* 0x00300000d814783b */ /* 0x000fee0000000200 */
[C---:B--2---:R-:W-:Y:S08]  /*2680*/  HMMA.16816.F32 R16, R12.reuse, R40, RZ ;  /* 0x000000280c10723c */ /* 0x044ff000000018ff */
[C---:B------:R-:W-:Y:S01]  /*2690*/  HMMA.16816.F32 R116, R12.reuse, R42, RZ ;  /* 0x0000002a0c74723c */ /* 0x040fe200000018ff */
[----:B------:R-:W-:Y:S07]  /*26a0*/  LDSM.16.M88.4 R40, [R225] ;  /* 0x00000000e128783b */ /* 0x000fee0000000200 */
[C---:B------:R-:W-:Y:S08]  /*26b0*/  HMMA.16816.F32 R112, R12.reuse, R24, RZ ;  /* 0x000000180c70723c */ /* 0x040ff000000018ff */
[----:B------:R-:W-:Y:S01]  /*26c0*/  HMMA.16816.F32 R120, R12, R26, RZ ;  /* 0x0000001a0c78723c */ /* 0x000fe200000018ff */
[----:B------:R-:W2:Y:S07]  /*26d0*/  LDSM.16.M88.4 R24, [R216+0x2000] ;  /* 0x00200000d818783b */ /* 0x000eae0000000200 */
[----:B------:R-:W-:Y:S08]  /*26e0*/  HMMA.16816.F32 R12, R4, R44, R56 ;  /* 0x0000002c040c723c */ /* 0x000ff00000001838 */
[----:B------:R-:W-:Y:S08]  /*26f0*/  HMMA.16816.F32 R8, R32, R52, R8 ;  /* 0x000000342008723c */ /* 0x000ff00000001808 */
[C---:B------:R-:W-:Y:S08]  /*2700*/  HMMA.16816.F32 R136, R4.reuse, R88, R96 ;  /* 0x000000580488723c */ /* 0x040ff00000001860 */
[C---:B------:R-:W-:Y:S08]  /*2710*/  HMMA.16816.F32 R148, R4.reuse, R104, R76 ;  /* 0x000000680494723c */ /* 0x040ff0000000184c */
[----:B------:R-:W-:Y:S08]  /*2720*/  HMMA.16816.F32 R92, R4, R46, R92 ;  /* 0x0000002e045c723c */ /* 0x000ff0000000185c */
[C---:B------:R-:W-:Y:S01]  /*2730*/  HMMA.16816.F32 R96, R36.reuse, R68, R16 ;  /* 0x000000442460723c */ /* 0x040fe20000001810 */
[----:B------:R-:W-:Y:S07]  /*2740*/  LDSM.16.M88.4 R16, [R215+0x4000] ;  /* 0x00400000d710783b */ /* 0x000fee0000000200 */
[----:B------:R-:W-:Y:S01]  /*2750*/  HMMA.16816.F32 R76, R36, R46, R84 ;  /* 0x0000002e244c723c */ /* 0x000fe20000001854 */
[----:B------:R-:W3:Y:S07]  /*2760*/  LDSM.16.M88.4 R44, [R212+0x2000] ;  /* 0x00200000d42c783b */ /* 0x000eee0000000200 */
[C---:B------:R-:W-:Y:S08]  /*2770*/  HMMA.16816.F32 R124, R4.reuse, R68, R100 ;  /* 0x00000044047c723c */ /* 0x040ff00000001864 */
[C---:B------:R-:W-:Y:S08]  /*2780*/  HMMA.16816.F32 R132, R4.reuse, R70, R80 ;  /* 0x000000460484723c */ /* 0x040ff00000001850 */
[C---:B------:R-:W-:Y:S08]  /*2790*/  HMMA.16816.F32 R140, R4.reuse, R90, R72 ;  /* 0x0000005a048c723c */ /* 0x040ff00000001848 */
[----:B------:R-:W-:Y:S08]  /*27a0*/  HMMA.16816.F32 R152, R4, R106, R60 ;  /* 0x0000006a0498723c */ /* 0x000ff0000000183c */
[----:B-1----:R-:W-:Y:S01]  /*27b0*/  HMMA.16816.F32 R4, R28, R52, R12 ;  /* 0x000000341c04723c */ /* 0x002fe2000000180c */
[----:B------:R-:W1:Y:S07]  /*27c0*/  LDSM.16.M88.4 R12, [R215+0x5000] ;  /* 0x00500000d70c783b */ /* 0x000e6e0000000200 */
[----:B--2---:R-:W-:Y:S01]  /*27d0*/  HMMA.16816.F32 R56, R24, R40, R8 ;  /* 0x000000281838723c */ /* 0x004fe20000001808 */
[----:B------:R-:W2:Y:S07]  /*27e0*/  LDSM.16.M88.4 R8, [R216+0x4000] ;  /* 0x00400000d808783b */ /* 0x000eae0000000200 */
[----:B------:R-:W-:Y:S08]  /*27f0*/  HMMA.16816.F32 R76, R32, R54, R76 ;  /* 0x00000036204c723c */ /* 0x000ff0000000184c */
[----:B------:R-:W-:Y:S01]  /*2800*/  HMMA.16816.F32 R60, R20, R40, R4 ;  /* 0x00000028143c723c */ /* 0x000fe20000001804 */
[----:B------:R-:W-:Y:S07]  /*2810*/  LDSM.16.M88.4 R4, [R216+0x5000] ;  /* 0x00500000d804783b */ /* 0x000fee0000000200 */
[----:B------:R-:W-:Y:S08]  /*2820*/  HMMA.16816.F32 R80, R28, R54, R92 ;  /* 0x000000361c50723c */ /* 0x000ff0000000185c */
[----:B---3--:R-:W-:Y:S01]  /*2830*/  HMMA.16816.F32 R72, R16, R44, R56 ;  /* 0x0000002c1048723c */ /* 0x008fe20000001838 */
[----:B------:R-:W3:Y:S07]  /*2840*/  LDSM.16.M88.4 R56, [R212+0x1400] ;  /* 0x00140000d438783b */ /* 0x000eee0000000200 */
[----:B------:R-:W-:Y:S08]  /*2850*/  HMMA.16816.F32 R100, R36, R70, R116 ;  /* 0x000000462464723c */ /* 0x000ff00000001874 */
[----:B-1----:R-:W-:Y:S01]  /*2860*/  HMMA.16816.F32 R52, R12, R44, R60 ;  /* 0x0000002c0c34723c */ /* 0x002fe2000000183c */
[----:B------:R-:W1:Y:S07]  /*2870*/  LDSM.16.M88.4 R60, [R224] ;  /* 0x00000000e03c783b */ /* 0x000e6e0000000200 */
[-C--:B------:R-:W-:Y:S08]  /*2880*/  HMMA.16816.F32 R68, R24, R42.reuse, R76 ;  /* 0x0000002a1844723c */ /* 0x080ff0000000184c */
[----:B------:R-:W-:Y:S01]  /*2890*/  HMMA.16816.F32 R76, R20, R42, R80 ;  /* 0x0000002a144c723c */ /* 0x000fe20000001850 */
[----:B------:R-:W4:Y:S07]  /*28a0*/  LDSM.16.M88.4 R40, [R212+0x2400] ;  /* 0x00240000d428783b */ /* 0x000f2e0000000200 */
[----:B--2---:R-:W-:Y:S08]  /*28b0*/  HMMA.16816.F32 R84, R8, R48, R72 ;  /* 0x000000300854723c */ /* 0x004ff00000001848 */
[----:B---3--:R-:W-:Y:S08]  /*28c0*/  HMMA.16816.F32 R72, R32, R56, R96 ;  /* 0x000000382048723c */ /* 0x008ff00000001860 */
[C---:B------:R-:W-:Y:S08]  /*28d0*/  HMMA.16816.F32 R108, R36.reuse, R88, R108 ;  /* 0x00000058246c723c */ /* 0x040ff0000000186c */
[----:B------:R-:W-:Y:S08]  /*28e0*/  HMMA.16816.F32 R128, R36, R90, R128 ;  /* 0x0000005a2480723c */ /* 0x000ff00000001880 */
[----:B------:R-:W-:Y:S08]  /*28f0*/  HMMA.16816.F32 R88, R4, R48, R52 ;  /* 0x000000300458723c */ /* 0x000ff00000001834 */
[-C--:B------:R-:W-:Y:S08]  /*2900*/  HMMA.16816.F32 R52, R16, R46.reuse, R68 ;  /* 0x0000002e1034723c */ /* 0x080ff00000001844 */
[----:B------:R-:W-:Y:S08]  /*2910*/  HMMA.16816.F32 R68, R12, R46, R76 ;  /* 0x0000002e0c44723c */ /* 0x000ff0000000184c */
[C---:B------:R-:W-:Y:S08]  /*2920*/  HMMA.16816.F32 R112, R36.reuse, R104, R112 ;  /* 0x000000682470723c */ /* 0x040ff00000001870 */
[----:B------:R-:W-:Y:S08]  /*2930*/  HMMA.16816.F32 R120, R36, R106, R120 ;  /* 0x0000006a2478723c */ /* 0x000ff00000001878 */
[----:B------:R-:W-:Y:S01]  /*2940*/  HMMA.16816.F32 R36, R28, R56, R124 ;  /* 0x000000381c24723c */ /* 0x000fe2000000187c */
[----:B------:R-:W-:-:S04]  /*2950*/  FMUL.FTZ R0, R84, c[0x0][0x320] ;  /* 0x0000c80054007a20 */ /* 0x000fc80000410000 */
[----:B------:R2:W3:Y:S03]  /*2960*/  MUFU.TANH R156, R0 ;  /* 0x00000000009c7308 */ /* 0x0004e60000002400 */
[----:B-1----:R-:W-:Y:S01]  /*2970*/  HMMA.16816.F32 R72, R24, R60, R72 ;  /* 0x0000003c1848723c */ /* 0x002fe20000001848 */
[----:B--2---:R-:W-:-:S04]  /*2980*/  FMUL.FTZ R0, R85, c[0x0][0x320] ;  /* 0x0000c80055007a20 */ /* 0x004fc80000410000 */
[----:B------:R1:W2:Y:S03]  /*2990*/  MUFU.TANH R126, R0 ;  /* 0x00000000007e7308 */ /* 0x0002a60000002400 */
[----:B------:R-:W-:Y:S08]  /*29a0*/  HMMA.16816.F32 R92, R4, R50, R68 ;  /* 0x00000032045c723c */ /* 0x000ff00000001844 */
[----:B------:R-:W-:Y:S01]  /*29b0*/  HMMA.16816.F32 R68, R32, R58, R100 ;  /* 0x0000003a2044723c */ /* 0x000fe20000001864 */
[----:B-1----:R-:W-:-:S07]  /*29c0*/  FMUL.FTZ R0, R86, c[0x0][0x320] ;  /* 0x0000c80056007a20 */ /* 0x002fce0000410000 */
[----:B------:R-:W-:Y:S01]  /*29d0*/  HMMA.16816.F32 R44, R20, R60, R36 ;  /* 0x0000003c142c723c */ /* 0x000fe20000001824 */
[----:B------:R-:W1:Y:S01]  /*29e0*/  LDSM.16.M88.4 R36, [R220] ;  /* 0x00000000dc24783b */ /* 0x000e620000000200 */
[----:B------:R2:W1:Y:S06]  /*29f0*/  MUFU.TANH R158, R0 ;  /* 0x00000000009e7308 */ /* 0x00046c0000002400 */
[----:B------:R-:W-:Y:S01]  /*2a00*/  HMMA.16816.F32 R80, R8, R50, R52 ;  /* 0x000000320850723c */ /* 0x000fe20000001834 */
[----:B------:R-:W1:Y:S01]  /*2a10*/  LDSM.16.M88.4 R52, [R212+0x1800] ;  /* 0x00180000d434783b */ /* 0x000e620000000200 */
[----:B--2---:R-:W-:-:S06]  /*2a20*/  FMUL.FTZ R0, R87, c[0x0][0x320] ;  /* 0x0000c80057007a20 */ /* 0x004fcc0000410000 */
[----:B------:R-:W-:Y:S01]  /*2a30*/  HMMA.16816.F32 R76, R28, R58, R132 ;  /* 0x0000003a1c4c723c */ /* 0x000fe20000001884 */
[----:B------:R2:W1:Y:S02]  /*2a40*/  MUFU.TANH R157, R0 ;  /* 0x00000000009d7308 */ /* 0x0004640000002400 */
[----:B--2---:R-:W-:-:S06]  /*2a50*/  FMUL.FTZ R0, R88, c[0x0][0x320] ;  /* 0x0000c80058007a20 */ /* 0x004fcc0000410000 */
[----:B------:R2:W1:Y:S01]  /*2a60*/  MUFU.TANH R119, R0 ;  /* 0x0000000000777308 */ /* 0x0004620000002400 */
[----:B----4-:R-:W-:Y:S01]  /*2a70*/  HMMA.16816.F32 R72, R16, R40, R72 ;  /* 0x000000281048723c */ /* 0x010fe20000001848 */
[----:B--2---:R-:W-:-:S06]  /*2a80*/  FMUL.FTZ R0, R89, c[0x0][0x320] ;  /* 0x0000c80059007a20 */ /* 0x004fcc0000410000 */
[----:B------:R2:W4:Y:S01]  /*2a90*/  MUFU.TANH R116, R0 ;  /* 0x0000000000747308 */ /* 0x0005220000002400 */
[----:B------:R-:W-:Y:S01]  /*2aa0*/  HMMA.16816.F32 R56, R24, R62, R68 ;  /* 0x0000003e1838723c */ /* 0x000fe20000001844 */
[----:B--2---:R-:W-:-:S06]  /*2ab0*/  FMUL.FTZ R0, R90, c[0x0][0x320] ;  /* 0x0000c8005a007a20 */ /* 0x004fcc0000410000 */
[----:B------:R2:W1:Y:S01]  /*2ac0*/  MUFU.TANH R118, R0 ;  /* 0x0000000000767308 */ /* 0x0004620000002400 */
[----:B------:R-:W-:Y:S01]  /*2ad0*/  HMMA.16816.F32 R48, R12, R40, R44 ;  /* 0x000000280c30723c */ /* 0x000fe2000000182c */
[----:B------:R-:W1:Y:S01]  /*2ae0*/  LDSM.16.M88.4 R44, [R223] ;  /* 0x00000000df2c783b */ /* 0x000e620000000200 */
[----:B--2---:R-:W-:-:S05]  /*2af0*/  FMUL.FTZ R0, R91, c[0x0][0x320] ;  /* 0x0000c8005b007a20 */ /* 0x004fca0000410000 */
[----:B------:R2:W1:Y:S01]  /*2b00*/  MUFU.TANH R117, R0 ;  /* 0x0000000000757308 */ /* 0x0004620000002400 */
[----:B------:R-:W-:Y:S01]  /*2b10*/  HMMA.16816.F32 R68, R20, R62, R76 ;  /* 0x0000003e1444723c */ /* 0x000fe2000000184c */
[----:B--2---:R-:W-:-:S06]  /*2b20*/  FMUL.FTZ R0, R80, c[0x0][0x320] ;  /* 0x0000c80050007a20 */ /* 0x004fcc0000410000 */
[----:B------:R2:W1:Y:S02]  /*2b30*/  MUFU.TANH R125, R0 ;  /* 0x00000000007d7308 */ /* 0x0004640000002400 */
[----:B--2---:R-:W-:-:S06]  /*2b40*/  FMUL.FTZ R0, R81, c[0x0][0x320] ;  /* 0x0000c80051007a20 */ /* 0x004fcc0000410000 */
[----:B------:R2:W1:Y:S01]  /*2b50*/  MUFU.TANH R124, R0 ;  /* 0x00000000007c7308 */ /* 0x0004620000002400 */
[----:B------:R-:W-:Y:S01]  /*2b60*/  HMMA.16816.F32 R60, R16, R42, R56 ;  /* 0x0000002a103c723c */ /* 0x000fe20000001838 */
[----:B------:R-:W3:Y:S01]  /*2b70*/  LDSM.16.M88.4 R56, [R212+0x2800] ;  /* 0x00280000d438783b */ /* 0x000ee20000000200 */
[----:B--2---:R-:W-:-:S05]  /*2b80*/  FMUL.FTZ R0, R82, c[0x0][0x320] ;  /* 0x0000c80052007a20 */ /* 0x004fca0000410000 */
[----:B------:R2:W2:Y:S01]  /*2b90*/  MUFU.TANH R133, R0 ;  /* 0x0000000000857308 */ /* 0x0004a20000002400 */
[----:B-1----:R-:W-:Y:S01]  /*2ba0*/  HMMA.16816.F32 R84, R4, R36, R48 ;  /* 0x000000240454723c */ /* 0x002fe20000001830 */
[----:B--2---:R-:W-:-:S07]  /*2bb0*/  FMUL.FTZ R0, R83, c[0x0][0x320] ;  /* 0x0000c80053007a20 */ /* 0x004fce0000410000 */
[----:B------:R-:W-:Y:S01]  /*2bc0*/  HMMA.16816.F32 R80, R8, R36, R72 ;  /* 0x000000240850723c */ /* 0x000fe20000001848 */
[----:B------:R1:W2:Y:S07]  /*2bd0*/  MUFU.TANH R132, R0 ;  /* 0x0000000000847308 */ /* 0x0002ae0000002400 */
[----:B------:R-:W-:Y:S01]  /*2be0*/  HMMA.16816.F32 R72, R32, R52, R108 ;  /* 0x000000342048723c */ /* 0x000fe2000000186c */
[----:B-1----:R-:W-:-:S04]  /*2bf0*/  FMUL.FTZ R0, R92, c[0x0][0x320] ;  /* 0x0000c8005c007a20 */ /* 0x002fc80000410000 */
[----:B------:R1:W1:Y:S03]  /*2c00*/  MUFU.TANH R104, R0 ;  /* 0x0000000000687308 */ /* 0x0002660000002400 */
[----:B------:R-:W-:Y:S08]  /*2c10*/  HMMA.16816.F32 R48, R28, R52, R136 ;  /* 0x000000341c30723c */ /* 0x000ff00000001888 */
[----:B------:R-:W-:Y:S01]  /*2c20*/  HMMA.16816.F32 R68, R12, R42, R68 ;  /* 0x0000002a0c44723c */ /* 0x000fe20000001844 */
[----:B-1----:R-:W-:-:S04]  /*2c30*/  FMUL.FTZ R0, R93, c[0x0][0x320] ;  /* 0x0000c8005d007a20 */ /* 0x002fc80000410000 */
[----:B------:R1:W1:Y:S03]  /*2c40*/  MUFU.TANH R100, R0 ;  /* 0x0000000000647308 */ /* 0x0002660000002400 */
        /* <DEDUP_REMOVED lines=14> */
[----:B------:R-:W2:Y:S01]  /*2d30*/  LDSM.16.M88.4 R36, [R212+0x1c00] ;  /* 0x001c0000d424783b */ /* 0x000ea20000000200 */
[----:B-1----:R-:W-:-:S04]  /*2d40*/  FMUL.FTZ R0, R82, c[0x0][0x320] ;  /* 0x0000c80052007a20 */ /* 0x002fc80000410000 */
[----:B------:R1:W1:Y:S02]  /*2d50*/  MUFU.TANH R111, R0 ;  /* 0x00000000006f7308 */ /* 0x0002640000002400 */
[----:B---3--:R-:W-:Y:S01]  /*2d60*/  HMMA.16816.F32 R68, R16, R56, R72 ;  /* 0x000000381044723c */ /* 0x008fe20000001848 */
[----:B-1----:R-:W-:-:S05]  /*2d70*/  FMUL.FTZ R0, R83, c[0x0][0x320] ;  /* 0x0000c80053007a20 */ /* 0x002fca0000410000 */
[----:B------:R1:W3:Y:S02]  /*2d80*/  MUFU.TANH R110, R0 ;  /* 0x00000000006e7308 */ /* 0x0002e40000002400 */
[----:B------:R-:W-:Y:S01]  /*2d90*/  HMMA.16816.F32 R72, R28, R54, R140 ;  /* 0x000000361c48723c */ /* 0x000fe2000000188c */
[----:B------:R-:W2:Y:S01]  /*2da0*/  LDSM.16.M88.4 R52, [R222] ;  /* 0x00000000de34783b */ /* 0x000ea20000000200 */
        /* <DEDUP_REMOVED lines=16> */
[----:B------:R-:W-:Y:S08]  /*2eb0*/  HMMA.16816.F32 R68, R32, R36, R112 ;  /* 0x000000242044723c */ /* 0x000ff00000001870 */
[----:B------:R-:W-:Y:S01]  /*2ec0*/  HMMA.16816.F32 R44, R16, R58, R60 ;  /* 0x0000003a102c723c */ /* 0x000fe2000000183c */
[----:B-1----:R-:W-:-:S07]  /*2ed0*/  FMUL.FTZ R0, R78, c[0x0][0x320] ;  /* 0x0000c8004e007a20 */ /* 0x002fce0000410000 */
[----:B------:R-:W-:Y:S01]  /*2ee0*/  HMMA.16816.F32 R60, R32, R38, R120 ;  /* 0x00000026203c723c */ /* 0x000fe20000001878 */
[----:B------:R-:W-:Y:S01]  /*2ef0*/  LDSM.16.M88.4 R32, [R218] ;  /* 0x00000000da20783b */ /* 0x000fe20000000200 */
[----:B------:R1:W1:Y:S06]  /*2f00*/  MUFU.TANH R105, R0 ;  /* 0x0000000000697308 */ /* 0x00026c0000002400 */
[----:B------:R-:W-:Y:S01]  /*2f10*/  HMMA.16816.F32 R84, R4, R48, R40 ;  /* 0x000000300454723c */ /* 0x000fe20000001828 */
[----:B------:R-:W2:Y:S01]  /*2f20*/  LDSM.16.M88.4 R40, [R212+0x2c00] ;  /* 0x002c0000d428783b */ /* 0x000ea20000000200 */
[----:B------:R-:W-:Y:S01]  /*2f30*/  ISETP.GT.AND P0, PT, R64, R177, PT ;  /* 0x000000b14000720c */ /* 0x000fe20003f04270 */
[----:B------:R-:W-:-:S04]  /*2f40*/  DEPBAR.LE SB0, 0x0 ;  /* 0x000080000000791a */ /* 0x000fc80000000000 */
[----:B-1----:R-:W-:Y:S02]  /*2f50*/  FMUL.FTZ R0, R79, c[0x0][0x320] ;  /* 0x0000c8004f007a20 */ /* 0x002fe40000410000 */
[C---:B------:R-:W-:Y:S08]  /*2f60*/  HMMA.16816.F32 R76, R28.reuse, R36, R148 ;  /* 0x000000241c4c723c */ /* 0x040ff00000001894 */
[----:B------:R-:W-:Y:S01]  /*2f70*/  HMMA.16816.F32 R28, R28, R38, R152 ;  /* 0x000000261c1c723c */ /* 0x000fe20000001898 */
[----:B------:R1:W1:Y:S02]  /*2f80*/  MUFU.TANH R106, R0 ;  /* 0x00000000006a7308 */ /* 0x0002640000002400 */
[----:B-1----:R-:W-:-:S06]  /*2f90*/  FMUL.FTZ R0, R88, c[0x0][0x320] ;  /* 0x0000c80058007a20 */ /* 0x002fcc0000410000 */
[----:B------:R1:W1:Y:S01]  /*2fa0*/  MUFU.TANH R67, R0 ;  /* 0x0000000000437308 */ /* 0x0002620000002400 */
[----:B------:R-:W-:Y:S08]  /*2fb0*/  HMMA.16816.F32 R72, R12, R58, R72 ;  /* 0x0000003a0c48723c */ /* 0x000ff00000001848 */
[----:B------:R-:W-:Y:S01]  /*2fc0*/  HMMA.16816.F32 R56, R24, R52, R68 ;  /* 0x000000341838723c */ /* 0x000fe20000001844 */
[----:B-1----:R-:W-:-:S04]  /*2fd0*/  FMUL.FTZ R0, R89, c[0x0][0x320] ;  /* 0x0000c80059007a20 */ /* 0x002fc80000410000 */
[----:B------:R1:W1:Y:S03]  /*2fe0*/  MUFU.TANH R66, R0 ;  /* 0x0000000000427308 */ /* 0x0002660000002400 */
[----:B------:R-:W-:Y:S08]  /*2ff0*/  HMMA.16816.F32 R68, R20, R52, R76 ;  /* 0x000000341444723c */ /* 0x000ff0000000184c */
[----:B------:R-:W-:Y:S01]  /*3000*/  HMMA.16816.F32 R24, R24, R54, R60 ;  /* 0x000000361818723c */ /* 0x000fe2000000183c */
[----:B-1----:R-:W-:-:S07]  /*3010*/  FMUL.FTZ R0, R90, c[0x0][0x320] ;  /* 0x0000c8005a007a20 */ /* 0x002fce0000410000 */
[----:B------:R-:W-:Y:S01]  /*3020*/  HMMA.16816.F32 R52, R20, R54, R28 ;  /* 0x000000361434723c */ /* 0x000fe2000000181c */
[----:B------:R1:W1:Y:S02]  /*3030*/  MUFU.TANH R88, R0 ;  /* 0x0000000000587308 */ /* 0x0002640000002400 */
[----:B-1----:R-:W-:-:S06]  /*3040*/  FMUL.FTZ R0, R91, c[0x0][0x320] ;  /* 0x0000c8005b007a20 */ /* 0x002fcc0000410000 */
        /* <DEDUP_REMOVED lines=8> */
[----:B------:R1:W1:Y:S02]  /*30d0*/  MUFU.TANH R97, R0 ;  /* 0x0000000000617308 */ /* 0x0002640000002400 */
[----:B-1----:R-:W-:Y:S02]  /*30e0*/  FMUL.FTZ R0, R83, c[0x0][0x320] ;  /* 0x0000c80053007a20 */ /* 0x002fe40000410000 */
[----:B------:R-:W-:Y:S08]  /*30f0*/  HMMA.16816.F32 R80, R8, R50, R44 ;  /* 0x000000320850723c */ /* 0x000ff0000000182c */
[C---:B------:R-:W-:Y:S08]  /*3100*/  HMMA.16816.F32 R44, R16.reuse, R40, R56 ;  /* 0x00000028102c723c */ /* 0x040ff00000001838 */
[----:B------:R-:W-:Y:S01]  /*3110*/  HMMA.16816.F32 R16, R16, R42, R24 ;  /* 0x0000002a1010723c */ /* 0x000fe20000001818 */
[----:B------:R1:W1:Y:S07]  /*3120*/  MUFU.TANH R98, R0 ;  /* 0x0000000000627308 */ /* 0x00026e0000002400 */
[----:B------:R-:W-:Y:S08]  /*3130*/  HMMA.16816.F32 R72, R4, R50, R72 ;  /* 0x000000320448723c */ /* 0x000ff00000001848 */
[----:B------:R-:W-:Y:S01]  /*3140*/  HMMA.16816.F32 R44, R8, R32, R44 ;  /* 0x00000020082c723c */ /* 0x000fe2000000182c */
[----:B-1----:R-:W-:-:S07]  /*3150*/  FMUL.FTZ R0, R84, c[0x0][0x320] ;  /* 0x0000c80054007a20 */ /* 0x002fce0000410000 */
[----:B------:R-:W-:Y:S08]  /*3160*/  HMMA.16816.F32 R20, R4, R32, R36 ;  /* 0x000000200414723c */ /* 0x000ff00000001824 */
[-C--:B------:R-:W-:Y:S08]  /*3170*/  HMMA.16816.F32 R8, R8, R34.reuse, R16 ;  /* 0x000000220808723c */ /* 0x080ff00000001810 */
[----:B------:R-:W-:Y:S01]  /*3180*/  HMMA.16816.F32 R4, R4, R34, R12 ;  /* 0x000000220404723c */ /* 0x000fe2000000180c */
[----:B------:R1:W1:Y:S01]  /*3190*/  MUFU.TANH R49, R0 ;  /* 0x0000000000317308 */ /* 0x0002620000002400 */
[----:B------:R-:W-:-:S02]  /*31a0*/  FMUL.FTZ R81, R81, c[0x0][0x320] ;  /* 0x0000c80051517a20 */ /* 0x000fc40000410000 */
[----:B------:R-:W-:Y:S02]  /*31b0*/  FMUL.FTZ R72, R72, c[0x0][0x320] ;  /* 0x0000c80048487a20 */ /* 0x000fe40000410000 */
[----:B-1----:R-:W-:-:S04]  /*31c0*/  FMUL.FTZ R0, R85, c[0x0][0x320] ;  /* 0x0000c80055007a20 */ /* 0x002fc80000410000 */
[----:B------:R1:W1:Y:S01]  /*31d0*/  MUFU.TANH R48, R0 ;  /* 0x0000000000307308 */ /* 0x0002620000002400 */
[----:B------:R-:W-:Y:S02]  /*31e0*/  FMUL.FTZ R73, R73, c[0x0][0x320] ;  /* 0x0000c80049497a20 */ /* 0x000fe40000410000 */
[----:B------:R-:W-:Y:S02]  /*31f0*/  FMUL.FTZ R74, R74, c[0x0][0x320] ;  /* 0x0000c8004a4a7a20 */ /* 0x000fe40000410000 */
[----:B------:R-:W-:Y:S02]  /*3200*/  FMUL.FTZ R75, R75, c[0x0][0x320] ;  /* 0x0000c8004b4b7a20 */ /* 0x000fe40000410000 */
[----:B------:R-:W-:Y:S02]  /*3210*/  FMUL.FTZ R20, R20, c[0x0][0x320] ;  /* 0x0000c80014147a20 */ /* 0x000fe40000410000 */
[----:B-1----:R-:W-:-:S04]  /*3220*/  FMUL.FTZ R0, R86, c[0x0][0x320] ;  /* 0x0000c80056007a20 */ /* 0x002fc80000410000 */
[----:B------:R1:W1:Y:S01]  /*3230*/  MUFU.TANH R65, R0 ;  /* 0x0000000000417308 */ /* 0x0002620000002400 */
[----:B------:R-:W-:Y:S02]  /*3240*/  FMUL.FTZ R21, R21, c[0x0][0x320] ;  /* 0x0000c80015157a20 */ /* 0x000fe40000410000 */
[----:B------:R-:W-:Y:S02]  /*3250*/  FMUL.FTZ R23, R23, c[0x0][0x320] ;  /* 0x0000c80017177a20 */ /* 0x000fe40000410000 */
[----:B------:R-:W-:Y:S02]  /*3260*/  FMUL.FTZ R8, R8, c[0x0][0x320] ;  /* 0x0000c80008087a20 */ /* 0x000fe40000410000 */
[----:B------:R-:W-:Y:S02]  /*3270*/  FMUL.FTZ R7, R7, c[0x0][0x320] ;  /* 0x0000c80007077a20 */ /* 0x000fe40000410000 */
[----:B------:R-:W-:Y:S02]  /*3280*/  FMUL.FTZ R82, R82, c[0x0][0x320] ;  /* 0x0000c80052527a20 */ /* 0x000fe40000410000 */
[----:B------:R-:W-:-:S02]  /*3290*/  FMUL.FTZ R83, R83, c[0x0][0x320] ;  /* 0x0000c80053537a20 */ /* 0x000fc40000410000 */
[----:B-1----:R-:W-:Y:S02]  /*32a0*/  FMUL.FTZ R0, R87, c[0x0][0x320] ;  /* 0x0000c80057007a20 */ /* 0x002fe40000410000 */
[----:B------:R-:W-:Y:S02]  /*32b0*/  FMUL.FTZ R44, R44, c[0x0][0x320] ;  /* 0x0000c8002c2c7a20 */ /* 0x000fe40000410000 */
[----:B------:R1:W1:Y:S01]  /*32c0*/  MUFU.TANH R50, R0 ;  /* 0x0000000000327308 */ /* 0x0002620000002400 */
[----:B------:R-:W-:Y:S02]  /*32d0*/  FMUL.FTZ R45, R45, c[0x0][0x320] ;  /* 0x0000c8002d2d7a20 */ /* 0x000fe40000410000 */
[----:B------:R-:W-:Y:S02]  /*32e0*/  FMUL.FTZ R46, R46, c[0x0][0x320] ;  /* 0x0000c8002e2e7a20 */ /* 0x000fe40000410000 */
[----:B------:R-:W-:Y:S02]  /*32f0*/  FMUL.FTZ R47, R47, c[0x0][0x320] ;  /* 0x0000c8002f2f7a20 */ /* 0x000fe40000410000 */
[----:B------:R-:W-:-:S02]  /*3300*/  FMUL.FTZ R22, R22, c[0x0][0x320] ;  /* 0x0000c80016167a20 */ /* 0x000fc40000410000 */
[----:B------:R-:W-:Y:S02]  /*3310*/  FMUL.FTZ R9, R9, c[0x0][0x320] ;  /* 0x0000c80009097a20 */ /* 0x000fe40000410000 */
[----:B------:R-:W-:Y:S02]  /*3320*/  FMUL.FTZ R10, R10, c[0x0][0x320] ;  /* 0x0000c8000a0a7a20 */ /* 0x000fe40000410000 */
[----:B------:R-:W-:Y:S02]  /*3330*/  FMUL.FTZ R11, R11, c[0x0][0x320] ;  /* 0x0000c8000b0b7a20 */ /* 0x000fe40000410000 */
[----:B------:R-:W-:Y:S02]  /*3340*/  FMUL.FTZ R4, R4, c[0x0][0x320] ;  /* 0x0000c80004047a20 */ /* 0x000fe40000410000 */
[----:B-1----:R-:W-:Y:S02]  /*3350*/  FMUL.FTZ R0, R80, c[0x0][0x320] ;  /* 0x0000c80050007a20 */ /* 0x002fe40000410000 */
[----:B------:R-:W-:-:S02]  /*3360*/  FMUL.FTZ R5, R5, c[0x0][0x320] ;  /* 0x0000c80005057a20 */ /* 0x000fc40000410000 */
[----:B------:R-:W-:Y:S01]  /*3370*/  FMUL.FTZ R6, R6, c[0x0][0x320] ;  /* 0x0000c80006067a20 */ /* 0x000fe20000410000 */
[----:B------:R1:W1:Y:S08]  /*3380*/  MUFU.TANH R27, R23 ;  /* 0x00000017001b7308 */ /* 0x0002700000002400 */
[----:B------:R1:W1:Y:S08]  /*3390*/  MUFU.TANH R30, R8 ;  /* 0x00000008001e7308 */ /* 0x0002700000002400 */
[----:B------:R1:W1:Y:S08]  /*33a0*/  MUFU.TANH R51, R0 ;  /* 0x0000000000337308 */ /* 0x0002700000002400 */
[----:B------:R-:W1:Y:S08]  /*33b0*/  MUFU.TANH R81, R81 ;  /* 0x0000005100517308 */ /* 0x000e700000002400 */
[----:B------:R1:W1:Y:S08]  /*33c0*/  MUFU.TANH R107, R82 ;  /* 0x00000052006b7308 */ /* 0x0002700000002400 */
[----:B------:R1:W1:Y:S08]  /*33d0*/  MUFU.TANH R101, R83 ;  /* 0x0000005300657308 */ /* 0x0002700000002400 */
[----:B------:R-:W1:Y:S08]  /*33e0*/  MUFU.TANH R72, R72 ;  /* 0x0000004800487308 */ /* 0x000e700000002400 */
[----:B------:R-:W1:Y:S08]  /*33f0*/  MUFU.TANH R73, R73 ;  /* 0x0000004900497308 */ /* 0x000e700000002400 */
[----:B------:R-:W1:Y:S08]  /*3400*/  MUFU.TANH R74, R74 ;  /* 0x0000004a004a7308 */ /* 0x000e700000002400 */
[----:B------:R-:W1:Y:S08]  /*3410*/  MUFU.TANH R75, R75 ;  /* 0x0000004b004b7308 */ /* 0x000e700000002400 */
[----:B------:R1:W1:Y:S08]  /*3420*/  MUFU.TANH R31, R44 ;  /* 0x0000002c001f7308 */ /* 0x0002700000002400 */
[----:B------:R1:W1:Y:S08]  /*3430*/  MUFU.TANH R32, R45 ;  /* 0x0000002d00207308 */ /* 0x0002700000002400 */
[----:B------:R1:W1:Y:S08]  /*3440*/  MUFU.TANH R39, R46 ;  /* 0x0000002e00277308 */ /* 0x0002700000002400 */
[----:B------:R1:W1:Y:S08]  /*3450*/  MUFU.TANH R38, R47 ;  /* 0x0000002f00267308 */ /* 0x0002700000002400 */
[----:B------:R-:W1:Y:S08]  /*3460*/  MUFU.TANH R20, R20 ;  /* 0x0000001400147308 */ /* 0x000e700000002400 */
[----:B------:R-:W1:Y:S08]  /*3470*/  MUFU.TANH R21, R21 ;  /* 0x0000001500157308 */ /* 0x000e700000002400 */
[----:B------:R1:W1:Y:S08]  /*3480*/  MUFU.TANH R28, R22 ;  /* 0x00000016001c7308 */ /* 0x0002700000002400 */
[----:B------:R1:W1:Y:S08]  /*3490*/  MUFU.TANH R29, R9 ;  /* 0x00000009001d7308 */ /* 0x0002700000002400 */
[----:B------:R1:W1:Y:S08]  /*34a0*/  MUFU.TANH R37, R10 ;  /* 0x0000000a00257308 */ /* 0x0002700000002400 */
[----:B------:R1:W1:Y:S08]  /*34b0*/  MUFU.TANH R36, R11 ;  /* 0x0000000b00247308 */ /* 0x0002700000002400 */
[----:B------:R1:W1:Y:S08]  /*34c0*/  MUFU.TANH R12, R4 ;  /* 0x00000004000c7308 */ /* 0x0002700000002400 */
[----:B------:R1:W1:Y:S08]  /*34d0*/  MUFU.TANH R8, R5 ;  /* 0x0000000500087308 */ /* 0x0002700000002400 */
[----:B------:R1:W1:Y:S08]  /*34e0*/  MUFU.TANH R23, R6 ;  /* 0x0000000600177308 */ /* 0x0002700000002400 */
[----:B------:R-:W1:Y:S01]  /*34f0*/  MUFU.TANH R7, R7 ;  /* 0x0000000700077308 */ /* 0x000e620000002400 */
[----:B------:R-:W-:Y:S01]  /*3500*/  BSSY B0, `(.L_x_1008) ;  /* 0x000001b000007945 */ /* 0x000fe20003800000 */
[----:B------:R-:W-:Y:S06]  /*3510*/  BAR.SYNC.DEFER_BLOCKING 0x0 ;  /* 0x0000000000007b1d */ /* 0x000fec0000010000 */
[----:B------:R-:W-:Y:S05]  /*3520*/  @!P0 BRA `(.L_x_1009) ;  /* 0x0000018000008947 */ /* 0x000fea0003800000 */
[----:B-12345:R-:W-:Y:S02]  /*3530*/  IADD3 R0, R176, -0x2, RZ ;  /* 0xfffffffeb0007810 */ /* 0x03efe40007ffe0ff */
[----:B------:R-:W-:-:S02]  /*3540*/  ISETP.GE.AND P5, PT, R160, c[0x0][0x1d4], PT ;  /* 0x00007500a0007a0c */ /* 0x000fc40003fa6270 */
[----:B------:R-:W-:Y:S01]  /*3550*/  SHF.R.S32.HI R2, RZ, 0x1f, R0 ;  /* 0x0000001fff027819 */ /* 0x000fe20000011400 */
[----:B------:R-:W-:-:S04]  /*3560*/  IMAD.WIDE.U32 R4, R0, c[0x0][0x1e0], RZ ;  /* 0x0000780000047a25 */ /* 0x000fc800078e00ff */
[----:B------:R-:W-:-:S04]  /*3570*/  IMAD R2, R2, c[0x0][0x1e0], RZ ;  /* 0x0000780002027a24 */ /* 0x000fc800078e02ff */
[----:B------:R-:W-:Y:S01]  /*3580*/  IMAD R2, R0, c[0x0][0x1e4], R2 ;  /* 0x0000790000027a24 */ /* 0x000fe200078e0202 */
[----:B------:R-:W-:-:S03]  /*3590*/  LEA R0, P1, R4, R162, 0x6 ;  /* 0x000000a204007211 */ /* 0x000fc600078230ff */
[----:B------:R-:W-:Y:S01]  /*35a0*/  IMAD.IADD R3, R5, 0x1, R2 ;  /* 0x0000000105037824 */ /* 0x000fe200078e0202 */
[----:B------:R-:W-:Y:S01]  /*35b0*/  LEA R2, P0, R0, c[0x0][0x1c8], 0x1 ;  /* 0x0000720000027a11 */ /* 0x000fe200078008ff */
[----:B------:R-:W-:-:S03]  /*35c0*/  IMAD.MOV.U32 R5, RZ, RZ, c[0x0][0x1e0] ;  /* 0x00007800ff057624 */ /* 0x000fc600078e00ff */
[----:B------:R-:W-:-:S04]  /*35d0*/  LEA.HI.X R4, R4, R147, R3, 0x6, P1 ;  /* 0x0000009304047211 */ /* 0x000fc800008f3403 */
[----:B------:R-:W-:Y:S01]  /*35e0*/  LEA.HI.X R3, R0, c[0x0][0x1cc], R4, 0x1, P0 ;  /* 0x0000730000037a11 */ /* 0x000fe200000f0c04 */
[----:B------:R-:W-:Y:S01]  /*35f0*/  IMAD.MOV.U32 R0, RZ, RZ, c[0x0][0x1e4] ;  /* 0x00007900ff007624 */ /* 0x000fe200078e00ff */
[----:B------:R-:W-:-:S03]  /*3600*/  LEA R4, P0, R5, R2, 0x6 ;  /* 0x0000000205047211 */ /* 0x000fc600078030ff */
[----:B------:R-:W-:Y:S01]  /*3610*/  @!PT LDS RZ, [RZ] ;  /* 0x00000000fffff984 */ /* 0x000fe20000000800 */
[----:B------:R-:W-:Y:S01]  /*3620*/  @!PT LDS RZ, [RZ] ;  /* 0x00000000fffff984 */ /* 0x000fe20000000800 */
[----:B------:R-:W-:Y:S01]  /*3630*/  @!PT LDS RZ, [RZ] ;  /* 0x00000000fffff984 */ /* 0x000fe20000000800 */
[----:B------:R1:W-:Y:S01]  /*3640*/  LDGSTS.E.BYPASS.LTC128B.128 [R145+0x3100], [R2.64], !P5 ;  /* 0x0310000002917fae */ /* 0x0003e2000e901d46 */
[----:B------:R-:W-:-:S03]  /*3650*/  LEA.HI.X R5, R5, R3, R0, 0x6, P0 ;  /* 0x0000000305057211 */ /* 0x000fc600000f3400 */
[----:B------:R1:W-:Y:S04]  /*3660*/  LDGSTS.E.BYPASS.LTC128B.128 [R145+0x4100], [R2.64+0x40], !P4 ;  /* 0x0410004002917fae */ /* 0x0003e8000e101d46 */
[----:B------:R1:W-:Y:S04]  /*3670*/  LDGSTS.E.BYPASS.LTC128B.128 [R145+0x5100], [R2.64+0x80], !P3 ;  /* 0x0510008002917fae */ /* 0x0003e8000d901d46 */
[----:B------:R1:W-:Y:S04]  /*3680*/  LDGSTS.E.BYPASS.LTC128B.128 [R145+0x3900], [R4.64], !P5 ;  /* 0x0390000004917fae */ /* 0x0003e8000e901d46 */
[----:B------:R1:W-:Y:S04]  /*3690*/  LDGSTS.E.BYPASS.LTC128B.128 [R145+0x4900], [R4.64+0x40], !P4 ;  /* 0x0490004004917fae */ /* 0x0003e8000e101d46 */
[----:B------:R1:W-:Y:S02]  /*36a0*/  LDGSTS.E.BYPASS.LTC128B.128 [R145+0x5900], [R4.64+0x80], !P3 ;  /* 0x0590008004917fae */ /* 0x0003e4000d901d46 */
.L_x_1009:
[----:B--234-:R-:W-:Y:S05]  /*36b0*/  BSYNC B0 ;  /* 0x0000000000007941 */ /* 0x01cfea0003800000 */
.L_x_1008:
[----:B-1----:R-:W2:Y:S04]  /*36c0*/  LDL R0, [R1+0x64] ;  /* 0x0000640001007983 */ /* 0x002ea80000100800 */
[----:B------:R-:W2:Y:S04]  /*36d0*/  LDL R152, [R1+0x54] ;  /* 0x0000540001987983 */ /* 0x000ea80000100800 */
[----:B------:R-:W3:Y:S04]  /*36e0*/  LDL R6, [R1+0x3c] ;  /* 0x00003c0001067983 */ /* 0x000ee80000100800 */
[----:B------:R-:W-:Y:S04]  /*36f0*/  LDSM.16.MT88.4 R52, [R213] ;  /* 0x00000000d534783b */ /* 0x000fe80000004200 */
[----:B------:R-:W-:Y:S04]  /*3700*/  LDSM.16.MT88.4 R112, [R214+0x1000] ;  /* 0x00100000d670783b */ /* 0x000fe80000004200 */
[----:B------:R-:W-:Y:S04]  /*3710*/  LDSM.16.MT88.4 R56, [R214+0x400] ;  /* 0x00040000d638783b */ /* 0x000fe80000004200 */
[----:B------:R-:W-:Y:S04]  /*3720*/  LDSM.16.MT88.4 R60, [R213+0x1400] ;  /* 0x00140000d53c783b */ /* 0x000fe80000004200 */
[----:B------:R-:W-:Y:S04]  /*3730*/  LDSM.16.MT88.4 R68, [R214+0x1400] ;  /* 0x00140000d644783b */ /* 0x000fe80000004200 */
[----:B------:R-:W-:Y:S04]  /*3740*/  LDSM.16.MT88.4 R76, [R213+0x2400] ;  /* 0x00240000d54c783b */ /* 0x000fe80000004200 */
[----:B------:R-:W0:Y:S01]  /*3750*/  LDGDEPBAR ;  /* 0x00000000000079af */ /* 0x000e220000000000 */
[----:B--2---:R-:W-:-:S04]  /*3760*/  IMAD.IADD R2, R0, 0x1, R152 ;  /* 0x0000000100027824 */ /* 0x004fc800078e0298 */
[----:B------:R-:W-:-:S04]  /*3770*/  @P2 IMAD.HI.U32 R0, R2, c[0x0][0x2c8], RZ ;  /* 0x0000b20002002a27 */ /* 0x000fc800078e00ff */
[----:B------:R-:W-:Y:S01]  /*3780*/  IMAD.MOV.U32 R3, RZ, RZ, R2 ;  /* 0x000000ffff037224 */ /* 0x000fe200078e0002 */
[----:B------:R-:W-:Y:S01]  /*3790*/  @P2 SHF.R.U32.HI R3, RZ, c[0x0][0x2cc], R0 ;  /* 0x0000b300ff032a19 */ /* 0x000fe20000011600 */
[----:B------:R-:W-:Y:S04]  /*37a0*/  STL [R1+0x30], R2 ;  /* 0x0000300201007387 */ /* 0x000fe80000100800 */
[----:B------:R-:W1:Y:S01]  /*37b0*/  SHFL.IDX PT, R2, R3, 0x2, 0x1c1f ;  /* 0x005c1f0003027f89 */ /* 0x000e6200000e0000 */
[----:B------:R-:W-:-:S05]  /*37c0*/  IMAD R0, R64, R146, 0x1 ;  /* 0x0000000140007424 */ /* 0x000fca00078e0292 */
[----:B---3--:R-:W-:-:S04]  /*37d0*/  IADD3 R0, -R6, c[0x0][0x1d0], R0 ;  /* 0x0000740006007a10 */ /* 0x008fc80007ffe100 */
[----:B------:R-:W-:Y:S01]  /*37e0*/  IADD3 R5, R0, -c[0x0][0x168], RZ ;  /* 0x80005a0000057a10 */ /* 0x000fe20007ffe0ff */
[----:B------:R-:W-:-:S04]  /*37f0*/  IMAD.IADD R6, R144, 0x1, -R6 ;  /* 0x0000000190067824 */ /* 0x000fc800078e0a06 */
[----:B-1----:R-:W-:-:S05]  /*3800*/  IMAD.IADD R2, R5, 0x1, R2 ;  /* 0x0000000105027824 */ /* 0x002fca00078e0202 */
[----:B------:R-:W-:-:S04]  /*3810*/  IMNMX R2, R6, R2, PT ;  /* 0x0000000206027217 */ /* 0x000fc80003800200 */
[C---:B------:R-:W-:Y:S01]  /*3820*/  ISETP.GT.AND P0, PT, R2.reuse, RZ, PT ;  /* 0x000000ff0200720c */ /* 0x040fe20003f04270 */
[----:B------:R-:W1:Y:S01]  /*3830*/  SHFL.IDX PT, R4, R3, 0x3, 0x1c1f ;  /* 0x007c1f0003047f89 */ /* 0x000e6200000e0000 */
[C---:B------:R-:W-:Y:S02]  /*3840*/  ISETP.GT.AND P6, PT, R2.reuse, 0x1, PT ;  /* 0x000000010200780c */ /* 0x040fe40003fc4270 */
[----:B------:R-:W-:Y:S02]  /*3850*/  FSEL R9, R119, -INF , P0 ;  /* 0xff80000077097808 */ /* 0x000fe40000000000 */
[C---:B------:R-:W-:Y:S02]  /*3860*/  ISETP.GT.AND P1, PT, R2.reuse, 0x8, PT ;  /* 0x000000080200780c */ /* 0x040fe40003f24270 */
[----:B------:R-:W-:Y:S02]  /*3870*/  ISETP.GT.AND P0, PT, R2, 0x9, PT ;  /* 0x000000090200780c */ /* 0x000fe40003f04270 */
[----:B------:R-:W-:-:S02]  /*3880*/  FSEL R10, R116, -INF , P6 ;  /* 0xff800000740a7808 */ /* 0x000fc40003000000 */
[----:B------:R-:W-:Y:S02]  /*3890*/  FSEL R11, R104, -INF , P1 ;  /* 0xff800000680b7808 */ /* 0x000fe40000800000 */
[----:B------:R-:W-:Y:S02]  /*38a0*/  FSEL R13, R100, -INF , P0 ;  /* 0xff800000640d7808 */ /* 0x000fe40000000000 */
[C---:B------:R-:W-:Y:S02]  /*38b0*/  ISETP.GT.AND P6, PT, R2.reuse, 0x10, PT ;  /* 0x000000100200780c */ /* 0x040fe40003fc4270 */
        /* <DEDUP_REMOVED lines=20> */
[----:B------:R-:W-:Y:S01]  /*3a00*/  FMNMX.FTZ R2, R9, R10, !PT ;  /* 0x0000000a09027209 */ /* 0x000fe20007810000 */
[----:B-1----:R-:W-:-:S03]  /*3a10*/  IMAD.IADD R0, R5, 0x1, R4 ;  /* 0x0000000105007824 */ /* 0x002fc600078e0204 */
[----:B------:R-:W-:Y:S02]  /*3a20*/  FMNMX.FTZ R2, R11, R2, !PT ;  /* 0x000000020b027209 */ /* 0x000fe40007810000 */
[----:B------:R-:W-:Y:S02]  /*3a30*/  IMNMX R0, R6, R0, PT ;  /* 0x0000000006007217 */ /* 0x000fe40003800200 */
[----:B------:R-:W-:Y:S02]  /*3a40*/  FMNMX.FTZ R2, R13, R2, !PT ;  /* 0x000000020d027209 */ /* 0x000fe40007810000 */
[----:B------:R-:W-:Y:S02]  /*3a50*/  FSEL R233, R21, -INF , P6 ;  /* 0xff80000015e97808 */ /* 0x000fe40003000000 */
[----:B------:R-:W-:Y:S02]  /*3a60*/  FSEL R234, R12, -INF , P1 ;  /* 0xff8000000cea7808 */ /* 0x000fe40000800000 */
[----:B------:R-:W-:-:S02]  /*3a70*/  ISETP.GT.AND P6, PT, R0, RZ, PT ;  /* 0x000000ff0000720c */ /* 0x000fc40003fc4270 */
[----:B------:R-:W-:Y:S02]  /*3a80*/  ISETP.GT.AND P1, PT, R0, 0x1, PT ;  /* 0x000000010000780c */ /* 0x000fe40003f24270 */
[----:B------:R-:W-:Y:S02]  /*3a90*/  FMNMX.FTZ R2, R18, R2, !PT ;  /* 0x0000000212027209 */ /* 0x000fe40007810000 */
[----:B------:R-:W-:Y:S02]  /*3aa0*/  FSEL R238, R8, -INF , P0 ;  /* 0xff80000008ee7808 */ /* 0x000fe40000000000 */
[----:B------:R-:W-:Y:S02]  /*3ab0*/  ISETP.GT.AND P0, PT, R0, 0x8, PT ;  /* 0x000000080000780c */ /* 0x000fe40003f04270 */
[----:B------:R-:W-:Y:S02]  /*3ac0*/  FSEL R14, R118, -INF , P6 ;  /* 0xff800000760e7808 */ /* 0x000fe40003000000 */
[----:B------:R-:W-:-:S02]  /*3ad0*/  FSEL R15, R117, -INF , P1 ;  /* 0xff800000750f7808 */ /* 0x000fc40000800000 */
[----:B------:R-:W-:Y:S01]  /*3ae0*/  FMNMX.FTZ R2, R19, R2, !PT ;  /* 0x0000000213027209 */ /* 0x000fe20007810000 */
[----:B------:R-:W-:Y:S01]  /*3af0*/  SHFL.IDX PT, R8, R3, RZ, 0x1c1f ;  /* 0x001c1fff03087589 */ /* 0x000fe200000e0000 */
[----:B------:R-:W-:Y:S02]  /*3b00*/  ISETP.GT.AND P1, PT, R0, 0x9, PT ;  /* 0x000000090000780c */ /* 0x000fe40003f24270 */
[----:B------:R-:W-:Y:S01]  /*3b10*/  FSEL R16, R103, -INF , P0 ;  /* 0xff80000067107808 */ /* 0x000fe20000000000 */
[----:B------:R-:W-:Y:S01]  /*3b20*/  LDSM.16.MT88.4 R116, [R213+0x2000] ;  /* 0x00200000d574783b */ /* 0x000fe20000004200 */
[----:B------:R-:W-:Y:S02]  /*3b30*/  FMNMX.FTZ R4, R14, R15, !PT ;  /* 0x0000000f0e047209 */ /* 0x000fe40007810000 */
[----:B------:R-:W-:Y:S02]  /*3b40*/  FMNMX.FTZ R2, R22, R2, !PT ;  /* 0x0000000216027209 */ /* 0x000fe40007810000 */
[----:B------:R-:W-:-:S02]  /*3b50*/  ISETP.GT.AND P0, PT, R0, 0x10, PT ;  /* 0x000000100000780c */ /* 0x000fc40003f04270 */
[----:B------:R-:W-:Y:S02]  /*3b60*/  FSEL R17, R102, -INF , P1 ;  /* 0xff80000066117808 */ /* 0x000fe40000800000 */
[----:B------:R-:W-:Y:S02]  /*3b70*/  FMNMX.FTZ R4, R16, R4, !PT ;  /* 0x0000000410047209 */ /* 0x000fe40007810000 */
[----:B------:R-:W-:Y:S02]  /*3b80*/  FMNMX.FTZ R2, R24, R2, !PT ;  /* 0x0000000218027209 */ /* 0x000fe40007810000 */
[----:B------:R-:W-:Y:S02]  /*3b90*/  ISETP.GT.AND P1, PT, R0, 0x11, PT ;  /* 0x000000110000780c */ /* 0x000fe40003f24270 */
[----:B------:R-:W-:Y:S02]  /*3ba0*/  FSEL R20, R95, -INF , P0 ;  /* 0xff8000005f147808 */ /* 0x000fe40000000000 */
[----:B------:R-:W-:-:S02]  /*3bb0*/  FMNMX.FTZ R4, R17, R4, !PT ;  /* 0x0000000411047209 */ /* 0x000fc40007810000 */
[----:B------:R-:W-:Y:S02]  /*3bc0*/  FMNMX.FTZ R2, R139, R2, !PT ;  /* 0x000000028b027209 */ /* 0x000fe40007810000 */
[----:B------:R-:W-:Y:S02]  /*3bd0*/  ISETP.GT.AND P0, PT, R0, 0x18, PT ;  /* 0x000000180000780c */ /* 0x000fe40003f04270 */
[----:B------:R-:W-:Y:S02]  /*3be0*/  FSEL R21, R93, -INF , P1 ;  /* 0xff8000005d157808 */ /* 0x000fe40000800000 */
[----:B------:R-:W-:Y:S01]  /*3bf0*/  FMNMX.FTZ R4, R20, R4, !PT ;  /* 0x0000000414047209 */ /* 0x000fe20007810000 */
[----:B------:R-:W-:Y:S01]  /*3c00*/  LDSM.16.MT88.4 R92, [R213+0x1000] ;  /* 0x00100000d55c783b */ /* 0x000fe20000004200 */
        /* <DEDUP_REMOVED lines=24> */
[----:B------:R-:W-:Y:S02]  /*3d90*/  FMNMX.FTZ R4, R144, R4, !PT ;  /* 0x0000000490047209 */ /* 0x000fe40007810000 */
[----:B------:R-:W-:Y:S02]  /*3da0*/  FMNMX.FTZ R2, R238, R2, !PT ;  /* 0x00000002ee027209 */ /* 0x000fe40007810000 */
[----:B------:R-:W-:-:S02]  /*3db0*/  ISETP.GT.AND P1, PT, R0, 0x31, PT ;  /* 0x000000310000780c */ /* 0x000fc40003f24270 */
[----:B------:R-:W-:Y:S01]  /*3dc0*/  FSEL R208, R28, -INF , P0 ;  /* 0xff8000001cd07808 */ /* 0x000fe20000000000 */
[----:B------:R-:W1:Y:S01]  /*3dd0*/  SHFL.BFLY PT, R103, R2, 0x2, 0x1f ;  /* 0x0c401f0002677f89 */ /* 0x000e6200000e0000 */
[----:B------:R-:W-:Y:S02]  /*3de0*/  FMNMX.FTZ R4, R147, R4, !PT ;  /* 0x0000000493047209 */ /* 0x000fe40007810000 */
[----:B------:R-:W-:Y:S02]  /*3df0*/  ISETP.GT.AND P0, PT, R0, 0x38, PT ;  /* 0x000000380000780c */ /* 0x000fe40003f04270 */
[----:B------:R-:W-:Y:S02]  /*3e00*/  FSEL R229, R27, -INF , P1 ;  /* 0xff8000001be57808 */ /* 0x000fe40000800000 */
[----:B------:R-:W-:Y:S02]  /*3e10*/  FMNMX.FTZ R4, R208, R4, !PT ;  /* 0x00000004d0047209 */ /* 0x000fe40007810000 */
[----:B------:R-:W-:-:S02]  /*3e20*/  ISETP.GT.AND P1, PT, R0, 0x39, PT ;  /* 0x000000390000780c */ /* 0x000fc40003f24270 */
[----:B------:R-:W-:Y:S02]  /*3e30*/  FSEL R230, R23, -INF , P0 ;  /* 0xff80000017e67808 */ /* 0x000fe40000000000 */
[----:B------:R-:W-:Y:S02]  /*3e40*/  FMNMX.FTZ R0, R229, R4, !PT ;  /* 0x00000004e5007209 */ /* 0x000fe40007810000 */
[----:B------:R-:W-:Y:S02]  /*3e50*/  FSEL R232, R7, -INF , P1 ;  /* 0xff80000007e87808 */ /* 0x000fe40000800000 */
[----:B------:R-:W-:-:S04]  /*3e60*/  FMNMX.FTZ R0, R230, R0, !PT ;  /* 0x00000000e6007209 */ /* 0x000fc80007810000 */
[----:B------:R-:W-:-:S05]  /*3e70*/  FMNMX.FTZ R0, R232, R0, !PT ;  /* 0x00000000e8007209 */ /* 0x000fca0007810000 */
[----:B------:R-:W2:Y:S01]  /*3e80*/  SHFL.BFLY PT, R102, R0, 0x2, 0x1f ;  /* 0x0c401f0000667f89 */ /* 0x000ea200000e0000 */
[----:B-1----:R-:W-:-:S03]  /*3e90*/  FMNMX.FTZ R103, R2, R103, !PT ;  /* 0x0000006702677209 */ /* 0x002fc60007810000 */
[----:B------:R1:W3:Y:S04]  /*3ea0*/  SHFL.IDX PT, R2, R3, 0x1, 0x1c1f ;  /* 0x003c1f0003027f89 */ /* 0x0002e800000e0000 */
[----:B------:R-:W4:Y:S01]  /*3eb0*/  SHFL.BFLY PT, R4, R103, 0x1, 0x1f ;  /* 0x0c201f0067047f89 */ /* 0x000f2200000e0000 */
[----:B--2---:R-:W-:Y:S01]  /*3ec0*/  FMNMX.FTZ R102, R0, R102, !PT ;  /* 0x0000006600667209 */ /* 0x004fe20007810000 */
[----:B-1----:R-:W-:-:S04]  /*3ed0*/  IMAD.IADD R3, R5, 0x1, R8 ;  /* 0x0000000105037824 */ /* 0x002fc800078e0208 */
[----:B------:R-:W1:Y:S01]  /*3ee0*/  SHFL.BFLY PT, R7, R102, 0x1, 0x1f ;  /* 0x0c201f0066077f89 */ /* 0x000e6200000e0000 */
[----:B---3--:R-:W-:Y:S01]  /*3ef0*/  IMAD.IADD R0, R5, 0x1, R2 ;  /* 0x0000000105007824 */ /* 0x008fe200078e0202 */
[----:B------:R-:W-:Y:S02]  /*3f00*/  IMNMX R2, R6, R3, PT ;  /* 0x0000000306027217 */ /* 0x000fe40003800200 */
[----:B----4-:R-:W-:Y:S02]  /*3f10*/  FMNMX.FTZ R103, R103, R4, !PT ;  /* 0x0000000467677209 */ /* 0x010fe40007810000 */
[----:B------:R-:W-:-:S03]  /*3f20*/  ISETP.GT.AND P0, PT, R2, 0x1, PT ;  /* 0x000000010200780c */ /* 0x000fc60003f04270 */
[C---:B------:R-:W-:Y:S01]  /*3f30*/  FMUL.FTZ R12, R103.reuse, c[0x0][0x2d0] ;  /* 0x0000b400670c7a20 */ /* 0x040fe20000410000 */
[----:B------:R-:W-:Y:S02]  /*3f40*/  FSEL R35, R126, -INF , P0 ;  /* 0xff8000007e237808 */ /* 0x000fe40000000000 */
[----:B------:R-:W-:Y:S02]  /*3f50*/  FSETP.NEU.FTZ.AND P0, PT, R103, -INF , PT ;  /* 0xff8000006700780b */ /* 0x000fe40003f1d000 */
[----:B------:R-:W-:Y:S02]  /*3f60*/  ISETP.GT.AND P1, PT, R2, 0x8, PT ;  /* 0x000000080200780c */ /* 0x000fe40003f24270 */
[----:B------:R-:W-:Y:S02]  /*3f70*/  FSEL R12, R12, RZ, P0 ;  /* 0x000000ff0c0c7208 */ /* 0x000fe40000000000 */
[C---:B------:R-:W-:Y:S02]  /*3f80*/  ISETP.GT.AND P0, PT, R2.reuse, 0x11, PT ;  /* 0x000000110200780c */ /* 0x040fe40003f04270 */
[----:B------:R-:W-:Y:S01]  /*3f90*/  FSEL R44, R125, -INF , P1 ;  /* 0xff8000007d2c7808 */ /* 0x000fe20000800000 */
[----:B------:R-:W-:Y:S01]  /*3fa0*/  FFMA.FTZ R3, R9, c[0x0][0x2d0], -R12 ;  /* 0x0000b40009037a23 */ /* 0x000fe2000001080c */
[----:B------:R-:W-:-:S02]  /*3fb0*/  ISETP.GT.AND P6, PT, R2, RZ, PT ;  /* 0x000000ff0200720c */ /* 0x000fc40003fc4270 */
[----:B------:R-:W-:Y:S02]  /*3fc0*/  ISETP.GT.AND P1, PT, R2, 0x10, PT ;  /* 0x000000100200780c */ /* 0x000fe40003f24270 */
[----:B------:R-:W-:Y:S02]  /*3fd0*/  FSEL R47, R108, -INF , P0 ;  /* 0xff8000006c2f7808 */ /* 0x000fe40000000000 */
[----:B------:R-:W-:Y:S01]  /*3fe0*/  ISETP.GT.AND P0, PT, R2, 0x20, PT ;  /* 0x000000200200780c */ /* 0x000fe20003f04270 */
[----:B------:R2:W-:Y:S01]  /*3ff0*/  MUFU.EX2 R179, R3 ;  /* 0x0000000300b37308 */ /* 0x0005e20000000800 */
[----:B------:R-:W-:Y:S02]  /*4000*/  FSEL R34, R156, -INF , P6 ;  /* 0xff8000009c227808 */ /* 0x000fe40003000000 */
[----:B------:R-:W-:Y:S02]  /*4010*/  FSEL R46, R109, -INF , P1 ;  /* 0xff8000006d2e7808 */ /* 0x000fe40000800000 */
[----:B------:R-:W-:-:S02]  /*4020*/  ISETP.GT.AND P6, PT, R2, 0x9, PT ;  /* 0x000000090200780c */ /* 0x000fc40003fc4270 */
[----:B------:R-:W-:Y:S02]  /*4030*/  ISETP.GT.AND P1, PT, R2, 0x18, PT ;  /* 0x000000180200780c */ /* 0x000fe40003f24270 */
[----:B-1----:R-:W-:Y:S02]  /*4040*/  FMNMX.FTZ R102, R102, R7, !PT ;  /* 0x0000000766667209 */ /* 0x002fe40007810000 */
[----:B------:R-:W-:Y:S02]  /*4050*/  FSEL R100, R91, -INF , P0 ;  /* 0xff8000005b647808 */ /* 0x000fe40000000000 */
[----:B------:R-:W-:Y:S01]  /*4060*/  ISETP.GT.AND P0, PT, R2, 0x29, PT ;  /* 0x000000290200780c */ /* 0x000fe20003f04270 */
[--C-:B--2---:R-:W-:Y:S01]  /*4070*/  FFMA.FTZ R3, R10, c[0x0][0x2d0], -R12.reuse ;  /* 0x0000b4000a037a23 */ /* 0x104fe2000001080c */
[----:B------:R-:W-:Y:S02]  /*4080*/  FSEL R45, R124, -INF , P6 ;  /* 0xff8000007c2d7808 */ /* 0x000fe40003000000 */
[----:B------:R-:W-:Y:S01]  /*4090*/  FSEL R49, R99, -INF , P1 ;  /* 0xff80000063317808 */ /* 0x000fe20000800000 */
[----:B------:R1:W2:Y:S01]  /*40a0*/  MUFU.EX2 R159, R3 ;  /* 0x00000003009f7308 */ /* 0x0002a20000000800 */
[C---:B------:R-:W-:Y:S01]  /*40b0*/  ISETP.GT.AND P6, PT, R2.reuse, 0x19, PT ;  /* 0x000000190200780c */ /* 0x040fe20003fc4270 */
[----:B------:R-:W-:Y:S01]  /*40c0*/  FFMA.FTZ R4, R11, c[0x0][0x2d0], -R12 ;  /* 0x0000b4000b047a23 */ /* 0x000fe2000001080c */
[----:B------:R-:W-:Y:S01]  /*40d0*/  ISETP.GT.AND P1, PT, R2, 0x21, PT ;  /* 0x000000210200780c */ /* 0x000fe20003f24270 */
[----:B------:R-:W-:Y:S01]  /*40e0*/  LDSM.16.MT88.4 R124, [R214+0x2000] ;  /* 0x00200000d67c783b */ /* 0x000fe20000004200 */
[----:B------:R-:W-:-:S02]  /*40f0*/  FSEL R143, R81, -INF , P0 ;  /* 0xff800000518f7808 */ /* 0x000fc40000000000 */
[----:B------:R-:W-:Y:S02]  /*4100*/  FSETP.NEU.FTZ.AND P0, PT, R102, -INF , PT ;  /* 0xff8000006600780b */ /* 0x000fe40003f1d000 */
[----:B------:R-:W-:Y:S01]  /*4110*/  FSEL R50, R96, -INF , P6 ;  /* 0xff80000060327808 */ /* 0x000fe20003000000 */
[----:B-1----:R-:W-:Y:S01]  /*4120*/  FMUL.FTZ R3, R102, c[0x0][0x2d0] ;  /* 0x0000b40066037a20 */ /* 0x002fe20000410000 */
[----:B------:R-:W-:Y:S01]  /*4130*/  FSEL R137, R90, -INF , P1 ;  /* 0xff8000005a897808 */ /* 0x000fe20000800000 */
[----:B------:R1:W-:Y:S01]  /*4140*/  MUFU.EX2 R252, R4 ;  /* 0x0000000400fc7308 */ /* 0x0003e20000000800 */
[C---:B------:R-:W-:Y:S01]  /*4150*/  ISETP.GT.AND P6, PT, R2.reuse, 0x28, PT ;  /* 0x000000280200780c */ /* 0x040fe20003fc4270 */
[----:B------:R-:W-:Y:S01]  /*4160*/  LDSM.16.MT88.4 R80, [R214] ;  /* 0x00000000d650783b */ /* 0x000fe20000004200 */
[----:B------:R-:W-:Y:S02]  /*4170*/  ISETP.GT.AND P1, PT, R2, 0x30, PT ;  /* 0x000000300200780c */ /* 0x000fe40003f24270 */
[----:B------:R-:W-:Y:S01]  /*4180*/  FSEL R3, R3, RZ, P0 ;  /* 0x000000ff03037208 */ /* 0x000fe20000000000 */
[----:B------:R-:W-:Y:S01]  /*4190*/  LDSM.16.MT88.4 R88, [R214+0x2400] ;  /* 0x00240000d658783b */ /* 0x000fe20000004200 */
[----:B------:R-:W-:-:S02]  /*41a0*/  FSEL R140, R51, -INF , P6 ;  /* 0xff800000338c7808 */ /* 0x000fc40003000000 */
[----:B------:R-:W-:Y:S02]  /*41b0*/  FSEL R199, R31, -INF , P1 ;  /* 0xff8000001fc77808 */ /* 0x000fe40000800000 */
[C---:B------:R-:W-:Y:S02]  /*41c0*/  ISETP.GT.AND P6, PT, R2.reuse, 0x31, PT ;  /* 0x000000310200780c */ /* 0x040fe40003fc4270 */
[C---:B------:R-:W-:Y:S02]  /*41d0*/  ISETP.GT.AND P1, PT, R2.reuse, 0x38, PT ;  /* 0x000000380200780c */ /* 0x040fe40003f24270 */
[----:B------:R-:W-:Y:S01]  /*41e0*/  ISETP.GT.AND P0, PT, R2, 0x39, PT ;  /* 0x000000390200780c */ /* 0x000fe20003f04270 */
[--C-:B------:R-:W-:Y:S02]  /*41f0*/  FFMA.FTZ R2, R14, c[0x0][0x2d0], -R3.reuse ;  /* 0x0000b4000e027a23 */ /* 0x100fe40000010803 */
[----:B-1----:R-:W-:Y:S02]  /*4200*/  FFMA.FTZ R4, R13, c[0x0][0x2d0], -R12 ;  /* 0x0000b4000d047a23 */ /* 0x002fe4000001080c */
[----:B------:R1:W-:Y:S08]  /*4210*/  MUFU.EX2 R251, R2 ;  /* 0x0000000200fb7308 */ /* 0x0003f00000000800 */
[----:B------:R3:W4:Y:S01]  /*4220*/  MUFU.EX2 R178, R4 ;  /* 0x0000000400b27308 */ /* 0x0007220000000800 */
[----:B-1----:R-:W-:-:S07]  /*4230*/  FFMA.FTZ R2, R15, c[0x0][0x2d0], -R3 ;  /* 0x0000b4000f027a23 */ /* 0x002fce0000010803 */
[----:B------:R1:W1:Y:S01]  /*4240*/  MUFU.EX2 R249, R2 ;  /* 0x0000000200f97308 */ /* 0x0002620000000800 */
[----:B---3--:R-:W-:Y:S02]  /*4250*/  FMNMX.FTZ R4, R34, R35, !PT ;  /* 0x0000002322047209 */ /* 0x008fe40007810000 */
[----:B------:R-:W-:Y:S02]  /*4260*/  IMNMX R0, R6, R0, PT ;  /* 0x0000000006007217 */ /* 0x000fe40003800200 */
[----:B------:R-:W-:Y:S02]  /*4270*/  FSEL R196, R32, -INF , P6 ;  /* 0xff80000020c47808 */ /* 0x000fe40003000000 */
[----:B-1----:R-:W-:Y:S01]  /*4280*/  FMNMX.FTZ R2, R44, R4, !PT ;  /* 0x000000042c027209 */ /* 0x002fe20007810000 */
[----:B------:R-:W-:-:S03]  /*4290*/  FFMA.FTZ R4, R16, c[0x0][0x2d0], -R3 ;  /* 0x0000b40010047a23 */ /* 0x000fc60000010803 */
[----:B------:R-:W-:Y:S02]  /*42a0*/  FMNMX.FTZ R2, R45, R2, !PT ;  /* 0x000000022d027209 */ /* 0x000fe40007810000 */
[----:B------:R-:W-:Y:S02]  /*42b0*/  FSEL R206, R30, -INF , P1 ;  /* 0xff8000001ece7808 */ /* 0x000fe40000800000 */
[C---:B------:R-:W-:Y:S02]  /*42c0*/  ISETP.GT.AND P6, PT, R0.reuse, RZ, PT ;  /* 0x000000ff0000720c */ /* 0x040fe40003fc4270 */
[----:B------:R-:W-:Y:S02]  /*42d0*/  ISETP.GT.AND P1, PT, R0, 0x1, PT ;  /* 0x000000010000780c */ /* 0x000fe40003f24270 */
[----:B------:R-:W-:Y:S01]  /*42e0*/  FMNMX.FTZ R2, R46, R2, !PT ;  /* 0x000000022e027209 */ /* 0x000fe20007810000 */
[----:B------:R1:W-:Y:S01]  /*42f0*/  MUFU.EX2 R248, R4 ;  /* 0x0000000400f87308 */ /* 0x0003e20000000800 */
[----:B------:R-:W-:-:S02]  /*4300*/  FSEL R210, R29, -INF , P0 ;  /* 0xff8000001dd27808 */ /* 0x000fc40000000000 */
[----:B------:R-:W-:Y:S02]  /*4310*/  ISETP.GT.AND P0, PT, R0, 0x8, PT ;  /* 0x000000080000780c */ /* 0x000fe40003f04270 */
[----:B------:R-:W-:Y:S02]  /*4320*/  FSEL R33, R158, -INF , P6 ;  /* 0xff8000009e217808 */ /* 0x000fe40003000000 */
[----:B------:R-:W-:Y:S02]  /*4330*/  FSEL R32, R157, -INF , P1 ;  /* 0xff8000009d207808 */ /* 0x000fe40000800000 */
[----:B------:R-:W-:Y:S02]  /*4340*/  FMNMX.FTZ R2, R47, R2, !PT ;  /* 0x000000022f027209 */ /* 0x000fe40007810000 */
[----:B------:R-:W-:Y:S01]  /*4350*/  ISETP.GT.AND P6, PT, R0, 0x9, PT ;  /* 0x000000090000780c */ /* 0x000fe20003fc4270 */
[----:B-1----:R-:W-:Y:S01]  /*4360*/  FFMA.FTZ R4, R17, c[0x0][0x2d0], -R3 ;  /* 0x0000b40011047a23 */ /* 0x002fe20000010803 */
[----:B------:R-:W-:-:S02]  /*4370*/  FSEL R15, R133, -INF , P0 ;  /* 0xff800000850f7808 */ /* 0x000fc40000000000 */
[----:B------:R-:W-:Y:S01]  /*4380*/  FMNMX.FTZ R2, R49, R2, !PT ;  /* 0x0000000231027209 */ /* 0x000fe20007810000 */
[----:B------:R1:W3:Y:S01]  /*4390*/  MUFU.EX2 R250, R4 ;  /* 0x0000000400fa7308 */ /* 0x0002e20000000800 */
[----:B------:R-:W-:Y:S02]  /*43a0*/  ISETP.GT.AND P1, PT, R0, 0x10, PT ;  /* 0x000000100000780c */ /* 0x000fe40003f24270 */
[----:B------:R-:W-:Y:S02]  /*43b0*/  FSEL R14, R132, -INF , P6 ;  /* 0xff800000840e7808 */ /* 0x000fe40003000000 */
[----:B------:R-:W-:Y:S02]  /*43c0*/  FMNMX.FTZ R2, R50, R2, !PT ;  /* 0x0000000232027209 */ /* 0x000fe40007810000 */
[----:B------:R-:W-:Y:S02]  /*43d0*/  ISETP.GT.AND P0, PT, R0, 0x11, PT ;  /* 0x000000110000780c */ /* 0x000fe40003f04270 */
[----:B-1----:R-:W-:-:S04]  /*43e0*/  FMNMX.FTZ R4, R33, R32, !PT ;  /* 0x0000002021047209 */ /* 0x002fc80007810000 */
[----:B------:R-:W-:Y:S02]  /*43f0*/  FMNMX.FTZ R4, R15, R4, !PT ;  /* 0x000000040f047209 */ /* 0x000fe40007810000 */
[----:B------:R-:W-:Y:S02]  /*4400*/  FSEL R48, R111, -INF , P1 ;  /* 0xff8000006f307808 */ /* 0x000fe40000800000 */
[----:B------:R-:W-:Y:S02]  /*4410*/  FMNMX.FTZ R4, R14, R4, !PT ;  /* 0x000000040e047209 */ /* 0x000fe40007810000 */
[----:B------:R-:W-:Y:S02]  /*4420*/  FMNMX.FTZ R2, R100, R2, !PT ;  /* 0x0000000264027209 */ /* 0x000fe40007810000 */
[----:B------:R-:W-:Y:S02]  /*4430*/  ISETP.GT.AND P6, PT, R0, 0x18, PT ;  /* 0x000000180000780c */ /* 0x000fe40003fc4270 */
[----:B------:R-:W-:-:S02]  /*4440*/  FSEL R72, R110, -INF , P0 ;  /* 0xff8000006e487808 */ /* 0x000fc40000000000 */
[----:B------:R-:W-:Y:S02]  /*4450*/  FMNMX.FTZ R2, R137, R2, !PT ;  /* 0x0000000289027209 */ /* 0x000fe40007810000 */
[----:B------:R-:W-:Y:S02]  /*4460*/  FMNMX.FTZ R4, R48, R4, !PT ;  /* 0x0000000430047209 */ /* 0x000fe40007810000 */
[----:B------:R-:W-:Y:S02]  /*4470*/  ISETP.GT.AND P1, PT, R0, 0x19, PT ;  /* 0x000000190000780c */ /* 0x000fe40003f24270 */
[----:B------:R-:W-:Y:S02]  /*4480*/  FSEL R73, R105, -INF , P6 ;  /* 0xff80000069497808 */ /* 0x000fe40003000000 */
[----:B------:R-:W-:Y:S02]  /*4490*/  FMNMX.FTZ R2, R140, R2, !PT ;  /* 0x000000028c027209 */ /* 0x000fe40007810000 */
[----:B------:R-:W-:-:S02]  /*44a0*/  FMNMX.FTZ R4, R72, R4, !PT ;  /* 0x0000000448047209 */ /* 0x000fc40007810000 */
[----:B------:R-:W-:Y:S02]  /*44b0*/  ISETP.GT.AND P0, PT, R0, 0x20, PT ;  /* 0x000000200000780c */ /* 0x000fe40003f04270 */
        /* <DEDUP_REMOVED lines=9> */
[----:B------:R-:W-:Y:S01]  /*4550*/  FMNMX.FTZ R4, R196, R2, !PT ;  /* 0x00000002c4047209 */ /* 0x000fe20007810000 */
[----:B------:R-:W-:Y:S01]  /*4560*/  FFMA.FTZ R2, R18, c[0x0][0x2d0], -R12 ;  /* 0x0000b40012027a23 */ /* 0x000fe2000001080c */
[----:B------:R-:W-:-:S02]  /*4570*/  FMNMX.FTZ R5, R106, R5, !PT ;  /* 0x000000056a057209 */ /* 0x000fc40007810000 */
[----:B------:R-:W-:Y:S01]  /*4580*/  ISETP.GT.AND P0, PT, R0, 0x29, PT ;  /* 0x000000290000780c */ /* 0x000fe20003f04270 */
[----:B------:R1:W-:Y:S01]  /*4590*/  MUFU.EX2 R245, R2 ;  /* 0x0000000200f57308 */ /* 0x0003e20000000800 */
[----:B------:R-:W-:Y:S02]  /*45a0*/  FSEL R107, R107, -INF , P1 ;  /* 0xff8000006b6b7808 */ /* 0x000fe40000800000 */
[----:B------:R-:W-:Y:S02]  /*45b0*/  FMNMX.FTZ R5, R136, R5, !PT ;  /* 0x0000000588057209 */ /* 0x000fe40007810000 */
[----:B------:R-:W-:Y:S02]  /*45c0*/  ISETP.GT.AND P6, PT, R0, 0x30, PT ;  /* 0x000000300000780c */ /* 0x000fe40003fc4270 */
[----:B------:R-:W-:Y:S02]  /*45d0*/  FSEL R101, R101, -INF , P0 ;  /* 0xff80000065657808 */ /* 0x000fe40000000000 */
[----:B------:R-:W-:-:S02]  /*45e0*/  FMNMX.FTZ R5, R107, R5, !PT ;  /* 0x000000056b057209 */ /* 0x000fc40007810000 */
[----:B------:R-:W-:Y:S01]  /*45f0*/  FMNMX.FTZ R4, R206, R4, !PT ;  /* 0x00000004ce047209 */ /* 0x000fe20007810000 */
[----:B-1----:R-:W-:Y:S01]  /*4600*/  FFMA.FTZ R2, R19, c[0x0][0x2d0], -R12 ;  /* 0x0000b40013027a23 */ /* 0x002fe2000001080c */
[----:B------:R-:W-:-:S03]  /*4610*/  ISETP.GT.AND P1, PT, R0, 0x31, PT ;  /* 0x000000310000780c */ /* 0x000fc60003f24270 */
[----:B------:R1:W1:Y:S01]  /*4620*/  MUFU.EX2 R247, R2 ;  /* 0x0000000200f77308 */ /* 0x0002620000000800 */
[----:B------:R-:W-:Y:S02]  /*4630*/  FSEL R195, R39, -INF , P6 ;  /* 0xff80000027c37808 */ /* 0x000fe40003000000 */
[----:B------:R-:W-:Y:S02]  /*4640*/  FMNMX.FTZ R5, R101, R5, !PT ;  /* 0x0000000565057209 */ /* 0x000fe40007810000 */
[----:B------:R-:W-:Y:S02]  /*4650*/  FMNMX.FTZ R4, R210, R4, !PT ;  /* 0x00000004d2047209 */ /* 0x000fe40007810000 */
[----:B------:R-:W-:Y:S02]  /*4660*/  ISETP.GT.AND P0, PT, R0, 0x38, PT ;  /* 0x000000380000780c */ /* 0x000fe40003f04270 */
[----:B------:R-:W-:Y:S01]  /*4670*/  FSEL R197, R38, -INF , P1 ;  /* 0xff80000026c57808 */ /* 0x000fe20000800000 */
[----:B-1----:R-:W-:-:S04]  /*4680*/  FFMA.FTZ R2, R22, c[0x0][0x2d0], -R12 ;  /* 0x0000b40016027a23 */ /* 0x002fc8000001080c */
[----:B------:R1:W-:Y:S01]  /*4690*/  MUFU.EX2 R246, R2 ;  /* 0x0000000200f67308 */ /* 0x0003e20000000800 */
[----:B------:R-:W2:Y:S01]  /*46a0*/  SHFL.BFLY PT, R6, R4, 0x2, 0x1f ;  /* 0x0c401f0004067f89 */ /* 0x000ea200000e0000 */
[----:B------:R-:W-:Y:S02]  /*46b0*/  ISETP.GT.AND P1, PT, R0, 0x39, PT ;  /* 0x000000390000780c */ /* 0x000fe40003f24270 */
[----:B------:R-:W-:Y:S02]  /*46c0*/  FSEL R198, R37, -INF , P0 ;  /* 0xff80000025c67808 */ /* 0x000fe40000000000 */
[----:B------:R-:W-:Y:S02]  /*46d0*/  FSEL R201, R36, -INF , P1 ;  /* 0xff80000024c97808 */ /* 0x000fe40000800000 */
[----:B-1----:R-:W-:-:S04]  /*46e0*/  FMNMX.FTZ R2, R195, R5, !PT ;  /* 0x00000005c3027209 */ /* 0x002fc80007810000 */
[----:B------:R-:W-:-:S04]  /*46f0*/  FMNMX.FTZ R2, R197, R2, !PT ;  /* 0x00000002c5027209 */ /* 0x000fc80007810000 */
[----:B------:R-:W-:-:S04]  /*4700*/  FMNMX.FTZ R2, R198, R2, !PT ;  /* 0x00000002c6027209 */ /* 0x000fc80007810000 */
[----:B------:R-:W-:Y:S01]  /*4710*/  FMNMX.FTZ R2, R201, R2, !PT ;  /* 0x00000002c9027209 */ /* 0x000fe20007810000 */
[----:B------:R-:W-:-:S04]  /*4720*/  FFMA.FTZ R0, R24, c[0x0][0x2d0], -R12 ;  /* 0x0000b40018007a23 */ /* 0x000fc8000001080c */
[----:B------:R-:W1:Y:S01]  /*4730*/  SHFL.BFLY PT, R5, R2, 0x2, 0x1f ;  /* 0x0c401f0002057f89 */ /* 0x000e6200000e0000 */
[----:B------:R2:W-:Y:S02]  /*4740*/  MUFU.EX2 R244, R0 ;  /* 0x0000000000f47308 */ /* 0x0005e40000000800 */
[----:B--2---:R-:W-:-:S06]  /*4750*/  FFMA.FTZ R0, R20, c[0x0][0x2d0], -R3 ;  /* 0x0000b40014007a23 */ /* 0x004fcc0000010803 */
[----:B------:R2:W-:Y:S02]  /*4760*/  MUFU.EX2 R240, R0 ;  /* 0x0000000000f07308 */ /* 0x0005e40000000800 */
[----:B--2---:R-:W-:-:S05]  /*4770*/  FMNMX.FTZ R0, R4, R6, !PT ;  /* 0x0000000604007209 */ /* 0x004fca0007810000 */
[----:B------:R-:W2:Y:S01]  /*4780*/  SHFL.BFLY PT, R6, R0, 0x1, 0x1f ;  /* 0x0c201f0000067f89 */ /* 0x000ea200000e0000 */
[----:B-1----:R-:W-:-:S05]  /*4790*/  FMNMX.FTZ R2, R2, R5, !PT ;  /* 0x0000000502027209 */ /* 0x002fca0007810000 */
[----:B------:R-:W1:Y:S01]  /*47a0*/  SHFL.BFLY PT, R13, R2, 0x1, 0x1f ;  /* 0x0c201f00020d7f89 */ /* 0x000e6200000e0000 */
[----:B------:R-:W-:Y:S01]  /*47b0*/  FFMA.FTZ R4, R21, c[0x0][0x2d0], -R3 ;  /* 0x0000b40015047a23 */ /* 0x000fe20000010803 */
[----:B------:R-:W-:Y:S02]  /*47c0*/  F2FP.PACK_AB R8, R159, R179 ;  /* 0x000000b39f08723e */ /* 0x000fe400000000ff */
[----:B----4-:R-:W-:Y:S01]  /*47d0*/  F2FP.PACK_AB R10, R178, R252 ;  /* 0x000000fcb20a723e */ /* 0x010fe200000000ff */
[----:B------:R4:W1:Y:S01]  /*47e0*/  MUFU.EX2 R241, R4 ;  /* 0x0000000400f17308 */ /* 0x0008620000000800 */
[----:B------:R-:W-:Y:S02]  /*47f0*/  F2FP.PACK_AB R9, R249, R251 ;  /* 0x000000fbf909723e */ /* 0x000fe400000000ff */
[----:B---3--:R-:W-:Y:S02]  /*4800*/  F2FP.PACK_AB R11, R250, R248 ;  /* 0x000000f8fa0b723e */ /* 0x008fe400000000ff */
[----:B--2---:R-:W-:-:S04]  /*4810*/  FMNMX.FTZ R105, R0, R6, !PT ;  /* 0x0000000600697209 */ /* 0x004fc80007810000 */
[C---:B------:R-:W-:Y:S01]  /*4820*/  FSETP.NEU.FTZ.AND P0, PT, R105.reuse, -INF , PT ;  /* 0xff8000006900780b */ /* 0x040fe20003f1d000 */
[----:B------:R-:W-:Y:S02]  /*4830*/  FMUL.FTZ R0, R105, c[0x0][0x2d0] ;  /* 0x0000b40069007a20 */ /* 0x000fe40000410000 */
[----:B----4-:R-:W-:-:S03]  /*4840*/  FFMA.FTZ R4, R25, c[0x0][0x2d0], -R3 ;  /* 0x0000b40019047a23 */ /* 0x010fc60000010803 */
[----:B------:R-:W-:Y:S01]  /*4850*/  FSEL R0, R0, RZ, P0 ;  /* 0x000000ff00007208 */ /* 0x000fe20000000000 */
[----:B------:R2:W-:Y:S01]  /*4860*/  MUFU.EX2 R242, R4 ;  /* 0x0000000400f27308 */ /* 0x0005e20000000800 */
[----:B------:R-:W-:Y:S01]  /*4870*/  HMMA.16816.F32 R132, R8, R52, RZ ;  /* 0x000000340884723c */ /* 0x000fe200000018ff */
[----:B-1----:R-:W-:Y:S02]  /*4880*/  FMNMX.FTZ R104, R2, R13, !PT ;  /* 0x0000000d02687209 */ /* 0x002fe40007810000 */
[----:B------:R-:W-:-:S05]  /*4890*/  FFMA.FTZ R2, R35, c[0x0][0x2d0], -R0 ;  /* 0x0000b40023027a23 */ /* 0x000fca0000010800 */
[----:B------:R-:W-:Y:S01]  /*48a0*/  HMMA.16816.F32 R128, R8, R80, RZ ;  /* 0x000000500880723c */ /* 0x000fe200000018ff */
[----:B------:R1:W-:Y:S01]  /*48b0*/  MUFU.EX2 R236, R2 ;  /* 0x0000000200ec7308 */ /* 0x0003e20000000800 */
[----:B--2---:R-:W-:-:S06]  /*48c0*/  FFMA.FTZ R4, R26, c[0x0][0x2d0], -R3 ;  /* 0x0000b4001a047a23 */ /* 0x004fcc0000010803 */
[----:B------:R-:W-:Y:S01]  /*48d0*/  HMMA.16816.F32 R120, R8, R92, RZ ;  /* 0x0000005c0878723c */ /* 0x000fe200000018ff */
[----:B------:R-:W-:-:S07]  /*48e0*/  FSETP.NEU.FTZ.AND P0, PT, R104, -INF , PT ;  /* 0xff8000006800780b */ /* 0x000fce0003f1d000 */
[----:B------:R-:W-:Y:S01]  /*48f0*/  HMMA.16816.F32 R108, R8, R112, RZ ;  /* 0x00000070086c723c */ /* 0x000fe200000018ff */
[----:B-1----:R-:W-:-:S07]  /*4900*/  FMUL.FTZ R2, R104, c[0x0][0x2d0] ;  /* 0x0000b40068027a20 */ /* 0x002fce0000410000 */
        /* <DEDUP_REMOVED lines=8> */
[----:B------:R-:W-:-:S04]  /*4990*/  FFMA.FTZ R8, R34, c[0x0][0x2d0], -R0 ;  /* 0x0000b40022087a23 */ /* 0x000fc80000010800 */
[----:B------:R1:W-:Y:S01]  /*49a0*/  MUFU.EX2 R239, R8 ;  /* 0x0000000800ef7308 */ /* 0x0003e20000000800 */
[----:B------:R-:W-:Y:S01]  /*49b0*/  FSEL R2, R2, RZ, P0 ;  /* 0x000000ff02027208 */ /* 0x000fe20000000000 */
[----:B-1----:R-:W-:-:S06]  /*49c0*/  FFMA.FTZ R8, R44, c[0x0][0x2d0], -R0 ;  /* 0x0000b4002c087a23 */ /* 0x002fcc0000010800 */
[----:B------:R1:W-:Y:S02]  /*49d0*/  MUFU.EX2 R237, R8 ;  /* 0x0000000800ed7308 */ /* 0x0003e40000000800 */
        /* <DEDUP_REMOVED lines=9> */
[----:B------:R1:W-:Y:S08]  /*4a70*/  MUFU.EX2 R209, R8 ;  /* 0x0000000800d17308 */ /* 0x0003f00000000800 */
[----:B------:R-:W2:Y:S01]  /*4a80*/  MUFU.EX2 R243, R4 ;  /* 0x0000000400f37308 */ /* 0x000ea20000000800 */
[----:B-1----:R-:W-:-:S07]  /*4a90*/  FFMA.FTZ R8, R46, c[0x0][0x2d0], -R0 ;  /* 0x0000b4002e087a23 */ /* 0x002fce0000010800 */
[----:B------:R1:W-:Y:S02]  /*4aa0*/  MUFU.EX2 R200, R8 ;  /* 0x0000000800c87308 */ /* 0x0003e40000000800 */
[----:B-1----:R-:W-:-:S06]  /*4ab0*/  FFMA.FTZ R8, R47, c[0x0][0x2d0], -R0 ;  /* 0x0000b4002f087a23 */ /* 0x002fcc0000010800 */
[----:B------:R1:W3:Y:S01]  /*4ac0*/  MUFU.EX2 R204, R8 ;  /* 0x0000000800cc7308 */ /* 0x0002e20000000800 */
[----:B------:R-:W-:Y:S02]  /*4ad0*/  F2FP.PACK_AB R4, R247, R245 ;  /* 0x000000f5f704723e */ /* 0x000fe400000000ff */
[----:B------:R-:W-:Y:S01]  /*4ae0*/  F2FP.PACK_AB R5, R241, R240 ;  /* 0x000000f0f105723e */ /* 0x000fe200000000ff */
[----:B-1----:R-:W-:-:S04]  /*4af0*/  FFMA.FTZ R8, R49, c[0x0][0x2d0], -R0 ;  /* 0x0000b40031087a23 */ /* 0x002fc80000010800 */
[----:B------:R1:W-:Y:S01]  /*4b00*/  MUFU.EX2 R203, R8 ;  /* 0x0000000800cb7308 */ /* 0x0003e20000000800 */
[----:B------:R-:W-:Y:S02]  /*4b10*/  F2FP.PACK_AB R6, R244, R246 ;  /* 0x000000f6f406723e */ /* 0x000fe400000000ff */
[----:B--2---:R-:W-:Y:S01]  /*4b20*/  F2FP.PACK_AB R7, R243, R242 ;  /* 0x000000f2f307723e */ /* 0x004fe200000000ff */
[----:B-1----:R-:W-:-:S04]  /*4b30*/  FFMA.FTZ R8, R50, c[0x0][0x2d0], -R0 ;  /* 0x0000b40032087a23 */ /* 0x002fc80000010800 */
[----:B------:R1:W-:Y:S02]  /*4b40*/  MUFU.EX2 R202, R8 ;  /* 0x0000000800ca7308 */ /* 0x0003e40000000800 */
[----:B------:R-:W-:Y:S01]  /*4b50*/  HMMA.16816.F32 R148, R4, R56, R128 ;  /* 0x000000380494723c */ /* 0x000fe20000001880 */
[----:B------:R-:W-:Y:S02]  /*4b60*/  IMAD.MOV.U32 R15, RZ, RZ, R152 ;  /* 0x000000ffff0f7224 */ /* 0x000fe400078e0098 */
[----:B------:R-:W-:Y:S02]  /*4b70*/  IMAD.MOV.U32 R14, RZ, RZ, R159 ;  /* 0x000000ffff0e7224 */ /* 0x000fe400078e009f */
[----:B-1----:R-:W-:-:S04]  /*4b80*/  FFMA.FTZ R8, R48, c[0x0][0x2d0], -R2 ;  /* 0x0000b40030087a23 */ /* 0x002fc80000010802 */
[----:B------:R1:W-:Y:S01]  /*4b90*/  MUFU.EX2 R187, R8 ;  /* 0x0000000800bb7308 */ /* 0x0003e20000000800 */
[C---:B------:R-:W-:Y:S08]  /*4ba0*/  HMMA.16816.F32 R188, R4.reuse, R60, R120 ;  /* 0x0000003c04bc723c */ /* 0x040ff00000001878 */
[----:B------:R-:W-:Y:S01]  /*4bb0*/  HMMA.16816.F32 R132, R4, R64, R132 ;  /* 0x000000400484723c */ /* 0x000fe20000001884 */
[----:B-1----:R-:W-:-:S07]  /*4bc0*/  FFMA.FTZ R8, R72, c[0x0][0x2d0], -R2 ;  /* 0x0000b40048087a23 */ /* 0x002fce0000010802 */
[C---:B------:R-:W-:Y:S01]  /*4bd0*/  HMMA.16816.F32 R164, R4.reuse, R68, R108 ;  /* 0x0000004404a4723c */ /* 0x040fe2000000186c */
[----:B------:R1:W2:Y:S07]  /*4be0*/  MUFU.EX2 R194, R8 ;  /* 0x0000000800c27308 */ /* 0x0002ae0000000800 */
[C---:B------:R-:W-:Y:S08]  /*4bf0*/  HMMA.16816.F32 R180, R4.reuse, R76, R96 ;  /* 0x0000004c04b4723c */ /* 0x040ff00000001860 */
[----:B------:R-:W-:Y:S01]  /*4c00*/  HMMA.16816.F32 R172, R4, R88, R84 ;  /* 0x0000005804ac723c */ /* 0x000fe20000001854 */
[----:B-1----:R-:W-:-:S07]  /*4c10*/  FFMA.FTZ R8, R73, c[0x0][0x2d0], -R2 ;  /* 0x0000b40049087a23 */ /* 0x002fce0000010802 */
[C---:B------:R-:W-:Y:S01]  /*4c20*/  HMMA.16816.F32 R120, R4.reuse, R66, R40 ;  /* 0x000000420478723c */ /* 0x040fe20000001828 */
[----:B------:R1:W-:Y:S07]  /*4c30*/  MUFU.EX2 R193, R8 ;  /* 0x0000000800c17308 */ /* 0x0003ee0000000800 */
[C---:B------:R-:W-:Y:S08]  /*4c40*/  HMMA.16816.F32 R160, R4.reuse, R58, R36 ;  /* 0x0000003a04a0723c */ /* 0x040ff00000001824 */
[----:B------:R-:W-:Y:S01]  /*4c50*/  HMMA.16816.F32 R152, R4, R62, R28 ;  /* 0x0000003e0498723c */ /* 0x000fe2000000181c */
[----:B-1----:R-:W-:-:S07]  /*4c60*/  FFMA.FTZ R8, R74, c[0x0][0x2d0], -R2 ;  /* 0x0000b4004a087a23 */ /* 0x002fce0000010802 */
[C---:B------:R-:W-:Y:S08]  /*4c70*/  HMMA.16816.F32 R168, R4.reuse, R70, R24 ;  /* 0x0000004604a8723c */ /* 0x040ff00000001818 */
[C---:B------:R-:W-:Y:S08]  /*4c80*/  HMMA.16816.F32 R156, R4.reuse, R78, R20 ;  /* 0x0000004e049c723c */ /* 0x040ff00000001814 */
[----:B------:R-:W-:Y:S07]  /*4c90*/  HMMA.16816.F32 R128, R4, R90, R16 ;  /* 0x0000005a0480723c */ /* 0x000fee0000001810 */
[----:B------:R-:W-:-:S02]  /*4ca0*/  F2FP.PACK_AB R4, R236, R239 ;  /* 0x000000efec04723e */ /* 0x000fc400000000ff */
[----:B------:R-:W-:Y:S02]  /*4cb0*/  F2FP.PACK_AB R6, R235, R237 ;  /* 0x000000edeb06723e */ /* 0x000fe400000000ff */
[----:B------:R-:W-:Y:S02]  /*4cc0*/  F2FP.PACK_AB R5, R205, R211 ;  /* 0x000000d3cd05723e */ /* 0x000fe400000000ff */
[----:B------:R-:W-:Y:S01]  /*4cd0*/  F2FP.PACK_AB R7, R209, R207 ;  /* 0x000000cfd107723e */ /* 0x000fe200000000ff */
[----:B------:R1:W4:Y:S06]  /*4ce0*/  MUFU.EX2 R192, R8 ;  /* 0x0000000800c07308 */ /* 0x00032c0000000800 */
        /* <DEDUP_REMOVED lines=17> */
[C---:B------:R-:W-:Y:S08]  /*4e00*/  HMMA.16816.F32 R72, R4.reuse, R118, RZ ;  /* 0x000000760448723c */ /* 0x040ff000000018ff */
[----:B------:R-:W-:Y:S07]  /*4e10*/  HMMA.16816.F32 R80, R4, R126, RZ ;  /* 0x0000007e0450723c */ /* 0x000fee00000018ff */
[----:B---3--:R-:W-:-:S02]  /*4e20*/  F2FP.PACK_AB R4, R204, R200 ;  /* 0x000000c8cc04723e */ /* 0x008fc400000000ff */
[----:B--2---:R-:W-:Y:S02]  /*4e30*/  F2FP.PACK_AB R5, R194, R187 ;  /* 0x000000bbc205723e */ /* 0x004fe400000000ff */
[----:B------:R-:W-:Y:S02]  /*4e40*/  F2FP.PACK_AB R6, R202, R203 ;  /* 0x000000cbca06723e */ /* 0x000fe400000000ff */
[----:B----4-:R-:W-:-:S07]  /*4e50*/  F2FP.PACK_AB R7, R192, R193 ;  /* 0x000000c1c007723e */ /* 0x010fce00000000ff */
[C---:B------:R-:W-:Y:S07]  /*4e60*/  HMMA.16816.F32 R124, R4.reuse, R64, R44 ;  /* 0x00000040047c723c */ /* 0x040fee000000182c */
[----:B------:R-:W-:Y:S02]  /*4e70*/  IMAD.MOV.U32 R64, RZ, RZ, R179 ;  /* 0x000000ffff407224 */ /* 0x000fe400078e00b3 */
[----:B------:R1:W-:Y:S01]  /*4e80*/  MUFU.EX2 R179, R8 ;  /* 0x0000000800b37308 */ /* 0x0003e20000000800 */
[C---:B------:R-:W-:Y:S01]  /*4e90*/  HMMA.16816.F32 R108, R4.reuse, R60, R28 ;  /* 0x0000003c046c723c */ /* 0x040fe2000000181c */
[----:B------:R-:W-:Y:S06]  /*4ea0*/  LDSM.16.MT88.4 R28, [R214+0x800] ;  /* 0x00080000d61c783b */ /* 0x000fec0000004200 */
[----:B------:R-:W-:Y:S01]  /*4eb0*/  IMAD.MOV.U32 R61, RZ, RZ, R178 ;  /* 0x000000ffff3d7224 */ /* 0x000fe200078e00b2 */
[----:B------:R-:W-:Y:S01]  /*4ec0*/  HMMA.16816.F32 R112, R4, R56, R32 ;  /* 0x000000380470723c */ /* 0x000fe20000001820 */
[----:B------:R-:W2:Y:S01]  /*4ed0*/  LDSM.16.MT88.4 R32, [R213+0x800] ;  /* 0x00080000d520783b */ /* 0x000ea20000004200 */
[----:B-1----:R-:W-:-:S04]  /*4ee0*/  FFMA.FTZ R8, R146, c[0x0][0x2d0], -R12 ;  /* 0x0000b40092087a23 */ /* 0x002fc8000001080c */
[----:B------:R1:W-:Y:S01]  /*4ef0*/  MUFU.EX2 R178, R8 ;  /* 0x0000000800b27308 */ /* 0x0003e20000000800 */
[----:B------:R-:W-:Y:S01]  /*4f00*/  IMAD.MOV.U32 R60, RZ, RZ, R177 ;  /* 0x000000ffff3c7224 */ /* 0x000fe200078e00b1 */
[----:B------:R-:W-:Y:S01]  /*4f10*/  HMMA.16816.F32 R84, R4, R88, R24 ;  /* 0x000000580454723c */ /* 0x000fe20000001818 */
[----:B------:R-:W3:Y:S01]  /*4f20*/  LDSM.16.MT88.4 R24, [R213+0x1800] ;  /* 0x00180000d518783b */ /* 0x000ee20000004200 */
[----:B-1----:R-:W-:-:S06]  /*4f30*/  FFMA.FTZ R8, R138, c[0x0][0x2d0], -R3 ;  /* 0x0000b4008a087a23 */ /* 0x002fcc0000010803 */
[C---:B------:R-:W-:Y:S01]  /*4f40*/  HMMA.16816.F32 R92, R4.reuse, R68, R20 ;  /* 0x00000044045c723c */ /* 0x040fe20000001814 */
[----:B------:R-:W-:Y:S01]  /*4f50*/  FFMA.FTZ R13, R140, c[0x0][0x2d0], -R0 ;  /* 0x0000b4008c0d7a23 */ /* 0x000fe20000010800 */
[----:B------:R-:W1:Y:S01]  /*4f60*/  LDSM.16.MT88.4 R20, [R214+0x1800] ;  /* 0x00180000d614783b */ /* 0x000e620000004200 */
[----:B------:R4:W-:Y:S04]  /*4f70*/  MUFU.EX2 R177, R8 ;  /* 0x0000000800b17308 */ /* 0x0009e80000000800 */
[----:B-----5:R-:W-:Y:S01]  /*4f80*/  IMAD.MOV.U32 R69, RZ, RZ, R176 ;  /* 0x000000ffff457224 */ /* 0x020fe200078e00b0 */
[----:B------:R-:W-:Y:S01]  /*4f90*/  HMMA.16816.F32 R52, R4, R66, R52 ;  /* 0x000000420434723c */ /* 0x000fe20000001834 */
[----:B----4-:R-:W-:-:S04]  /*4fa0*/  FFMA.FTZ R8, R141, c[0x0][0x2d0], -R3 ;  /* 0x0000b4008d087a23 */ /* 0x010fc80000010803 */
[----:B------:R4:W1:Y:S02]  /*4fb0*/  MUFU.EX2 R176, R8 ;  /* 0x0000000800b07308 */ /* 0x0008640000000800 */
[----:B----4-:R-:W-:-:S06]  /*4fc0*/  FFMA.FTZ R8, R144, c[0x0][0x2d0], -R3 ;  /* 0x0000b40090087a23 */ /* 0x010fcc0000010803 */
[----:B------:R4:W-:Y:S01]  /*4fd0*/  MUFU.EX2 R67, R8 ;  /* 0x0000000800437308 */ /* 0x0009e20000000800 */
[----:B------:R-:W-:Y:S01]  /*4fe0*/  HMMA.16816.F32 R56, R4, R58, R48 ;  /* 0x0000003a0438723c */ /* 0x000fe20000001830 */
[----:B----4-:R-:W-:-:S06]  /*4ff0*/  FFMA.FTZ R8, R147, c[0x0][0x2d0], -R3 ;  /* 0x0000b40093087a23 */ /* 0x010fcc0000010803 */
[----:B------:R4:W1:Y:S01]  /*5000*/  MUFU.EX2 R100, R8 ;  /* 0x0000000800647308 */ /* 0x0008620000000800 */
[C---:B------:R-:W-:Y:S01]  /*5010*/  HMMA.16816.F32 R96, R4.reuse, R76, R16 ;  /* 0x0000004c0460723c */ /* 0x040fe20000001810 */
[----:B------:R-:W2:Y:S07]  /*5020*/  LDSM.16.MT88.4 R16, [R213+0x2800] ;  /* 0x00280000d510783b */ /* 0x000eae0000004200 */
[C---:B------:R-:W-:Y:S01]  /*5030*/  HMMA.16816.F32 R40, R4.reuse, R62, R40 ;  /* 0x0000003e0428723c */ /* 0x040fe20000001828 */
[----:B------:R1:W-:Y:S01]  /*5040*/  MUFU.EX2 R65, R13 ;  /* 0x0000000d00417308 */ /* 0x0003e20000000800 */
[----:B----4-:R-:W4:Y:S06]  /*5050*/  LDSM.16.MT88.4 R8, [R214+0x2800] ;  /* 0x00280000d608783b */ /* 0x010f2c0000004200 */
[C---:B------:R-:W-:Y:S08]  /*5060*/  HMMA.16816.F32 R36, R4.reuse, R70, R36 ;  /* 0x000000460424723c */ /* 0x040ff00000001824 */
[----:B------:R-:W-:Y:S01]  /*5070*/  HMMA.16816.F32 R44, R4, R78, R72 ;  /* 0x0000004e042c723c */ /* 0x000fe20000001848 */
[----:B-1----:R-:W-:-:S02]  /*5080*/  FFMA.FTZ R13, R143, c[0x0][0x2d0], -R0 ;  /* 0x0000b4008f0d7a23 */ /* 0x002fc40000010800 */
[----:B------:R-:W-:Y:S05]  /*5090*/  LDSM.16.MT88.4 R140, [R214+0xc00] ;  /* 0x000c0000d68c783b */ /* 0x000fea0000004200 */
[----:B------:R-:W-:Y:S01]  /*50a0*/  HMMA.16816.F32 R48, R4, R90, R80 ;  /* 0x0000005a0430723c */ /* 0x000fe20000001850 */
[----:B------:R1:W-:Y:S01]  /*50b0*/  MUFU.EX2 R66, R13 ;  /* 0x0000000d00427308 */ /* 0x0003e20000000800 */
[----:B------:R-:W-:Y:S05]  /*50c0*/  LDSM.16.MT88.4 R80, [R213+0x2c00] ;  /* 0x002c0000d550783b */ /* 0x000fea0000004200 */
[----:B------:R-:W-:Y:S01]  /*50d0*/  FFMA.FTZ R4, R137, c[0x0][0x2d0], -R0 ;  /* 0x0000b40089047a23 */ /* 0x000fe20000010800 */
[----:B------:R-:W-:-:S02]  /*50e0*/  F2FP.PACK_AB R5, R176, R177 ;  /* 0x000000b1b005723e */ /* 0x000fc400000000ff */
[----:B------:R-:W-:Y:S01]  /*50f0*/  F2FP.PACK_AB R6, R178, R179 ;  /* 0x000000b3b206723e */ /* 0x000fe200000000ff */
[----:B------:R2:W2:Y:S01]  /*5100*/  MUFU.EX2 R63, R4 ;  /* 0x00000004003f7308 */ /* 0x0004a20000000800 */
[----:B------:R-:W-:Y:S01]  /*5110*/  F2FP.PACK_AB R7, R100, R67 ;  /* 0x000000436407723e */ /* 0x000fe200000000ff */
[----:B-1----:R-:W-:Y:S02]  /*5120*/  FFMA.FTZ R13, R106, c[0x0][0x2d0], -R2 ;  /* 0x0000b4006a0d7a23 */ /* 0x002fe40000010802 */
[----:B------:R-:W-:-:S04]  /*5130*/  IMAD.MOV.U32 R106, RZ, RZ, R60 ;  /* 0x000000ffff6a7224 */ /* 0x000fc800078e003c */
[----:B------:R1:W-:Y:S01]  /*5140*/  MUFU.EX2 R60, R13 ;  /* 0x0000000d003c7308 */ /* 0x0003e20000000800 */
[----:B--2---:R-:W-:-:S07]  /*5150*/  F2FP.PACK_AB R4, R184, R185 ;  /* 0x000000b9b804723e */ /* 0x004fce00000000ff */
[----:B------:R-:W-:Y:S01]  /*5160*/  HMMA.16816.F32 R116, R4, R32, R132 ;  /* 0x000000200474723c */ /* 0x000fe20000001884 */
[----:B-1----:R-:W-:-:S07]  /*5170*/  FFMA.FTZ R13, R136, c[0x0][0x2d0], -R2 ;  /* 0x0000b400880d7a23 */ /* 0x002fce0000010802 */
[C---:B------:R-:W-:Y:S08]  /*5180*/  HMMA.16816.F32 R132, R4.reuse, R28, R148 ;  /* 0x0000001c0484723c */ /* 0x040ff00000001894 */
[----:B---3--:R-:W-:Y:S07]  /*5190*/  HMMA.16816.F32 R148, R4, R24, R188 ;  /* 0x000000180494723c */ /* 0x008fee00000018bc */
[----:B------:R-:W-:-:S02]  /*51a0*/  IMAD.MOV.U32 R190, RZ, RZ, R61 ;  /* 0x000000ffffbe7224 */ /* 0x000fc400078e003d */
[----:B------:R1:W2:Y:S01]  /*51b0*/  MUFU.EX2 R61, R13 ;  /* 0x0000000d003d7308 */ /* 0x0002a20000000800 */
[----:B------:R-:W-:Y:S02]  /*51c0*/  IMAD.MOV.U32 R189, RZ, RZ, R64 ;  /* 0x000000ffffbd7224 */ /* 0x000fe400078e0040 */
[----:B-1----:R-:W-:-:S05]  /*51d0*/  FFMA.FTZ R13, R107, c[0x0][0x2d0], -R2 ;  /* 0x0000b4006b0d7a23 */ /* 0x002fca0000010802 */
[----:B------:R1:W-:Y:S02]  /*51e0*/  MUFU.EX2 R62, R13 ;  /* 0x0000000d003e7308 */ /* 0x0003e40000000800 */
[----:B-1----:R-:W-:-:S06]  /*51f0*/  FFMA.FTZ R13, R101, c[0x0][0x2d0], -R2 ;  /* 0x0000b400650d7a23 */ /* 0x002fcc0000010802 */
[----:B------:R1:W3:Y:S01]  /*5200*/  MUFU.EX2 R64, R13 ;  /* 0x0000000d00407308 */ /* 0x0002e20000000800 */
[C---:B------:R-:W-:Y:S08]  /*5210*/  HMMA.16816.F32 R164, R4.reuse, R20, R164 ;  /* 0x0000001404a4723c */ /* 0x040ff000000018a4 */
[C---:B------:R-:W-:Y:S08]  /*5220*/  HMMA.16816.F32 R72, R4.reuse, R16, R180 ;  /* 0x000000100448723c */ /* 0x040ff000000018b4 */
[C---:B----4-:R-:W-:Y:S01]  /*5230*/  HMMA.16816.F32 R88, R4.reuse, R8, R172 ;  /* 0x000000080458723c */ /* 0x050fe200000018ac */
[----:B-1----:R-:W-:Y:S01]  /*5240*/  FFMA.FTZ R13, R231, c[0x0][0x2d0], -R12 ;  /* 0x0000b400e70d7a23 */ /* 0x002fe2000001080c */
[----:B------:R-:W-:Y:S06]  /*5250*/  LDSM.16.MT88.4 R172, [R214+0x1c00] ;  /* 0x001c0000d6ac783b */ /* 0x000fec0000004200 */
[C---:B------:R-:W-:Y:S08]  /*5260*/  HMMA.16816.F32 R120, R4.reuse, R34, R120 ;  /* 0x000000220478723c */ /* 0x040ff00000001878 */
[C---:B------:R-:W-:Y:S08]  /*5270*/  HMMA.16816.F32 R136, R4.reuse, R30, R160 ;  /* 0x0000001e0488723c */ /* 0x040ff000000018a0 */
[C---:B------:R-:W-:Y:S08]  /*5280*/  HMMA.16816.F32 R152, R4.reuse, R26, R152 ;  /* 0x0000001a0498723c */ /* 0x040ff00000001898 */
[C---:B------:R-:W-:Y:S08]  /*5290*/  HMMA.16816.F32 R168, R4.reuse, R22, R168 ;  /* 0x0000001604a8723c */ /* 0x040ff000000018a8 */
[C---:B------:R-:W-:Y:S08]  /*52a0*/  HMMA.16816.F32 R76, R4.reuse, R18, R156 ;  /* 0x00000012044c723c */ /* 0x040ff0000000189c */
[----:B------:R-:W-:Y:S01]  /*52b0*/  HMMA.16816.F32 R144, R4, R10, R128 ;  /* 0x0000000a0490723c */ /* 0x000fe20000001880 */
[----:B------:R-:W-:Y:S01]  /*52c0*/  IMAD.MOV.U32 R191, RZ, RZ, R69 ;  /* 0x000000ffffbf7224 */ /* 0x000fe200078e0045 */
[----:B------:R-:W-:Y:S05]  /*52d0*/  LDSM.16.MT88.4 R156, [R213+0x1c00] ;  /* 0x001c0000d59c783b */ /* 0x000fea0000004200 */
[----:B------:R-:W-:-:S02]  /*52e0*/  F2FP.PACK_AB R4, R63, R186 ;  /* 0x000000ba3f04723e */ /* 0x000fc400000000ff */
[----:B--2---:R-:W-:Y:S02]  /*52f0*/  F2FP.PACK_AB R5, R61, R60 ;  /* 0x0000003c3d05723e */ /* 0x004fe400000000ff */
[----:B------:R-:W-:Y:S02]  /*5300*/  F2FP.PACK_AB R6, R66, R65 ;  /* 0x000000414206723e */ /* 0x000fe400000000ff */
[----:B---3--:R-:W-:-:S07]  /*5310*/  F2FP.PACK_AB R7, R64, R62 ;  /* 0x0000003e4007723e */ /* 0x008fce00000000ff */
[C---:B------:R-:W-:Y:S01]  /*5320*/  HMMA.16816.F32 R128, R4.reuse, R28, R112 ;  /* 0x0000001c0480723c */ /* 0x040fe20000001870 */
[----:B------:R1:W-:Y:S07]  /*5330*/  MUFU.EX2 R28, R13 ;  /* 0x0000000d001c7308 */ /* 0x0003ee0000000800 */
[----:B------:R-:W-:Y:S01]  /*5340*/  HMMA.16816.F32 R56, R4, R30, R56 ;  /* 0x0000001e0438723c */ /* 0x000fe20000001838 */
[----:B-1----:R-:W-:-:S04]  /*5350*/  FFMA.FTZ R13, R233, c[0x0][0x2d0], -R12 ;  /* 0x0000b400e90d7a23 */ /* 0x002fc8000001080c */
[----:B------:R1:W2:Y:S03]  /*5360*/  MUFU.EX2 R30, R13 ;  /* 0x0000000d001e7308 */ /* 0x0002a60000000800 */
[----:B------:R-:W-:Y:S01]  /*5370*/  HMMA.16816.F32 R108, R4, R24, R108 ;  /* 0x00000018046c723c */ /* 0x000fe2000000186c */
[--C-:B-1----:R-:W-:Y:S02]  /*5380*/  FFMA.FTZ R13, R234, c[0x0][0x2d0], -R12.reuse ;  /* 0x0000b400ea0d7a23 */ /* 0x102fe4000001080c */
[----:B------:R-:W-:-:S04]  /*5390*/  FFMA.FTZ R12, R238, c[0x0][0x2d0], -R12 ;  /* 0x0000b400ee0c7a23 */ /* 0x000fc8000001080c */
[----:B------:R1:W-:Y:S01]  /*53a0*/  MUFU.EX2 R25, R12 ;  /* 0x0000000c00197308 */ /* 0x0003e20000000800 */
[----:B------:R-:W-:Y:S01]  /*53b0*/  HMMA.16816.F32 R160, R4, R20, R92 ;  /* 0x0000001404a0723c */ /* 0x000fe2000000185c */
[----:B-1----:R-:W-:-:S06]  /*53c0*/  FFMA.FTZ R12, R208, c[0x0][0x2d0], -R3 ;  /* 0x0000b400d00c7a23 */ /* 0x002fcc0000010803 */
[----:B------:R1:W-:Y:S01]  /*53d0*/  MUFU.EX2 R24, R12 ;  /* 0x0000000c00187308 */ /* 0x0003e20000000800 */
[----:B------:R-:W-:Y:S01]  /*53e0*/  HMMA.16816.F32 R44, R4, R18, R44 ;  /* 0x00000012042c723c */ /* 0x000fe2000000182c */
[----:B-1----:R-:W-:-:S06]  /*53f0*/  FFMA.FTZ R12, R229, c[0x0][0x2d0], -R3 ;  /* 0x0000b400e50c7a23 */ /* 0x002fcc0000010803 */
[----:B------:R1:W3:Y:S01]  /*5400*/  MUFU.EX2 R21, R12 ;  /* 0x0000000c00157308 */ /* 0x0002e20000000800 */
[----:B------:R-:W-:Y:S01]  /*5410*/  HMMA.16816.F32 R68, R4, R16, R96 ;  /* 0x000000100444723c */ /* 0x000fe20000001860 */
[--C-:B-1----:R-:W-:Y:S02]  /*5420*/  FFMA.FTZ R12, R230, c[0x0][0x2d0], -R3.reuse ;  /* 0x0000b400e60c7a23 */ /* 0x102fe40000010803 */
[----:B------:R-:W-:-:S04]  /*5430*/  FFMA.FTZ R3, R232, c[0x0][0x2d0], -R3 ;  /* 0x0000b400e8037a23 */ /* 0x000fc80000010803 */
[----:B------:R1:W-:Y:S02]  /*5440*/  MUFU.EX2 R20, R3 ;  /* 0x0000000300147308 */ /* 0x0003e40000000800 */
[----:B-1----:R-:W-:-:S06]  /*5450*/  FFMA.FTZ R3, R199, c[0x0][0x2d0], -R0 ;  /* 0x0000b400c7037a23 */ /* 0x002fcc0000010800 */
[----:B------:R1:W-:Y:S01]  /*5460*/  MUFU.EX2 R19, R3 ;  /* 0x0000000300137308 */ /* 0x0003e20000000800 */
[----:B------:R-:W-:Y:S01]  /*5470*/  HMMA.16816.F32 R36, R4, R22, R36 ;  /* 0x000000160424723c */ /* 0x000fe20000001824 */
[----:B-1----:R-:W-:-:S06]  /*5480*/  FFMA.FTZ R3, R196, c[0x0][0x2d0], -R0 ;  /* 0x0000b400c4037a23 */ /* 0x002fcc0000010800 */
[----:B------:R1:W-:Y:S01]  /*5490*/  MUFU.EX2 R16, R3 ;  /* 0x0000000300107308 */ /* 0x0003e20000000800 */
[----:B------:R-:W-:Y:S01]  /*54a0*/  HMMA.16816.F32 R180, R4, R32, R124 ;  /* 0x0000002004b4723c */ /* 0x000fe2000000187c */
[----:B------:R-:W-:-:S07]  /*54b0*/  IMAD.MOV.U32 R107, RZ, RZ, R15 ;  /* 0x000000ffff6b7224 */ /* 0x000fce00078e000f */
[C---:B------:R-:W-:Y:S01]  /*54c0*/  HMMA.16816.F32 R52, R4.reuse, R34, R52 ;  /* 0x000000220434723c */ /* 0x040fe20000001834 */
[----:B------:R-:W-:Y:S07]  /*54d0*/  MUFU.EX2 R22, R12 ;  /* 0x0000000c00167308 */ /* 0x000fee0000000800 */
[----:B------:R-:W-:Y:S01]  /*54e0*/  HMMA.16816.F32 R40, R4, R26, R40 ;  /* 0x0000001a0428723c */ /* 0x000fe20000001828 */
[--C-:B-1----:R-:W-:Y:S01]  /*54f0*/  FFMA.FTZ R3, R206, c[0x0][0x2d0], -R0.reuse ;  /* 0x0000b400ce037a23 */ /* 0x102fe20000010800 */
[----:B------:R-:W1:Y:S01]  /*5500*/  MUFU.EX2 R29, R13 ;  /* 0x0000000d001d7308 */ /* 0x000e620000000800 */
[----:B------:R-:W-:-:S05]  /*5510*/  FFMA.FTZ R0, R210, c[0x0][0x2d0], -R0 ;  /* 0x0000b400d2007a23 */ /* 0x000fca0000010800 */
[C---:B------:R-:W-:Y:S08]  /*5520*/  HMMA.16816.F32 R84, R4.reuse, R8, R84 ;  /* 0x000000080454723c */ /* 0x040ff00000001854 */
[----:B------:R-:W-:Y:S01]  /*5530*/  HMMA.16816.F32 R48, R4, R10, R48 ;  /* 0x0000000a0430723c */ /* 0x000fe20000001830 */
[----:B------:R4:W-:Y:S01]  /*5540*/  MUFU.EX2 R17, R0 ;  /* 0x0000000000117308 */ /* 0x0009e20000000800 */
[----:B------:R-:W1:Y:S01]  /*5550*/  LDSM.16.MT88.4 R4, [R214+0x2c00] ;  /* 0x002c0000d604783b */ /* 0x000e620000004200 */
[----:B------:R-:W-:Y:S01]  /*5560*/  IMAD.MOV.U32 R188, RZ, RZ, R14 ;  /* 0x000000ffffbc7224 */ /* 0x000fe200078e000e */
[----:B--2---:R-:W-:-:S02]  /*5570*/  F2FP.PACK_AB R92, R30, R28 ;  /* 0x0000001c1e5c723e */ /* 0x004fc400000000ff */
[----:B---3--:R-:W-:Y:S01]  /*5580*/  F2FP.PACK_AB R93, R21, R24 ;  /* 0x00000018155d723e */ /* 0x008fe200000000ff */
[----:B------:R-:W2:Y:S01]  /*5590*/  LDSM.16.MT88.4 R124, [R213+0xc00] ;  /* 0x000c0000d57c783b */ /* 0x000ea20000004200 */
[----:B----4-:R-:W-:-:S04]  /*55a0*/  FFMA.FTZ R0, R195, c[0x0][0x2d0], -R2 ;  /* 0x0000b400c3007a23 */ /* 0x010fc80000010802 */
[----:B------:R3:W-:Y:S02]  /*55b0*/  MUFU.EX2 R12, R0 ;  /* 0x00000000000c7308 */ /* 0x0007e40000000800 */
[----:B---3--:R-:W-:-:S06]  /*55c0*/  FFMA.FTZ R0, R197, c[0x0][0x2d0], -R2 ;  /* 0x0000b400c5007a23 */ /* 0x008fcc0000010802 */
[----:B------:R3:W4:Y:S02]  /*55d0*/  MUFU.EX2 R13, R0 ;  /* 0x00000000000d7308 */ /* 0x0007240000000800 */
[--C-:B---3--:R-:W-:Y:S02]  /*55e0*/  FFMA.FTZ R0, R198, c[0x0][0x2d0], -R2.reuse ;  /* 0x0000b400c6007a23 */ /* 0x108fe40000010802 */
[----:B------:R-:W-:-:S04]  /*55f0*/  FFMA.FTZ R2, R201, c[0x0][0x2d0], -R2 ;  /* 0x0000b400c9027a23 */ /* 0x000fc80000010802 */
[----:B------:R3:W-:Y:S08]  /*5600*/  MUFU.EX2 R15, R2 ;  /* 0x00000002000f7308 */ /* 0x0007f00000000800 */
[----:B------:R1:W-:Y:S01]  /*5610*/  MUFU.EX2 R14, R0 ;  /* 0x00000000000e7308 */ /* 0x0003e20000000800 */
[----:B---3--:R-:W-:-:S07]  /*5620*/  @P2 IMAD.HI.U32 R2, R107, c[0x0][0x2c8], RZ ;  /* 0x0000b2006b022a27 */ /* 0x008fce00078e00ff */
[----:B------:R3:W2:Y:S01]  /*5630*/  MUFU.EX2 R18, R3 ;  /* 0x0000000300127308 */ /* 0x0006a20000000800 */
[----:B-1----:R-:W-:Y:S01]  /*5640*/  IMAD.MOV.U32 R0, RZ, RZ, R107 ;  /* 0x000000ffff007224 */ /* 0x002fe200078e006b */
[----:B------:R-:W-:Y:S01]  /*5650*/  @P2 SHF.R.U32.HI R0, RZ, c[0x0][0x2cc], R2 ;  /* 0x0000b300ff002a19 */ /* 0x000fe20000011602 */
[----:B------:R-:W-:-:S05]  /*5660*/  IMAD.MOV.U32 R2, RZ, RZ, c[0x0][0x168] ;  /* 0x00005a00ff027624 */ /* 0x000fca00078e00ff */
[----:B------:R-:W-:-:S04]  /*5670*/  IADD3 R0, R0, c[0x0][0x1d0], -R2 ;  /* 0x0000740000007a10 */ /* 0x000fc80007ffe802 */
[----:B------:R-:W-:Y:S01]  /*5680*/  SHF.R.S32.HI R2, RZ, 0x1f, R0 ;  /* 0x0000001fff027819 */ /* 0x000fe20000011400 */
[----:B------:R-:W-:-:S03]  /*5690*/  FADD.FTZ R8, R211, R205 ;  /* 0x000000cdd3087221 */ /* 0x000fc60000010000 */
[----:B------:R-:W-:Y:S01]  /*56a0*/  LEA.HI R23, R2, R0, RZ, 0x6 ;  /* 0x0000000002177211 */ /* 0x000fe200078f30ff */
[----:B------:R-:W-:Y:S02]  /*56b0*/  FADD.FTZ R0, R239, R236 ;  /* 0x000000ecef007221 */ /* 0x000fe40000010000 */
[----:B---3--:R-:W-:Y:S01]  /*56c0*/  FADD.FTZ R3, R189, R188 ;  /* 0x000000bcbd037221 */ /* 0x008fe20000010000 */
[----:B------:R-:W-:Y:S01]  /*56d0*/  F2FP.PACK_AB R94, R25, R29 ;  /* 0x0000001d195e723e */ /* 0x000fe200000000ff */
[----:B------:R-:W-:Y:S01]  /*56e0*/  FADD.FTZ R2, R251, R249 ;  /* 0x000000f9fb027221 */ /* 0x000fe20000010000 */
[----:B------:R-:W-:Y:S01]  /*56f0*/  F2FP.PACK_AB R95, R20, R22 ;  /* 0x00000016145f723e */ /* 0x000fe200000000ff */
[----:B------:R-:W-:Y:S01]  /*5700*/  FADD.FTZ R0, R237, R0 ;  /* 0x00000000ed007221 */ /* 0x000fe20000010000 */
[----:B------:R-:W-:Y:S01]  /*5710*/  F2FP.PACK_AB R96, R16, R19 ;  /* 0x000000131060723e */ /* 0x000fe200000000ff */
[----:B------:R-:W-:Y:S01]  /*5720*/  FADD.FTZ R11, R207, R8 ;  /* 0x00000008cf0b7221 */ /* 0x000fe20000010000 */
[----:B----4-:R-:W-:-:S02]  /*5730*/  F2FP.PACK_AB R97, R13, R12 ;  /* 0x0000000c0d61723e */ /* 0x010fc400000000ff */
[----:B--2---:R-:W-:Y:S02]  /*5740*/  F2FP.PACK_AB R98, R17, R18 ;  /* 0x000000121162723e */ /* 0x004fe400000000ff */
[----:B------:R-:W-:Y:S01]  /*5750*/  F2FP.PACK_AB R99, R15, R14 ;  /* 0x0000000e0f63723e */ /* 0x000fe200000000ff */
[----:B------:R-:W-:Y:S02]  /*5760*/  FADD.FTZ R10, R252, R3 ;  /* 0x00000003fc0a7221 */ /* 0x000fe40000010000 */
[----:B------:R-:W-:Y:S02]  /*5770*/  FADD.FTZ R9, R248, R2 ;  /* 0x00000002f8097221 */ /* 0x000fe40000010000 */
[----:B------:R-:W-:Y:S02]  /*5780*/  FADD.FTZ R8, R235, R0 ;  /* 0x00000000eb087221 */ /* 0x000fe40000010000 */
[----:B------:R-:W-:Y:S01]  /*5790*/  FADD.FTZ R3, R209, R11 ;  /* 0x0000000bd1037221 */ /* 0x000fe20000010000 */
[----:B------:R-:W-:Y:S01]  /*57a0*/  HMMA.16816.F32 R88, R92, R4, R88 ;  /* 0x000000045c58723c */ /* 0x000fe20000001858 */
[----:B------:R-:W-:-:S02]  /*57b0*/  FADD.FTZ R2, R190, R10 ;  /* 0x0000000abe027221 */ /* 0x000fc40000010000 */
[----:B------:R-:W-:Y:S02]  /*57c0*/  FADD.FTZ R0, R250, R9 ;  /* 0x00000009fa007221 */ /* 0x000fe40000010000 */
[----:B------:R-:W-:-:S03]  /*57d0*/  FADD.FTZ R3, R187, R3 ;  /* 0x00000003bb037221 */ /* 0x000fc60000010000 */
[----:B------:R-:W-:Y:S01]  /*57e0*/  HMMA.16816.F32 R84, R96, R4, R84 ;  /* 0x000000046054723c */ /* 0x000fe20000001854 */
[----:B------:R-:W-:-:S06]  /*57f0*/  FADD.FTZ R3, R194, R3 ;  /* 0x00000003c2037221 */ /* 0x000fcc0000010000 */
        /* <DEDUP_REMOVED lines=34> */
[----:B------:R-:W-:Y:S01]  /*5a20*/  SHF.R.S32.HI R5, RZ, 0x6, R23 ;  /* 0x00000006ff057819 */ /* 0x000fe20000011417 */
[----:B------:R-:W-:Y:S02]  /*5a30*/  FADD.FTZ R3, R16, R3 ;  /* 0x0000000310037221 */ /* 0x000fe40000010000 */
[----:B------:R-:W-:Y:S01]  /*5a40*/  FADD.FTZ R2, R13, R2 ;  /* 0x000000020d027221 */ /* 0x000fe20000010000 */
[----:B------:R-:W-:Y:S01]  /*5a50*/  IMNMX R5, R106, R5, !PT ;  /* 0x000000056a057217 */ /* 0x000fe20007800200 */
[----:B------:R-:W-:Y:S01]  /*5a60*/  FADD.FTZ R0, R30, R0 ;  /* 0x000000001e007221 */ /* 0x000fe20000010000 */
[----:B------:R-:W-:Y:S01]  /*5a70*/  IADD3 R204, R191, -0x2, RZ ;  /* 0xfffffffebfcc7810 */ /* 0x000fe20007ffe0ff */
[----:B------:R-:W-:-:S02]  /*5a80*/  FADD.FTZ R4, R21, R4 ;  /* 0x0000000415047221 */ /* 0x000fc40000010000 */
[----:B------:R-:W-:Y:S02]  /*5a90*/  FADD.FTZ R3, R18, R3 ;  /* 0x0000000312037221 */ /* 0x000fe40000010000 */
[----:B------:R-:W-:Y:S01]  /*5aa0*/  FADD.FTZ R2, R14, R2 ;  /* 0x000000020e027221 */ /* 0x000fe20000010000 */
[----:B------:R1:W-:Y:S01]  /*5ab0*/  STL [R1+0x38], R5 ;  /* 0x0000380501007387 */ /* 0x0003e20000100800 */
[----:B------:R-:W-:Y:S01]  /*5ac0*/  FADD.FTZ R0, R29, R0 ;  /* 0x000000001d007221 */ /* 0x000fe20000010000 */
[----:B------:R-:W-:Y:S01]  /*5ad0*/  ISETP.GE.AND P0, PT, R204, R5, PT ;  /* 0x00000005cc00720c */ /* 0x000fe20003f06270 */
[----:B------:R-:W-:Y:S02]  /*5ae0*/  FADD.FTZ R4, R22, R4 ;  /* 0x0000000416047221 */ /* 0x000fe40000010000 */
[----:B-1----:R-:W-:Y:S02]  /*5af0*/  FADD.FTZ R5, R17, R3 ;  /* 0x0000000311057221 */ /* 0x002fe40000010000 */
[----:B------:R-:W-:-:S02]  /*5b00*/  FADD.FTZ R3, R15, R2 ;  /* 0x000000020f037221 */ /* 0x000fc40000010000 */
[----:B------:R-:W-:Y:S02]  /*5b10*/  FADD.FTZ R2, R25, R0 ;  /* 0x0000000019027221 */ /* 0x000fe40000010000 */
[----:B------:R-:W-:Y:S01]  /*5b20*/  FADD.FTZ R0, R20, R4 ;  /* 0x0000000414007221 */ /* 0x000fe20000010000 */
[----:B------:R1:W-:Y:S04]  /*5b30*/  STL [R1+0x20], R5 ;  /* 0x0000200501007387 */ /* 0x0003e80000100800 */
[----:B------:R1:W-:Y:S04]  /*5b40*/  STL [R1+0x24], R3 ;  /* 0x0000240301007387 */ /* 0x0003e80000100800 */
[----:B------:R1:W-:Y:S04]  /*5b50*/  STL [R1+0x2c], R0 ;  /* 0x00002c0001007387 */ /* 0x0003e80000100800 */
[----:B------:R1:W-:Y:S01]  /*5b60*/  STL [R1+0x28], R2 ;  /* 0x0000280201007387 */ /* 0x0003e20000100800 */
        /* <DEDUP_REMOVED lines=10> */
[----:B------:R-:W-:Y:S08]  /*5c10*/  HMMA.16816.F32 R92, R92, R6, R144 ;  /* 0x000000065c5c723c */ /* 0x000ff00000001890 */
        /* <DEDUP_REMOVED lines=11> */
[----:B------:R-:W-:Y:S01]  /*5cd0*/  @!UPT UIADD3 URZ, URZ, URZ, URZ ;  /* 0x0000003f3f3ff290 */ /* 0x000fe2000fffe03f */
[----:B------:R-:W-:Y:S11]  /*5ce0*/  @!P0 BRA `(.L_x_1010) ;  /* 0x000047d000008947 */ /* 0x000ff60003800000 */
[----:B-1----:R-:W-:Y:S01]  /*5cf0*/  MOV R106, R104 ;  /* 0x00000068006a7202 */ /* 0x002fe20000000f00 */
[----:B------:R-:W-:Y:S01]  /*5d00*/  IMAD.MOV.U32 R108, RZ, RZ, R102 ;  /* 0x000000ffff6c7224 */ /* 0x000fe200078e0066 */
[----:B------:R-:W-:Y:S01]  /*5d10*/  MOV R100, R105 ;  /* 0x0000006900647202 */ /* 0x000fe20000000f00 */
[----:B------:R-:W-:Y:S01]  /*5d20*/  IMAD.MOV.U32 R229, RZ, RZ, R204 ;  /* 0x000000ffffe57224 */ /* 0x000fe200078e00cc */
[----:B------:R-:W-:-:S07]  /*5d30*/  MOV R107, R103 ;  /* 0x00000067006b7202 */ /* 0x000fce0000000f00 */
.L_x_1011:
[----:B------:R-:W2:Y:S01]  /*5d40*/  LDL R235, [R1+0x1c] ;  /* 0x00001c0001eb7983 */ /* 0x000ea20000100800 */
[----:B------:R-:W-:Y:S04]  /*5d50*/  DEPBAR.LE SB0, 0x0 ;  /* 0x000080000000791a */ /* 0x000fe80000000000 */
[----:B------:R-:W3:Y:S01]  /*5d60*/  LDL.64 R206, [R1+0x10] ;  /* 0x0000100001ce7983 */ /* 0x000ee20000100a00 */
[----:B------:R-:W-:Y:S05]  /*5d70*/  WARPSYNC 0xffffffff ;  /* 0xffffffff00007948 */ /* 0x000fea0003800000 */
[----:B------:R-:W4:Y:S04]  /*5d80*/  LDL R204, [R1+0x18] ;  /* 0x0000180001cc7983 */ /* 0x000f280000100800 */
[----:B------:R-:W3:Y:S04]  /*5d90*/  LDL R230, [R1+0x34] ;  /* 0x0000340001e67983 */ /* 0x000ee80000100800 */
[----:B------:R-:W-:Y:S08]  /*5da0*/  BAR.SYNC.DEFER_BLOCKING 0x0 ;  /* 0x0000000000007b1d */ /* 0x000ff00000010000 */
[----:B------:R-:W-:Y:S08]  /*5db0*/  LDSM.16.M88.4 R64, [R215] ;  /* 0x00000000d740783b */ /* 0x000ff00000000200 */
[----:B-1----:R-:W1:Y:S08]  /*5dc0*/  LDSM.16.M88.4 R16, [R212] ;  /* 0x00000000d410783b */ /* 0x002e700000000200 */
[----:B------:R-:W1:Y:S08]  /*5dd0*/  LDSM.16.M88.4 R60, [R215+0x1000] ;  /* 0x00100000d73c783b */ /* 0x000e700000000200 */
[----:B------:R-:W1:Y:S08]  /*5de0*/  LDSM.16.M88.4 R32, [R212+0x400] ;  /* 0x00040000d420783b */ /* 0x000e700000000200 */
[----:B------:R-:W1:Y:S08]  /*5df0*/  LDSM.16.M88.4 R48, [R212+0x800] ;  /* 0x00080000d430783b */ /* 0x000e700000000200 */
[----:B------:R-:W2:Y:S01]  /*5e00*/  LDSM.16.M88.4 R176, [R212+0xc00] ;  /* 0x000c0000d4b0783b */ /* 0x000ea20000000200 */
[-C--:B-1----:R-:W-:Y:S07]  /*5e10*/  HMMA.16816.F32 R4, R64, R16.reuse, RZ ;  /* 0x000000104004723c */ /* 0x082fee00000018ff */
[----:B------:R-:W-:Y:S01]  /*5e20*/  LDSM.16.M88.4 R180, [R216] ;  /* 0x00000000d8b4783b */ /* 0x000fe20000000200 */
[C---:B------:R-:W-:Y:S07]  /*5e30*/  HMMA.16816.F32 R8, R60.reuse, R16, RZ ;  /* 0x000000103c08723c */ /* 0x040fee00000018ff */
[----:B------:R-:W1:Y:S01]  /*5e40*/  LDSM.16.M88.4 R184, [R217] ;  /* 0x00000000d9b8783b */ /* 0x000e620000000200 */
[-C--:B------:R-:W-:Y:S07]  /*5e50*/  HMMA.16816.F32 R12, R60, R18.reuse, RZ ;  /* 0x000000123c0c723c */ /* 0x080fee00000018ff */
[----:B------:R-:W1:Y:S01]  /*5e60*/  LDSM.16.M88.4 R188, [R216+0x1000] ;  /* 0x00100000d8bc783b */ /* 0x000e620000000200 */
[C---:B------:R-:W-:Y:S07]  /*5e70*/  HMMA.16816.F32 R16, R64.reuse, R18, RZ ;  /* 0x000000124010723c */ /* 0x040fee00000018ff */
[----:B------:R-:W1:Y:S01]  /*5e80*/  LDSM.16.M88.4 R192, [R228] ;  /* 0x00000000e4c0783b */ /* 0x000e620000000200 */
[-C--:B------:R-:W-:Y:S07]  /*5e90*/  HMMA.16816.F32 R20, R64, R32.reuse, RZ ;  /* 0x000000204014723c */ /* 0x080fee00000018ff */
[----:B------:R-:W1:Y:S01]  /*5ea0*/  LDSM.16.M88.4 R196, [R227] ;  /* 0x00000000e3c4783b */ /* 0x000e620000000200 */
[C---:B------:R-:W-:Y:S07]  /*5eb0*/  HMMA.16816.F32 R24, R60.reuse, R32, RZ ;  /* 0x000000203c18723c */ /* 0x040fee00000018ff */
[----:B------:R-:W1:Y:S01]  /*5ec0*/  LDSM.16.M88.4 R200, [R226] ;  /* 0x00000000e2c8783b */ /* 0x000e620000000200 */
[-C--:B------:R-:W-:Y:S07]  /*5ed0*/  HMMA.16816.F32 R28, R60, R34.reuse, RZ ;  /* 0x000000223c1c723c */ /* 0x080fee00000018ff */
[----:B------:R-:W5:Y:S04]  /*5ee0*/  LDL R234, [R1+0x30] ;  /* 0x0000300001ea7983 */ /* 0x000f680000100800 */
[----:B------:R-:W5:Y:S01]  /*5ef0*/  LDL.64 R232, [R1+0x8] ;  /* 0x0000080001e87983 */ /* 0x000f620000100a00 */
[C---:B------:R-:W-:Y:S05]  /*5f00*/  HMMA.16816.F32 R32, R64.reuse, R34, RZ ;  /* 0x000000224020723c */ /* 0x040fea00000018ff */
[----:B------:R-:W5:Y:S03]  /*5f10*/  LDL R231, [R1+0x4] ;  /* 0x0000040001e77983 */ /* 0x000f660000100800 */
[-C--:B------:R-:W-:Y:S08]  /*5f20*/  HMMA.16816.F32 R36, R64, R48.reuse, RZ ;  /* 0x000000304024723c */ /* 0x080ff000000018ff */
[C---:B------:R-:W-:Y:S02]  /*5f30*/  HMMA.16816.F32 R40, R60.reuse, R48, RZ ;  /* 0x000000303c28723c */ /* 0x040fe400000018ff */
[----:B--2---:R-:W-:Y:S11]  /*5f40*/  ISETP.GT.AND P6, PT, R235, R229, PT ;  /* 0x000000e5eb00720c */ /* 0x004ff60003fc4270 */
[----:B------:R-:W-:Y:S02]  /*5f50*/  @!UPT UIADD3 URZ, URZ, URZ, URZ ;  /* 0x0000003f3f3ff290 */ /* 0x000fe4000fffe03f */
[----:B------:R-:W-:Y:S01]  /*5f60*/  @!P6 SHF.R.S32.HI R0, RZ, 0x1f, R229 ;  /* 0x0000001fff00e819 */ /* 0x000fe200000114e5 */
[C---:B------:R-:W-:Y:S01]  /*5f70*/  @!P6 IMAD.WIDE.U32 R44, R229.reuse, c[0x0][0x208], RZ ;  /* 0x00008200e52cea25 */ /* 0x040fe200078e00ff */
[----:B---3--:R-:W-:Y:S02]  /*5f80*/  @!P6 IADD3 R109, P0, R206, 0x20, RZ ;  /* 0x00000020ce6de810 */ /* 0x008fe40007f1e0ff */
[----:B------:R-:W-:Y:S01]  /*5f90*/  @!P6 MOV R110, c[0x0][0x208] ;  /* 0x00008200006eea02 */ /* 0x000fe20000000f00 */
[----:B------:R-:W-:Y:S01]  /*5fa0*/  @!P6 IMAD R0, R0, c[0x0][0x208], RZ ;  /* 0x000082000000ea24 */ /* 0x000fe200078e02ff */
[----:B----4-:R-:W-:Y:S01]  /*5fb0*/  @!P6 IADD3.X R105, RZ, R204, RZ, P0, !PT ;  /* 0x000000ccff69e210 */ /* 0x010fe200007fe4ff */
[----:B------:R-:W-:Y:S02]  /*5fc0*/  @!P6 IMAD.SHL.U32 R2, R44, 0x40, RZ ;  /* 0x000000402c02e824 */ /* 0x000fe400078e00ff */
[----:B------:R-:W-:Y:S02]  /*5fd0*/  @!P6 IMAD R0, R229, c[0x0][0x20c], R0 ;  /* 0x00008300e500ea24 */ /* 0x000fe400078e0200 */
[----:B------:R-:W-:Y:S01]  /*5fe0*/  @!P6 IMAD.SHL.U32 R101, R230, 0x2, RZ ;  /* 0x00000002e665e824 */ /* 0x000fe200078e00ff */
[C---:B------:R-:W-:Y:S01]  /*5ff0*/  @!P6 IADD3 R3, P1, R2.reuse, R206, RZ ;  /* 0x000000ce0203e210 */ /* 0x040fe20007f3e0ff */
[----:B------:R-:W-:Y:S01]  /*6000*/  @!P6 IMAD.MOV.U32 R111, RZ, RZ, c[0x0][0x20c] ;  /* 0x00008300ff6fe624 */ /* 0x000fe200078e00ff */
[----:B------:R-:W-:Y:S02]  /*6010*/  @!P6 IADD3 R0, R45, R0, RZ ;  /* 0x000000002d00e210 */ /* 0x000fe40007ffe0ff */
[----:B------:R-:W-:Y:S02]  /*6020*/  @!P6 IADD3 R48, P0, R2, R109, RZ ;  /* 0x0000006d0230e210 */ /* 0x000fe40007f1e0ff */
[----:B------:R-:W-:Y:S02]  /*6030*/  @!P6 SHF.L.U64.HI R0, R44, 0x6, R0 ;  /* 0x000000062c00e819 */ /* 0x000fe40000010200 */
[-C--:B------:R-:W-:Y:S02]  /*6040*/  HMMA.16816.F32 R44, R60, R50.reuse, RZ ;  /* 0x000000323c2c723c */ /* 0x080fe400000018ff */
[C---:B------:R-:W-:Y:S01]  /*6050*/  @!P6 IADD3.X R52, R0.reuse, R105, RZ, P0, !PT ;  /* 0x000000690034e210 */ /* 0x040fe200007fe4ff */
[----:B------:R-:W-:Y:S01]  /*6060*/  @!P6 IMAD.X R49, R0, 0x1, R204, P1 ;  /* 0x000000010031e824 */ /* 0x000fe200008e06cc */
[C---:B------:R-:W-:Y:S02]  /*6070*/  @!P6 LEA R58, P1, R3.reuse, c[0x0][0x1f8], 0x1 ;  /* 0x00007e00033aea11 */ /* 0x040fe400078208ff */
[C---:B------:R-:W-:Y:S02]  /*6080*/  @!P6 LEA R56, P0, R48.reuse, c[0x0][0x1f8], 0x1 ;  /* 0x00007e003038ea11 */ /* 0x040fe400078008ff */
[----:B------:R-:W-:Y:S04]  /*6090*/  @!P6 LEA.HI.X R59, R3, c[0x0][0x1fc], R49, 0x1, P1 ;  /* 0x00007f00033bea11 */ /* 0x000fe800008f0c31 */
[----:B------:R-:W-:Y:S01]  /*60a0*/  @!P6 LEA.HI.X R57, R48, c[0x0][0x1fc], R52, 0x1, P0 ;  /* 0x00007f003039ea11 */ /* 0x000fe200000f0c34 */
[----:B------:R-:W-:Y:S01]  /*60b0*/  @!PT LDS RZ, [RZ] ;  /* 0x00000000fffff984 */ /* 0x000fe20000000800 */
[----:B------:R-:W-:Y:S01]  /*60c0*/  @!PT LDS RZ, [RZ] ;  /* 0x00000000fffff984 */ /* 0x000fe20000000800 */
[----:B------:R-:W-:Y:S01]  /*60d0*/  @!PT LDS RZ, [RZ] ;  /* 0x00000000fffff984 */ /* 0x000fe20000000800 */
[----:B------:R2:W-:Y:S01]  /*60e0*/  @!P6 LDGSTS.E.BYPASS.LTC128B.128 [R101+0x100], [R58.64], !P5 ;  /* 0x001000003a65efae */ /* 0x0005e2000e901d46 */
[C---:B------:R-:W-:Y:S02]  /*60f0*/  HMMA.16816.F32 R48, R64.reuse, R50, RZ ;  /* 0x000000324030723c */ /* 0x040fe400000018ff */
[----:B------:R-:W-:Y:S04]  /*6100*/  @!P6 IADD3 R103, P0, R206, 0x40, RZ ;  /* 0x00000040ce67e810 */ /* 0x000fe80007f1e0ff */
[----:B------:R-:W-:Y:S01]  /*6110*/  @!P6 IADD3.X R104, RZ, R204, RZ, P0, !PT ;  /* 0x000000ccff68e210 */ /* 0x000fe200007fe4ff */
[----:B------:R2:W-:Y:S01]  /*6120*/  @!P6 LDGSTS.E.BYPASS.LTC128B.128 [R101+0x1100], [R56.64], !P4 ;  /* 0x011000003865efae */ /* 0x0005e2000e101d46 */
[-C--:B------:R-:W-:Y:S01]  /*6130*/  HMMA.16816.F32 R52, R64, R176.reuse, RZ ;  /* 0x000000b04034723c */ /* 0x080fe200000018ff */
[----:B------:R-:W-:Y:S03]  /*6140*/  @!P6 IADD3 R102, P1, R2, R103, RZ ;  /* 0x000000670266e210 */ /* 0x000fe60007f3e0ff */
[C---:B------:R-:W-:Y:S04]  /*6150*/  @!P6 LEA R3, P0, R110.reuse, R2, 0x5 ;  /* 0x000000026e03e211 */ /* 0x040fe800078028ff */
[----:B------:R-:W-:Y:S01]  /*6160*/  @!P6 LEA.HI.X R2, R110, R0, R111, 0x5, P0 ;  /* 0x000000006e02e211 */ /* 0x000fe200000f2c6f */
[--C-:B------:R-:W-:Y:S03]  /*6170*/  @!P6 IMAD.X R111, R0, 0x1, R104.reuse, P1 ;  /* 0x00000001006fe824 */ /* 0x100fe600008e0668 */
[C---:B------:R-:W-:Y:S02]  /*6180*/  @!P6 LEA R110, P0, R102.reuse, c[0x0][0x1f8], 0x1 ;  /* 0x00007e00666eea11 */ /* 0x040fe400078008ff */
[C---:B------:R-:W-:Y:S02]  /*6190*/  @!P6 IADD3 R0, P1, R3.reuse, R109, RZ ;  /* 0x0000006d0300e210 */ /* 0x040fe40007f3e0ff */
[----:B------:R-:W-:Y:S02]  /*61a0*/  @!P6 LEA.HI.X R111, R102, c[0x0][0x1fc], R111, 0x1, P0 ;  /* 0x00007f00666fea11 */ /* 0x000fe400000f0c6f */
[C---:B------:R-:W-:Y:S02]  /*61b0*/  @!P6 IADD3 R109, P0, R3.reuse, R103, RZ ;  /* 0x00000067036de210 */ /* 0x040fe40007f1e0ff */
[C---:B------:R-:W-:Y:S01]  /*61c0*/  @!P6 IADD3.X R105, R2.reuse, R105, RZ, P1, !PT ;  /* 0x000000690269e210 */ /* 0x040fe20000ffe4ff */
[----:B------:R3:W-:Y:S01]  /*61d0*/  @!P6 LDGSTS.E.BYPASS.LTC128B.128 [R101+0x2100], [R110.64], !P3 ;  /* 0x021000006e65efae */ /* 0x0007e2000d901d46 */
[----:B------:R-:W-:Y:S01]  /*61e0*/  @!P6 IADD3 R3, P1, R3, R206, RZ ;  /* 0x000000ce0303e210 */ /* 0x000fe20007f3e0ff */
[C---:B--2---:R-:W-:Y:S07]  /*61f0*/  HMMA.16816.F32 R56, R60.reuse, R176, RZ ;  /* 0x000000b03c38723c */ /* 0x044fee00000018ff */
[C---:B------:R-:W-:Y:S01]  /*6200*/  @!P6 IMAD.X R176, R2.reuse, 0x1, R104, P0 ;  /* 0x0000000102b0e824 */ /* 0x040fe200000e0668 */
[-C--:B------:R-:W-:Y:S01]  /*6210*/  HMMA.16816.F32 R60, R60, R178.reuse, RZ ;  /* 0x000000b23c3c723c */ /* 0x080fe200000018ff */
[C---:B------:R-:W-:Y:S03]  /*6220*/  @!P6 LEA R102, P0, R3.reuse, c[0x0][0x1f8], 0x1 ;  /* 0x00007e000366ea11 */ /* 0x040fe600078008ff */
[----:B------:R-:W-:Y:S04]  /*6230*/  @!P6 IADD3.X R2, R2, R204, RZ, P1, !PT ;  /* 0x000000cc0202e210 */ /* 0x000fe80000ffe4ff */
[----:B------:R-:W-:Y:S04]  /*6240*/  HMMA.16816.F32 R64, R64, R178, RZ ;  /* 0x000000b24040723c */ /* 0x000fe800000018ff */
[----:B------:R-:W-:Y:S02]  /*6250*/  @!P6 LEA.HI.X R103, R3, c[0x0][0x1fc], R2, 0x1, P0 ;  /* 0x00007f000367ea11 */ /* 0x000fe400000f0c02 */
[C---:B------:R-:W-:Y:S02]  /*6260*/  @!P6 LEA R104, P0, R0.reuse, c[0x0][0x1f8], 0x1 ;  /* 0x00007e000068ea11 */ /* 0x040fe400078008ff */
[-C--:B-1----:R-:W-:Y:S01]  /*6270*/  HMMA.16816.F32 R4, R180, R184.reuse, R4 ;  /* 0x000000b8b404723c */ /* 0x082fe20000001804 */
[----:B------:R1:W-:Y:S04]  /*6280*/  @!P6 LDGSTS.E.BYPASS.LTC128B.128 [R101+0x900], [R102.64], !P5 ;  /* 0x009000006665efae */ /* 0x0003e8000e901d46 */
[----:B------:R-:W-:Y:S02]  /*6290*/  @!P6 LEA.HI.X R105, R0, c[0x0][0x1fc], R105, 0x1, P0 ;  /* 0x00007f000069ea11 */ /* 0x000fe400000f0c69 */
[C---:B------:R-:W-:Y:S01]  /*62a0*/  @!P6 LEA R2, P0, R109.reuse, c[0x0][0x1f8], 0x1 ;  /* 0x00007e006d02ea11 */ /* 0x040fe200078008ff */
[C---:B------:R-:W-:Y:S02]  /*62b0*/  HMMA.16816.F32 R8, R188.reuse, R184, R8 ;  /* 0x000000b8bc08723c */ /* 0x040fe40000001808 */
[----:B------:R1:W-:Y:S02]  /*62c0*/  @!P6 LDGSTS.E.BYPASS.LTC128B.128 [R101+0x1900], [R104.64], !P4 ;  /* 0x019000006865efae */ /* 0x0003e4000e101d46 */
[----:B------:R-:W-:Y:S04]  /*62d0*/  @!P6 LEA.HI.X R3, R109, c[0x0][0x1fc], R176, 0x1, P0 ;  /* 0x00007f006d03ea11 */ /* 0x000fe800000f0cb0 */
[-C--:B------:R-:W-:Y:S02]  /*62e0*/  HMMA.16816.F32 R12, R188, R186.reuse, R12 ;  /* 0x000000babc0c723c */ /* 0x080fe4000000180c */
[----:B------:R2:W-:Y:S01]  /*62f0*/  @!P6 LDGSTS.E.BYPASS.LTC128B.128 [R101+0x2900], [R2.64], !P3 ;  /* 0x029000000265efae */ /* 0x0005e2000d901d46 */
[C---:B------:R-:W-:Y:S05]  /*6300*/  ISETP.GT.AND P6, PT, R229.reuse, R235, PT ;  /* 0x000000ebe500720c */ /* 0x040fea0003fc4270 */
[C---:B------:R-:W-:Y:S02]  /*6310*/  HMMA.16816.F32 R16, R180.reuse, R186, R16 ;  /* 0x000000bab410723c */ /* 0x040fe40000001810 */
[----:B------:R-:W-:Y:S06]  /*6320*/  LDSM.16.M88.4 R176, [R215+0x2000] ;  /* 0x00200000d7b0783b */ /* 0x000fec0000000200 */
[-C--:B------:R-:W-:Y:S02]  /*6330*/  HMMA.16816.F32 R20, R180, R192.reuse, R20 ;  /* 0x000000c0b414723c */ /* 0x080fe40000001814 */
[----:B------:R-:W0:Y:S06]  /*6340*/  LDGDEPBAR ;  /* 0x00000000000079af */ /* 0x000e2c0000000000 */
[C---:B------:R-:W-:Y:S02]  /*6350*/  HMMA.16816.F32 R24, R188.reuse, R192, R24 ;  /* 0x000000c0bc18723c */ /* 0x040fe40000001818 */
[----:B------:R-:W4:Y:S06]  /*6360*/  LDSM.16.M88.4 R204, [R212+0x1000] ;  /* 0x00100000d4cc783b */ /* 0x000f2c0000000200 */
[-C--:B------:R-:W-:Y:S02]  /*6370*/  HMMA.16816.F32 R28, R188, R194.reuse, R28 ;  /* 0x000000c2bc1c723c */ /* 0x080fe4000000181c */
[----:B------:R-:W1:Y:S06]  /*6380*/  LDSM.16.M88.4 R208, [R215+0x3000] ;  /* 0x00300000d7d0783b */ /* 0x000e6c0000000200 */
[C---:B------:R-:W-:Y:S02]  /*6390*/  HMMA.16816.F32 R32, R180.reuse, R194, R32 ;  /* 0x000000c2b420723c */ /* 0x040fe40000001820 */
[----:B------:R-:W1:Y:S06]  /*63a0*/  LDSM.16.M88.4 R184, [R212+0x1400] ;  /* 0x00140000d4b8783b */ /* 0x000e6c0000000200 */
[-C--:B------:R-:W-:Y:S02]  /*63b0*/  HMMA.16816.F32 R36, R180, R196.reuse, R36 ;  /* 0x000000c4b424723c */ /* 0x080fe40000001824 */
[----:B------:R-:W1:Y:S06]  /*63c0*/  LDSM.16.M88.4 R192, [R212+0x1800] ;  /* 0x00180000d4c0783b */ /* 0x000e6c0000000200 */
[C---:B------:R-:W-:Y:S08]  /*63d0*/  HMMA.16816.F32 R40, R188.reuse, R196, R40 ;  /* 0x000000c4bc28723c */ /* 0x040ff00000001828 */
[-C--:B------:R-:W-:Y:S08]  /*63e0*/  HMMA.16816.F32 R44, R188, R198.reuse, R44 ;  /* 0x000000c6bc2c723c */ /* 0x080ff0000000182c */
[C---:B------:R-:W-:Y:S01]  /*63f0*/  HMMA.16816.F32 R48, R180.reuse, R198, R48 ;  /* 0x000000c6b430723c */ /* 0x040fe20000001830 */
[----:B------:R-:W-:Y:S07]  /*6400*/  LDSM.16.M88.4 R196, [R225] ;  /* 0x00000000e1c4783b */ /* 0x000fee0000000200 */
[-C--:B------:R-:W-:Y:S08]  /*6410*/  HMMA.16816.F32 R52, R180, R200.reuse, R52 ;  /* 0x000000c8b434723c */ /* 0x080ff00000001834 */
[C---:B------:R-:W-:Y:S08]  /*6420*/  HMMA.16816.F32 R56, R188.reuse, R200, R56 ;  /* 0x000000c8bc38723c */ /* 0x040ff00000001838 */
[-C--:B------:R-:W-:Y:S01]  /*6430*/  HMMA.16816.F32 R60, R188, R202.reuse, R60 ;  /* 0x000000cabc3c723c */ /* 0x080fe2000000183c */
[----:B------:R-:W-:Y:S07]  /*6440*/  LDSM.16.M88.4 R188, [R216+0x2000] ;  /* 0x00200000d8bc783b */ /* 0x000fee0000000200 */
[----:B------:R-:W-:Y:S01]  /*6450*/  HMMA.16816.F32 R64, R180, R202, R64 ;  /* 0x000000cab440723c */ /* 0x000fe20000001840 */
[----:B------:R-:W2:Y:S07]  /*6460*/  LDSM.16.M88.4 R180, [R212+0x1c00] ;  /* 0x001c0000d4b4783b */ /* 0x000eae0000000200 */
[-C--:B----4-:R-:W-:Y:S01]  /*6470*/  HMMA.16816.F32 R4, R176, R204.reuse, R4 ;  /* 0x000000ccb004723c */ /* 0x090fe20000001804 */
[----:B------:R-:W4:Y:S07]  /*6480*/  LDSM.16.M88.4 R200, [R216+0x3000] ;  /* 0x00300000d8c8783b */ /* 0x000f2e0000000200 */
        /* <DEDUP_REMOVED lines=14> */
[-C--:B--2---:R-:W-:Y:S08]  /*6570*/  HMMA.16816.F32 R52, R176, R180.reuse, R52 ;  /* 0x000000b4b034723c */ /* 0x084ff00000001834 */
[C---:B------:R-:W-:Y:S08]  /*6580*/  HMMA.16816.F32 R56, R208.reuse, R180, R56 ;  /* 0x000000b4d038723c */ /* 0x040ff00000001838 */
[-C--:B------:R-:W-:Y:S08]  /*6590*/  HMMA.16816.F32 R60, R208, R182.reuse, R60 ;  /* 0x000000b6d03c723c */ /* 0x080ff0000000183c */
[----:B------:R-:W-:Y:S01]  /*65a0*/  HMMA.16816.F32 R64, R176, R182, R64 ;  /* 0x000000b6b040723c */ /* 0x000fe20000001840 */
[----:B------:R-:W-:Y:S07]  /*65b0*/  LDSM.16.M88.4 R176, [R215+0x4000] ;  /* 0x00400000d7b0783b */ /* 0x000fee0000000200 */
[-C--:B------:R-:W-:Y:S01]  /*65c0*/  HMMA.16816.F32 R4, R188, R196.reuse, R4 ;  /* 0x000000c4bc04723c */ /* 0x080fe20000001804 */
[----:B------:R-:W2:Y:S07]  /*65d0*/  LDSM.16.M88.4 R180, [R212+0x2000] ;  /* 0x00200000d4b4783b */ /* 0x000eae0000000200 */
[C---:B----4-:R-:W-:Y:S08]  /*65e0*/  HMMA.16816.F32 R8, R200.reuse, R196, R8 ;  /* 0x000000c4c808723c */ /* 0x050ff00000001808 */
[-C--:B------:R-:W-:Y:S08]  /*65f0*/  HMMA.16816.F32 R12, R200, R198.reuse, R12 ;  /* 0x000000c6c80c723c */ /* 0x080ff0000000180c */
[C---:B------:R-:W-:Y:S01]  /*6600*/  HMMA.16816.F32 R16, R188.reuse, R198, R16 ;  /* 0x000000c6bc10723c */ /* 0x040fe20000001810 */
[----:B------:R-:W4:Y:S07]  /*6610*/  LDSM.16.M88.4 R196, [R215+0x5000] ;  /* 0x00500000d7c4783b */ /* 0x000f2e0000000200 */
[-C--:B-1----:R-:W-:Y:S08]  /*6620*/  HMMA.16816.F32 R20, R188, R204.reuse, R20 ;  /* 0x000000ccbc14723c */ /* 0x082ff00000001814 */
[C---:B------:R-:W-:Y:S08]  /*6630*/  HMMA.16816.F32 R24, R200.reuse, R204, R24 ;  /* 0x000000ccc818723c */ /* 0x040ff00000001818 */
[-C--:B------:R-:W-:Y:S08]  /*6640*/  HMMA.16816.F32 R28, R200, R206.reuse, R28 ;  /* 0x000000cec81c723c */ /* 0x080ff0000000181c */
[C---:B------:R-:W-:Y:S01]  /*6650*/  HMMA.16816.F32 R32, R188.reuse, R206, R32 ;  /* 0x000000cebc20723c */ /* 0x040fe20000001820 */
        /* <DEDUP_REMOVED lines=8> */
[-C--:B------:R-:W-:Y:S01]  /*66e0*/  HMMA.16816.F32 R60, R200, R194.reuse, R60 ;  /* 0x000000c2c83c723c */ /* 0x080fe2000000183c */
[----:B------:R-:W1:Y:S07]  /*66f0*/  LDSM.16.M88.4 R200, [R212+0x2800] ;  /* 0x00280000d4c8783b */ /* 0x000e6e0000000200 */
[----:B------:R-:W-:Y:S01]  /*6700*/  HMMA.16816.F32 R64, R188, R194, R64 ;  /* 0x000000c2bc40723c */ /* 0x000fe20000001840 */
[----:B------:R-:W-:Y:S07]  /*6710*/  LDSM.16.M88.4 R188, [R216+0x4000] ;  /* 0x00400000d8bc783b */ /* 0x000fee0000000200 */
[-C--:B--2---:R-:W-:Y:S01]  /*6720*/  HMMA.16816.F32 R4, R176, R180.reuse, R4 ;  /* 0x000000b4b004723c */ /* 0x084fe20000001804 */
[----:B------:R-:W2:Y:S07]  /*6730*/  LDSM.16.M88.4 R192, [R221] ;  /* 0x00000000ddc0783b */ /* 0x000eae0000000200 */
[C---:B----4-:R-:W-:Y:S08]  /*6740*/  HMMA.16816.F32 R8, R196.reuse, R180, R8 ;  /* 0x000000b4c408723c */ /* 0x050ff00000001808 */
[-C--:B------:R-:W-:Y:S08]  /*6750*/  HMMA.16816.F32 R12, R196, R182.reuse, R12 ;  /* 0x000000b6c40c723c */ /* 0x080ff0000000180c */
[C---:B------:R-:W-:Y:S01]  /*6760*/  HMMA.16816.F32 R16, R176.reuse, R182, R16 ;  /* 0x000000b6b010723c */ /* 0x040fe20000001810 */
[----:B------:R-:W4:Y:S07]  /*6770*/  LDSM.16.M88.4 R180, [R216+0x5000] ;  /* 0x00500000d8b4783b */ /* 0x000f2e0000000200 */
        /* <DEDUP_REMOVED lines=9> */
[C---:B------:R-:W-:Y:S07]  /*6810*/  HMMA.16816.F32 R56, R196.reuse, R204, R56 ;  /* 0x000000ccc438723c */ /* 0x040fee0000001838 */
[----:B------:R-:W-:Y:S01]  /*6820*/  IADD3 R204, R229, -0x1, RZ ;  /* 0xffffffffe5cc7810 */ /* 0x000fe20007ffe0ff */
[-C--:B------:R-:W-:Y:S04]  /*6830*/  HMMA.16816.F32 R60, R196, R206.reuse, R60 ;  /* 0x000000cec43c723c */ /* 0x080fe8000000183c */
[----:B------:R-:W-:Y:S01]  /*6840*/  @P6 SHF.R.S32.HI R0, RZ, 0x1f, R204 ;  /* 0x0000001fff006819 */ /* 0x000fe200000114cc */
[----:B------:R-:W-:Y:S03]  /*6850*/  @P6 IMAD.WIDE.U32 R2, R204, c[0x0][0x1e0], RZ ;  /* 0x00007800cc026a25 */ /* 0x000fe600078e00ff */
[----:B------:R-:W-:Y:S04]  /*6860*/  HMMA.16816.F32 R64, R176, R206, R64 ;  /* 0x000000ceb040723c */ /* 0x000fe80000001840 */
[----:B------:R-:W-:Y:S04]  /*6870*/  @P6 IMAD R0, R0, c[0x0][0x1e0], RZ ;  /* 0x0000780000006a24 */ /* 0x000fe800078e02ff */
[-C--:B--2---:R-:W-:Y:S05]  /*6880*/  HMMA.16816.F32 R4, R188, R192.reuse, R4 ;  /* 0x000000c0bc04723c */ /* 0x084fea0000001804 */
[----:B------:R-:W-:Y:S03]  /*6890*/  @P6 IMAD R0, R204, c[0x0][0x1e4], R0 ;  /* 0x00007900cc006a24 */ /* 0x000fe600078e0200 */
[C---:B----4-:R-:W-:Y:S04]  /*68a0*/  HMMA.16816.F32 R8, R180.reuse, R192, R8 ;  /* 0x000000c0b408723c */ /* 0x050fe80000001808 */
[----:B------:R-:W-:Y:S01]  /*68b0*/  @P6 IMAD.IADD R0, R3, 0x1, R0 ;  /* 0x0000000103006824 */ /* 0x000fe200078e0200 */
[C---:B------:R-:W-:Y:S03]  /*68c0*/  @P6 SHF.L.U32 R3, R2.reuse, 0x6, RZ ;  /* 0x0000000602036819 */ /* 0x040fe600000006ff */
[-C--:B------:R-:W-:Y:S04]  /*68d0*/  HMMA.16816.F32 R12, R180, R194.reuse, R12 ;  /* 0x000000c2b40c723c */ /* 0x080fe8000000180c */
[----:B------:R-:W-:Y:S01]  /*68e0*/  @P6 SHF.L.U64.HI R2, R2, 0x6, R0 ;  /* 0x0000000602026819 */ /* 0x000fe20000010200 */
[----:B-----5:R-:W-:Y:S03]  /*68f0*/  IMAD.MOV.U32 R0, RZ, RZ, R234 ;  /* 0x000000ffff007224 */ /* 0x020fe600078e00ea */
[----:B------:R-:W-:Y:S01]  /*6900*/  FMUL.FTZ R4, R4, c[0x0][0x320] ;  /* 0x0000c80004047a20 */ /* 0x000fe20000410000 */
[C---:B------:R-:W-:Y:S03]  /*6910*/  HMMA.16816.F32 R16, R188.reuse, R194, R16 ;  /* 0x000000c2bc10723c */ /* 0x040fe60000001810 */
[----:B------:R-:W-:Y:S01]  /*6920*/  MUFU.TANH R207, R4 ;  /* 0x0000000400cf7308 */ /* 0x000fe20000002400 */
[----:B------:R-:W-:Y:S02]  /*6930*/  FMUL.FTZ R5, R5, c[0x0][0x320] ;  /* 0x0000c80005057a20 */ /* 0x000fe40000410000 */
[----:B------:R-:W-:Y:S02]  /*6940*/  FMUL.FTZ R6, R6, c[0x0][0x320] ;  /* 0x0000c80006067a20 */ /* 0x000fe40000410000 */
[----:B------:R-:W-:Y:S04]  /*6950*/  FMUL.FTZ R7, R7, c[0x0][0x320] ;  /* 0x0000c80007077a20 */ /* 0x000fe80000410000 */
[----:B------:R-:W-:Y:S01]  /*6960*/  FMUL.FTZ R8, R8, c[0x0][0x320] ;  /* 0x0000c80008087a20 */ /* 0x000fe20000410000 */
[----:B------:R-:W1:Y:S01]  /*6970*/  MUFU.TANH R206, R5 ;  /* 0x0000000500ce7308 */ /* 0x000e620000002400 */
[----:B------:R-:W-:Y:S02]  /*6980*/  FMUL.FTZ R9, R9, c[0x0][0x320] ;  /* 0x0000c80009097a20 */ /* 0x000fe40000410000 */
[----:B------:R-:W-:Y:S02]  /*6990*/  FMUL.FTZ R14, R14, c[0x0][0x320] ;  /* 0x0000c8000e0e7a20 */ /* 0x000fe40000410000 */
[----:B------:R-:W-:Y:S02]  /*69a0*/  FMUL.FTZ R10, R10, c[0x0][0x320] ;  /* 0x0000c8000a0a7a20 */ /* 0x000fe40000410000 */
[----:B------:R-:W-:Y:S02]  /*69b0*/  FMUL.FTZ R11, R11, c[0x0][0x320] ;  /* 0x0000c8000b0b7a20 */ /* 0x000fe40000410000 */
[----:B------:R-:W-:Y:S01]  /*69c0*/  FMUL.FTZ R12, R12, c[0x0][0x320] ;  /* 0x0000c8000c0c7a20 */ /* 0x000fe20000410000 */
[----:B------:R2:W-:Y:S01]  /*69d0*/  MUFU.TANH R176, R14 ;  /* 0x0000000e00b07308 */ /* 0x0005e20000002400 */
[----:B------:R-:W-:Y:S02]  /*69e0*/  FMUL.FTZ R15, R15, c[0x0][0x320] ;  /* 0x0000c8000f0f7a20 */ /* 0x000fe40000410000 */
[----:B------:R-:W-:Y:S02]  /*69f0*/  FMUL.FTZ R13, R13, c[0x0][0x320] ;  /* 0x0000c8000d0d7a20 */ /* 0x000fe40000410000 */
[----:B------:R-:W-:Y:S02]  /*6a00*/  FMUL.FTZ R16, R16, c[0x0][0x320] ;  /* 0x0000c80010107a20 */ /* 0x000fe40000410000 */
[----:B------:R-:W-:Y:S02]  /*6a10*/  FMUL.FTZ R17, R17, c[0x0][0x320] ;  /* 0x0000c80011117a20 */ /* 0x000fe40000410000 */
[----:B------:R-:W-:Y:S01]  /*6a20*/  FMUL.FTZ R18, R18, c[0x0][0x320] ;  /* 0x0000c80012127a20 */ /* 0x000fe20000410000 */
[----:B------:R-:W-:Y:S01]  /*6a30*/  MUFU.TANH R210, R6 ;  /* 0x0000000600d27308 */ /* 0x000fe20000002400 */
[----:B------:R-:W-:Y:S09]  /*6a40*/  FMUL.FTZ R19, R19, c[0x0][0x320] ;  /* 0x0000c80013137a20 */ /* 0x000ff20000410000 */
[----:B------:R4:W5:Y:S01]  /*6a50*/  MUFU.TANH R209, R7 ;  /* 0x0000000700d17308 */ /* 0x0009620000002400 */
[----:B--2---:R-:W2:Y:S09]  /*6a60*/  LDL R14, [R1+0x3c] ;  /* 0x00003c00010e7983 */ /* 0x004eb20000100800 */
[----:B------:R-:W-:Y:S10]  /*6a70*/  MUFU.TANH R208, R8 ;  /* 0x0000000800d07308 */ /* 0x000ff40000002400 */
[----:B------:R-:W1:Y:S01]  /*6a80*/  MUFU.TANH R205, R9 ;  /* 0x0000000900cd7308 */ /* 0x000e620000002400 */
[----:B----4-:R-:W4:Y:S09]  /*6a90*/  LDSM.16.M88.4 R4, [R220] ;  /* 0x00000000dc04783b */ /* 0x010f320000000200 */
[----:B------:R-:W-:Y:S10]  /*6aa0*/  MUFU.TANH R203, R10 ;  /* 0x0000000a00cb7308 */ /* 0x000ff40000002400 */
[----:B------:R1:W1:Y:S10]  /*6ab0*/  MUFU.TANH R202, R11 ;  /* 0x0000000b00ca7308 */ /* 0x0002740000002400 */
[----:B------:R-:W-:Y:S10]  /*6ac0*/  MUFU.TANH R199, R16 ;  /* 0x0000001000c77308 */ /* 0x000ff40000002400 */
[----:B------:R3:W-:Y:S01]  /*6ad0*/  MUFU.TANH R185, R17 ;  /* 0x0000001100b97308 */ /* 0x0007e20000002400 */
[-C--:B----4-:R-:W-:Y:S01]  /*6ae0*/  HMMA.16816.F32 R20, R188, R4.reuse, R20 ;  /* 0x00000004bc14723c */ /* 0x090fe20000001814 */
[----:B-1----:R-:W1:Y:S08]  /*6af0*/  LDSM.16.M88.4 R8, [R219] ;  /* 0x00000000db08783b */ /* 0x002e700000000200 */
[----:B------:R-:W-:Y:S01]  /*6b00*/  MUFU.TANH R184, R18 ;  /* 0x0000001200b87308 */ /* 0x000fe20000002400 */
[C---:B------:R-:W-:Y:S07]  /*6b10*/  HMMA.16816.F32 R24, R180.reuse, R4, R24 ;  /* 0x00000004b418723c */ /* 0x040fee0000001818 */
[----:B------:R-:W-:Y:S02]  /*6b20*/  @P6 IADD3 R5, P1, R3, R232, RZ ;  /* 0x000000e803056210 */ /* 0x000fe40007f3e0ff */
[----:B------:R4:W-:Y:S01]  /*6b30*/  MUFU.TANH R179, R19 ;  /* 0x0000001300b37308 */ /* 0x0009e20000002400 */
[-C--:B------:R-:W-:Y:S03]  /*6b40*/  HMMA.16816.F32 R28, R180, R6.reuse, R28 ;  /* 0x00000006b41c723c */ /* 0x080fe6000000181c */
[----:B------:R-:W-:Y:S04]  /*6b50*/  @P2 IMAD.HI.U32 R4, R234, c[0x0][0x2c8], RZ ;  /* 0x0000b200ea042a27 */ /* 0x000fe800078e00ff */
[----:B------:R-:W-:Y:S01]  /*6b60*/  FMUL.FTZ R20, R20, c[0x0][0x320] ;  /* 0x0000c80014147a20 */ /* 0x000fe20000410000 */
[C---:B------:R-:W-:Y:S01]  /*6b70*/  HMMA.16816.F32 R32, R188.reuse, R6, R32 ;  /* 0x00000006bc20723c */ /* 0x040fe20000001820 */
[----:B------:R4:W2:Y:S03]  /*6b80*/  MUFU.TANH R177, R13 ;  /* 0x0000000d00b17308 */ /* 0x0008a60000002400 */
[----:B------:R-:W-:Y:S01]  /*6b90*/  @P2 SHF.R.U32.HI R0, RZ, c[0x0][0x2cc], R4 ;  /* 0x0000b300ff002a19 */ /* 0x000fe20000011604 */
[----:B------:R-:W-:Y:S02]  /*6ba0*/  FMUL.FTZ R23, R23, c[0x0][0x320] ;  /* 0x0000c80017177a20 */ /* 0x000fe40000410000 */
[----:B------:R-:W-:Y:S01]  /*6bb0*/  @P6 IADD3.X R6, R2, R231, RZ, P1, !PT ;  /* 0x000000e702066210 */ /* 0x000fe20000ffe4ff */
[----:B------:R-:W-:Y:S01]  /*6bc0*/  @P6 IMAD.MOV.U32 R7, RZ, RZ, c[0x0][0x1e4] ;  /* 0x00007900ff076624 */ /* 0x000fe200078e00ff */
[----:B---3--:R-:W3:Y:S02]  /*6bd0*/  SHFL.IDX PT, R17, R0, RZ, 0x1c1f ;  /* 0x001c1fff00117589 */ /* 0x008ee400000e0000 */
[----:B------:R-:W-:Y:S01]  /*6be0*/  MUFU.TANH R178, R12 ;  /* 0x0000000c00b27308 */ /* 0x000fe20000002400 */
[----:B------:R-:W-:Y:S02]  /*6bf0*/  FMUL.FTZ R22, R22, c[0x0][0x320] ;  /* 0x0000c80016167a20 */ /* 0x000fe40000410000 */
[----:B------:R-:W-:Y:S01]  /*6c00*/  FMUL.FTZ R21, R21, c[0x0][0x320] ;  /* 0x0000c80015157a20 */ /* 0x000fe20000410000 */
[-C--:B-1----:R-:W-:Y:S02]  /*6c10*/  HMMA.16816.F32 R36, R188, R8.reuse, R36 ;  /* 0x00000008bc24723c */ /* 0x082fe40000001824 */
[----:B------:R-:W-:Y:S01]  /*6c20*/  SHFL.IDX PT, R16, R0, 0x1, 0x1c1f ;  /* 0x003c1f0000107f89 */ /* 0x000fe200000e0000 */
[----:B------:R-:W-:Y:S03]  /*6c30*/  FMUL.FTZ R30, R30, c[0x0][0x320] ;  /* 0x0000c8001e1e7a20 */ /* 0x000fe60000410000 */
[----:B------:R-:W-:Y:S01]  /*6c40*/  MUFU.TANH R111, R20 ;  /* 0x00000014006f7308 */ /* 0x000fe20000002400 */
[----:B------:R-:W-:Y:S02]  /*6c50*/  FMUL.FTZ R27, R27, c[0x0][0x320] ;  /* 0x0000c8001b1b7a20 */ /* 0x000fe40000410000 */
[----:B------:R-:W-:Y:S01]  /*6c60*/  FMUL.FTZ R34, R34, c[0x0][0x320] ;  /* 0x0000c80022227a20 */ /* 0x000fe20000410000 */
[C---:B------:R-:W-:Y:S01]  /*6c70*/  HMMA.16816.F32 R40, R180.reuse, R8, R40 ;  /* 0x00000008b428723c */ /* 0x040fe20000001828 */
[----:B----4-:R-:W1:Y:S01]  /*6c80*/  SHFL.IDX PT, R19, R0, 0x2, 0x1c1f ;  /* 0x005c1f0000137f89 */ /* 0x010e6200000e0000 */
[----:B------:R-:W-:Y:S02]  /*6c90*/  IMAD.MOV.U32 R13, RZ, RZ, -0x40 ;  /* 0xffffffc0ff0d7424 */ /* 0x000fe400078e00ff */
[----:B------:R-:W-:Y:S02]  /*6ca0*/  FMUL.FTZ R35, R35, c[0x0][0x320] ;  /* 0x0000c80023237a20 */ /* 0x000fe40000410000 */
[----:B------:R4:W-:Y:S01]  /*6cb0*/  MUFU.TANH R186, R34 ;  /* 0x0000002200ba7308 */ /* 0x0009e20000002400 */
[----:B------:R-:W-:Y:S01]  /*6cc0*/  @P6 MOV R9, c[0x0][0x1e0] ;  /* 0x0000780000096a02 */ /* 0x000fe20000000f00 */
[----:B------:R-:W-:Y:S01]  /*6cd0*/  FMUL.FTZ R32, R32, c[0x0][0x320] ;  /* 0x0000c80020207a20 */ /* 0x000fe20000410000 */
[-C--:B------:R-:W-:Y:S01]  /*6ce0*/  HMMA.16816.F32 R44, R180, R10.reuse, R44 ;  /* 0x0000000ab42c723c */ /* 0x080fe2000000182c */
[----:B------:R2:W1:Y:S02]  /*6cf0*/  SHFL.IDX PT, R18, R0, 0x3, 0x1c1f ;  /* 0x007c1f0000127f89 */ /* 0x00046400000e0000 */
[----:B------:R-:W-:Y:S01]  /*6d00*/  @P6 LEA R4, P0, R9, R3, 0x5 ;  /* 0x0000000309046211 */ /* 0x000fe200078028ff */
[----:B------:R-:W-:Y:S02]  /*6d10*/  FMUL.FTZ R33, R33, c[0x0][0x320] ;  /* 0x0000c80021217a20 */ /* 0x000fe40000410000 */
[----:B------:R-:W-:Y:S01]  /*6d20*/  FMUL.FTZ R36, R36, c[0x0][0x320] ;  /* 0x0000c80024247a20 */ /* 0x000fe20000410000 */
[----:B------:R-:W1:Y:S01]  /*6d30*/  MUFU.TANH R200, R15 ;  /* 0x0000000f00c87308 */ /* 0x000e620000002400 */
[----:B------:R-:W-:Y:S01]  /*6d40*/  FMUL.FTZ R28, R28, c[0x0][0x320] ;  /* 0x0000c8001c1c7a20 */ /* 0x000fe20000410000 */
[----:B------:R-:W-:Y:S01]  /*6d50*/  @P6 LEA.HI.X R9, R9, R2, R7, 0x5, P0 ;  /* 0x0000000209096211 */ /* 0x000fe200000f2c07 */
[C---:B------:R-:W-:Y:S04]  /*6d60*/  HMMA.16816.F32 R48, R188.reuse, R10, R48 ;  /* 0x0000000abc30723c */ /* 0x040fe80000001830 */
[----:B------:R-:W-:Y:S01]  /*6d70*/  @P6 IADD3 R8, P0, R232, 0x20, RZ ;  /* 0x00000020e8086810 */ /* 0x000fe20007f1e0ff */
[----:B------:R-:W-:Y:S02]  /*6d80*/  FMUL.FTZ R37, R37, c[0x0][0x320] ;  /* 0x0000c80025257a20 */ /* 0x000fe40000410000 */
[----:B------:R1:W-:Y:S01]  /*6d90*/  MUFU.TANH R101, R35 ;  /* 0x0000002300657308 */ /* 0x0003e20000002400 */
[----:B------:R-:W-:Y:S01]  /*6da0*/  @P6 IADD3.X R7, RZ, R231, RZ, P0, !PT ;  /* 0x000000e7ff076210 */ /* 0x000fe200007fe4ff */
[----:B------:R-:W-:Y:S03]  /*6db0*/  FMUL.FTZ R31, R31, c[0x0][0x320] ;  /* 0x0000c8001f1f7a20 */ /* 0x000fe60000410000 */
[----:B----4-:R-:W-:Y:S01]  /*6dc0*/  @P6 LEA R34, P1, R5, c[0x0][0x1c8], 0x1 ;  /* 0x0000720005226a11 */ /* 0x010fe200078208ff */
[----:B------:R-:W-:Y:S02]  /*6dd0*/  FMUL.FTZ R38, R38, c[0x0][0x320] ;  /* 0x0000c80026267a20 */ /* 0x000fe40000410000 */
[----:B------:R-:W-:Y:S02]  /*6de0*/  FMUL.FTZ R29, R29, c[0x0][0x320] ;  /* 0x0000c8001d1d7a20 */ /* 0x000fe40000410000 */
[----:B------:R-:W-:Y:S01]  /*6df0*/  MUFU.TANH R192, R23 ;  /* 0x0000001700c07308 */ /* 0x000fe20000002400 */
[----:B------:R-:W-:Y:S02]  /*6e00*/  FMUL.FTZ R39, R39, c[0x0][0x320] ;  /* 0x0000c80027277a20 */ /* 0x000fe40000410000 */
[----:B------:R-:W-:Y:S02]  /*6e10*/  IMAD R13, R229, R13, 0x1 ;  /* 0x00000001e50d7424 */ /* 0x000fe400078e020d */
[----:B------:R-:W-:Y:S02]  /*6e20*/  FMUL.FTZ R24, R24, c[0x0][0x320] ;  /* 0x0000c80018187a20 */ /* 0x000fe40000410000 */
[----:B------:R-:W-:Y:S02]  /*6e30*/  FMUL.FTZ R25, R25, c[0x0][0x320] ;  /* 0x0000c80019197a20 */ /* 0x000fe40000410000 */
[----:B------:R-:W-:Y:S01]  /*6e40*/  FMUL.FTZ R26, R26, c[0x0][0x320] ;  /* 0x0000c8001a1a7a20 */ /* 0x000fe20000410000 */
[----:B------:R4:W-:Y:S01]  /*6e50*/  MUFU.TANH R103, R32 ;  /* 0x0000002000677308 */ /* 0x0009e20000002400 */
[----:B------:R-:W-:Y:S02]  /*6e60*/  FMUL.FTZ R41, R41, c[0x0][0x320] ;  /* 0x0000c80029297a20 */ /* 0x000fe40000410000 */
[----:B------:R-:W-:Y:S01]  /*6e70*/  FMUL.FTZ R40, R40, c[0x0][0x320] ;  /* 0x0000c80028287a20 */ /* 0x000fe20000410000 */
[----:B-1----:R-:W-:Y:S01]  /*6e80*/  @P6 LEA.HI.X R35, R5, c[0x0][0x1cc], R6, 0x1, P1 ;  /* 0x0000730005236a11 */ /* 0x002fe200008f0c06 */
[----:B------:R-:W-:Y:S01]  /*6e90*/  FMUL.FTZ R44, R44, c[0x0][0x320] ;  /* 0x0000c8002c2c7a20 */ /* 0x000fe20000410000 */
[-C--:B------:R-:W-:Y:S01]  /*6ea0*/  @P6 IADD3 R6, P1, R3, R8.reuse, RZ ;  /* 0x0000000803066210 */ /* 0x080fe20007f3e0ff */
[----:B------:R-:W-:Y:S02]  /*6eb0*/  FMUL.FTZ R45, R45, c[0x0][0x320] ;  /* 0x0000c8002d2d7a20 */ /* 0x000fe40000410000 */
[----:B------:R-:W-:Y:S01]  /*6ec0*/  FMUL.FTZ R42, R42, c[0x0][0x320] ;  /* 0x0000c8002a2a7a20 */ /* 0x000fe20000410000 */
[----:B------:R-:W-:Y:S01]  /*6ed0*/  MUFU.TANH R198, R36 ;  /* 0x0000002400c67308 */ /* 0x000fe20000002400 */
[----:B------:R-:W-:Y:S01]  /*6ee0*/  @P6 IMAD.X R12, R2, 0x1, R7, P1 ;  /* 0x00000001020c6824 */ /* 0x000fe200008e0607 */
[----:B------:R-:W-:Y:S01]  /*6ef0*/  @P6 IADD3 R5, P1, R232, 0x40, RZ ;  /* 0x00000040e8056810 */ /* 0x000fe20007f3e0ff */
[----:B------:R-:W-:Y:S02]  /*6f00*/  FMUL.FTZ R43, R43, c[0x0][0x320] ;  /* 0x0000c8002b2b7a20 */ /* 0x000fe40000410000 */
[----:B------:R-:W-:Y:S02]  /*6f10*/  FMUL.FTZ R48, R48, c[0x0][0x320] ;  /* 0x0000c80030307a20 */ /* 0x000fe40000410000 */
[----:B------:R-:W-:Y:S02]  /*6f20*/  FMUL.FTZ R49, R49, c[0x0][0x320] ;  /* 0x0000c80031317a20 */ /* 0x000fe40000410000 */
[----:B------:R-:W-:Y:S01]  /*6f30*/  FMUL.FTZ R50, R50, c[0x0][0x320] ;  /* 0x0000c80032327a20 */ /* 0x000fe20000410000 */
[----:B------:R1:W-:Y:S01]  /*6f40*/  MUFU.TANH R102, R33 ;  /* 0x0000002100667308 */ /* 0x0003e20000002400 */
[----:B------:R-:W-:Y:S02]  /*6f50*/  FMUL.FTZ R51, R51, c[0x0][0x320] ;  /* 0x0000c80033337a20 */ /* 0x000fe40000410000 */
[----:B------:R-:W-:Y:S01]  /*6f60*/  FMUL.FTZ R46, R46, c[0x0][0x320] ;  /* 0x0000c8002e2e7a20 */ /* 0x000fe20000410000 */
[C---:B----4-:R-:W-:Y:S01]  /*6f70*/  @P6 LEA R32, P0, R6.reuse, c[0x0][0x1c8], 0x1 ;  /* 0x0000720006206a11 */ /* 0x050fe200078008ff */
[----:B------:R-:W-:Y:S05]  /*6f80*/  FMUL.FTZ R47, R47, c[0x0][0x320] ;  /* 0x0000c8002f2f7a20 */ /* 0x000fea0000410000 */
[----:B------:R4:W-:Y:S10]  /*6f90*/  MUFU.TANH R201, R37 ;  /* 0x0000002500c97308 */ /* 0x0009f40000002400 */
[----:B------:R2:W-:Y:S01]  /*6fa0*/  MUFU.TANH R104, R30 ;  /* 0x0000001e00687308 */ /* 0x0005e20000002400 */
[----:B-1----:R-:W-:Y:S09]  /*6fb0*/  @P6 LEA.HI.X R33, R6, c[0x0][0x1cc], R12, 0x1, P0 ;  /* 0x0000730006216a11 */ /* 0x002ff200000f0c0c */
[----:B------:R-:W-:Y:S10]  /*6fc0*/  MUFU.TANH R193, R24 ;  /* 0x0000001800c17308 */ /* 0x000ff40000002400 */
[----:B------:R1:W-:Y:S10]  /*6fd0*/  MUFU.TANH R109, R28 ;  /* 0x0000001c006d7308 */ /* 0x0003f40000002400 */
[----:B------:R-:W-:Y:S10]  /*6fe0*/  MUFU.TANH R187, R22 ;  /* 0x0000001600bb7308 */ /* 0x000ff40000002400 */
[----:B------:R1:W-:Y:S10]  /*6ff0*/  MUFU.TANH R197, R31 ;  /* 0x0000001f00c57308 */ /* 0x0003f40000002400 */
[----:B------:R-:W-:Y:S10]  /*7000*/  MUFU.TANH R194, R25 ;  /* 0x0000001900c27308 */ /* 0x000ff40000002400 */
[----:B------:R1:W-:Y:S10]  /*7010*/  MUFU.TANH R105, R29 ;  /* 0x0000001d00697308 */ /* 0x0003f40000002400 */
[----:B------:R-:W1:Y:S10]  /*7020*/  MUFU.TANH R110, R21 ;  /* 0x00000015006e7308 */ /* 0x000e740000002400 */
[----:B------:R-:W-:Y:S10]  /*7030*/  MUFU.TANH R195, R26 ;  /* 0x0000001a00c37308 */ /* 0x000ff40000002400 */
[----:B------:R-:W-:Y:S10]  /*7040*/  MUFU.TANH R245, R41 ;  /* 0x0000002900f57308 */ /* 0x000ff40000002400 */
[----:B------:R-:W-:Y:S01]  /*7050*/  MUFU.TANH R243, R40 ;  /* 0x0000002800f37308 */ /* 0x000fe20000002400 */
[----:B--2---:R-:W-:Y:S02]  /*7060*/  IADD3 R0, R13, c[0x0][0x1d0], -R14 ;  /* 0x000074000d007a10 */ /* 0x004fe40007ffe80e */
[----:B------:R-:W-:Y:S02]  /*7070*/  @P6 IADD3 R14, P0, R3, R5, RZ ;  /* 0x00000005030e6210 */ /* 0x000fe40007f1e0ff */
[----:B------:R-:W-:Y:S05]  /*7080*/  @P6 IADD3.X R13, RZ, R231, RZ, P1, !PT ;  /* 0x000000e7ff0d6210 */ /* 0x000fea0000ffe4ff */
[----:B------:R2:W2:Y:S01]  /*7090*/  MUFU.TANH R196, R27 ;  /* 0x0000001b00c47308 */ /* 0x0004a20000002400 */
[----:B------:R-:W-:Y:S01]  /*70a0*/  @P6 IADD3 R20, P1, R4, R8, RZ ;  /* 0x0000000804146210 */ /* 0x000fe20007f3e0ff */
[----:B------:R-:W-:Y:S01]  /*70b0*/  @P6 IMAD.X R15, R2, 0x1, R13, P0 ;  /* 0x00000001020f6824 */ /* 0x000fe200000e060d */
[C---:B------:R-:W-:Y:S02]  /*70c0*/  @P6 IADD3 R23, P0, R4.reuse, R5, RZ ;  /* 0x0000000504176210 */ /* 0x040fe40007f1e0ff */
[C---:B------:R-:W-:Y:S02]  /*70d0*/  @P6 IADD3.X R36, R9.reuse, R7, RZ, P1, !PT ;  /* 0x0000000709246210 */ /* 0x040fe40000ffe4ff */
[----:B------:R-:W-:Y:S03]  /*70e0*/  @P6 IADD3 R12, P1, R4, R232, RZ ;  /* 0x000000e8040c6210 */ /* 0x000fe60007f3e0ff */
[----:B------:R2:W-:Y:S01]  /*70f0*/  MUFU.TANH R238, R44 ;  /* 0x0000002c00ee7308 */ /* 0x0005e20000002400 */
[----:B------:R-:W2:Y:S01]  /*7100*/  LDSM.16.M88.4 R4, [R218] ;  /* 0x00000000da04783b */ /* 0x000ea20000000200 */
[----:B------:R-:W-:Y:S01]  /*7110*/  IADD3 R0, R0, -c[0x0][0x168], RZ ;  /* 0x80005a0000007a10 */ /* 0x000fe20007ffe0ff */
[----:B------:R-:W-:Y:S04]  /*7120*/  DEPBAR.LE SB0, 0x0 ;  /* 0x000080000000791a */ /* 0x000fe80000000000 */
[C---:B----4-:R-:W-:Y:S01]  /*7130*/  @P6 IADD3.X R37, R9.reuse, R13, RZ, P0, !PT ;  /* 0x0000000d09256210 */ /* 0x050fe200007fe4ff */
[----:B------:R-:W-:Y:S01]  /*7140*/  @P6 IMAD.X R9, R9, 0x1, R231, P1 ;  /* 0x0000000109096824 */ /* 0x000fe200008e06e7 */
[----:B------:R-:W-:Y:S01]  /*7150*/  @P6 LEA R30, P1, R12, c[0x0][0x1c8], 0x1 ;  /* 0x000072000c1e6a11 */ /* 0x000fe200078208ff */
[----:B------:R4:W-:Y:S01]  /*7160*/  MUFU.TANH R239, R45 ;  /* 0x0000002d00ef7308 */ /* 0x0009e20000002400 */
[----:B---3--:R-:W-:Y:S01]  /*7170*/  IMAD.IADD R8, R0, 0x1, R17 ;  /* 0x0000000100087824 */ /* 0x008fe200078e0211 */
[----:B-1----:R-:W-:Y:S01]  /*7180*/  @P6 LEA R28, P0, R14, c[0x0][0x1c8], 0x1 ;  /* 0x000072000e1c6a11 */ /* 0x002fe200078008ff */
[----:B------:R-:W-:Y:S01]  /*7190*/  IMAD.IADD R2, R0, 0x1, R19 ;  /* 0x0000000100027824 */ /* 0x000fe200078e0213 */
[----:B------:R-:W-:Y:S06]  /*71a0*/  @P6 LEA.HI.X R31, R12, c[0x0][0x1cc], R9, 0x1, P1 ;  /* 0x000073000c1f6a11 */ /* 0x000fec00008f0c09 */
[----:B------:R-:W1:Y:S01]  /*71b0*/  MUFU.TANH R38, R38 ;  /* 0x0000002600267308 */ /* 0x000e620000002400 */
[----:B------:R-:W-:Y:S01]  /*71c0*/  IADD3 R3, R0, R16, RZ ;  /* 0x0000001000037210 */ /* 0x000fe20007ffe0ff */
[----:B------:R-:W-:Y:S01]  /*71d0*/  BAR.SYNC.DEFER_BLOCKING 0x0 ;  /* 0x0000000000007b1d */ /* 0x000fe20000010000 */
[----:B------:R-:W-:Y:S02]  /*71e0*/  ISETP.GT.AND P1, PT, R8, 0x1, PT ;  /* 0x000000010800780c */ /* 0x000fe40003f24270 */
[----:B------:R-:W-:Y:S02]  /*71f0*/  @P6 LEA.HI.X R29, R14, c[0x0][0x1cc], R15, 0x1, P0 ;  /* 0x000073000e1d6a11 */ /* 0x000fe400000f0c0f */
[----:B------:R-:W-:Y:S02]  /*7200*/  FSEL R13, R206, -INF , P1 ;  /* 0xff800000ce0d7808 */ /* 0x000fe40000800000 */
[----:B------:R-:W-:Y:S01]  /*7210*/  ISETP.GT.AND P1, PT, R3, 0x1, PT ;  /* 0x000000010300780c */ /* 0x000fe20003f24270 */
[----:B------:R-:W3:Y:S01]  /*7220*/  MUFU.TANH R39, R39 ;  /* 0x0000002700277308 */ /* 0x000ee20000002400 */
[----:B------:R-:W-:Y:S02]  /*7230*/  ISETP.GT.AND P0, PT, R8, RZ, PT ;  /* 0x000000ff0800720c */ /* 0x000fe40003f04270 */
[----:B-----5:R-:W-:Y:S02]  /*7240*/  FSEL R16, R209, -INF , P1 ;  /* 0xff800000d1107808 */ /* 0x020fe40000800000 */
[----:B------:R-:W-:Y:S02]  /*7250*/  IADD3 R0, R0, R18, RZ ;  /* 0x0000001200007210 */ /* 0x000fe40007ffe0ff */
[----:B------:R-:W-:Y:S02]  /*7260*/  FSEL R12, R207, -INF , P0 ;  /* 0xff800000cf0c7808 */ /* 0x000fe40000000000 */
[----:B------:R-:W-:Y:S01]  /*7270*/  ISETP.GT.AND P1, PT, R2, 0x1, PT ;  /* 0x000000010200780c */ /* 0x000fe20003f24270 */
[----:B------:R-:W5:Y:S01]  /*7280*/  MUFU.TANH R42, R42 ;  /* 0x0000002a002a7308 */ /* 0x000f620000002400 */
[----:B------:R-:W-:Y:S01]  /*7290*/  ISETP.GT.AND P0, PT, R3, RZ, PT ;  /* 0x000000ff0300720c */ /* 0x000fe20003f04270 */
[-C--:B--2---:R-:W-:Y:S05]  /*72a0*/  HMMA.16816.F32 R52, R188, R4.reuse, R52 ;  /* 0x00000004bc34723c */ /* 0x084fea0000001834 */
[----:B------:R-:W-:Y:S02]  /*72b0*/  FSEL R18, R205, -INF , P1 ;  /* 0xff800000cd127808 */ /* 0x000fe40000800000 */
[----:B------:R-:W-:Y:S01]  /*72c0*/  ISETP.GT.AND P1, PT, R0, 0x1, PT ;  /* 0x000000010000780c */ /* 0x000fe20003f24270 */
[----:B------:R-:W2:Y:S01]  /*72d0*/  MUFU.TANH R43, R43 ;  /* 0x0000002b002b7308 */ /* 0x000ea20000002400 */
[----:B------:R-:W-:Y:S01]  /*72e0*/  FSEL R15, R210, -INF , P0 ;  /* 0xff800000d20f7808 */ /* 0x000fe20000000000 */
[C---:B------:R-:W-:Y:S04]  /*72f0*/  HMMA.16816.F32 R56, R180.reuse, R4, R56 ;  /* 0x00000004b438723c */ /* 0x040fe80000001838 */
[----:B------:R-:W-:Y:S02]  /*7300*/  ISETP.GT.AND P0, PT, R2, RZ, PT ;  /* 0x000000ff0200720c */ /* 0x000fe40003f04270 */
[----:B------:R-:W-:Y:S02]  /*7310*/  FSEL R24, R202, -INF , P1 ;  /* 0xff800000ca187808 */ /* 0x000fe40000800000 */
[----:B------:R-:W1:Y:S01]  /*7320*/  MUFU.TANH R48, R48 ;  /* 0x0000003000307308 */ /* 0x000e620000002400 */
[----:B------:R-:W-:Y:S01]  /*7330*/  FSEL R17, R208, -INF , P0 ;  /* 0xff800000d0117808 */ /* 0x000fe20000000000 */
[-C--:B------:R-:W-:Y:S03]  /*7340*/  HMMA.16816.F32 R60, R180, R6.reuse, R60 ;  /* 0x00000006b43c723c */ /* 0x080fe6000000183c */
[----:B------:R-:W-:Y:S01]  /*7350*/  ISETP.GT.AND P1, PT, R2, 0x9, PT ;  /* 0x000000090200780c */ /* 0x000fe20003f24270 */
[----:B------:R-:W-:Y:S01]  /*7360*/  FMUL.FTZ R52, R52, c[0x0][0x320] ;  /* 0x0000c80034347a20 */ /* 0x000fe20000410000 */
[C---:B------:R-:W-:Y:S01]  /*7370*/  ISETP.GT.AND P0, PT, R0.reuse, RZ, PT ;  /* 0x000000ff0000720c */ /* 0x040fe20003f04270 */
[----:B------:R-:W-:Y:S01]  /*7380*/  FMUL.FTZ R53, R53, c[0x0][0x320] ;  /* 0x0000c80035357a20 */ /* 0x000fe20000410000 */
[----:B------:R-:W-:Y:S01]  /*7390*/  FSEL R22, R177, -INF , P1 ;  /* 0xff800000b1167808 */ /* 0x000fe20000800000 */
[----:B------:R-:W1:Y:S01]  /*73a0*/  MUFU.TANH R49, R49 ;  /* 0x0000003100317308 */ /* 0x000e620000002400 */
[----:B------:R-:W-:Y:S01]  /*73b0*/  FSEL R25, R203, -INF , P0 ;  /* 0xff800000cb197808 */ /* 0x000fe20000000000 */
[----:B------:R-:W-:Y:S04]  /*73c0*/  HMMA.16816.F32 R64, R188, R6, R64 ;  /* 0x00000006bc40723c */ /* 0x000fe80000001840 */
[----:B------:R-:W-:Y:S01]  /*73d0*/  ISETP.GT.AND P1, PT, R0, 0x9, PT ;  /* 0x000000090000780c */ /* 0x000fe20003f24270 */
[----:B------:R-:W-:Y:S01]  /*73e0*/  FMUL.FTZ R27, R55, c[0x0][0x320] ;  /* 0x0000c800371b7a20 */ /* 0x000fe20000410000 */
[----:B------:R-:W-:Y:S01]  /*73f0*/  ISETP.GT.AND P0, PT, R2, 0x8, PT ;  /* 0x000000080200780c */ /* 0x000fe20003f04270 */
[----:B------:R-:W-:Y:S01]  /*7400*/  FMUL.FTZ R54, R54, c[0x0][0x320] ;  /* 0x0000c80036367a20 */ /* 0x000fe20000410000 */
[----:B------:R-:W1:Y:S01]  /*7410*/  MUFU.TANH R7, R52 ;  /* 0x0000003400077308 */ /* 0x000e620000002400 */
[----:B------:R-:W-:Y:S02]  /*7420*/  FSEL R21, R200, -INF , P1 ;  /* 0xff800000c8157808 */ /* 0x000fe40000800000 */
[----:B------:R-:W-:Y:S01]  /*7430*/  ISETP.GT.AND P1, PT, R8, 0x9, PT ;  /* 0x000000090800780c */ /* 0x000fe20003f24270 */
[----:B------:R-:W-:Y:S01]  /*7440*/  FMUL.FTZ R59, R59, c[0x0][0x320] ;  /* 0x0000c8003b3b7a20 */ /* 0x000fe20000410000 */
[----:B------:R-:W-:Y:S01]  /*7450*/  FSEL R19, R178, -INF , P0 ;  /* 0xff800000b2137808 */ /* 0x000fe20000000000 */
[----:B------:R-:W-:Y:S01]  /*7460*/  FMUL.FTZ R63, R63, c[0x0][0x320] ;  /* 0x0000c8003f3f7a20 */ /* 0x000fe20000410000 */
[----:B------:R-:W-:Y:S01]  /*7470*/  ISETP.GT.AND P0, PT, R0, 0x8, PT ;  /* 0x000000080000780c */ /* 0x000fe20003f04270 */
[----:B------:R-:W-:Y:S01]  /*7480*/  FMUL.FTZ R56, R56, c[0x0][0x320] ;  /* 0x0000c80038387a20 */ /* 0x000fe20000410000 */
[----:B------:R-:W-:Y:S01]  /*7490*/  FSEL R10, R185, -INF , P1 ;  /* 0xff800000b90a7808 */ /* 0x000fe20000800000 */
[----:B------:R-:W1:Y:S01]  /*74a0*/  MUFU.TANH R6, R53 ;  /* 0x0000003500067308 */ /* 0x000e620000002400 */
[----:B------:R-:W-:Y:S01]  /*74b0*/  FSEL R26, R176, -INF , P0 ;  /* 0xff800000b01a7808 */ /* 0x000fe20000000000 */
[----:B------:R-:W-:Y:S01]  /*74c0*/  IMAD.MOV.U32 R176, RZ, RZ, R230 ;  /* 0x000000ffffb07224 */ /* 0x000fe200078e00e6 */
[----:B------:R-:W-:Y:S01]  /*74d0*/  ISETP.GT.AND P0, PT, R8, 0x8, PT ;  /* 0x000000080800780c */ /* 0x000fe20003f04270 */
[----:B------:R-:W-:Y:S01]  /*74e0*/  FMUL.FTZ R57, R57, c[0x0][0x320] ;  /* 0x0000c80039397a20 */ /* 0x000fe20000410000 */
[----:B------:R-:W-:Y:S01]  /*74f0*/  ISETP.GT.AND P1, PT, R3, 0x9, PT ;  /* 0x000000090300780c */ /* 0x000fe20003f24270 */
[----:B------:R-:W-:Y:S01]  /*7500*/  FMUL.FTZ R4, R64, c[0x0][0x320] ;  /* 0x0000c80040047a20 */ /* 0x000fe20000410000 */
[----:B------:R-:W-:Y:S01]  /*7510*/  FSEL R9, R199, -INF , P0 ;  /* 0xff800000c7097808 */ /* 0x000fe20000000000 */
[----:B------:R-:W-:Y:S01]  /*7520*/  FMUL.FTZ R5, R65, c[0x0][0x320] ;  /* 0x0000c80041057a20 */ /* 0x000fe20000410000 */
[----:B------:R-:W-:Y:S01]  /*7530*/  ISETP.GT.AND P0, PT, R3, 0x8, PT ;  /* 0x000000080300780c */ /* 0x000fe20003f04270 */
[----:B------:R-:W-:Y:S01]  /*7540*/  MUFU.TANH R46, R46 ;  /* 0x0000002e002e7308 */ /* 0x000fe20000002400 */
[----:B------:R-:W-:Y:S01]  /*7550*/  FSEL R14, R179, -INF , P1 ;  /* 0xff800000b30e7808 */ /* 0x000fe20000800000 */
[----:B------:R-:W-:Y:S01]  /*7560*/  FMUL.FTZ R60, R60, c[0x0][0x320] ;  /* 0x0000c8003c3c7a20 */ /* 0x000fe20000410000 */
[----:B------:R-:W-:Y:S01]  /*7570*/  ISETP.GT.AND P1, PT, R8, 0x11, PT ;  /* 0x000000110800780c */ /* 0x000fe20003f24270 */
[----:B------:R-:W-:Y:S01]  /*7580*/  FMUL.FTZ R61, R61, c[0x0][0x320] ;  /* 0x0000c8003d3d7a20 */ /* 0x000fe20000410000 */
[----:B------:R-:W-:Y:S01]  /*7590*/  FSEL R11, R184, -INF , P0 ;  /* 0xff800000b80b7808 */ /* 0x000fe20000000000 */
[----:B------:R-:W-:Y:S01]  /*75a0*/  FMUL.FTZ R58, R58, c[0x0][0x320] ;  /* 0x0000c8003a3a7a20 */ /* 0x000fe20000410000 */
[----:B------:R-:W-:Y:S01]  /*75b0*/  FSEL R41, R110, -INF , P1 ;  /* 0xff8000006e297808 */ /* 0x000fe20000800000 */
[----:B------:R-:W-:Y:S01]  /*75c0*/  FMUL.FTZ R62, R62, c[0x0][0x320] ;  /* 0x0000c8003e3e7a20 */ /* 0x000fe20000410000 */
[----:B------:R-:W-:Y:S01]  /*75d0*/  ISETP.GT.AND P1, PT, R3, 0x11, PT ;  /* 0x000000110300780c */ /* 0x000fe20003f24270 */
[----:B------:R-:W1:Y:S01]  /*75e0*/  MUFU.TANH R4, R4 ;  /* 0x0000000400047308 */ /* 0x000e620000002400 */
[----:B------:R-:W-:Y:S02]  /*75f0*/  ISETP.GT.AND P0, PT, R8, 0x10, PT ;  /* 0x000000100800780c */ /* 0x000fe40003f04270 */
[----:B------:R-:W-:Y:S02]  /*7600*/  FSEL R192, R192, -INF , P1 ;  /* 0xff800000c0c07808 */ /* 0x000fe40000800000 */
[----:B------:R-:W-:Y:S02]  /*7610*/  FSEL R40, R111, -INF , P0 ;  /* 0xff8000006f287808 */ /* 0x000fe40000000000 */
[----:B------:R-:W-:Y:S02]  /*7620*/  ISETP.GT.AND P1, PT, R2, 0x11, PT ;  /* 0x000000110200780c */ /* 0x000fe40003f24270 */
[----:B------:R-:W-:Y:S01]  /*7630*/  ISETP.GT.AND P0, PT, R3, 0x10, PT ;  /* 0x000000100300780c */ /* 0x000fe20003f04270 */
[----:B------:R-:W-:Y:S01]  /*7640*/  MUFU.TANH R62, R62 ;  /* 0x0000003e003e7308 */ /* 0x000fe20000002400 */
[----:B------:R-:W-:Y:S02]  /*7650*/  FSEL R194, R194, -INF , P1 ;  /* 0xff800000c2c27808 */ /* 0x000fe40000800000 */
[----:B------:R-:W-:Y:S02]  /*7660*/  ISETP.GT.AND P1, PT, R0, 0x11, PT ;  /* 0x000000110000780c */ /* 0x000fe40003f24270 */
[----:B------:R-:W-:Y:S02]  /*7670*/  FSEL R187, R187, -INF , P0 ;  /* 0xff800000bbbb7808 */ /* 0x000fe40000000000 */
[----:B------:R-:W-:Y:S02]  /*7680*/  ISETP.GT.AND P0, PT, R2, 0x10, PT ;  /* 0x000000100200780c */ /* 0x000fe40003f04270 */
[----:B------:R-:W-:Y:S01]  /*7690*/  FSEL R196, R196, -INF , P1 ;  /* 0xff800000c4c47808 */ /* 0x000fe20000800000 */
[----:B------:R-:W1:Y:S01]  /*76a0*/  MUFU.TANH R5, R5 ;  /* 0x0000000500057308 */ /* 0x000e620000002400 */
[----:B------:R-:W-:Y:S02]  /*76b0*/  ISETP.GT.AND P1, PT, R2, 0x19, PT ;  /* 0x000000190200780c */ /* 0x000fe40003f24270 */
[----:B------:R-:W-:Y:S02]  /*76c0*/  FSEL R193, R193, -INF , P0 ;  /* 0xff800000c1c17808 */ /* 0x000fe40000000000 */
[----:B------:R-:W-:Y:S02]  /*76d0*/  ISETP.GT.AND P0, PT, R0, 0x10, PT ;  /* 0x000000100000780c */ /* 0x000fe40003f04270 */
[----:B------:R-:W-:Y:S02]  /*76e0*/  FSEL R190, R105, -INF , P1 ;  /* 0xff80000069be7808 */ /* 0x000fe40000800000 */
[----:B------:R-:W-:Y:S01]  /*76f0*/  FMNMX.FTZ R105, R12, R100, !PT ;  /* 0x000000640c697209 */ /* 0x000fe20007810000 */
[----:B------:R-:W1:Y:S01]  /*7700*/  MUFU.TANH R50, R50 ;  /* 0x0000003200327308 */ /* 0x000e620000002400 */
[----:B------:R-:W-:Y:S02]  /*7710*/  FSEL R195, R195, -INF , P0 ;  /* 0xff800000c3c37808 */ /* 0x000fe40000000000 */
[----:B------:R-:W-:Y:S02]  /*7720*/  ISETP.GT.AND P0, PT, R2, 0x18, PT ;  /* 0x000000180200780c */ /* 0x000fe40003f04270 */
[----:B------:R-:W-:Y:S02]  /*7730*/  FMNMX.FTZ R105, R13, R105, !PT ;  /* 0x000000690d697209 */ /* 0x000fe40007810000 */
[----:B------:R-:W-:Y:S02]  /*7740*/  FSEL R189, R109, -INF , P0 ;  /* 0xff8000006dbd7808 */ /* 0x000fe40000000000 */
[C---:B------:R-:W-:Y:S01]  /*7750*/  ISETP.GT.AND P0, PT, R0.reuse, 0x18, PT ;  /* 0x000000180000780c */ /* 0x040fe20003f04270 */
[----:B------:R-:W-:Y:S01]  /*7760*/  MUFU.TANH R109, R63 ;  /* 0x0000003f006d7308 */ /* 0x000fe20000002400 */
[----:B------:R-:W-:Y:S02]  /*7770*/  FMNMX.FTZ R105, R9, R105, !PT ;  /* 0x0000006909697209 */ /* 0x000fe40007810000 */
[----:B------:R-:W-:Y:S02]  /*7780*/  ISETP.GT.AND P1, PT, R0, 0x19, PT ;  /* 0x000000190000780c */ /* 0x000fe40003f24270 */
[----:B------:R-:W-:Y:S02]  /*7790*/  FSEL R191, R104, -INF , P0 ;  /* 0xff80000068bf7808 */ /* 0x000fe40000000000 */
[----:B------:R-:W-:Y:S02]  /*77a0*/  ISETP.GT.AND P0, PT, R8, 0x18, PT ;  /* 0x000000180800780c */ /* 0x000fe40003f04270 */
[----:B------:R-:W-:Y:S01]  /*77b0*/  FMNMX.FTZ R105, R10, R105, !PT ;  /* 0x000000690a697209 */ /* 0x000fe20007810000 */
[----:B------:R-:W1:Y:S01]  /*77c0*/  MUFU.TANH R51, R51 ;  /* 0x0000003300337308 */ /* 0x000e620000002400 */
[----:B------:R-:W-:Y:S02]  /*77d0*/  FSEL R44, R103, -INF , P0 ;  /* 0xff800000672c7808 */ /* 0x000fe40000000000 */
[----:B------:R-:W-:Y:S02]  /*77e0*/  FSEL R197, R197, -INF , P1 ;  /* 0xff800000c5c57808 */ /* 0x000fe40000800000 */
[----:B------:R-:W-:Y:S02]  /*77f0*/  ISETP.GT.AND P1, PT, R8, 0x19, PT ;  /* 0x000000190800780c */ /* 0x000fe40003f24270 */
[C---:B------:R-:W-:Y:S02]  /*7800*/  ISETP.GT.AND P0, PT, R3.reuse, 0x18, PT ;  /* 0x000000180300780c */ /* 0x040fe40003f04270 */
[----:B----4-:R-:W-:Y:S01]  /*7810*/  FSEL R45, R102, -INF , P1 ;  /* 0xff800000662d7808 */ /* 0x010fe20000800000 */
[----:B------:R-:W4:Y:S01]  /*7820*/  MUFU.TANH R54, R54 ;  /* 0x0000003600367308 */ /* 0x000f220000002400 */
[----:B------:R-:W-:Y:S02]  /*7830*/  FSEL R186, R186, -INF , P0 ;  /* 0xff800000baba7808 */ /* 0x000fe40000000000 */
[----:B------:R-:W-:Y:S02]  /*7840*/  ISETP.GT.AND P0, PT, R8, 0x20, PT ;  /* 0x000000200800780c */ /* 0x000fe40003f04270 */
[----:B------:R-:W-:Y:S02]  /*7850*/  FMNMX.FTZ R105, R40, R105, !PT ;  /* 0x0000006928697209 */ /* 0x000fe40007810000 */
[C---:B------:R-:W-:Y:S02]  /*7860*/  ISETP.GT.AND P1, PT, R3.reuse, 0x19, PT ;  /* 0x000000190300780c */ /* 0x040fe40003f24270 */
[----:B------:R-:W-:Y:S01]  /*7870*/  FSEL R198, R198, -INF , P0 ;  /* 0xff800000c6c67808 */ /* 0x000fe20000000000 */
[----:B------:R-:W2:Y:S01]  /*7880*/  MUFU.TANH R27, R27 ;  /* 0x0000001b001b7308 */ /* 0x000ea20000002400 */
[----:B------:R-:W-:Y:S02]  /*7890*/  ISETP.GT.AND P0, PT, R3, 0x20, PT ;  /* 0x000000200300780c */ /* 0x000fe40003f04270 */
[----:B------:R-:W-:Y:S02]  /*78a0*/  FSEL R188, R101, -INF , P1 ;  /* 0xff80000065bc7808 */ /* 0x000fe40000800000 */
[----:B------:R-:W-:Y:S02]  /*78b0*/  ISETP.GT.AND P1, PT, R8, 0x21, PT ;  /* 0x000000210800780c */ /* 0x000fe40003f24270 */
[----:B------:R-:W-:Y:S02]  /*78c0*/  FMNMX.FTZ R105, R41, R105, !PT ;  /* 0x0000006929697209 */ /* 0x000fe40007810000 */
[----:B-1----:R-:W-:Y:S01]  /*78d0*/  FSEL R205, R38, -INF , P0 ;  /* 0xff80000026cd7808 */ /* 0x002fe20000000000 */
[----:B------:R-:W-:Y:S01]  /*78e0*/  MUFU.TANH R56, R56 ;  /* 0x0000003800387308 */ /* 0x000fe20000002400 */
[----:B------:R-:W-:Y:S02]  /*78f0*/  FSEL R201, R201, -INF , P1 ;  /* 0xff800000c9c97808 */ /* 0x000fe40000800000 */
[----:B------:R-:W-:Y:S02]  /*7900*/  ISETP.GT.AND P1, PT, R3, 0x21, PT ;  /* 0x000000210300780c */ /* 0x000fe40003f24270 */
[----:B------:R-:W-:Y:S02]  /*7910*/  FMNMX.FTZ R105, R44, R105, !PT ;  /* 0x000000692c697209 */ /* 0x000fe40007810000 */
[----:B------:R-:W-:Y:S02]  /*7920*/  ISETP.GT.AND P0, PT, R2, 0x20, PT ;  /* 0x000000200200780c */ /* 0x000fe40003f04270 */
[----:B---3--:R-:W-:Y:S01]  /*7930*/  FSEL R206, R39, -INF , P1 ;  /* 0xff80000027ce7808 */ /* 0x008fe20000800000 */
[----:B------:R-:W-:Y:S01]  /*7940*/  MUFU.TANH R57, R57 ;  /* 0x0000003900397308 */ /* 0x000fe20000002400 */
[----:B------:R-:W-:Y:S02]  /*7950*/  FSEL R243, R243, -INF , P0 ;  /* 0xff800000f3f37808 */ /* 0x000fe40000000000 */
[----:B------:R-:W-:Y:S02]  /*7960*/  ISETP.GT.AND P0, PT, R0, 0x20, PT ;  /* 0x000000200000780c */ /* 0x000fe40003f04270 */
[----:B------:R-:W-:Y:S02]  /*7970*/  FMNMX.FTZ R105, R45, R105, !PT ;  /* 0x000000692d697209 */ /* 0x000fe40007810000 */
[----:B------:R-:W-:Y:S02]  /*7980*/  ISETP.GT.AND P1, PT, R2, 0x21, PT ;  /* 0x000000210200780c */ /* 0x000fe40003f24270 */
[----:B-----5:R-:W-:Y:S01]  /*7990*/  FSEL R250, R42, -INF , P0 ;  /* 0xff8000002afa7808 */ /* 0x020fe20000000000 */
[----:B------:R-:W-:Y:S01]  /*79a0*/  MUFU.TANH R60, R60 ;  /* 0x0000003c003c7308 */ /* 0x000fe20000002400 */
[----:B------:R-:W-:Y:S02]  /*79b0*/  FSEL R245, R245, -INF , P1 ;  /* 0xff800000f5f57808 */ /* 0x000fe40000800000 */
[----:B------:R-:W-:Y:S02]  /*79c0*/  ISETP.GT.AND P1, PT, R0, 0x21, PT ;  /* 0x000000210000780c */ /* 0x000fe40003f24270 */
[----:B------:R-:W-:Y:S02]  /*79d0*/  ISETP.GT.AND P0, PT, R8, 0x28, PT ;  /* 0x000000280800780c */ /* 0x000fe40003f04270 */
[----:B------:R-:W-:Y:S02]  /*79e0*/  FMNMX.FTZ R105, R198, R105, !PT ;  /* 0x00000069c6697209 */ /* 0x000fe40007810000 */
[----:B--2---:R-:W-:Y:S01]  /*79f0*/  FSEL R252, R43, -INF , P1 ;  /* 0xff8000002bfc7808 */ /* 0x004fe20000800000 */
[----:B------:R-:W-:Y:S01]  /*7a00*/  MUFU.TANH R47, R47 ;  /* 0x0000002f002f7308 */ /* 0x000fe20000002400 */
[----:B------:R-:W-:Y:S02]  /*7a10*/  FSEL R199, R48, -INF , P0 ;  /* 0xff80000030c77808 */ /* 0x000fe40000000000 */
[C---:B------:R-:W-:Y:S02]  /*7a20*/  ISETP.GT.AND P1, PT, R8.reuse, 0x29, PT ;  /* 0x000000290800780c */ /* 0x040fe40003f24270 */
[----:B------:R-:W-:Y:S02]  /*7a30*/  FMNMX.FTZ R105, R201, R105, !PT ;  /* 0x00000069c9697209 */ /* 0x000fe40007810000 */
[----:B------:R-:W-:Y:S02]  /*7a40*/  FSEL R202, R49, -INF , P1 ;  /* 0xff80000031ca7808 */ /* 0x000fe40000800000 */
[C---:B------:R-:W-:Y:S01]  /*7a50*/  ISETP.GT.AND P0, PT, R8.reuse, 0x30, PT ;  /* 0x000000300800780c */ /* 0x040fe20003f04270 */
[----:B------:R-:W-:Y:S01]  /*7a60*/  MUFU.TANH R61, R61 ;  /* 0x0000003d003d7308 */ /* 0x000fe20000002400 */
[----:B------:R-:W-:Y:S02]  /*7a70*/  FMNMX.FTZ R105, R199, R105, !PT ;  /* 0x00000069c7697209 */ /* 0x000fe40007810000 */
[----:B------:R-:W-:Y:S02]  /*7a80*/  ISETP.GT.AND P1, PT, R8, 0x31, PT ;  /* 0x000000310800780c */ /* 0x000fe40003f24270 */
[----:B------:R-:W-:Y:S01]  /*7a90*/  FSEL R211, R7, -INF , P0 ;  /* 0xff80000007d37808 */ /* 0x000fe20000000000 */
[----:B------:R-:W-:Y:S01]  /*7aa0*/  FMUL.FTZ R7, R66, c[0x0][0x320] ;  /* 0x0000c80042077a20 */ /* 0x000fe20000410000 */
[----:B------:R-:W-:Y:S02]  /*7ab0*/  FMNMX.FTZ R105, R202, R105, !PT ;  /* 0x00000069ca697209 */ /* 0x000fe40007810000 */
[----:B------:R-:W-:Y:S01]  /*7ac0*/  FSEL R230, R6, -INF , P1 ;  /* 0xff80000006e67808 */ /* 0x000fe20000800000 */
[----:B------:R-:W-:Y:S01]  /*7ad0*/  MUFU.TANH R58, R58 ;  /* 0x0000003a003a7308 */ /* 0x000fe20000002400 */
[C---:B------:R-:W-:Y:S02]  /*7ae0*/  ISETP.GT.AND P0, PT, R8.reuse, 0x38, PT ;  /* 0x000000380800780c */ /* 0x040fe40003f04270 */
[----:B------:R-:W-:Y:S02]  /*7af0*/  FMNMX.FTZ R105, R211, R105, !PT ;  /* 0x00000069d3697209 */ /* 0x000fe40007810000 */
[----:B------:R-:W-:Y:S01]  /*7b00*/  ISETP.GT.AND P1, PT, R8, 0x39, PT ;  /* 0x000000390800780c */ /* 0x000fe20003f24270 */
[----:B------:R-:W-:Y:S01]  /*7b10*/  FMUL.FTZ R8, R67, c[0x0][0x320] ;  /* 0x0000c80043087a20 */ /* 0x000fe20000410000 */
[----:B------:R-:W-:Y:S02]  /*7b20*/  FSEL R251, R4, -INF , P0 ;  /* 0xff80000004fb7808 */ /* 0x000fe40000000000 */
[----:B------:R-:W-:Y:S01]  /*7b30*/  FMNMX.FTZ R105, R230, R105, !PT ;  /* 0x00000069e6697209 */ /* 0x000fe20007810000 */
[----:B------:R-:W1:Y:S01]  /*7b40*/  MUFU.TANH R7, R7 ;  /* 0x0000000700077308 */ /* 0x000e620000002400 */
[----:B------:R-:W-:Y:S02]  /*7b50*/  FSEL R231, R5, -INF , P1 ;  /* 0xff80000005e77808 */ /* 0x000fe40000800000 */
[----:B------:R-:W-:Y:S02]  /*7b60*/  FMNMX.FTZ R105, R251, R105, !PT ;  /* 0x00000069fb697209 */ /* 0x000fe40007810000 */
[----:B------:R-:W-:Y:S02]  /*7b70*/  FMNMX.FTZ R4, R15, R106, !PT ;  /* 0x0000006a0f047209 */ /* 0x000fe40007810000 */
[----:B------:R-:W-:Y:S02]  /*7b80*/  FMNMX.FTZ R105, R231, R105, !PT ;  /* 0x00000069e7697209 */ /* 0x000fe40007810000 */
[----:B------:R-:W-:Y:S01]  /*7b90*/  FMNMX.FTZ R4, R16, R4, !PT ;  /* 0x0000000410047209 */ /* 0x000fe20007810000 */
[----:B------:R-:W2:Y:S01]  /*7ba0*/  MUFU.TANH R8, R8 ;  /* 0x0000000800087308 */ /* 0x000ea20000002400 */
[----:B------:R-:W-:Y:S01]  /*7bb0*/  FMNMX.FTZ R5, R17, R107, !PT ;  /* 0x0000006b11057209 */ /* 0x000fe20007810000 */
[----:B------:R-:W3:Y:S01]  /*7bc0*/  SHFL.BFLY PT, R6, R105, 0x2, 0x1f ;  /* 0x0c401f0069067f89 */ /* 0x000ee200000e0000 */
[----:B------:R-:W-:Y:S02]  /*7bd0*/  FMNMX.FTZ R4, R11, R4, !PT ;  /* 0x000000040b047209 */ /* 0x000fe40007810000 */
[----:B------:R-:W-:Y:S02]  /*7be0*/  ISETP.GT.AND P0, PT, R2, 0x28, PT ;  /* 0x000000280200780c */ /* 0x000fe40003f04270 */
[----:B------:R-:W-:Y:S02]  /*7bf0*/  FMNMX.FTZ R4, R14, R4, !PT ;  /* 0x000000040e047209 */ /* 0x000fe40007810000 */
[----:B------:R-:W-:Y:S02]  /*7c00*/  ISETP.GT.AND P1, PT, R2, 0x29, PT ;  /* 0x000000290200780c */ /* 0x000fe40003f24270 */
[----:B------:R-:W-:Y:S02]  /*7c10*/  FMNMX.FTZ R4, R187, R4, !PT ;  /* 0x00000004bb047209 */ /* 0x000fe40007810000 */
[----:B------:R-:W-:Y:S02]  /*7c20*/  FMNMX.FTZ R5, R18, R5, !PT ;  /* 0x0000000512057209 */ /* 0x000fe40007810000 */
[----:B------:R-:W-:Y:S02]  /*7c30*/  FSEL R238, R238, -INF , P0 ;  /* 0xff800000eeee7808 */ /* 0x000fe40000000000 */
[----:B------:R-:W-:Y:S02]  /*7c40*/  ISETP.GT.AND P0, PT, R0, 0x28, PT ;  /* 0x000000280000780c */ /* 0x000fe40003f04270 */
[----:B------:R-:W-:Y:S02]  /*7c50*/  FMNMX.FTZ R4, R192, R4, !PT ;  /* 0x00000004c0047209 */ /* 0x000fe40007810000 */
[----:B------:R-:W-:Y:S02]  /*7c60*/  FSEL R239, R239, -INF , P1 ;  /* 0xff800000efef7808 */ /* 0x000fe40000800000 */
[----:B------:R-:W-:Y:S02]  /*7c70*/  ISETP.GT.AND P1, PT, R3, 0x28, PT ;  /* 0x000000280300780c */ /* 0x000fe40003f24270 */
[----:B------:R-:W-:Y:S02]  /*7c80*/  FMNMX.FTZ R5, R19, R5, !PT ;  /* 0x0000000513057209 */ /* 0x000fe40007810000 */
[----:B------:R-:W-:Y:S02]  /*7c90*/  FMNMX.FTZ R4, R186, R4, !PT ;  /* 0x00000004ba047209 */ /* 0x000fe40007810000 */
[----:B------:R-:W-:Y:S02]  /*7ca0*/  FSEL R246, R46, -INF , P0 ;  /* 0xff8000002ef67808 */ /* 0x000fe40000000000 */
[C---:B------:R-:W-:Y:S02]  /*7cb0*/  ISETP.GT.AND P0, PT, R3.reuse, 0x29, PT ;  /* 0x000000290300780c */ /* 0x040fe40003f04270 */
[----:B------:R-:W-:Y:S02]  /*7cc0*/  FSEL R200, R50, -INF , P1 ;  /* 0xff80000032c87808 */ /* 0x000fe40000800000 */
[----:B------:R-:W-:Y:S02]  /*7cd0*/  ISETP.GT.AND P1, PT, R3, 0x30, PT ;  /* 0x000000300300780c */ /* 0x000fe40003f24270 */
[----:B------:R-:W-:Y:S02]  /*7ce0*/  FMNMX.FTZ R5, R22, R5, !PT ;  /* 0x0000000516057209 */ /* 0x000fe40007810000 */
[----:B------:R-:W-:Y:S02]  /*7cf0*/  FSEL R203, R51, -INF , P0 ;  /* 0xff80000033cb7808 */ /* 0x000fe40000000000 */
[C---:B------:R-:W-:Y:S02]  /*7d00*/  ISETP.GT.AND P0, PT, R3.reuse, 0x31, PT ;  /* 0x000000310300780c */ /* 0x040fe40003f04270 */
[----:B------:R-:W-:Y:S02]  /*7d10*/  FMNMX.FTZ R4, R188, R4, !PT ;  /* 0x00000004bc047209 */ /* 0x000fe40007810000 */
[----:B----4-:R-:W-:Y:S02]  /*7d20*/  FSEL R64, R54, -INF , P1 ;  /* 0xff80000036407808 */ /* 0x010fe40000800000 */
[----:B------:R-:W-:Y:S02]  /*7d30*/  ISETP.GT.AND P1, PT, R3, 0x38, PT ;  /* 0x000000380300780c */ /* 0x000fe40003f24270 */
[----:B------:R-:W-:Y:S02]  /*7d40*/  FSEL R43, R27, -INF , P0 ;  /* 0xff8000001b2b7808 */ /* 0x000fe40000000000 */
[----:B---3--:R-:W-:Y:S02]  /*7d50*/  FMNMX.FTZ R105, R105, R6, !PT ;  /* 0x0000000669697209 */ /* 0x008fe40007810000 */
[----:B------:R-:W-:Y:S02]  /*7d60*/  ISETP.GT.AND P0, PT, R3, 0x39, PT ;  /* 0x000000390300780c */ /* 0x000fe40003f04270 */
[----:B------:R-:W-:Y:S02]  /*7d70*/  FMNMX.FTZ R3, R205, R4, !PT ;  /* 0x00000004cd037209 */ /* 0x000fe40007810000 */
[----:B------:R-:W-:Y:S02]  /*7d80*/  FMNMX.FTZ R4, R193, R5, !PT ;  /* 0x00000005c1047209 */ /* 0x000fe40007810000 */
[----:B-1----:R-:W-:Y:S02]  /*7d90*/  FSEL R233, R7, -INF , P1 ;  /* 0xff80000007e97808 */ /* 0x002fe40000800000 */
[----:B------:R-:W-:Y:S01]  /*7da0*/  FMNMX.FTZ R5, R25, R108, !PT ;  /* 0x0000006c19057209 */ /* 0x000fe20007810000 */
[----:B------:R-:W1:Y:S01]  /*7db0*/  SHFL.BFLY PT, R7, R105, 0x1, 0x1f ;  /* 0x0c201f0069077f89 */ /* 0x000e6200000e0000 */
[----:B------:R-:W-:Y:S02]  /*7dc0*/  FMNMX.FTZ R4, R194, R4, !PT ;  /* 0x00000004c2047209 */ /* 0x000fe40007810000 */
[----:B------:R-:W-:Y:S02]  /*7dd0*/  FMNMX.FTZ R5, R24, R5, !PT ;  /* 0x0000000518057209 */ /* 0x000fe40007810000 */
[----:B------:R-:W-:Y:S02]  /*7de0*/  FMNMX.FTZ R4, R189, R4, !PT ;  /* 0x00000004bd047209 */ /* 0x000fe40007810000 */
[----:B------:R-:W-:Y:S02]  /*7df0*/  FMNMX.FTZ R5, R26, R5, !PT ;  /* 0x000000051a057209 */ /* 0x000fe40007810000 */
[----:B------:R-:W-:Y:S02]  /*7e00*/  FMNMX.FTZ R4, R190, R4, !PT ;  /* 0x00000004be047209 */ /* 0x000fe40007810000 */
[----:B------:R-:W-:Y:S02]  /*7e10*/  FMNMX.FTZ R5, R21, R5, !PT ;  /* 0x0000000515057209 */ /* 0x000fe40007810000 */
[----:B------:R-:W-:Y:S02]  /*7e20*/  FMNMX.FTZ R4, R243, R4, !PT ;  /* 0x00000004f3047209 */ /* 0x000fe40007810000 */
[----:B--2---:R-:W-:Y:S02]  /*7e30*/  FSEL R65, R8, -INF , P0 ;  /* 0xff80000008417808 */ /* 0x004fe40000000000 */
[C---:B------:R-:W-:Y:S01]  /*7e40*/  ISETP.GT.AND P1, PT, R2.reuse, 0x30, PT ;  /* 0x000000300200780c */ /* 0x040fe20003f24270 */
[----:B------:R-:W2:Y:S01]  /*7e50*/  MUFU.TANH R8, R59 ;  /* 0x0000003b00087308 */ /* 0x000ea20000002400 */
        /* <DEDUP_REMOVED lines=8> */
[----:B------:R-:W-:Y:S02]  /*7ee0*/  FMNMX.FTZ R4, R196, R5, !PT ;  /* 0x00000005c4047209 */ /* 0x000fe40007810000 */
[----:B------:R-:W-:Y:S02]  /*7ef0*/  FMNMX.FTZ R3, R206, R3, !PT ;  /* 0x00000003ce037209 */ /* 0x000fe40007810000 */
[----:B------:R-:W-:Y:S02]  /*7f00*/  FMNMX.FTZ R4, R191, R4, !PT ;  /* 0x00000004bf047209 */ /* 0x000fe40007810000 */
[----:B-1----:R-:W-:Y:S02]  /*7f10*/  FMNMX.FTZ R105, R105, R7, !PT ;  /* 0x0000000769697209 */ /* 0x002fe40007810000 */
[----:B------:R-:W-:Y:S02]  /*7f20*/  FSEL R234, R60, -INF , P1 ;  /* 0xff8000003cea7808 */ /* 0x000fe40000800000 */
[----:B------:R-:W-:Y:S01]  /*7f30*/  ISETP.GT.AND P1, PT, R0, 0x29, PT ;  /* 0x000000290000780c */ /* 0x000fe20003f24270 */
[----:B------:R-:W-:Y:S01]  /*7f40*/  FMUL.FTZ R110, R105, c[0x0][0x2d0] ;  /* 0x0000b400696e7a20 */ /* 0x000fe20000410000 */
[----:B------:R-:W-:Y:S02]  /*7f50*/  FMNMX.FTZ R3, R200, R3, !PT ;  /* 0x00000003c8037209 */ /* 0x000fe40007810000 */
[----:B------:R-:W-:Y:S02]  /*7f60*/  FMNMX.FTZ R4, R197, R4, !PT ;  /* 0x00000004c5047209 */ /* 0x000fe40007810000 */
[----:B------:R-:W-:Y:S02]  /*7f70*/  FMNMX.FTZ R3, R203, R3, !PT ;  /* 0x00000003cb037209 */ /* 0x000fe40007810000 */
[----:B------:R-:W-:Y:S02]  /*7f80*/  FSEL R236, R47, -INF , P1 ;  /* 0xff8000002fec7808 */ /* 0x000fe40000800000 */
[----:B------:R-:W-:Y:S02]  /*7f90*/  FSETP.NEU.FTZ.AND P1, PT, R105, -INF , PT ;  /* 0xff8000006900780b */ /* 0x000fe40003f3d000 */
[----:B------:R-:W-:Y:S02]  /*7fa0*/  FMNMX.FTZ R4, R250, R4, !PT ;  /* 0x00000004fa047209 */ /* 0x000fe40007810000 */
[----:B------:R-:W-:Y:S02]  /*7fb0*/  FMNMX.FTZ R3, R64, R3, !PT ;  /* 0x0000000340037209 */ /* 0x000fe40007810000 */
[----:B------:R-:W-:Y:S02]  /*7fc0*/  FSEL R110, R110, RZ, P1 ;  /* 0x000000ff6e6e7208 */ /* 0x000fe40000800000 */
[----:B------:R-:W-:Y:S02]  /*7fd0*/  FMNMX.FTZ R4, R252, R4, !PT ;  /* 0x00000004fc047209 */ /* 0x000fe40007810000 */
[----:B------:R-:W-:Y:S02]  /*7fe0*/  FMNMX.FTZ R3, R43, R3, !PT ;  /* 0x000000032b037209 */ /* 0x000fe40007810000 */
[----:B------:R-:W-:Y:S01]  /*7ff0*/  FMNMX.FTZ R5, R246, R4, !PT ;  /* 0x00000004f6057209 */ /* 0x000fe20007810000 */
[--C-:B------:R-:W-:Y:S01]  /*8000*/  FFMA.FTZ R4, R12, c[0x0][0x2d0], -R110.reuse ;  /* 0x0000b4000c047a23 */ /* 0x100fe2000001086e */
[----:B------:R-:W-:Y:S02]  /*8010*/  FMNMX.FTZ R3, R233, R3, !PT ;  /* 0x00000003e9037209 */ /* 0x000fe40007810000 */
[----:B------:R-:W-:Y:S01]  /*8020*/  FSEL R244, R61, -INF , P0 ;  /* 0xff8000003df47808 */ /* 0x000fe20000000000 */
[----:B------:R1:W-:Y:S01]  /*8030*/  MUFU.EX2 R178, R4 ;  /* 0x0000000400b27308 */ /* 0x0003e20000000800 */
[----:B------:R-:W-:Y:S02]  /*8040*/  FMNMX.FTZ R3, R65, R3, !PT ;  /* 0x0000000341037209 */ /* 0x000fe40007810000 */
[----:B------:R-:W-:Y:S02]  /*8050*/  ISETP.GT.AND P0, PT, R0, 0x30, PT ;  /* 0x000000300000780c */ /* 0x000fe40003f04270 */
[----:B------:R-:W-:Y:S01]  /*8060*/  FMNMX.FTZ R5, R236, R5, !PT ;  /* 0x00000005ec057209 */ /* 0x000fe20007810000 */
[----:B------:R-:W3:Y:S01]  /*8070*/  SHFL.BFLY PT, R6, R3, 0x2, 0x1f ;  /* 0x0c401f0003067f89 */ /* 0x000ee200000e0000 */
[----:B------:R-:W-:Y:S02]  /*8080*/  FSEL R67, R58, -INF , P0 ;  /* 0xff8000003a437808 */ /* 0x000fe40000000000 */
[----:B------:R-:W-:Y:S02]  /*8090*/  FMNMX.FTZ R2, R239, R2, !PT ;  /* 0x00000002ef027209 */ /* 0x000fe40007810000 */
[----:B------:R-:W-:Y:S02]  /*80a0*/  ISETP.GT.AND P0, PT, R0, 0x31, PT ;  /* 0x000000310000780c */ /* 0x000fe40003f04270 */
[----:B------:R-:W-:Y:S02]  /*80b0*/  FMNMX.FTZ R2, R209, R2, !PT ;  /* 0x00000002d1027209 */ /* 0x000fe40007810000 */
[----:B--2---:R-:W-:Y:S02]  /*80c0*/  FSEL R235, R8, -INF , P0 ;  /* 0xff80000008eb7808 */ /* 0x004fe40000000000 */
[----:B------:R-:W-:Y:S02]  /*80d0*/  FMNMX.FTZ R2, R249, R2, !PT ;  /* 0x00000002f9027209 */ /* 0x000fe40007810000 */
[----:B------:R-:W-:Y:S02]  /*80e0*/  ISETP.GT.AND P0, PT, R0, 0x38, PT ;  /* 0x000000380000780c */ /* 0x000fe40003f04270 */
[----:B------:R-:W-:Y:S02]  /*80f0*/  FMNMX.FTZ R2, R234, R2, !PT ;  /* 0x00000002ea027209 */ /* 0x000fe40007810000 */
[----:B------:R-:W-:Y:S01]  /*8100*/  FSEL R241, R62, -INF , P0 ;  /* 0xff8000003ef17808 */ /* 0x000fe20000000000 */
[----:B------:R-:W-:Y:S01]  /*8110*/  IMAD.MOV.U32 R62, RZ, RZ, R251 ;  /* 0x000000ffff3e7224 */ /* 0x000fe200078e00fb */
[----:B-1----:R-:W-:Y:S01]  /*8120*/  FMNMX.FTZ R4, R67, R5, !PT ;  /* 0x0000000543047209 */ /* 0x002fe20007810000 */
[----:B------:R-:W-:Y:S01]  /*8130*/  FFMA.FTZ R5, R13, c[0x0][0x2d0], -R110 ;  /* 0x0000b4000d057a23 */ /* 0x000fe2000001086e */
[----:B------:R-:W-:Y:S02]  /*8140*/  FMNMX.FTZ R2, R244, R2, !PT ;  /* 0x00000002f4027209 */ /* 0x000fe40007810000 */
[----:B------:R-:W-:Y:S01]  /*8150*/  ISETP.GT.AND P0, PT, R0, 0x39, PT ;  /* 0x000000390000780c */ /* 0x000fe20003f04270 */
[----:B------:R1:W-:Y:S01]  /*8160*/  MUFU.EX2 R247, R5 ;  /* 0x0000000500f77308 */ /* 0x0003e20000000800 */
[----:B---3--:R-:W-:Y:S01]  /*8170*/  FMNMX.FTZ R3, R3, R6, !PT ;  /* 0x0000000603037209 */ /* 0x008fe20007810000 */
[----:B------:R-:W2:Y:S01]  /*8180*/  SHFL.BFLY PT, R103, R2, 0x2, 0x1f ;  /* 0x0c401f0002677f89 */ /* 0x000ea200000e0000 */
[----:B------:R-:W-:Y:S02]  /*8190*/  FMNMX.FTZ R0, R235, R4, !PT ;  /* 0x00000004eb007209 */ /* 0x000fe40007810000 */
[----:B------:R-:W-:Y:S02]  /*81a0*/  FSEL R109, R109, -INF , P0 ;  /* 0xff8000006d6d7808 */ /* 0x000fe40000000000 */
[----:B------:R-:W-:Y:S02]  /*81b0*/  FMNMX.FTZ R0, R241, R0, !PT ;  /* 0x00000000f1007209 */ /* 0x000fe40007810000 */
[C---:B------:R-:W-:Y:S01]  /*81c0*/  @P6 LEA R6, P0, R20.reuse, c[0x0][0x1c8], 0x1 ;  /* 0x0000720014066a11 */ /* 0x040fe200078008ff */
[----:B------:R-:W3:Y:S01]  /*81d0*/  SHFL.BFLY PT, R104, R3, 0x1, 0x1f ;  /* 0x0c201f0003687f89 */ /* 0x000ee200000e0000 */
[----:B------:R-:W-:Y:S02]  /*81e0*/  FMNMX.FTZ R0, R109, R0, !PT ;  /* 0x000000006d007209 */ /* 0x000fe40007810000 */
[----:B------:R-:W-:Y:S02]  /*81f0*/  @P6 LEA.HI.X R7, R20, c[0x0][0x1cc], R36, 0x1, P0 ;  /* 0x0000730014076a11 */ /* 0x000fe400000f0c24 */
[----:B------:R-:W-:Y:S02]  /*8200*/  @P6 LEA R4, P0, R23, c[0x0][0x1c8], 0x1 ;  /* 0x0000720017046a11 */ /* 0x000fe400078008ff */
[----:B------:R-:W-:Y:S02]  /*8210*/  MOV R63, R43 ;  /* 0x0000002b003f7202 */ /* 0x000fe40000000f00 */
[----:B------:R-:W-:Y:S01]  /*8220*/  MOV R58, R249 ;  /* 0x000000f9003a7202 */ /* 0x000fe20000000f00 */
[--C-:B-1----:R-:W-:Y:S01]  /*8230*/  FFMA.FTZ R5, R9, c[0x0][0x2d0], -R110.reuse ;  /* 0x0000b40009057a23 */ /* 0x102fe2000001086e */
[----:B--2---:R-:W-:Y:S03]  /*8240*/  FMNMX.FTZ R103, R2, R103, !PT ;  /* 0x0000006702677209 */ /* 0x004fe60007810000 */
[----:B------:R1:W-:Y:S01]  /*8250*/  MUFU.EX2 R208, R5 ;  /* 0x0000000500d07308 */ /* 0x0003e20000000800 */
[----:B------:R-:W2:Y:S01]  /*8260*/  SHFL.BFLY PT, R2, R0, 0x2, 0x1f ;  /* 0x0c401f0000027f89 */ /* 0x000ea200000e0000 */
[----:B---3--:R-:W-:Y:S01]  /*8270*/  FMNMX.FTZ R104, R3, R104, !PT ;  /* 0x0000006803687209 */ /* 0x008fe20007810000 */
[----:B------:R-:W-:Y:S06]  /*8280*/  FFMA.FTZ R3, R10, c[0x0][0x2d0], -R110 ;  /* 0x0000b4000a037a23 */ /* 0x000fec000001086e */
[----:B------:R-:W3:Y:S01]  /*8290*/  SHFL.BFLY PT, R8, R103, 0x1, 0x1f ;  /* 0x0c201f0067087f89 */ /* 0x000ee200000e0000 */
[----:B------:R4:W-:Y:S01]  /*82a0*/  MUFU.EX2 R207, R3 ;  /* 0x0000000300cf7308 */ /* 0x0009e20000000800 */
[C---:B------:R-:W-:Y:S01]  /*82b0*/  FMUL.FTZ R111, R104.reuse, c[0x0][0x2d0] ;  /* 0x0000b400686f7a20 */ /* 0x040fe20000410000 */
[----:B-1----:R-:W-:Y:S02]  /*82c0*/  @P6 LEA.HI.X R5, R23, c[0x0][0x1cc], R37, 0x1, P0 ;  /* 0x0000730017056a11 */ /* 0x002fe400000f0c25 */
[----:B------:R-:W-:Y:S02]  /*82d0*/  FSETP.NEU.FTZ.AND P0, PT, R104, -INF , PT ;  /* 0xff8000006800780b */ /* 0x000fe40003f1d000 */
[----:B--2---:R-:W-:Y:S02]  /*82e0*/  FMNMX.FTZ R0, R0, R2, !PT ;  /* 0x0000000200007209 */ /* 0x004fe40007810000 */
[----:B------:R-:W-:Y:S02]  /*82f0*/  FSEL R111, R111, RZ, P0 ;  /* 0x000000ff6f6f7208 */ /* 0x000fe40000000000 */
[----:B---3--:R-:W-:Y:S03]  /*8300*/  FMNMX.FTZ R103, R103, R8, !PT ;  /* 0x0000000867677209 */ /* 0x008fe60007810000 */
[--C-:B----4-:R-:W-:Y:S02]  /*8310*/  FFMA.FTZ R3, R15, c[0x0][0x2d0], -R111.reuse ;  /* 0x0000b4000f037a23 */ /* 0x110fe4000001086f */
[--C-:B------:R-:W-:Y:S02]  /*8320*/  FFMA.FTZ R2, R11, c[0x0][0x2d0], -R111.reuse ;  /* 0x0000b4000b027a23 */ /* 0x100fe4000001086f */
[----:B------:R1:W-:Y:S01]  /*8330*/  MUFU.EX2 R60, R3 ;  /* 0x00000003003c7308 */ /* 0x0003e20000000800 */
[----:B------:R-:W-:Y:S02]  /*8340*/  FMUL.FTZ R184, R103, c[0x0][0x2d0] ;  /* 0x0000b40067b87a20 */ /* 0x000fe40000410000 */
[--C-:B------:R-:W-:Y:S07]  /*8350*/  FFMA.FTZ R8, R14, c[0x0][0x2d0], -R111.reuse ;  /* 0x0000b4000e087a23 */ /* 0x100fee000001086f */
[----:B------:R2:W-:Y:S10]  /*8360*/  MUFU.EX2 R61, R2 ;  /* 0x00000002003d7308 */ /* 0x0005f40000000800 */
[----:B------:R-:W3:Y:S01]  /*8370*/  MUFU.EX2 R240, R8 ;  /* 0x0000000800f07308 */ /* 0x000ee20000000800 */
[----:B-1----:R-:W-:Y:S09]  /*8380*/  FFMA.FTZ R3, R16, c[0x0][0x2d0], -R111 ;  /* 0x0000b40010037a23 */ /* 0x002ff2000001086f */
[----:B------:R1:W-:Y:S01]  /*8390*/  MUFU.EX2 R248, R3 ;  /* 0x0000000300f87308 */ /* 0x0003e20000000800 */
[----:B--2---:R-:W2:Y:S01]  /*83a0*/  SHFL.BFLY PT, R2, R0, 0x1, 0x1f ;  /* 0x0c201f0000027f89 */ /* 0x004ea200000e0000 */
[----:B---3--:R-:W-:Y:S02]  /*83b0*/  F2FP.PACK_AB R179, R240, R61 ;  /* 0x0000003df0b3723e */ /* 0x008fe400000000ff */
[----:B-1----:R-:W-:Y:S02]  /*83c0*/  FSEL R3, R105, RZ, P1 ;  /* 0x000000ff69037208 */ /* 0x002fe40000800000 */
[----:B------:R-:W-:Y:S02]  /*83d0*/  FSETP.NEU.FTZ.AND P1, PT, R103, -INF , PT ;  /* 0xff8000006700780b */ /* 0x000fe40003f3d000 */
[----:B--2---:R-:W-:Y:S02]  /*83e0*/  FMNMX.FTZ R102, R0, R2, !PT ;  /* 0x0000000200667209 */ /* 0x004fe40007810000 */
[----:B------:R-:W-:Y:S02]  /*83f0*/  FSEL R184, R184, RZ, P1 ;  /* 0x000000ffb8b87208 */ /* 0x000fe40000800000 */
[----:B------:R-:W-:Y:S01]  /*8400*/  FSEL R2, R104, RZ, P0 ;  /* 0x000000ff68027208 */ /* 0x000fe20000000000 */
[C---:B------:R-:W-:Y:S01]  /*8410*/  FMUL.FTZ R185, R102.reuse, c[0x0][0x2d0] ;  /* 0x0000b40066b97a20 */ /* 0x040fe20000410000 */
[----:B------:R-:W-:Y:S01]  /*8420*/  FSETP.NEU.FTZ.AND P0, PT, R102, -INF , PT ;  /* 0xff8000006600780b */ /* 0x000fe20003f1d000 */
[--C-:B------:R-:W-:Y:S02]  /*8430*/  FFMA.FTZ R0, R19, c[0x0][0x2d0], -R184.reuse ;  /* 0x0000b40013007a23 */ /* 0x100fe400000108b8 */
[--C-:B------:R-:W-:Y:S01]  /*8440*/  FFMA.FTZ R8, R17, c[0x0][0x2d0], -R184.reuse ;  /* 0x0000b40011087a23 */ /* 0x100fe200000108b8 */
[----:B------:R-:W-:Y:S01]  /*8450*/  FSEL R185, R185, RZ, P0 ;  /* 0x000000ffb9b97208 */ /* 0x000fe20000000000 */
[----:B------:R1:W-:Y:S10]  /*8460*/  MUFU.EX2 R242, R0 ;  /* 0x0000000000f27308 */ /* 0x0003f40000000800 */
[----:B------:R2:W-:Y:S01]  /*8470*/  MUFU.EX2 R59, R8 ;  /* 0x00000008003b7308 */ /* 0x0005e20000000800 */
[--C-:B-1----:R-:W-:Y:S09]  /*8480*/  FFMA.FTZ R0, R22, c[0x0][0x2d0], -R184.reuse ;  /* 0x0000b40016007a23 */ /* 0x102ff200000108b8 */
[----:B------:R1:W3:Y:S01]  /*8490*/  MUFU.EX2 R210, R0 ;  /* 0x0000000000d27308 */ /* 0x0002e20000000800 */
[----:B--2---:R-:W-:Y:S09]  /*84a0*/  FFMA.FTZ R8, R18, c[0x0][0x2d0], -R184 ;  /* 0x0000b40012087a23 */ /* 0x004ff200000108b8 */
[----:B------:R2:W-:Y:S01]  /*84b0*/  MUFU.EX2 R177, R8 ;  /* 0x0000000800b17308 */ /* 0x0005e20000000800 */
[--C-:B-1----:R-:W-:Y:S01]  /*84c0*/  FFMA.FTZ R0, R25, c[0x0][0x2d0], -R185.reuse ;  /* 0x0000b40019007a23 */ /* 0x102fe200000108b9 */
[----:B---3--:R-:W-:Y:S08]  /*84d0*/  F2FP.PACK_AB R182, R210, R242 ;  /* 0x000000f2d2b6723e */ /* 0x008ff000000000ff */
[----:B------:R1:W-:Y:S01]  /*84e0*/  MUFU.EX2 R237, R0 ;  /* 0x0000000000ed7308 */ /* 0x0003e20000000800 */
[--C-:B--2---:R-:W-:Y:S09]  /*84f0*/  FFMA.FTZ R8, R21, c[0x0][0x2d0], -R185.reuse ;  /* 0x0000b40015087a23 */ /* 0x104ff200000108b9 */
[----:B------:R-:W-:Y:S01]  /*8500*/  MUFU.EX2 R57, R8 ;  /* 0x0000000800397308 */ /* 0x000fe20000000800 */
[--C-:B-1----:R-:W-:Y:S09]  /*8510*/  FFMA.FTZ R0, R24, c[0x0][0x2d0], -R185.reuse ;  /* 0x0000b40018007a23 */ /* 0x102ff200000108b9 */
[----:B------:R1:W2:Y:S02]  /*8520*/  MUFU.EX2 R66, R0 ;  /* 0x0000000000427308 */ /* 0x0002a40000000800 */
[----:B-1----:R-:W-:Y:S01]  /*8530*/  FFMA.FTZ R0, R26, c[0x0][0x2d0], -R185 ;  /* 0x0000b4001a007a23 */ /* 0x002fe200000108b9 */
[----:B--2---:R-:W-:Y:S07]  /*8540*/  F2FP.PACK_AB R181, R66, R237 ;  /* 0x000000ed42b5723e */ /* 0x004fee00000000ff */
[----:B------:R1:W2:Y:S02]  /*8550*/  MUFU.EX2 R232, R0 ;  /* 0x0000000000e87308 */ /* 0x0002a40000000800 */
[----:B-1----:R-:W-:Y:S01]  /*8560*/  FADD.FTZ R0, -R3, R100 ;  /* 0x0000006403007221 */ /* 0x002fe20000010100 */
[----:B------:R-:W-:Y:S02]  /*8570*/  @P6 SHF.L.U32 R3, R176, 0x1, RZ ;  /* 0x00000001b0036819 */ /* 0x000fe400000006ff */
[----:B--2---:R-:W-:Y:S01]  /*8580*/  F2FP.PACK_AB R183, R57, R232 ;  /* 0x000000e839b7723e */ /* 0x004fe200000000ff */
[----:B------:R-:W-:Y:S02]  /*8590*/  FMUL.FTZ R0, R0, c[0x0][0x2d0] ;  /* 0x0000b40000007a20 */ /* 0x000fe40000410000 */
[----:B------:R1:W-:Y:S02]  /*85a0*/  @P6 LDGSTS.E.BYPASS.LTC128B.128 [R3+0x3100], [R34.64], !P5 ;  /* 0x0310000022036fae */ /* 0x0003e4000e901d46 */
[----:B------:R2:W3:Y:S06]  /*85b0*/  MUFU.EX2 R101, R0 ;  /* 0x0000000000657308 */ /* 0x0004ec0000000800 */
[----:B------:R4:W-:Y:S08]  /*85c0*/  @P6 LDGSTS.E.BYPASS.LTC128B.128 [R3+0x4100], [R32.64], !P4 ;  /* 0x0410000020036fae */ /* 0x0009f0000e101d46 */
[----:B------:R1:W-:Y:S08]  /*85d0*/  @P6 LDGSTS.E.BYPASS.LTC128B.128 [R3+0x5100], [R28.64], !P3 ;  /* 0x051000001c036fae */ /* 0x0003f0000d901d46 */
[----:B------:R1:W-:Y:S01]  /*85e0*/  @P6 LDGSTS.E.BYPASS.LTC128B.128 [R3+0x3900], [R30.64], !P5 ;  /* 0x039000001e036fae */ /* 0x0003e2000e901d46 */
[----:B--2---:R-:W-:Y:S01]  /*85f0*/  FADD.FTZ R0, -R2, R106 ;  /* 0x0000006a02007221 */ /* 0x004fe20000010100 */
[----:B------:R-:W-:Y:S01]  /*8600*/  FSEL R2, R103, RZ, P1 ;  /* 0x000000ff67027208 */ /* 0x000fe20000800000 */
[C---:B---3--:R-:W-:Y:S02]  /*8610*/  FMUL.FTZ R16, R101.reuse, R124 ;  /* 0x0000007c65107220 */ /* 0x048fe40000410000 */
[----:B------:R-:W-:Y:S03]  /*8620*/  FMUL.FTZ R0, R0, c[0x0][0x2d0] ;  /* 0x0000b40000007a20 */ /* 0x000fe60000410000 */
[----:B------:R2:W-:Y:S01]  /*8630*/  @P6 LDGSTS.E.BYPASS.LTC128B.128 [R3+0x4900], [R6.64], !P4 ;  /* 0x0490000006036fae */ /* 0x0005e2000e101d46 */
[C---:B------:R-:W-:Y:S01]  /*8640*/  FMUL.FTZ R17, R101.reuse, R125 ;  /* 0x0000007d65117220 */ /* 0x040fe20000410000 */
[----:B------:R3:W2:Y:S01]  /*8650*/  MUFU.EX2 R100, R0 ;  /* 0x0000000000647308 */ /* 0x0006a20000000800 */
[C---:B----4-:R-:W-:Y:S02]  /*8660*/  FMUL.FTZ R32, R101.reuse, R140 ;  /* 0x0000008c65207220 */ /* 0x050fe40000410000 */
[C---:B------:R-:W-:Y:S01]  /*8670*/  FMUL.FTZ R33, R101.reuse, R141 ;  /* 0x0000008d65217220 */ /* 0x040fe20000410000 */
[----:B------:R-:W-:Y:S01]  /*8680*/  MOV R141, R242 ;  /* 0x000000f2008d7202 */ /* 0x000fe20000000f00 */
[C---:B------:R-:W-:Y:S01]  /*8690*/  FMUL.FTZ R49, R101.reuse, R157 ;  /* 0x0000009d65317220 */ /* 0x040fe20000410000 */
[----:B------:R1:W-:Y:S01]  /*86a0*/  @P6 LDGSTS.E.BYPASS.LTC128B.128 [R3+0x5900], [R4.64], !P3 ;  /* 0x0590000004036fae */ /* 0x0003e2000d901d46 */
[----:B------:R-:W-:Y:S02]  /*86b0*/  IMAD.MOV.U32 R157, RZ, RZ, R244 ;  /* 0x000000ffff9d7224 */ /* 0x000fe400078e00f4 */
[C---:B------:R-:W-:Y:S02]  /*86c0*/  FMUL.FTZ R48, R101.reuse, R156 ;  /* 0x0000009c65307220 */ /* 0x040fe40000410000 */
[----:B------:R-:W-:Y:S02]  /*86d0*/  IMAD.MOV.U32 R140, RZ, RZ, R57 ;  /* 0x000000ffff8c7224 */ /* 0x000fe400078e0039 */
[----:B------:R-:W-:Y:S01]  /*86e0*/  IMAD.MOV.U32 R156, RZ, RZ, R67 ;  /* 0x000000ffff9c7224 */ /* 0x000fe200078e0043 */
[----:B------:R-:W4:Y:S01]  /*86f0*/  LDSM.16.MT88.4 R20, [R213] ;  /* 0x00000000d514783b */ /* 0x000f220000004200 */
[C---:B------:R-:W-:Y:S02]  /*8700*/  FMUL.FTZ R68, R101.reuse, R68 ;  /* 0x0000004465447220 */ /* 0x040fe40000410000 */
[C---:B------:R-:W-:Y:S02]  /*8710*/  FMUL.FTZ R69, R101.reuse, R69 ;  /* 0x0000004565457220 */ /* 0x040fe40000410000 */
[C---:B------:R-:W-:Y:S02]  /*8720*/  FMUL.FTZ R80, R101.reuse, R80 ;  /* 0x0000005065507220 */ /* 0x040fe40000410000 */
[C---:B------:R-:W-:Y:S01]  /*8730*/  FMUL.FTZ R81, R101.reuse, R81 ;  /* 0x0000005165517220 */ /* 0x040fe20000410000 */
[----:B------:R-:W5:Y:S01]  /*8740*/  LDSM.16.MT88.4 R36, [R214] ;  /* 0x00000000d624783b */ /* 0x000f620000004200 */
[C---:B------:R-:W-:Y:S02]  /*8750*/  FMUL.FTZ R84, R101.reuse, R84 ;  /* 0x0000005465547220 */ /* 0x040fe40000410000 */
[----:B---3--:R-:W-:Y:S01]  /*8760*/  FADD.FTZ R0, -R2, R107 ;  /* 0x0000006b02007221 */ /* 0x008fe20000010100 */
[----:B------:R-:W-:Y:S01]  /*8770*/  FSEL R2, R102, RZ, P0 ;  /* 0x000000ff66027208 */ /* 0x000fe20000000000 */
[----:B--2---:R-:W-:Y:S02]  /*8780*/  FMUL.FTZ R6, R100, R114 ;  /* 0x0000007264067220 */ /* 0x004fe40000410000 */
[----:B------:R-:W-:Y:S01]  /*8790*/  FMUL.FTZ R0, R0, c[0x0][0x2d0] ;  /* 0x0000b40000007a20 */ /* 0x000fe20000410000 */
[----:B------:R-:W2:Y:S01]  /*87a0*/  LDSM.16.MT88.4 R52, [R213+0x1000] ;  /* 0x00100000d534783b */ /* 0x000ea20000004200 */
[----:B------:R-:W-:Y:S02]  /*87b0*/  FMUL.FTZ R7, R100, R115 ;  /* 0x0000007364077220 */ /* 0x000fe40000410000 */
[----:B-1----:R1:W3:Y:S01]  /*87c0*/  MUFU.EX2 R3, R0 ;  /* 0x0000000000037308 */ /* 0x0022e20000000800 */
[C---:B------:R-:W-:Y:S02]  /*87d0*/  FMUL.FTZ R4, R101.reuse, R112 ;  /* 0x0000007065047220 */ /* 0x040fe40000410000 */
[----:B------:R-:W-:Y:S02]  /*87e0*/  FMUL.FTZ R5, R101, R113 ;  /* 0x0000007165057220 */ /* 0x000fe40000410000 */
[----:B------:R-:W-:Y:S01]  /*87f0*/  IMAD.MOV.U32 R107, RZ, RZ, R177 ;  /* 0x000000ffff6b7224 */ /* 0x000fe200078e00b1 */
[----:B------:R-:W-:Y:S01]  /*8800*/  F2FP.PACK_AB R177, R248, R60 ;  /* 0x0000003cf8b1723e */ /* 0x000fe200000000ff */
[C---:B------:R-:W-:Y:S01]  /*8810*/  FMUL.FTZ R18, R100.reuse, R126 ;  /* 0x0000007e64127220 */ /* 0x040fe20000410000 */
[----:B------:R-:W2:Y:S01]  /*8820*/  LDSM.16.MT88.4 R112, [R214+0x1000] ;  /* 0x00100000d670783b */ /* 0x000ea20000004200 */
[C---:B------:R-:W-:Y:S01]  /*8830*/  FMUL.FTZ R19, R100.reuse, R127 ;  /* 0x0000007f64137220 */ /* 0x040fe20000410000 */
[----:B------:R-:W-:Y:S01]  /*8840*/  F2FP.PACK_AB R180, R107, R59 ;  /* 0x0000003b6bb4723e */ /* 0x000fe200000000ff */
[C---:B------:R-:W-:Y:S01]  /*8850*/  FMUL.FTZ R34, R100.reuse, R142 ;  /* 0x0000008e64227220 */ /* 0x040fe20000410000 */
[----:B------:R-:W-:Y:S01]  /*8860*/  MOV R142, R232 ;  /* 0x000000e8008e7202 */ /* 0x000fe20000000f00 */
[C---:B------:R-:W-:Y:S02]  /*8870*/  FMUL.FTZ R35, R100.reuse, R143 ;  /* 0x0000008f64237220 */ /* 0x040fe40000410000 */
[C---:B------:R-:W-:Y:S01]  /*8880*/  FMUL.FTZ R50, R100.reuse, R158 ;  /* 0x0000009e64327220 */ /* 0x040fe20000410000 */
[----:B------:R-:W-:Y:S01]  /*8890*/  MOV R158, R234 ;  /* 0x000000ea009e7202 */ /* 0x000fe20000000f00 */
[C---:B------:R-:W-:Y:S01]  /*88a0*/  FMUL.FTZ R51, R100.reuse, R159 ;  /* 0x0000009f64337220 */ /* 0x040fe20000410000 */
[----:B------:R-:W-:Y:S01]  /*88b0*/  MOV R159, R58 ;  /* 0x0000003a009f7202 */ /* 0x000fe20000000f00 */
[C---:B------:R-:W-:Y:S01]  /*88c0*/  FMUL.FTZ R67, R100.reuse, R175 ;  /* 0x000000af64437220 */ /* 0x040fe20000410000 */
[----:B------:R-:W-:Y:S01]  /*88d0*/  LDSM.16.MT88.4 R124, [R214+0x400] ;  /* 0x00040000d67c783b */ /* 0x000fe20000004200 */
[C---:B------:R-:W-:Y:S02]  /*88e0*/  FMUL.FTZ R70, R100.reuse, R70 ;  /* 0x0000004664467220 */ /* 0x040fe40000410000 */
[----:B------:R-:W-:Y:S02]  /*88f0*/  FMUL.FTZ R71, R100, R71 ;  /* 0x0000004764477220 */ /* 0x000fe40000410000 */
[----:B-1----:R-:W-:Y:S01]  /*8900*/  FADD.FTZ R0, -R2, R108 ;  /* 0x0000006c02007221 */ /* 0x002fe20000010100 */
[----:B------:R-:W-:Y:S01]  /*8910*/  MOV R108, R178 ;  /* 0x000000b2006c7202 */ /* 0x000fe20000000f00 */
[--C-:B------:R-:W-:Y:S01]  /*8920*/  FFMA.FTZ R2, R40, c[0x0][0x2d0], -R110.reuse ;  /* 0x0000b40028027a23 */ /* 0x100fe2000001086e */
[----:B------:R-:W-:Y:S01]  /*8930*/  F2FP.PACK_AB R178, R207, R208 ;  /* 0x000000d0cfb2723e */ /* 0x000fe200000000ff */
[----:B------:R-:W-:Y:S01]  /*8940*/  FMUL.FTZ R0, R0, c[0x0][0x2d0] ;  /* 0x0000b40000007a20 */ /* 0x000fe20000410000 */
[----:B------:R-:W-:Y:S01]  /*8950*/  F2FP.PACK_AB R176, R247, R108 ;  /* 0x0000006cf7b0723e */ /* 0x000fe200000000ff */
[----:B------:R1:W-:Y:S01]  /*8960*/  MUFU.EX2 R47, R2 ;  /* 0x00000002002f7308 */ /* 0x0003e20000000800 */
[----:B------:R-:W0:Y:S01]  /*8970*/  LDGDEPBAR ;  /* 0x00000000000079af */ /* 0x000e220000000000 */
[C---:B---3--:R-:W-:Y:S02]  /*8980*/  FMUL.FTZ R8, R3.reuse, R116 ;  /* 0x0000007403087220 */ /* 0x048fe40000410000 */
[C---:B------:R-:W-:Y:S02]  /*8990*/  FMUL.FTZ R9, R3.reuse, R117 ;  /* 0x0000007503097220 */ /* 0x040fe40000410000 */
[-C--:B----4-:R-:W-:Y:S04]  /*89a0*/  HMMA.16816.F32 R4, R176, R20.reuse, R4 ;  /* 0x00000014b004723c */ /* 0x090fe80000001804 */
[----:B------:R-:W3:Y:S01]  /*89b0*/  MUFU.EX2 R0, R0 ;  /* 0x0000000000007308 */ /* 0x000ee20000000800 */
[C---:B------:R-:W-:Y:S02]  /*89c0*/  FMUL.FTZ R12, R3.reuse, R120 ;  /* 0x00000078030c7220 */ /* 0x040fe40000410000 */
[C---:B------:R-:W-:Y:S02]  /*89d0*/  FMUL.FTZ R13, R3.reuse, R121 ;  /* 0x00000079030d7220 */ /* 0x040fe40000410000 */
[C---:B------:R-:W-:Y:S03]  /*89e0*/  FMUL.FTZ R24, R3.reuse, R132 ;  /* 0x0000008403187220 */ /* 0x040fe60000410000 */
[C---:B------:R-:W-:Y:S02]  /*89f0*/  FMUL.FTZ R25, R3.reuse, R133 ;  /* 0x0000008503197220 */ /* 0x040fe40000410000 */
[C---:B------:R-:W-:Y:S01]  /*8a00*/  FMUL.FTZ R28, R3.reuse, R136 ;  /* 0x00000088031c7220 */ /* 0x040fe20000410000 */
[----:B------:R-:W-:Y:S01]  /*8a10*/  MOV R136, R61 ;  /* 0x0000003d00887202 */ /* 0x000fe20000000f00 */
[----:B------:R-:W-:Y:S02]  /*8a20*/  FMUL.FTZ R29, R3, R137 ;  /* 0x00000089031d7220 */ /* 0x000fe40000410000 */
[----:B-1----:R-:W-:Y:S02]  /*8a30*/  FFMA.FTZ R2, R41, c[0x0][0x2d0], -R110 ;  /* 0x0000b40029027a23 */ /* 0x002fe4000001086e */
[C---:B------:R-:W-:Y:S01]  /*8a40*/  FMUL.FTZ R41, R3.reuse, R149 ;  /* 0x0000009503297220 */ /* 0x040fe20000410000 */
[----:B------:R-:W-:Y:S01]  /*8a50*/  MOV R149, R241 ;  /* 0x000000f100957202 */ /* 0x000fe20000000f00 */
[----:B------:R1:W4:Y:S01]  /*8a60*/  MUFU.EX2 R46, R2 ;  /* 0x00000002002e7308 */ /* 0x0003220000000800 */
[C---:B------:R-:W-:Y:S01]  /*8a70*/  FMUL.FTZ R40, R3.reuse, R148 ;  /* 0x0000009403287220 */ /* 0x040fe20000410000 */
[----:B------:R-:W-:Y:S01]  /*8a80*/  MOV R148, R237 ;  /* 0x000000ed00947202 */ /* 0x000fe20000000f00 */
[----:B------:R-:W-:Y:S01]  /*8a90*/  FMUL.FTZ R57, R3, R165 ;  /* 0x000000a503397220 */ /* 0x000fe20000410000 */
[----:B------:R-:W-:Y:S01]  /*8aa0*/  MOV R165, R230 ;  /* 0x000000e600a57202 */ /* 0x000fe20000000f00 */
[----:B------:R-:W-:Y:S02]  /*8ab0*/  IMAD.MOV.U32 R137, RZ, RZ, R208 ;  /* 0x000000ffff897224 */ /* 0x000fe400078e00d0 */
[C---:B---3--:R-:W-:Y:S02]  /*8ac0*/  FMUL.FTZ R43, R0.reuse, R151 ;  /* 0x00000097002b7220 */ /* 0x048fe40000410000 */
[C---:B------:R-:W-:Y:S02]  /*8ad0*/  FMUL.FTZ R10, R0.reuse, R118 ;  /* 0x00000076000a7220 */ /* 0x040fe40000410000 */
[C---:B------:R-:W-:Y:S02]  /*8ae0*/  FMUL.FTZ R11, R0.reuse, R119 ;  /* 0x00000077000b7220 */ /* 0x040fe40000410000 */
[----:B------:R-:W3:Y:S01]  /*8af0*/  LDSM.16.MT88.4 R116, [R213+0x2000] ;  /* 0x00200000d574783b */ /* 0x000ee20000004200 */
[C---:B------:R-:W-:Y:S02]  /*8b00*/  FMUL.FTZ R26, R0.reuse, R134 ;  /* 0x00000086001a7220 */ /* 0x040fe40000410000 */
[C---:B------:R-:W-:Y:S02]  /*8b10*/  FMUL.FTZ R27, R0.reuse, R135 ;  /* 0x00000087001b7220 */ /* 0x040fe40000410000 */
[C---:B------:R-:W-:Y:S03]  /*8b20*/  HMMA.16816.F32 R8, R180.reuse, R20, R8 ;  /* 0x00000014b408723c */ /* 0x040fe60000001808 */
[----:B------:R-:W-:Y:S01]  /*8b30*/  LDSM.16.MT88.4 R132, [R214+0x800] ;  /* 0x00080000d684783b */ /* 0x000fe20000004200 */
[----:B------:R-:W-:Y:S02]  /*8b40*/  FMUL.FTZ R14, R0, R122 ;  /* 0x0000007a000e7220 */ /* 0x000fe40000410000 */
[----:B-1----:R-:W-:Y:S02]  /*8b50*/  FFMA.FTZ R2, R44, c[0x0][0x2d0], -R110 ;  /* 0x0000b4002c027a23 */ /* 0x002fe4000001086e */
[----:B----4-:R-:W-:Y:S02]  /*8b60*/  IMAD.MOV.U32 R151, RZ, RZ, R46 ;  /* 0x000000ffff977224 */ /* 0x010fe400078e002e */
[----:B------:R-:W1:Y:S02]  /*8b70*/  MUFU.EX2 R46, R2 ;  /* 0x00000002002e7308 */ /* 0x000e640000000800 */
[C---:B------:R-:W-:Y:S02]  /*8b80*/  FMUL.FTZ R15, R0.reuse, R123 ;  /* 0x0000007b000f7220 */ /* 0x040fe40000410000 */
[C---:B------:R-:W-:Y:S02]  /*8b90*/  FMUL.FTZ R20, R101.reuse, R128 ;  /* 0x0000008065147220 */ /* 0x040fe40000410000 */
[----:B------:R-:W-:Y:S02]  /*8ba0*/  FMUL.FTZ R21, R101, R129 ;  /* 0x0000008165157220 */ /* 0x000fe40000410000 */
[----:B------:R-:W-:Y:S01]  /*8bb0*/  IMAD.MOV.U32 R143, RZ, RZ, R210 ;  /* 0x000000ffff8f7224 */ /* 0x000fe200078e00d2 */
[-C--:B------:R-:W-:Y:S03]  /*8bc0*/  HMMA.16816.F32 R12, R180, R22.reuse, R12 ;  /* 0x00000016b40c723c */ /* 0x080fe6000000180c */
[----:B------:R-:W-:Y:S01]  /*8bd0*/  FMUL.FTZ R30, R0, R138 ;  /* 0x0000008a001e7220 */ /* 0x000fe20000410000 */
[----:B------:R-:W-:Y:S01]  /*8be0*/  MOV R138, R66 ;  /* 0x00000042008a7202 */ /* 0x000fe20000000f00 */
[----:B------:R-:W-:Y:S02]  /*8bf0*/  FMUL.FTZ R66, R100, R174 ;  /* 0x000000ae64427220 */ /* 0x000fe40000410000 */
[C---:B------:R-:W-:Y:S01]  /*8c00*/  FMUL.FTZ R31, R0.reuse, R139 ;  /* 0x0000008b001f7220 */ /* 0x040fe20000410000 */
[C---:B------:R-:W-:Y:S04]  /*8c10*/  HMMA.16816.F32 R16, R176.reuse, R22, R16 ;  /* 0x00000016b010723c */ /* 0x040fe80000001810 */
[----:B------:R-:W-:Y:S02]  /*8c20*/  FMUL.FTZ R44, R3, R152 ;  /* 0x00000098032c7220 */ /* 0x000fe40000410000 */
[----:B------:R-:W-:Y:S01]  /*8c30*/  FMUL.FTZ R42, R0, R150 ;  /* 0x00000096002a7220 */ /* 0x000fe20000410000 */
[----:B-1----:R-:W-:Y:S01]  /*8c40*/  MOV R152, R46 ;  /* 0x0000002e00987202 */ /* 0x002fe20000000f00 */
[----:B------:R-:W-:Y:S04]  /*8c50*/  FFMA.FTZ R2, R45, c[0x0][0x2d0], -R110 ;  /* 0x0000b4002d027a23 */ /* 0x000fe8000001086e */
[C---:B------:R-:W-:Y:S02]  /*8c60*/  FMUL.FTZ R45, R3.reuse, R153 ;  /* 0x00000099032d7220 */ /* 0x040fe40000410000 */
[----:B------:R1:W-:Y:S01]  /*8c70*/  MUFU.EX2 R153, R2 ;  /* 0x0000000200997308 */ /* 0x0003e20000000800 */
[C---:B------:R-:W-:Y:S02]  /*8c80*/  FMUL.FTZ R22, R100.reuse, R130 ;  /* 0x0000008264167220 */ /* 0x040fe40000410000 */
[----:B------:R-:W-:Y:S02]  /*8c90*/  FMUL.FTZ R23, R100, R131 ;  /* 0x0000008364177220 */ /* 0x000fe40000410000 */
[----:B------:R-:W-:Y:S01]  /*8ca0*/  LDSM.16.MT88.4 R128, [R213+0x1400] ;  /* 0x00140000d580783b */ /* 0x000fe20000004200 */
[C---:B------:R-:W-:Y:S02]  /*8cb0*/  FMUL.FTZ R46, R0.reuse, R154 ;  /* 0x0000009a002e7220 */ /* 0x040fe40000410000 */
[C---:B------:R-:W-:Y:S02]  /*8cc0*/  FMUL.FTZ R58, R0.reuse, R166 ;  /* 0x000000a6003a7220 */ /* 0x040fe40000410000 */
[-C--:B-----5:R-:W-:Y:S03]  /*8cd0*/  HMMA.16816.F32 R20, R176, R36.reuse, R20 ;  /* 0x00000024b014723c */ /* 0x0a0fe60000001814 */
[C---:B------:R-:W-:Y:S02]  /*8ce0*/  FMUL.FTZ R56, R3.reuse, R164 ;  /* 0x000000a403387220 */ /* 0x040fe40000410000 */
[C---:B------:R-:W-:Y:S02]  /*8cf0*/  FMUL.FTZ R61, R3.reuse, R169 ;  /* 0x000000a9033d7220 */ /* 0x040fe40000410000 */
[C---:B------:R-:W-:Y:S01]  /*8d00*/  FMUL.FTZ R72, R3.reuse, R72 ;  /* 0x0000004803487220 */ /* 0x040fe20000410000 */
[C---:B------:R-:W-:Y:S04]  /*8d10*/  HMMA.16816.F32 R24, R180.reuse, R36, R24 ;  /* 0x00000024b418723c */ /* 0x040fe80000001818 */
[----:B------:R-:W-:Y:S02]  /*8d20*/  FMUL.FTZ R73, R3, R73 ;  /* 0x0000004903497220 */ /* 0x000fe40000410000 */
[----:B-1----:R-:W-:Y:S01]  /*8d30*/  FFMA.FTZ R2, R187, c[0x0][0x2d0], -R111 ;  /* 0x0000b400bb027a23 */ /* 0x002fe2000001086f */
[----:B------:R-:W-:Y:S01]  /*8d40*/  MOV R187, R209 ;  /* 0x000000d100bb7202 */ /* 0x000fe20000000f00 */
[-C--:B------:R-:W-:Y:S02]  /*8d50*/  HMMA.16816.F32 R28, R180, R38.reuse, R28 ;  /* 0x00000026b41c723c */ /* 0x080fe4000000181c */
[----:B------:R1:W-:Y:S02]  /*8d60*/  MUFU.EX2 R251, R2 ;  /* 0x0000000200fb7308 */ /* 0x0003e40000000800 */
[C---:B------:R-:W-:Y:S02]  /*8d70*/  FMUL.FTZ R74, R0.reuse, R74 ;  /* 0x0000004a004a7220 */ /* 0x040fe40000410000 */
[----:B------:R-:W-:Y:S02]  /*8d80*/  FMUL.FTZ R75, R0, R75 ;  /* 0x0000004b004b7220 */ /* 0x000fe40000410000 */
[C---:B------:R-:W-:Y:S04]  /*8d90*/  HMMA.16816.F32 R32, R176.reuse, R38, R32 ;  /* 0x00000026b020723c */ /* 0x040fe80000001820 */
[C---:B------:R-:W-:Y:S02]  /*8da0*/  FMUL.FTZ R36, R101.reuse, R144 ;  /* 0x0000009065247220 */ /* 0x040fe40000410000 */
[----:B------:R-:W-:Y:S02]  /*8db0*/  IMAD.MOV.U32 R144, RZ, RZ, R240 ;  /* 0x000000ffff907224 */ /* 0x000fe400078e00f0 */
[C---:B------:R-:W-:Y:S04]  /*8dc0*/  FMUL.FTZ R38, R100.reuse, R146 ;  /* 0x0000009264267220 */ /* 0x040fe80000410000 */
[----:B------:R-:W-:Y:S02]  /*8dd0*/  IMAD.MOV.U32 R146, RZ, RZ, R248 ;  /* 0x000000ffff927224 */ /* 0x000fe400078e00f8 */
[----:B------:R-:W-:Y:S01]  /*8de0*/  FMUL.FTZ R39, R100, R147 ;  /* 0x0000009364277220 */ /* 0x000fe20000410000 */
[----:B------:R-:W-:Y:S01]  /*8df0*/  MOV R147, R247 ;  /* 0x000000f700937202 */ /* 0x000fe20000000f00 */
[----:B------:R-:W-:Y:S02]  /*8e00*/  IMAD.MOV.U32 R154, RZ, RZ, R235 ;  /* 0x000000ffff9a7224 */ /* 0x000fe400078e00eb */
[----:B-1----:R-:W-:Y:S02]  /*8e10*/  FFMA.FTZ R2, R192, c[0x0][0x2d0], -R111 ;  /* 0x0000b400c0027a23 */ /* 0x002fe4000001086f */
[----:B------:R-:W-:Y:S02]  /*8e20*/  IMAD.MOV.U32 R192, RZ, RZ, R233 ;  /* 0x000000ffffc07224 */ /* 0x000fe400078e00e9 */
[----:B------:R1:W-:Y:S01]  /*8e30*/  MUFU.EX2 R249, R2 ;  /* 0x0000000200f97308 */ /* 0x0003e20000000800 */
[----:B------:R-:W-:Y:S01]  /*8e40*/  FMUL.FTZ R37, R101, R145 ;  /* 0x0000009165257220 */ /* 0x000fe20000410000 */
[----:B------:R-:W-:Y:S01]  /*8e50*/  MOV R145, R207 ;  /* 0x000000cf00917202 */ /* 0x000fe20000000f00 */
[C---:B------:R-:W-:Y:S02]  /*8e60*/  FMUL.FTZ R76, R3.reuse, R76 ;  /* 0x0000004c034c7220 */ /* 0x040fe40000410000 */
[----:B------:R-:W-:Y:S02]  /*8e70*/  FMUL.FTZ R77, R3, R77 ;  /* 0x0000004d034d7220 */ /* 0x000fe40000410000 */
[C---:B------:R-:W-:Y:S01]  /*8e80*/  FMUL.FTZ R78, R0.reuse, R78 ;  /* 0x0000004e004e7220 */ /* 0x040fe20000410000 */
[-C--:B--2---:R-:W-:Y:S03]  /*8e90*/  HMMA.16816.F32 R36, R176, R52.reuse, R36 ;  /* 0x00000034b024723c */ /* 0x084fe60000001824 */
[----:B------:R-:W-:Y:S02]  /*8ea0*/  IMAD.MOV.U32 R166, RZ, RZ, R211 ;  /* 0x000000ffffa67224 */ /* 0x000fe400078e00d3 */
[----:B------:R-:W-:Y:S02]  /*8eb0*/  FMUL.FTZ R79, R0, R79 ;  /* 0x0000004f004f7220 */ /* 0x000fe40000410000 */
[----:B------:R-:W-:Y:S01]  /*8ec0*/  FMUL.FTZ R82, R100, R82 ;  /* 0x0000005264527220 */ /* 0x000fe20000410000 */
[C---:B------:R-:W-:Y:S04]  /*8ed0*/  HMMA.16816.F32 R40, R180.reuse, R52, R40 ;  /* 0x00000034b428723c */ /* 0x040fe80000001828 */
[----:B------:R-:W-:Y:S02]  /*8ee0*/  IMAD.MOV.U32 R150, RZ, RZ, R47 ;  /* 0x000000ffff967224 */ /* 0x000fe400078e002f */
[----:B------:R-:W-:Y:S01]  /*8ef0*/  FMUL.FTZ R47, R0, R155 ;  /* 0x0000009b002f7220 */ /* 0x000fe20000410000 */
[----:B------:R-:W-:Y:S01]  /*8f00*/  MOV R155, R59 ;  /* 0x0000003b009b7202 */ /* 0x000fe20000000f00 */
[----:B-1----:R-:W-:Y:S04]  /*8f10*/  FFMA.FTZ R2, R186, c[0x0][0x2d0], -R111 ;  /* 0x0000b400ba027a23 */ /* 0x002fe8000001086f */
[----:B------:R1:W-:Y:S01]  /*8f20*/  MUFU.EX2 R248, R2 ;  /* 0x0000000200f87308 */ /* 0x0003e20000000800 */
[-C--:B------:R-:W-:Y:S03]  /*8f30*/  HMMA.16816.F32 R44, R180, R54.reuse, R44 ;  /* 0x00000036b42c723c */ /* 0x080fe6000000182c */
[C---:B------:R-:W-:Y:S02]  /*8f40*/  FMUL.FTZ R52, R101.reuse, R160 ;  /* 0x000000a065347220 */ /* 0x040fe40000410000 */
[C---:B------:R-:W-:Y:S02]  /*8f50*/  FMUL.FTZ R53, R101.reuse, R161 ;  /* 0x000000a165357220 */ /* 0x040fe40000410000 */
[C---:B------:R-:W-:Y:S01]  /*8f60*/  FMUL.FTZ R59, R0.reuse, R167 ;  /* 0x000000a7003b7220 */ /* 0x040fe20000410000 */
[C---:B------:R-:W-:Y:S04]  /*8f70*/  HMMA.16816.F32 R48, R176.reuse, R54, R48 ;  /* 0x00000036b030723c */ /* 0x040fe80000001830 */
[----:B------:R-:W-:Y:S02]  /*8f80*/  IMAD.MOV.U32 R164, RZ, RZ, R62 ;  /* 0x000000ffffa47224 */ /* 0x000fe400078e003e */
[----:B------:R-:W-:Y:S02]  /*8f90*/  FMUL.FTZ R62, R0, R170 ;  /* 0x000000aa003e7220 */ /* 0x000fe40000410000 */
[C---:B------:R-:W-:Y:S04]  /*8fa0*/  FMUL.FTZ R55, R100.reuse, R163 ;  /* 0x000000a364377220 */ /* 0x040fe80000410000 */
[----:B------:R-:W-:Y:S02]  /*8fb0*/  IMAD.MOV.U32 R163, RZ, RZ, R231 ;  /* 0x000000ffffa37224 */ /* 0x000fe400078e00e7 */
[----:B------:R-:W-:Y:S01]  /*8fc0*/  FMUL.FTZ R54, R100, R162 ;  /* 0x000000a264367220 */ /* 0x000fe20000410000 */
[----:B------:R-:W-:Y:S01]  /*8fd0*/  MOV R162, R64 ;  /* 0x0000004000a27202 */ /* 0x000fe20000000f00 */
[----:B-1----:R-:W-:Y:S02]  /*8fe0*/  FFMA.FTZ R2, R188, c[0x0][0x2d0], -R111 ;  /* 0x0000b400bc027a23 */ /* 0x002fe4000001086f */
[C---:B------:R-:W-:Y:S02]  /*8ff0*/  FMUL.FTZ R64, R101.reuse, R172 ;  /* 0x000000ac65407220 */ /* 0x040fe40000410000 */
[----:B------:R1:W-:Y:S01]  /*9000*/  MUFU.EX2 R247, R2 ;  /* 0x0000000200f77308 */ /* 0x0003e20000000800 */
[-C--:B------:R-:W-:Y:S03]  /*9010*/  HMMA.16816.F32 R52, R176, R112.reuse, R52 ;  /* 0x00000070b034723c */ /* 0x080fe60000001834 */
[----:B------:R-:W-:Y:S02]  /*9020*/  IMAD.MOV.U32 R160, RZ, RZ, R65 ;  /* 0x000000ffffa07224 */ /* 0x000fe400078e0041 */
[----:B------:R-:W-:Y:S02]  /*9030*/  FMUL.FTZ R65, R101, R173 ;  /* 0x000000ad65417220 */ /* 0x000fe40000410000 */
[----:B------:R-:W-:Y:S01]  /*9040*/  LDSM.16.MT88.4 R172, [R214+0x1c00] ;  /* 0x001c0000d6ac783b */ /* 0x000fe20000004200 */
[C---:B------:R-:W-:Y:S04]  /*9050*/  HMMA.16816.F32 R56, R180.reuse, R112, R56 ;  /* 0x00000070b438723c */ /* 0x040fe80000001838 */
[----:B------:R-:W-:Y:S02]  /*9060*/  IMAD.MOV.U32 R161, RZ, RZ, R63 ;  /* 0x000000ffffa17224 */ /* 0x000fe400078e003f */
[----:B------:R-:W-:Y:S02]  /*9070*/  FMUL.FTZ R63, R0, R171 ;  /* 0x000000ab003f7220 */ /* 0x000fe40000410000 */
[----:B------:R-:W-:Y:S04]  /*9080*/  IMAD.MOV.U32 R139, RZ, RZ, R60 ;  /* 0x000000ffff8b7224 */ /* 0x000fe800078e003c */
[----:B------:R-:W-:Y:S02]  /*9090*/  FMUL.FTZ R60, R3, R168 ;  /* 0x000000a8033c7220 */ /* 0x000fe40000410000 */
[----:B------:R-:W-:Y:S02]  /*90a0*/  FMUL.FTZ R83, R100, R83 ;  /* 0x0000005364537220 */ /* 0x000fe40000410000 */
[--C-:B-1----:R-:W-:Y:S02]  /*90b0*/  FFMA.FTZ R2, R193, c[0x0][0x2d0], -R184.reuse ;  /* 0x0000b400c1027a23 */ /* 0x102fe400000108b8 */
[C---:B------:R-:W-:Y:S01]  /*90c0*/  FMUL.FTZ R88, R3.reuse, R88 ;  /* 0x0000005803587220 */ /* 0x040fe20000410000 */
[-C--:B------:R-:W-:Y:S01]  /*90d0*/  HMMA.16816.F32 R60, R180, R114.reuse, R60 ;  /* 0x00000072b43c723c */ /* 0x080fe2000000183c */
[----:B------:R1:W-:Y:S02]  /*90e0*/  MUFU.EX2 R244, R2 ;  /* 0x0000000200f47308 */ /* 0x0003e40000000800 */
[C---:B------:R-:W-:Y:S02]  /*90f0*/  FMUL.FTZ R89, R3.reuse, R89 ;  /* 0x0000005903597220 */ /* 0x040fe40000410000 */
[C---:B------:R-:W-:Y:S02]  /*9100*/  FMUL.FTZ R90, R0.reuse, R90 ;  /* 0x0000005a005a7220 */ /* 0x040fe40000410000 */
[C---:B------:R-:W-:Y:S01]  /*9110*/  FMUL.FTZ R91, R0.reuse, R91 ;  /* 0x0000005b005b7220 */ /* 0x040fe20000410000 */
[C---:B------:R-:W-:Y:S01]  /*9120*/  HMMA.16816.F32 R64, R176.reuse, R114, R64 ;  /* 0x00000072b040723c */ /* 0x040fe20000001840 */
[----:B------:R-:W2:Y:S03]  /*9130*/  LDSM.16.MT88.4 R112, [R214+0x2000] ;  /* 0x00200000d670783b */ /* 0x000ea60000004200 */
[C---:B------:R-:W-:Y:S02]  /*9140*/  FMUL.FTZ R92, R3.reuse, R92 ;  /* 0x0000005c035c7220 */ /* 0x040fe40000410000 */
[----:B------:R-:W-:Y:S02]  /*9150*/  FMUL.FTZ R93, R3, R93 ;  /* 0x0000005d035d7220 */ /* 0x000fe40000410000 */
[-C--:B---3--:R-:W-:Y:S04]  /*9160*/  HMMA.16816.F32 R68, R176, R116.reuse, R68 ;  /* 0x00000074b044723c */ /* 0x088fe80000001844 */
[C---:B------:R-:W-:Y:S02]  /*9170*/  FMUL.FTZ R94, R0.reuse, R94 ;  /* 0x0000005e005e7220 */ /* 0x040fe40000410000 */
[----:B------:R-:W-:Y:S02]  /*9180*/  FMUL.FTZ R95, R0, R95 ;  /* 0x0000005f005f7220 */ /* 0x000fe40000410000 */
[C---:B------:R-:W-:Y:S04]  /*9190*/  HMMA.16816.F32 R72, R180.reuse, R116, R72 ;  /* 0x00000074b448723c */ /* 0x040fe80000001848 */
[--C-:B-1----:R-:W-:Y:S02]  /*91a0*/  FFMA.FTZ R2, R194, c[0x0][0x2d0], -R184.reuse ;  /* 0x0000b400c2027a23 */ /* 0x102fe400000108b8 */
[----:B------:R-:W-:Y:S02]  /*91b0*/  FFMA.FTZ R106, R205, c[0x0][0x2d0], -R111 ;  /* 0x0000b400cd6a7a23 */ /* 0x000fe4000001086f */
[-C--:B------:R-:W-:Y:S01]  /*91c0*/  HMMA.16816.F32 R76, R180, R118.reuse, R76 ;  /* 0x00000076b44c723c */ /* 0x080fe2000000184c */
[----:B------:R-:W1:Y:S03]  /*91d0*/  MUFU.EX2 R242, R2 ;  /* 0x0000000200f27308 */ /* 0x000e660000000800 */
[C---:B------:R-:W-:Y:S02]  /*91e0*/  FMUL.FTZ R85, R101.reuse, R85 ;  /* 0x0000005565557220 */ /* 0x040fe40000410000 */
[C---:B------:R-:W-:Y:S02]  /*91f0*/  FMUL.FTZ R86, R100.reuse, R86 ;  /* 0x0000005664567220 */ /* 0x040fe40000410000 */
[C---:B------:R-:W-:Y:S01]  /*9200*/  HMMA.16816.F32 R80, R176.reuse, R118, R80 ;  /* 0x00000076b050723c */ /* 0x040fe20000001850 */
[----:B------:R-:W3:Y:S02]  /*9210*/  LDSM.16.MT88.4 R116, [R213+0x400] ;  /* 0x00040000d574783b */ /* 0x000ee40000004200 */
[----:B------:R4:W-:Y:S01]  /*9220*/  MUFU.EX2 R210, R106 ;  /* 0x0000006a00d27308 */ /* 0x0009e20000000800 */
[C---:B------:R-:W-:Y:S02]  /*9230*/  FMUL.FTZ R87, R100.reuse, R87 ;  /* 0x0000005764577220 */ /* 0x040fe40000410000 */
[C---:B------:R-:W-:Y:S02]  /*9240*/  FMUL.FTZ R96, R101.reuse, R96 ;  /* 0x0000006065607220 */ /* 0x040fe40000410000 */
[----:B------:R-:W-:Y:S03]  /*9250*/  FMUL.FTZ R97, R101, R97 ;  /* 0x0000006165617220 */ /* 0x000fe60000410000 */
[-C--:B--2---:R-:W-:Y:S03]  /*9260*/  HMMA.16816.F32 R84, R176, R112.reuse, R84 ;  /* 0x00000070b054723c */ /* 0x084fe60000001854 */
[C---:B------:R-:W-:Y:S02]  /*9270*/  FMUL.FTZ R98, R100.reuse, R98 ;  /* 0x0000006264627220 */ /* 0x040fe40000410000 */
[----:B------:R-:W-:Y:S01]  /*9280*/  FMUL.FTZ R99, R100, R99 ;  /* 0x0000006364637220 */ /* 0x000fe20000410000 */
[----:B-1----:R-:W-:Y:S01]  /*9290*/  F2FP.PACK_AB R120, R242, R244 ;  /* 0x000000f4f278723e */ /* 0x002fe200000000ff */
[--C-:B------:R-:W-:Y:S01]  /*92a0*/  FFMA.FTZ R2, R189, c[0x0][0x2d0], -R184.reuse ;  /* 0x0000b400bd027a23 */ /* 0x100fe200000108b8 */
[C---:B------:R-:W-:Y:S03]  /*92b0*/  HMMA.16816.F32 R88, R180.reuse, R112, R88 ;  /* 0x00000070b458723c */ /* 0x040fe60000001858 */
[----:B------:R1:W-:Y:S04]  /*92c0*/  MUFU.EX2 R241, R2 ;  /* 0x0000000200f17308 */ /* 0x0003e80000000800 */
[----:B------:R-:W-:Y:S01]  /*92d0*/  F2FP.PACK_AB R112, R151, R150 ;  /* 0x000000969770723e */ /* 0x000fe200000000ff */
[-C--:B------:R-:W-:Y:S01]  /*92e0*/  HMMA.16816.F32 R92, R180, R114.reuse, R92 ;  /* 0x00000072b45c723c */ /* 0x080fe2000000185c */
[----:B------:R-:W-:Y:S03]  /*92f0*/  LDSM.16.MT88.4 R180, [R213+0x2c00] ;  /* 0x002c0000d5b4783b */ /* 0x000fe60000004200 */
[----:B------:R-:W-:Y:S01]  /*9300*/  F2FP.PACK_AB R113, R249, R251 ;  /* 0x000000fbf971723e */ /* 0x000fe200000000ff */
[--C-:B----4-:R-:W-:Y:S01]  /*9310*/  FFMA.FTZ R106, R243, c[0x0][0x2d0], -R184.reuse ;  /* 0x0000b400f36a7a23 */ /* 0x110fe200000108b8 */
[----:B------:R-:W-:Y:S02]  /*9320*/  MOV R243, R153 ;  /* 0x0000009900f37202 */ /* 0x000fe40000000f00 */
[----:B------:R-:W-:Y:S07]  /*9330*/  HMMA.16816.F32 R96, R176, R114, R96 ;  /* 0x00000072b060723c */ /* 0x000fee0000001860 */
[----:B------:R-:W-:Y:S02]  /*9340*/  F2FP.PACK_AB R114, R153, R152 ;  /* 0x000000989972723e */ /* 0x000fe400000000ff */
[----:B------:R-:W-:Y:S03]  /*9350*/  F2FP.PACK_AB R115, R247, R248 ;  /* 0x000000f8f773723e */ /* 0x000fe600000000ff */
[----:B-1----:R-:W-:Y:S04]  /*9360*/  FFMA.FTZ R2, R190, c[0x0][0x2d0], -R184 ;  /* 0x0000b400be027a23 */ /* 0x002fe800000108b8 */
[-C--:B---3--:R-:W-:Y:S01]  /*9370*/  HMMA.16816.F32 R4, R112, R116.reuse, R4 ;  /* 0x000000747004723c */ /* 0x088fe20000001804 */
[----:B------:R1:W2:Y:S04]  /*9380*/  MUFU.EX2 R240, R2 ;  /* 0x0000000200f07308 */ /* 0x0002a80000000800 */
[--C-:B-1----:R-:W-:Y:S01]  /*9390*/  FFMA.FTZ R2, R195, c[0x0][0x2d0], -R185.reuse ;  /* 0x0000b400c3027a23 */ /* 0x102fe200000108b9 */
[----:B--2---:R-:W-:Y:S05]  /*93a0*/  F2FP.PACK_AB R122, R240, R241 ;  /* 0x000000f1f07a723e */ /* 0x004fea00000000ff */
[----:B------:R1:W-:Y:S02]  /*93b0*/  MUFU.EX2 R237, R2 ;  /* 0x0000000200ed7308 */ /* 0x0003e40000000800 */
        /* <DEDUP_REMOVED lines=10> */
[C---:B------:R-:W-:Y:S08]  /*9460*/  HMMA.16816.F32 R8, R120.reuse, R116, R8 ;  /* 0x000000747808723c */ /* 0x040ff00000001808 */
[-C--:B------:R-:W-:Y:S08]  /*9470*/  HMMA.16816.F32 R12, R120, R118.reuse, R12 ;  /* 0x00000076780c723c */ /* 0x080ff0000000180c */
[C---:B------:R-:W-:Y:S01]  /*9480*/  HMMA.16816.F32 R16, R112.reuse, R118, R16 ;  /* 0x000000767010723c */ /* 0x040fe20000001810 */
[----:B------:R-:W2:Y:S03]  /*9490*/  LDSM.16.MT88.4 R116, [R214+0x1400] ;  /* 0x00140000d674783b */ /* 0x000ea60000004200 */
[--C-:B-1----:R-:W-:Y:S04]  /*94a0*/  FFMA.FTZ R2, R201, c[0x0][0x2d0], -R110.reuse ;  /* 0x0000b400c9027a23 */ /* 0x102fe8000001086e */
[-C--:B------:R-:W-:Y:S01]  /*94b0*/  HMMA.16816.F32 R20, R112, R124.reuse, R20 ;  /* 0x0000007c7014723c */ /* 0x080fe20000001814 */
[----:B------:R1:W3:Y:S07]  /*94c0*/  MUFU.EX2 R231, R2 ;  /* 0x0000000200e77308 */ /* 0x0002ee0000000800 */
        /* <DEDUP_REMOVED lines=18> */
[--C-:B-1----:R-:W-:Y:S02]  /*95f0*/  FFMA.FTZ R2, R206, c[0x0][0x2d0], -R111.reuse ;  /* 0x0000b400ce027a23 */ /* 0x102fe4000001086f */
[----:B------:R-:W-:Y:S02]  /*9600*/  MUFU.EX2 R206, R106 ;  /* 0x0000006a00ce7308 */ /* 0x000fe40000000800 */
[-C--:B----4-:R-:W-:Y:S08]  /*9610*/  HMMA.16816.F32 R68, R112, R124.reuse, R68 ;  /* 0x0000007c7044723c */ /* 0x090ff00000001844 */
[C---:B------:R-:W-:Y:S01]  /*9620*/  HMMA.16816.F32 R72, R120.reuse, R124, R72 ;  /* 0x0000007c7848723c */ /* 0x040fe20000001848 */
[----:B------:R1:W4:Y:S07]  /*9630*/  MUFU.EX2 R208, R2 ;  /* 0x0000000200d07308 */ /* 0x00032e0000000800 */
[-C--:B------:R-:W-:Y:S08]  /*9640*/  HMMA.16816.F32 R76, R120, R126.reuse, R76 ;  /* 0x0000007e784c723c */ /* 0x080ff0000000184c */
[C---:B------:R-:W-:Y:S01]  /*9650*/  HMMA.16816.F32 R80, R112.reuse, R126, R80 ;  /* 0x0000007e7050723c */ /* 0x040fe20000001850 */
[----:B------:R-:W2:Y:S07]  /*9660*/  LDSM.16.MT88.4 R124, [R213+0x1800] ;  /* 0x00180000d57c783b */ /* 0x000eae0000004200 */
[-C--:B-----5:R-:W-:Y:S04]  /*9670*/  HMMA.16816.F32 R84, R112, R128.reuse, R84 ;  /* 0x000000807054723c */ /* 0x0a0fe80000001854 */
[--C-:B-1----:R-:W-:Y:S04]  /*9680*/  FFMA.FTZ R2, R200, c[0x0][0x2d0], -R111.reuse ;  /* 0x0000b400c8027a23 */ /* 0x102fe8000001086f */
[C---:B------:R-:W-:Y:S01]  /*9690*/  HMMA.16816.F32 R88, R120.reuse, R128, R88 ;  /* 0x000000807858723c */ /* 0x040fe20000001858 */
[----:B------:R1:W-:Y:S07]  /*96a0*/  MUFU.EX2 R209, R2 ;  /* 0x0000000200d17308 */ /* 0x0003ee0000000800 */
[-C--:B------:R-:W-:Y:S08]  /*96b0*/  HMMA.16816.F32 R92, R120, R130.reuse, R92 ;  /* 0x00000082785c723c */ /* 0x080ff0000000185c */
[----:B------:R-:W-:Y:S01]  /*96c0*/  HMMA.16816.F32 R96, R112, R130, R96 ;  /* 0x000000827060723c */ /* 0x000fe20000001860 */
[----:B------:R-:W-:Y:S06]  /*96d0*/  LDSM.16.MT88.4 R128, [R213+0x2800] ;  /* 0x00280000d580783b */ /* 0x000fec0000004200 */
[----:B---3--:R-:W-:Y:S01]  /*96e0*/  F2FP.PACK_AB R112, R231, R211 ;  /* 0x000000d3e770723e */ /* 0x008fe200000000ff */
[----:B-1----:R-:W-:Y:S01]  /*96f0*/  FFMA.FTZ R2, R203, c[0x0][0x2d0], -R111 ;  /* 0x0000b400cb027a23 */ /* 0x002fe2000001086f */
[----:B--2---:R-:W-:Y:S03]  /*9700*/  F2FP.PACK_AB R114, R230, R232 ;  /* 0x000000e8e672723e */ /* 0x004fe600000000ff */
[----:B------:R1:W2:Y:S01]  /*9710*/  MUFU.EX2 R207, R2 ;  /* 0x0000000200cf7308 */ /* 0x0002a20000000800 */
[----:B----4-:R-:W-:Y:S01]  /*9720*/  F2FP.PACK_AB R113, R208, R210 ;  /* 0x000000d2d071723e */ /* 0x010fe200000000ff */
[----:B-1----:R-:W-:Y:S01]  /*9730*/  FFMA.FTZ R2, R245, c[0x0][0x2d0], -R184 ;  /* 0x0000b400f5027a23 */ /* 0x002fe200000108b8 */
[----:B--2---:R-:W-:Y:S01]  /*9740*/  F2FP.PACK_AB R115, R207, R209 ;  /* 0x000000d1cf73723e */ /* 0x004fe200000000ff */
[----:B------:R-:W-:Y:S06]  /*9750*/  IMAD.MOV.U32 R245, RZ, RZ, R152 ;  /* 0x000000fffff57224 */ /* 0x000fec00078e0098 */
[----:B------:R1:W2:Y:S01]  /*9760*/  MUFU.EX2 R203, R2 ;  /* 0x0000000200cb7308 */ /* 0x0002a20000000800 */
[-C--:B------:R-:W-:Y:S03]  /*9770*/  HMMA.16816.F32 R4, R112, R116.reuse, R4 ;  /* 0x000000747004723c */ /* 0x080fe60000001804 */
[--C-:B-1----:R-:W-:Y:S01]  /*9780*/  FFMA.FTZ R2, R238, c[0x0][0x2d0], -R184.reuse ;  /* 0x0000b400ee027a23 */ /* 0x102fe200000108b8 */
[----:B--2---:R-:W-:Y:S02]  /*9790*/  F2FP.PACK_AB R120, R203, R206 ;  /* 0x000000cecb78723e */ /* 0x004fe400000000ff */
[----:B------:R-:W-:Y:S03]  /*97a0*/  MOV R238, R151 ;  /* 0x0000009700ee7202 */ /* 0x000fe60000000f00 */
[----:B------:R1:W-:Y:S03]  /*97b0*/  MUFU.EX2 R205, R2 ;  /* 0x0000000200cd7308 */ /* 0x0003e60000000800 */
[----:B-1----:R-:W-:Y:S01]  /*97c0*/  FFMA.FTZ R2, R239, c[0x0][0x2d0], -R184 ;  /* 0x0000b400ef027a23 */ /* 0x002fe200000108b8 */
[----:B------:R-:W-:Y:S06]  /*97d0*/  MOV R239, R150 ;  /* 0x0000009600ef7202 */ /* 0x000fec0000000f00 */
[----:B------:R1:W2:Y:S02]  /*97e0*/  MUFU.EX2 R202, R2 ;  /* 0x0000000200ca7308 */ /* 0x0002a40000000800 */
[--C-:B-1----:R-:W-:Y:S01]  /*97f0*/  FFMA.FTZ R2, R250, c[0x0][0x2d0], -R185.reuse ;  /* 0x0000b400fa027a23 */ /* 0x102fe200000108b9 */
[----:B--2---:R-:W-:Y:S07]  /*9800*/  F2FP.PACK_AB R122, R202, R205 ;  /* 0x000000cdca7a723e */ /* 0x004fee00000000ff */
[----:B------:R1:W-:Y:S02]  /*9810*/  MUFU.EX2 R201, R2 ;  /* 0x0000000200c97308 */ /* 0x0003e40000000800 */
[--C-:B-1----:R-:W-:Y:S08]  /*9820*/  FFMA.FTZ R2, R252, c[0x0][0x2d0], -R185.reuse ;  /* 0x0000b400fc027a23 */ /* 0x102ff000000108b9 */
[----:B------:R1:W2:Y:S02]  /*9830*/  MUFU.EX2 R199, R2 ;  /* 0x0000000200c77308 */ /* 0x0002a40000000800 */
[--C-:B-1----:R-:W-:Y:S01]  /*9840*/  FFMA.FTZ R2, R246, c[0x0][0x2d0], -R185.reuse ;  /* 0x0000b400f6027a23 */ /* 0x102fe200000108b9 */
[----:B--2---:R-:W-:Y:S02]  /*9850*/  F2FP.PACK_AB R121, R199, R201 ;  /* 0x000000c9c779723e */ /* 0x004fe400000000ff */
[----:B------:R-:W-:Y:S05]  /*9860*/  MOV R246, R144 ;  /* 0x0000009000f67202 */ /* 0x000fea0000000f00 */
[----:B------:R1:W-:Y:S02]  /*9870*/  MUFU.EX2 R200, R2 ;  /* 0x0000000200c87308 */ /* 0x0003e40000000800 */
[----:B-1----:R-:W-:Y:S01]  /*9880*/  FFMA.FTZ R2, R236, c[0x0][0x2d0], -R185 ;  /* 0x0000b400ec027a23 */ /* 0x002fe200000108b9 */
[----:B------:R-:W-:Y:S07]  /*9890*/  MOV R236, R145 ;  /* 0x0000009100ec7202 */ /* 0x000fee0000000f00 */
        /* <DEDUP_REMOVED lines=10> */
[----:B------:R1:W-:Y:S07]  /*9940*/  MUFU.EX2 R195, R2 ;  /* 0x0000000200c37308 */ /* 0x0003ee0000000800 */
[C---:B------:R-:W-:Y:S08]  /*9950*/  HMMA.16816.F32 R24, R120.reuse, R132, R24 ;  /* 0x000000847818723c */ /* 0x040ff00000001818 */
[-C--:B------:R-:W-:Y:S08]  /*9960*/  HMMA.16816.F32 R28, R120, R134.reuse, R28 ;  /* 0x00000086781c723c */ /* 0x080ff0000000181c */
[C---:B------:R-:W-:Y:S01]  /*9970*/  HMMA.16816.F32 R32, R112.reuse, R134, R32 ;  /* 0x000000867020723c */ /* 0x040fe20000001820 */
[----:B------:R-:W-:Y:S03]  /*9980*/  LDSM.16.MT88.4 R132, [R213+0xc00] ;  /* 0x000c0000d584783b */ /* 0x000fe60000004200 */
[--C-:B-1----:R-:W-:Y:S02]  /*9990*/  FFMA.FTZ R2, R164, c[0x0][0x2d0], -R110.reuse ;  /* 0x0000b400a4027a23 */ /* 0x102fe4000001086e */
[----:B------:R-:W-:Y:S01]  /*99a0*/  FFMA.FTZ R110, R163, c[0x0][0x2d0], -R110 ;  /* 0x0000b400a36e7a23 */ /* 0x000fe2000001086e */
[----:B------:R-:W-:Y:S01]  /*99b0*/  MOV R163, R108 ;  /* 0x0000006c00a37202 */ /* 0x000fe20000000f00 */
[-C--:B------:R-:W-:Y:S01]  /*99c0*/  HMMA.16816.F32 R36, R112, R124.reuse, R36 ;  /* 0x0000007c7024723c */ /* 0x080fe20000001824 */
[----:B------:R1:W-:Y:S07]  /*99d0*/  MUFU.EX2 R196, R2 ;  /* 0x0000000200c47308 */ /* 0x0003ee0000000800 */
[C---:B------:R-:W-:Y:S03]  /*99e0*/  HMMA.16816.F32 R40, R120.reuse, R124, R40 ;  /* 0x0000007c7828723c */ /* 0x040fe60000001828 */
[----:B------:R-:W-:Y:S05]  /*99f0*/  MUFU.EX2 R194, R110 ;  /* 0x0000006e00c27308 */ /* 0x000fea0000000800 */
[-C--:B------:R-:W-:Y:S08]  /*9a00*/  HMMA.16816.F32 R44, R120, R126.reuse, R44 ;  /* 0x0000007e782c723c */ /* 0x080ff0000000182c */
[C---:B------:R-:W-:Y:S01]  /*9a10*/  HMMA.16816.F32 R48, R112.reuse, R126, R48 ;  /* 0x0000007e7030723c */ /* 0x040fe20000001830 */
[----:B------:R-:W3:Y:S03]  /*9a20*/  LDSM.16.MT88.4 R124, [R214+0x2800] ;  /* 0x00280000d67c783b */ /* 0x000ee60000004200 */
[----:B-1----:R-:W-:Y:S02]  /*9a30*/  FFMA.FTZ R2, R162, c[0x0][0x2d0], -R111 ;  /* 0x0000b400a2027a23 */ /* 0x002fe4000001086f */
[----:B------:R-:W-:Y:S02]  /*9a40*/  IMAD.MOV.U32 R162, RZ, RZ, R139 ;  /* 0x000000ffffa27224 */ /* 0x000fe400078e008b */
[-C--:B--2---:R-:W-:Y:S01]  /*9a50*/  HMMA.16816.F32 R52, R112, R116.reuse, R52 ;  /* 0x000000747034723c */ /* 0x084fe20000001834 */
[----:B------:R1:W-:Y:S03]  /*9a60*/  MUFU.EX2 R193, R2 ;  /* 0x0000000200c17308 */ /* 0x0003e60000000800 */
[----:B------:R-:W-:Y:S04]  /*9a70*/  IMAD.MOV.U32 R139, RZ, RZ, R107 ;  /* 0x000000ffff8b7224 */ /* 0x000fe800078e006b */
[C---:B------:R-:W-:Y:S01]  /*9a80*/  HMMA.16816.F32 R56, R120.reuse, R116, R56 ;  /* 0x000000747838723c */ /* 0x040fe20000001838 */
[----:B------:R-:W2:Y:S07]  /*9a90*/  LDL R117, [R1+0x38] ;  /* 0x0000380001757983 */ /* 0x000eae0000100800 */
[-C--:B------:R-:W-:Y:S08]  /*9aa0*/  HMMA.16816.F32 R60, R120, R118.reuse, R60 ;  /* 0x00000076783c723c */ /* 0x080ff0000000183c */
[C---:B------:R-:W-:Y:S04]  /*9ab0*/  HMMA.16816.F32 R64, R112.reuse, R118, R64 ;  /* 0x000000767040723c */ /* 0x040fe80000001840 */
[--C-:B-1----:R-:W-:Y:S01]  /*9ac0*/  FFMA.FTZ R2, R161, c[0x0][0x2d0], -R111.reuse ;  /* 0x0000b400a1027a23 */ /* 0x102fe2000001086f */
[----:B------:R-:W-:Y:S02]  /*9ad0*/  MOV R161, R155 ;  /* 0x0000009b00a17202 */ /* 0x000fe40000000f00 */
[----:B------:R-:W-:Y:S01]  /*9ae0*/  MOV R155, R147 ;  /* 0x00000093009b7202 */ /* 0x000fe20000000f00 */
[-C--:B------:R-:W-:Y:S01]  /*9af0*/  HMMA.16816.F32 R68, R112, R128.reuse, R68 ;  /* 0x000000807044723c */ /* 0x080fe20000001844 */
[----:B------:R1:W-:Y:S03]  /*9b00*/  MUFU.EX2 R191, R2 ;  /* 0x0000000200bf7308 */ /* 0x0003e60000000800 */
[----:B------:R-:W-:Y:S04]  /*9b10*/  MOV R147, R142 ;  /* 0x0000008e00937202 */ /* 0x000fe80000000f00 */
[C---:B------:R-:W-:Y:S08]  /*9b20*/  HMMA.16816.F32 R72, R120.reuse, R128, R72 ;  /* 0x000000807848723c */ /* 0x040ff00000001848 */
[-C--:B------:R-:W-:Y:S08]  /*9b30*/  HMMA.16816.F32 R76, R120, R130.reuse, R76 ;  /* 0x00000082784c723c */ /* 0x080ff0000000184c */
[C---:B------:R-:W-:Y:S04]  /*9b40*/  HMMA.16816.F32 R80, R112.reuse, R130, R80 ;  /* 0x000000827050723c */ /* 0x040fe80000001850 */
[--C-:B-1----:R-:W-:Y:S02]  /*9b50*/  FFMA.FTZ R2, R192, c[0x0][0x2d0], -R111.reuse ;  /* 0x0000b400c0027a23 */ /* 0x102fe4000001086f */
[----:B------:R-:W-:Y:S01]  /*9b60*/  FFMA.FTZ R111, R160, c[0x0][0x2d0], -R111 ;  /* 0x0000b400a06f7a23 */ /* 0x000fe2000001086f */
[----:B------:R-:W-:Y:S01]  /*9b70*/  MOV R160, R148 ;  /* 0x0000009400a07202 */ /* 0x000fe20000000f00 */
[-C--:B---3--:R-:W-:Y:S01]  /*9b80*/  HMMA.16816.F32 R84, R112, R124.reuse, R84 ;  /* 0x0000007c7054723c */ /* 0x088fe20000001854 */
[----:B------:R1:W-:Y:S03]  /*9b90*/  MUFU.EX2 R192, R2 ;  /* 0x0000000200c07308 */ /* 0x0003e60000000800 */
[----:B------:R-:W-:Y:S04]  /*9ba0*/  IMAD.MOV.U32 R148, RZ, RZ, R141 ;  /* 0x000000ffff947224 */ /* 0x000fe800078e008d */
[C---:B------:R-:W-:Y:S03]  /*9bb0*/  HMMA.16816.F32 R88, R120.reuse, R124, R88 ;  /* 0x0000007c7858723c */ /* 0x040fe60000001858 */
[----:B------:R3:W-:Y:S05]  /*9bc0*/  MUFU.EX2 R190, R111 ;  /* 0x0000006f00be7308 */ /* 0x0007ea0000000800 */
[-C--:B------:R-:W-:Y:S08]  /*9bd0*/  HMMA.16816.F32 R92, R120, R126.reuse, R92 ;  /* 0x0000007e785c723c */ /* 0x080ff0000000185c */
[----:B------:R-:W-:Y:S04]  /*9be0*/  HMMA.16816.F32 R96, R112, R126, R96 ;  /* 0x0000007e7060723c */ /* 0x000fe80000001860 */
[--C-:B-1----:R-:W-:Y:S04]  /*9bf0*/  FFMA.FTZ R2, R187, c[0x0][0x2d0], -R184.reuse ;  /* 0x0000b400bb027a23 */ /* 0x102fe800000108b8 */
[----:B------:R1:W-:Y:S01]  /*9c00*/  MUFU.EX2 R188, R2 ;  /* 0x0000000200bc7308 */ /* 0x0003e20000000800 */
[----:B---3--:R-:W3:Y:S04]  /*9c10*/  LDL.LU R111, [R1+0x20] ;  /* 0x00002000016f7983 */ /* 0x008ee80000300800 */
[----:B------:R-:W4:Y:S04]  /*9c20*/  LDL.LU R110, [R1+0x24] ;  /* 0x00002400016e7983 */ /* 0x000f280000300800 */
[----:B------:R-:W5:Y:S04]  /*9c30*/  LDL.LU R108, [R1+0x28] ;  /* 0x00002800016c7983 */ /* 0x000f680000300800 */
[----:B------:R-:W5:Y:S01]  /*9c40*/  LDL.LU R116, [R1+0x2c] ;  /* 0x00002c0001747983 */ /* 0x000f620000300800 */
[--C-:B-1----:R-:W-:Y:S04]  /*9c50*/  FFMA.FTZ R2, R159, c[0x0][0x2d0], -R184.reuse ;  /* 0x0000b4009f027a23 */ /* 0x102fe800000108b8 */
[----:B------:R1:W1:Y:S02]  /*9c60*/  MUFU.EX2 R189, R2 ;  /* 0x0000000200bd7308 */ /* 0x0002640000000800 */
[--C-:B-1----:R-:W-:Y:S01]  /*9c70*/  FFMA.FTZ R2, R158, c[0x0][0x2d0], -R184.reuse ;  /* 0x0000b4009e027a23 */ /* 0x102fe200000108b8 */
[----:B------:R-:W-:Y:S01]  /*9c80*/  F2FP.PACK_AB R176, R189, R188 ;  /* 0x000000bcbdb0723e */ /* 0x000fe200000000ff */
[----:B------:R-:W-:Y:S06]  /*9c90*/  FFMA.FTZ R184, R157, c[0x0][0x2d0], -R184 ;  /* 0x0000b4009db87a23 */ /* 0x000fec00000108b8 */
[----:B------:R1:W-:Y:S10]  /*9ca0*/  MUFU.EX2 R187, R2 ;  /* 0x0000000200bb7308 */ /* 0x0003f40000000800 */
[----:B------:R-:W1:Y:S02]  /*9cb0*/  MUFU.EX2 R186, R184 ;  /* 0x000000b800ba7308 */ /* 0x000e640000000800 */
[--C-:B-1----:R-:W-:Y:S02]  /*9cc0*/  FFMA.FTZ R2, R156, c[0x0][0x2d0], -R185.reuse ;  /* 0x0000b4009c027a23 */ /* 0x102fe400000108b9 */
[----:B------:R-:W-:Y:S06]  /*9cd0*/  LDSM.16.MT88.4 R156, [R213+0x1c00] ;  /* 0x001c0000d59c783b */ /* 0x000fec0000004200 */
[----:B------:R1:W-:Y:S01]  /*9ce0*/  MUFU.EX2 R107, R2 ;  /* 0x00000002006b7308 */ /* 0x0003e20000000800 */
[----:B------:R-:W-:Y:S01]  /*9cf0*/  F2FP.PACK_AB R178, R186, R187 ;  /* 0x000000bbbab2723e */ /* 0x000fe200000000ff */
[--C-:B-1----:R-:W-:Y:S02]  /*9d00*/  FFMA.FTZ R2, R154, c[0x0][0x2d0], -R185.reuse ;  /* 0x0000b4009a027a23 */ /* 0x102fe400000108b9 */
[----:B------:R-:W-:Y:S01]  /*9d10*/  IMAD.MOV.U32 R154, RZ, RZ, R146 ;  /* 0x000000ffff9a7224 */ /* 0x000fe200078e0092 */
[----:B------:R-:W-:Y:S05]  /*9d20*/  MOV R146, R143 ;  /* 0x0000008f00927202 */ /* 0x000fea0000000f00 */
[----:B------:R1:W1:Y:S01]  /*9d30*/  MUFU.EX2 R184, R2 ;  /* 0x0000000200b87308 */ /* 0x0002620000000800 */
[----:B------:R-:W-:Y:S02]  /*9d40*/  IMAD.MOV.U32 R252, RZ, RZ, R146 ;  /* 0x000000fffffc7224 */ /* 0x000fe400078e0092 */
[--C-:B-1----:R-:W-:Y:S01]  /*9d50*/  FFMA.FTZ R2, R149, c[0x0][0x2d0], -R185.reuse ;  /* 0x0000b40095027a23 */ /* 0x102fe200000108b9 */
[----:B------:R-:W-:Y:S01]  /*9d60*/  MOV R149, R140 ;  /* 0x0000008c00957202 */ /* 0x000fe20000000f00 */
[----:B------:R-:W-:Y:S01]  /*9d70*/  FFMA.FTZ R185, R109, c[0x0][0x2d0], -R185 ;  /* 0x0000b4006db97a23 */ /* 0x000fe200000108b9 */
[----:B------:R-:W1:Y:S04]  /*9d80*/  LDSM.16.MT88.4 R140, [R214+0xc00] ;  /* 0x000c0000d68c783b */ /* 0x000e680000004200 */
[----:B------:R-:W-:Y:S01]  /*9d90*/  MUFU.EX2 R106, R2 ;  /* 0x00000002006a7308 */ /* 0x000fe20000000800 */
[----:B------:R-:W-:Y:S01]  /*9da0*/  F2FP.PACK_AB R109, R191, R193 ;  /* 0x000000c1bf6d723e */ /* 0x000fe200000000ff */
[----:B------:R-:W-:Y:S01]  /*9db0*/  IMAD.MOV.U32 R250, RZ, RZ, R149 ;  /* 0x000000fffffa7224 */ /* 0x000fe200078e0095 */
[----:B------:R-:W-:Y:S07]  /*9dc0*/  F2FP.PACK_AB R177, R184, R107 ;  /* 0x0000006bb8b1723e */ /* 0x000fee00000000ff */
[----:B------:R-:W1:Y:S02]  /*9dd0*/  MUFU.EX2 R185, R185 ;  /* 0x000000b900b97308 */ /* 0x000e640000000800 */
[----:B-1----:R-:W-:Y:S02]  /*9de0*/  F2FP.PACK_AB R179, R185, R106 ;  /* 0x0000006ab9b3723e */ /* 0x002fe400000000ff */
[----:B--2---:R-:W-:Y:S02]  /*9df0*/  ISETP.GT.AND P0, PT, R229, R117, PT ;  /* 0x00000075e500720c */ /* 0x004fe40003f04270 */
[----:B------:R-:W-:Y:S01]  /*9e00*/  MOV R229, R147 ;  /* 0x0000009300e57202 */ /* 0x000fe20000000f00 */
[----:B---3--:R-:W-:Y:S01]  /*9e10*/  FFMA.FTZ R101, R101, R111, R163 ;  /* 0x0000006f65657223 */ /* 0x008fe200000100a3 */
[----:B------:R-:W-:Y:S01]  /*9e20*/  F2FP.PACK_AB R111, R190, R192 ;  /* 0x000000c0be6f723e */ /* 0x000fe200000000ff */
[----:B----4-:R-:W-:Y:S01]  /*9e30*/  FFMA.FTZ R100, R100, R110, R162 ;  /* 0x0000006e64647223 */ /* 0x010fe200000100a2 */
[----:B------:R-:W-:Y:S01]  /*9e40*/  F2FP.PACK_AB R110, R194, R196 ;  /* 0x000000c4c26e723e */ /* 0x000fe200000000ff */
[----:B-----5:R-:W-:Y:S01]  /*9e50*/  FFMA.FTZ R2, R3, R108, R161 ;  /* 0x0000006c03027223 */ /* 0x020fe200000100a1 */
[----:B------:R-:W-:Y:S01]  /*9e60*/  F2FP.PACK_AB R108, R195, R197 ;  /* 0x000000c5c36c723e */ /* 0x000fe200000000ff */
[----:B------:R-:W-:Y:S01]  /*9e70*/  FADD.FTZ R3, R155, R101 ;  /* 0x000000659b037221 */ /* 0x000fe20000010000 */
[----:B------:R-:W-:Y:S01]  /*9e80*/  MOV R101, R148 ;  /* 0x0000009400657202 */ /* 0x000fe20000000f00 */
[----:B------:R-:W-:Y:S02]  /*9e90*/  FFMA.FTZ R0, R0, R116, R160 ;  /* 0x0000007400007223 */ /* 0x000fe400000100a0 */
[----:B------:R-:W-:Y:S02]  /*9ea0*/  FADD.FTZ R100, R154, R100 ;  /* 0x000000649a647221 */ /* 0x000fe40000010000 */
[-C--:B------:R-:W-:Y:S01]  /*9eb0*/  HMMA.16816.F32 R112, R108, R132.reuse, R4 ;  /* 0x000000846c70723c */ /* 0x080fe20000001804 */
[----:B------:R-:W1:Y:S07]  /*9ec0*/  LDSM.16.MT88.4 R4, [R214+0x2c00] ;  /* 0x002c0000d604783b */ /* 0x000e6e0000004200 */
[C---:B------:R-:W-:Y:S07]  /*9ed0*/  HMMA.16816.F32 R116, R176.reuse, R132, R8 ;  /* 0x00000084b074723c */ /* 0x040fee0000001808 */
[----:B------:R-:W-:Y:S01]  /*9ee0*/  MOV R10, R137 ;  /* 0x00000089000a7202 */ /* 0x000fe20000000f00 */
[-C--:B------:R-:W-:Y:S04]  /*9ef0*/  HMMA.16816.F32 R120, R176, R134.reuse, R12 ;  /* 0x00000086b078723c */ /* 0x080fe8000000180c */
[----:B------:R-:W-:Y:S01]  /*9f00*/  FADD.FTZ R3, R10, R3 ;  /* 0x000000030a037221 */ /* 0x000fe20000010000 */
[----:B------:R-:W-:Y:S01]  /*9f10*/  MOV R9, R138 ;  /* 0x0000008a00097202 */ /* 0x000fe20000000f00 */
[----:B------:R-:W-:Y:S02]  /*9f20*/  IMAD.MOV.U32 R8, RZ, RZ, R139 ;  /* 0x000000ffff087224 */ /* 0x000fe400078e008b */
[C---:B------:R-:W-:Y:S04]  /*9f30*/  HMMA.16816.F32 R124, R108.reuse, R134, R16 ;  /* 0x000000866c7c723c */ /* 0x040fe80000001810 */
[----:B------:R-:W-:Y:S02]  /*9f40*/  FADD.FTZ R3, R236, R3 ;  /* 0x00000003ec037221 */ /* 0x000fe40000010000 */
[----:B------:R-:W-:Y:S02]  /*9f50*/  FADD.FTZ R2, R8, R2 ;  /* 0x0000000208027221 */ /* 0x000fe40000010000 */
[-C--:B------:R-:W-:Y:S04]  /*9f60*/  HMMA.16816.F32 R128, R108, R140.reuse, R20 ;  /* 0x0000008c6c80723c */ /* 0x080fe80000001814 */
[----:B------:R-:W-:Y:S02]  /*9f70*/  FADD.FTZ R10, R239, R3 ;  /* 0x00000003ef0a7221 */ /* 0x000fe40000010000 */
[----:B------:R-:W-:Y:S02]  /*9f80*/  FADD.FTZ R0, R9, R0 ;  /* 0x0000000009007221 */ /* 0x000fe40000010000 */
[C---:B------:R-:W-:Y:S04]  /*9f90*/  HMMA.16816.F32 R132, R176.reuse, R140, R24 ;  /* 0x0000008cb084723c */ /* 0x040fe80000001818 */
[----:B------:R-:W-:Y:S02]  /*9fa0*/  IMAD.MOV.U32 R11, RZ, RZ, R136 ;  /* 0x000000ffff0b7224 */ /* 0x000fe400078e0088 */
[----:B------:R-:W-:Y:S02]  /*9fb0*/  FADD.FTZ R8, R101, R2 ;  /* 0x0000000265087221 */ /* 0x000fe40000010000 */
[-C--:B------:R-:W-:Y:S04]  /*9fc0*/  HMMA.16816.F32 R136, R176, R142.reuse, R28 ;  /* 0x0000008eb088723c */ /* 0x080fe8000000181c */
[----:B------:R-:W-:Y:S01]  /*9fd0*/  FADD.FTZ R9, R11, R100 ;  /* 0x000000640b097221 */ /* 0x000fe20000010000 */
[----:B------:R-:W-:Y:S01]  /*9fe0*/  MOV R100, R105 ;  /* 0x0000006900647202 */ /* 0x000fe20000000f00 */
[----:B------:R-:W-:Y:S01]  /*9ff0*/  FADD.FTZ R11, R229, R0 ;  /* 0x00000000e50b7221 */ /* 0x000fe20000010000 */
[----:B------:R-:W-:Y:S01]  /*a000*/  MOV R229, R204 ;  /* 0x000000cc00e57202 */ /* 0x000fe20000000f00 */
        /* <DEDUP_REMOVED lines=44> */
[-C--:B-1----:R-:W-:Y:S03]  /*a2d0*/  HMMA.16816.F32 R84, R108, R4.reuse, R84 ;  /* 0x000000046c54723c */ /* 0x082fe60000001854 */
[----:B------:R-:W-:Y:S04]  /*a2e0*/  FADD.FTZ R3, R198, R9 ;  /* 0x00000009c6037221 */ /* 0x000fe80000010000 */
[----:B------:R-:W-:Y:S01]  /*a2f0*/  FADD.FTZ R3, R107, R3 ;  /* 0x000000036b037221 */ /* 0x000fe20000010000 */
[C---:B------:R-:W-:Y:S04]  /*a300*/  HMMA.16816.F32 R88, R176.reuse, R4, R88 ;  /* 0x00000004b058723c */ /* 0x040fe80000001858 */
[----:B------:R-:W-:Y:S01]  /*a310*/  FADD.FTZ R3, R184, R3 ;  /* 0x00000003b8037221 */ /* 0x000fe20000010000 */
[----:B------:R-:W-:Y:S02]  /*a320*/  MOV R107, R103 ;  /* 0x00000067006b7202 */ /* 0x000fe40000000f00 */
[----:B------:R-:W-:Y:S01]  /*a330*/  FADD.FTZ R4, R207, R2 ;  /* 0x00000002cf047221 */ /* 0x000fe20000010000 */
[-C--:B------:R-:W-:Y:S04]  /*a340*/  HMMA.16816.F32 R92, R176, R6.reuse, R92 ;  /* 0x00000006b05c723c */ /* 0x080fe8000000185c */
        /* <DEDUP_REMOVED lines=12> */
[----:B------:R-:W-:Y:S02]  /*a410*/  FADD.FTZ R2, R187, R0 ;  /* 0x00000000bb027221 */ /* 0x000fe40000010000 */
[----:B------:R-:W-:Y:S01]  /*a420*/  FADD.FTZ R0, R106, R3 ;  /* 0x000000036a007221 */ /* 0x000fe20000010000 */
[----:B------:R1:W-:Y:S01]  /*a430*/  STL [R1+0x20], R5 ;  /* 0x0000200501007387 */ /* 0x0003e20000100800 */
[----:B------:R-:W-:Y:S02]  /*a440*/  FADD.FTZ R3, R190, R4 ;  /* 0x00000004be037221 */ /* 0x000fe40000010000 */
[----:B------:R-:W-:Y:S02]  /*a450*/  FADD.FTZ R2, R186, R2 ;  /* 0x00000002ba027221 */ /* 0x000fe40000010000 */
[----:B------:R-:W-:Y:S01]  /*a460*/  FADD.FTZ R0, R185, R0 ;  /* 0x00000000b9007221 */ /* 0x000fe20000010000 */
[----:B------:R1:W-:Y:S01]  /*a470*/  STL [R1+0x24], R3 ;  /* 0x0000240301007387 */ /* 0x0003e20000100800 */
[----:B------:R-:W-:Y:S03]  /*a480*/  IMAD.MOV.U32 R106, RZ, RZ, R104 ;  /* 0x000000ffff6a7224 */ /* 0x000fe600078e0068 */
[----:B------:R1:W-:Y:S04]  /*a490*/  STL [R1+0x28], R2 ;  /* 0x0000280201007387 */ /* 0x0003e80000100800 */
[----:B------:R1:W-:Y:S01]  /*a4a0*/  STL [R1+0x2c], R0 ;  /* 0x00002c0001007387 */ /* 0x0003e20000100800 */
[----:B------:R-:W-:-:S05]  /*a4b0*/  @P0 BRA `(.L_x_1011) ;  /* 0xffffb88000000947 */ /* 0x000fca000383ffff */
.L_x_1010:
[----:B-1----:R-:W2:Y:S02]  /*a4c0*/  LDL R0, [R1+0x1c] ;  /* 0x00001c0001007983 */ /* 0x002ea40000100800 */
[----:B--2---:R-:W-:-:S13]  /*a4d0*/  ISETP.GE.AND P0, PT, R204, R0, PT ;  /* 0x00000000cc00720c */ /* 0x004fda0003f06270 */
[----:B------:R-:W-:Y:S05]  /*a4e0*/  @!P0 BRA `(.L_x_1012) ;  /* 0x00003ca000008947 */ /* 0x000fea0003800000 */
[----:B------:R-:W-:Y:S01]  /*a4f0*/  IMAD.MOV.U32 R3, RZ, RZ, R104 ;  /* 0x000000ffff037224 */ /* 0x000fe200078e0068 */
[----:B------:R-:W-:Y:S01]  /*a500*/  MOV R107, R102 ;  /* 0x00000066006b7202 */ /* 0x000fe20000000f00 */
[----:B------:R-:W-:Y:S01]  /*a510*/  IMAD.MOV.U32 R2, RZ, RZ, R105 ;  /* 0x000000ffff027224 */ /* 0x000fe200078e0069 */
[----:B------:R-:W-:Y:S02]  /*a520*/  MOV R106, R103 ;  /* 0x00000067006a7202 */ /* 0x000fe40000000f00 */
.L_x_1013:
[----:B------:R-:W2:Y:S01]  /*a530*/  LDL.64 R208, [R1+0x10] ;  /* 0x0000100001d07983 */ /* 0x000ea20000100a00 */
[----:B------:R-:W-:Y:S04]  /*a540*/  DEPBAR.LE SB0, 0x0 ;  /* 0x000080000000791a */ /* 0x000fe80000000000 */
[----:B------:R-:W-:Y:S01]  /*a550*/  WARPSYNC 0xffffffff ;  /* 0xffffffff00007948 */ /* 0x000fe20003800000 */
[----:B---3--:R-:W3:Y:S01]  /*a560*/  LDL R206, [R1+0x18] ;  /* 0x0000180001ce7983 */ /* 0x008ee20000100800 */
[----:B------:R-:W-:Y:S02]  /*a570*/  SHF.R.S32.HI R0, RZ, 0x1f, R204 ;  /* 0x0000001fff007819 */ /* 0x000fe400000114cc */
[----:B------:R-:W-:Y:S01]  /*a580*/  MOV R105, c[0x0][0x208] ;  /* 0x0000820000697a02 */ /* 0x000fe20000000f00 */
[----:B------:R-:W4:Y:S01]  /*a590*/  LDL R184, [R1+0x34] ;  /* 0x0000340001b87983 */ /* 0x000f220000100800 */
[----:B------:R-:W-:Y:S01]  /*a5a0*/  MOV R180, c[0x0][0x20c] ;  /* 0x0000830000b47a02 */ /* 0x000fe20000000f00 */
[----:B------:R-:W-:Y:S02]  /*a5b0*/  IMAD R0, R0, c[0x0][0x208], RZ ;  /* 0x0000820000007a24 */ /* 0x000fe400078e02ff */
[----:B------:R-:W-:Y:S02]  /*a5c0*/  BAR.SYNC.DEFER_BLOCKING 0x0 ;  /* 0x0000000000007b1d */ /* 0x000fe40000010000 */
[C---:B------:R-:W-:Y:S06]  /*a5d0*/  IMAD R0, R204.reuse, c[0x0][0x20c], R0 ;  /* 0x00008300cc007a24 */ /* 0x040fec00078e0200 */
[----:B------:R-:W-:Y:S08]  /*a5e0*/  LDSM.16.M88.4 R64, [R215] ;  /* 0x00000000d740783b */ /* 0x000ff00000000200 */
[----:B------:R-:W1:Y:S08]  /*a5f0*/  LDSM.16.M88.4 R16, [R212] ;  /* 0x00000000d410783b */ /* 0x000e700000000200 */
[----:B------:R-:W5:Y:S08]  /*a600*/  LDSM.16.M88.4 R60, [R215+0x1000] ;  /* 0x00100000d73c783b */ /* 0x000f700000000200 */
[----:B------:R-:W5:Y:S08]  /*a610*/  LDSM.16.M88.4 R32, [R212+0x400] ;  /* 0x00040000d420783b */ /* 0x000f700000000200 */
[----:B------:R-:W4:Y:S04]  /*a620*/  LDL R251, [R1+0x1c] ;  /* 0x00001c0001fb7983 */ /* 0x000f280000100800 */
[----:B------:R-:W5:Y:S08]  /*a630*/  LDSM.16.M88.4 R48, [R212+0x800] ;  /* 0x00080000d430783b */ /* 0x000f700000000200 */
[----:B------:R-:W5:Y:S01]  /*a640*/  LDSM.16.M88.4 R100, [R212+0xc00] ;  /* 0x000c0000d464783b */ /* 0x000f620000000200 */
[-C--:B-1----:R-:W-:Y:S07]  /*a650*/  HMMA.16816.F32 R4, R64, R16.reuse, RZ ;  /* 0x000000104004723c */ /* 0x082fee00000018ff */
[----:B------:R-:W-:Y:S01]  /*a660*/  LDSM.16.M88.4 R108, [R216] ;  /* 0x00000000d86c783b */ /* 0x000fe20000000200 */
[C---:B-----5:R-:W-:Y:S07]  /*a670*/  HMMA.16816.F32 R8, R60.reuse, R16, RZ ;  /* 0x000000103c08723c */ /* 0x060fee00000018ff */
[----:B------:R-:W1:Y:S01]  /*a680*/  LDSM.16.M88.4 R176, [R217] ;  /* 0x00000000d9b0783b */ /* 0x000e620000000200 */
[-C--:B------:R-:W-:Y:S07]  /*a690*/  HMMA.16816.F32 R12, R60, R18.reuse, RZ ;  /* 0x000000123c0c723c */ /* 0x080fee00000018ff */
[----:B------:R-:W-:Y:S01]  /*a6a0*/  LDSM.16.M88.4 R188, [R227] ;  /* 0x00000000e3bc783b */ /* 0x000fe20000000200 */
[C---:B------:R-:W-:Y:S07]  /*a6b0*/  HMMA.16816.F32 R16, R64.reuse, R18, RZ ;  /* 0x000000124010723c */ /* 0x040fee00000018ff */
[----:B------:R-:W-:Y:S01]  /*a6c0*/  LDSM.16.M88.4 R192, [R226] ;  /* 0x00000000e2c0783b */ /* 0x000fe20000000200 */
[-C--:B------:R-:W-:Y:S08]  /*a6d0*/  HMMA.16816.F32 R20, R64, R32.reuse, RZ ;  /* 0x000000204014723c */ /* 0x080ff000000018ff */
[C---:B------:R-:W-:Y:S08]  /*a6e0*/  HMMA.16816.F32 R24, R60.reuse, R32, RZ ;  /* 0x000000203c18723c */ /* 0x040ff000000018ff */
[-C--:B------:R-:W-:Y:S08]  /*a6f0*/  HMMA.16816.F32 R28, R60, R34.reuse, RZ ;  /* 0x000000223c1c723c */ /* 0x080ff000000018ff */
[C---:B------:R-:W-:Y:S08]  /*a700*/  HMMA.16816.F32 R32, R64.reuse, R34, RZ ;  /* 0x000000224020723c */ /* 0x040ff000000018ff */
[-C--:B------:R-:W-:Y:S08]  /*a710*/  HMMA.16816.F32 R36, R64, R48.reuse, RZ ;  /* 0x000000304024723c */ /* 0x080ff000000018ff */
[C---:B------:R-:W-:Y:S07]  /*a720*/  HMMA.16816.F32 R40, R60.reuse, R48, RZ ;  /* 0x000000303c28723c */ /* 0x040fee00000018ff */
[----:B------:R-:W-:Y:S01]  /*a730*/  IMAD.WIDE.U32 R48, R204, c[0x0][0x208], RZ ;  /* 0x00008200cc307a25 */ /* 0x000fe200078e00ff */
[-C--:B------:R-:W-:Y:S04]  /*a740*/  HMMA.16816.F32 R44, R60, R50.reuse, RZ ;  /* 0x000000323c2c723c */ /* 0x080fe800000018ff */
[----:B------:R-:W-:Y:S02]  /*a750*/  IADD3 R0, R49, R0, RZ ;  /* 0x0000000031007210 */ /* 0x000fe40007ffe0ff */
[C---:B------:R-:W-:Y:S02]  /*a760*/  SHF.L.U32 R196, R48.reuse, 0x6, RZ ;  /* 0x0000000630c47819 */ /* 0x040fe400000006ff */
[----:B------:R-:W-:Y:S02]  /*a770*/  SHF.L.U64.HI R0, R48, 0x6, R0 ;  /* 0x0000000630007819 */ /* 0x000fe40000010200 */
[C---:B------:R-:W-:Y:S08]  /*a780*/  HMMA.16816.F32 R48, R64.reuse, R50, RZ ;  /* 0x000000324030723c */ /* 0x040ff000000018ff */
[-C--:B------:R-:W-:Y:S01]  /*a790*/  HMMA.16816.F32 R52, R64, R100.reuse, RZ ;  /* 0x000000644034723c */ /* 0x080fe200000018ff */
[----:B--2---:R-:W-:Y:S03]  /*a7a0*/  IADD3 R200, P0, R208, 0x20, RZ ;  /* 0x00000020d0c87810 */ /* 0x004fe60007f1e0ff */
[C---:B------:R-:W-:Y:S02]  /*a7b0*/  IADD3 R57, P1, R196.reuse, R208, RZ ;  /* 0x000000d0c4397210 */ /* 0x040fe40007f3e0ff */
[----:B------:R-:W-:Y:S02]  /*a7c0*/  IADD3 R56, P2, R196, R200, RZ ;  /* 0x000000c8c4387210 */ /* 0x000fe40007f5e0ff */
[----:B---3--:R-:W-:Y:S04]  /*a7d0*/  IADD3.X R201, RZ, R206, RZ, P0, !PT ;  /* 0x000000ceffc97210 */ /* 0x008fe800007fe4ff */
[----:B------:R-:W-:Y:S02]  /*a7e0*/  LEA R104, P0, R105, R196, 0x5 ;  /* 0x000000c469687211 */ /* 0x000fe400078028ff */
[----:B------:R-:W-:Y:S02]  /*a7f0*/  LEA R198, P6, R57, c[0x0][0x1f8], 0x1 ;  /* 0x00007e0039c67a11 */ /* 0x000fe400078c08ff */
[----:B------:R-:W-:Y:S02]  /*a800*/  LEA.HI.X R105, R105, R0, R180, 0x5, P0 ;  /* 0x0000000069697211 */ /* 0x000fe400000f2cb4 */
[----:B------:R-:W2:Y:S01]  /*a810*/  LDSM.16.M88.4 R180, [R216+0x1000] ;  /* 0x00100000d8b4783b */ /* 0x000ea20000000200 */
[-C--:B------:R-:W-:Y:S02]  /*a820*/  IADD3.X R58, R0, R206.reuse, RZ, P1, !PT ;  /* 0x000000ce003a7210 */ /* 0x080fe40000ffe4ff */
[----:B------:R-:W-:Y:S02]  /*a830*/  LEA R202, P1, R56, c[0x0][0x1f8], 0x1 ;  /* 0x00007e0038ca7a11 */ /* 0x000fe400078208ff */
[----:B------:R-:W-:Y:S02]  /*a840*/  IADD3.X R59, R0, R201, RZ, P2, !PT ;  /* 0x000000c9003b7210 */ /* 0x000fe400017fe4ff */
[----:B------:R-:W-:Y:S02]  /*a850*/  LEA.HI.X R199, R57, c[0x0][0x1fc], R58, 0x1, P6 ;  /* 0x00007f0039c77a11 */ /* 0x000fe400030f0c3a */
[----:B------:R-:W-:Y:S02]  /*a860*/  LEA.HI.X R203, R56, c[0x0][0x1fc], R59, 0x1, P1 ;  /* 0x00007f0038cb7a11 */ /* 0x000fe400008f0c3b */
[C---:B------:R-:W-:Y:S02]  /*a870*/  HMMA.16816.F32 R56, R60.reuse, R100, RZ ;  /* 0x000000643c38723c */ /* 0x040fe400000018ff */
[----:B------:R-:W-:Y:S02]  /*a880*/  IADD3 R197, P1, R208, 0x40, RZ ;  /* 0x00000040d0c57810 */ /* 0x000fe40007f3e0ff */
[----:B----4-:R-:W-:Y:S02]  /*a890*/  SHF.L.U32 R205, R184, 0x1, RZ ;  /* 0x00000001b8cd7819 */ /* 0x010fe400000006ff */
[----:B------:R-:W3:Y:S01]  /*a8a0*/  LDSM.16.M88.4 R184, [R228] ;  /* 0x00000000e4b8783b */ /* 0x000ee20000000200 */
[-C--:B------:R-:W-:Y:S01]  /*a8b0*/  IADD3 R196, P0, R196, R197.reuse, RZ ;  /* 0x000000c5c4c47210 */ /* 0x080fe20007f1e0ff */
[-C--:B------:R-:W-:Y:S01]  /*a8c0*/  HMMA.16816.F32 R60, R60, R102.reuse, RZ ;  /* 0x000000663c3c723c */ /* 0x080fe200000018ff */
[----:B------:R-:W-:Y:S03]  /*a8d0*/  IADD3.X R100, RZ, R206, RZ, P1, !PT ;  /* 0x000000ceff647210 */ /* 0x000fe60000ffe4ff */
[----:B------:R-:W-:Y:S02]  /*a8e0*/  IADD3 R101, P1, R104, R200, RZ ;  /* 0x000000c868657210 */ /* 0x000fe40007f3e0ff */
[----:B------:R-:W-:Y:S01]  /*a8f0*/  @!PT LDS RZ, [RZ] ;  /* 0x00000000fffff984 */ /* 0x000fe20000000800 */
[----:B------:R-:W-:Y:S01]  /*a900*/  @!PT LDS RZ, [RZ] ;  /* 0x00000000fffff984 */ /* 0x000fe20000000800 */
[----:B------:R-:W-:Y:S01]  /*a910*/  @!PT LDS RZ, [RZ] ;  /* 0x00000000fffff984 */ /* 0x000fe20000000800 */
[----:B------:R4:W-:Y:S01]  /*a920*/  LDGSTS.E.BYPASS.LTC128B.128 [R205+0x100], [R198.64], !P5 ;  /* 0x00100000c6cd7fae */ /* 0x0009e2000e901d46 */
[----:B------:R-:W-:Y:S01]  /*a930*/  IADD3.X R0, R0, R100, RZ, P0, !PT ;  /* 0x0000006400007210 */ /* 0x000fe200007fe4ff */
[----:B------:R-:W-:Y:S04]  /*a940*/  HMMA.16816.F32 R64, R64, R102, RZ ;  /* 0x000000664040723c */ /* 0x000fe800000018ff */
[C---:B------:R-:W-:Y:S02]  /*a950*/  IADD3 R197, P0, R104.reuse, R197, RZ ;  /* 0x000000c568c57210 */ /* 0x040fe40007f1e0ff */
[----:B------:R3:W-:Y:S01]  /*a960*/  LDGSTS.E.BYPASS.LTC128B.128 [R205+0x1100], [R202.64], !P4 ;  /* 0x01100000cacd7fae */ /* 0x0007e2000e101d46 */
[----:B------:R-:W-:Y:S01]  /*a970*/  IADD3 R104, P6, R104, R208, RZ ;  /* 0x000000d068687210 */ /* 0x000fe20007fde0ff */
[-C--:B-1----:R-:W-:Y:S05]  /*a980*/  HMMA.16816.F32 R4, R108, R176.reuse, R4 ;  /* 0x000000b06c04723c */ /* 0x082fea0000001804 */
[C---:B------:R-:W-:Y:S01]  /*a990*/  IADD3.X R201, R105.reuse, R201, RZ, P1, !PT ;  /* 0x000000c969c97210 */ /* 0x040fe20000ffe4ff */
[----:B------:R-:W5:Y:S02]  /*a9a0*/  LDL R208, [R1+0x4] ;  /* 0x0000040001d07983 */ /* 0x000f640000100800 */
[C---:B--2---:R-:W-:Y:S08]  /*a9b0*/  HMMA.16816.F32 R8, R180.reuse, R176, R8 ;  /* 0x000000b0b408723c */ /* 0x044ff00000001808 */
[-C--:B------:R-:W-:Y:S04]  /*a9c0*/  HMMA.16816.F32 R12, R180, R178.reuse, R12 ;  /* 0x000000b2b40c723c */ /* 0x080fe8000000180c */
[C---:B----4-:R-:W-:Y:S04]  /*a9d0*/  LEA R198, P2, R196.reuse, c[0x0][0x1f8], 0x1 ;  /* 0x00007e00c4c67a11 */ /* 0x050fe800078408ff */
[C---:B------:R-:W-:Y:S04]  /*a9e0*/  HMMA.16816.F32 R16, R108.reuse, R178, R16 ;  /* 0x000000b26c10723c */ /* 0x040fe80000001810 */
[----:B------:R-:W-:Y:S02]  /*a9f0*/  LEA.HI.X R199, R196, c[0x0][0x1fc], R0, 0x1, P2 ;  /* 0x00007f00c4c77a11 */ /* 0x000fe400010f0c00 */
[C---:B------:R-:W-:Y:S02]  /*aa00*/  LEA R102, P2, R104.reuse, c[0x0][0x1f8], 0x1 ;  /* 0x00007e0068667a11 */ /* 0x040fe400078408ff */
[-C--:B---3--:R-:W-:Y:S01]  /*aa10*/  HMMA.16816.F32 R20, R108, R184.reuse, R20 ;  /* 0x000000b86c14723c */ /* 0x088fe20000001814 */
[----:B------:R1:W-:Y:S03]  /*aa20*/  LDGSTS.E.BYPASS.LTC128B.128 [R205+0x2100], [R198.64], !P3 ;  /* 0x02100000c6cd7fae */ /* 0x0003e6000d901d46 */
[C---:B------:R-:W-:Y:S02]  /*aa30*/  IADD3.X R0, R105.reuse, R100, RZ, P0, !PT ;  /* 0x0000006469007210 */ /* 0x040fe400007fe4ff */
[----:B------:R-:W-:Y:S02]  /*aa40*/  IADD3.X R105, R105, R206, RZ, P6, !PT ;  /* 0x000000ce69697210 */ /* 0x000fe400037fe4ff */
[C---:B------:R-:W-:Y:S04]  /*aa50*/  HMMA.16816.F32 R24, R180.reuse, R184, R24 ;  /* 0x000000b8b418723c */ /* 0x040fe80000001818 */
[----:B------:R-:W-:Y:S02]  /*aa60*/  LEA.HI.X R103, R104, c[0x0][0x1fc], R105, 0x1, P2 ;  /* 0x00007f0068677a11 */ /* 0x000fe400010f0c69 */
[C---:B------:R-:W-:Y:S02]  /*aa70*/  LEA R104, P0, R101.reuse, c[0x0][0x1f8], 0x1 ;  /* 0x00007e0065687a11 */ /* 0x040fe400078008ff */
[-C--:B------:R-:W-:Y:S01]  /*aa80*/  HMMA.16816.F32 R28, R180, R186.reuse, R28 ;  /* 0x000000bab41c723c */ /* 0x080fe2000000181c */
[----:B------:R2:W-:Y:S03]  /*aa90*/  LDGSTS.E.BYPASS.LTC128B.128 [R205+0x900], [R102.64], !P5 ;  /* 0x0090000066cd7fae */ /* 0x0005e6000e901d46 */
[----:B------:R-:W-:Y:S02]  /*aaa0*/  LEA.HI.X R105, R101, c[0x0][0x1fc], R201, 0x1, P0 ;  /* 0x00007f0065697a11 */ /* 0x000fe400000f0cc9 */
[C---:B------:R-:W-:Y:S02]  /*aab0*/  LEA R100, P0, R197.reuse, c[0x0][0x1f8], 0x1 ;  /* 0x00007e00c5647a11 */ /* 0x040fe400078008ff */
[C---:B------:R-:W-:Y:S01]  /*aac0*/  HMMA.16816.F32 R32, R108.reuse, R186, R32 ;  /* 0x000000ba6c20723c */ /* 0x040fe20000001820 */
[----:B------:R3:W-:Y:S03]  /*aad0*/  LDGSTS.E.BYPASS.LTC128B.128 [R205+0x1900], [R104.64], !P4 ;  /* 0x0190000068cd7fae */ /* 0x0007e6000e101d46 */
[----:B------:R-:W-:Y:S02]  /*aae0*/  LEA.HI.X R101, R197, c[0x0][0x1fc], R0, 0x1, P0 ;  /* 0x00007f00c5657a11 */ /* 0x000fe400000f0c00 */
[C---:B------:R-:W-:Y:S02]  /*aaf0*/  ISETP.GT.AND P0, PT, R204.reuse, R251, PT ;  /* 0x000000fbcc00720c */ /* 0x040fe40003f04270 */
[-C--:B------:R-:W-:Y:S01]  /*ab00*/  HMMA.16816.F32 R36, R108, R188.reuse, R36 ;  /* 0x000000bc6c24723c */ /* 0x080fe20000001824 */
[----:B------:R2:W-:Y:S03]  /*ab10*/  LDGSTS.E.BYPASS.LTC128B.128 [R205+0x2900], [R100.64], !P3 ;  /* 0x0290000064cd7fae */ /* 0x0005e6000d901d46 */
[----:B------:R-:W-:Y:S04]  /*ab20*/  IADD3 R204, R204, -0x1, RZ ;  /* 0xffffffffcccc7810 */ /* 0x000fe80007ffe0ff */
[C---:B------:R-:W-:Y:S01]  /*ab30*/  HMMA.16816.F32 R40, R180.reuse, R188, R40 ;  /* 0x000000bcb428723c */ /* 0x040fe20000001828 */
[----:B-1----:R-:W-:Y:S07]  /*ab40*/  LDSM.16.M88.4 R196, [R212+0x1000] ;  /* 0x00100000d4c4783b */ /* 0x002fee0000000200 */
[-C--:B------:R-:W-:Y:S01]  /*ab50*/  HMMA.16816.F32 R44, R180, R190.reuse, R44 ;  /* 0x000000beb42c723c */ /* 0x080fe2000000182c */
[----:B------:R-:W-:Y:S07]  /*ab60*/  LDSM.16.M88.4 R200, [R215+0x3000] ;  /* 0x00300000d7c8783b */ /* 0x000fee0000000200 */
[C---:B------:R-:W-:Y:S01]  /*ab70*/  HMMA.16816.F32 R48, R108.reuse, R190, R48 ;  /* 0x000000be6c30723c */ /* 0x040fe20000001830 */
[----:B------:R-:W-:Y:S07]  /*ab80*/  LDSM.16.M88.4 R176, [R212+0x1400] ;  /* 0x00140000d4b0783b */ /* 0x000fee0000000200 */
[-C--:B------:R-:W-:Y:S01]  /*ab90*/  HMMA.16816.F32 R52, R108, R192.reuse, R52 ;  /* 0x000000c06c34723c */ /* 0x080fe20000001834 */
[----:B--2---:R-:W1:Y:S07]  /*aba0*/  LDSM.16.M88.4 R100, [R215+0x2000] ;  /* 0x00200000d764783b */ /* 0x004e6e0000000200 */
[C---:B------:R-:W-:Y:S01]  /*abb0*/  HMMA.16816.F32 R56, R180.reuse, R192, R56 ;  /* 0x000000c0b438723c */ /* 0x040fe20000001838 */
[----:B------:R-:W2:Y:S07]  /*abc0*/  LDSM.16.M88.4 R184, [R212+0x1800] ;  /* 0x00180000d4b8783b */ /* 0x000eae0000000200 */
[-C--:B------:R-:W-:Y:S01]  /*abd0*/  HMMA.16816.F32 R60, R180, R194.reuse, R60 ;  /* 0x000000c2b43c723c */ /* 0x080fe2000000183c */
[----:B------:R-:W-:Y:S07]  /*abe0*/  LDSM.16.M88.4 R180, [R216+0x2000] ;  /* 0x00200000d8b4783b */ /* 0x000fee0000000200 */
[----:B------:R-:W-:Y:S01]  /*abf0*/  HMMA.16816.F32 R64, R108, R194, R64 ;  /* 0x000000c26c40723c */ /* 0x000fe20000001840 */
[----:B------:R-:W4:Y:S08]  /*ac00*/  LDSM.16.M88.4 R108, [R212+0x1c00] ;  /* 0x001c0000d46c783b */ /* 0x000f300000000200 */
[----:B------:R-:W2:Y:S01]  /*ac10*/  LDSM.16.M88.4 R188, [R225] ;  /* 0x00000000e1bc783b */ /* 0x000ea20000000200 */
[-C--:B-1----:R-:W-:Y:S07]  /*ac20*/  HMMA.16816.F32 R4, R100, R196.reuse, R4 ;  /* 0x000000c46404723c */ /* 0x082fee0000001804 */
[----:B------:R-:W1:Y:S01]  /*ac30*/  LDSM.16.M88.4 R192, [R216+0x3000] ;  /* 0x00300000d8c0783b */ /* 0x000e620000000200 */
[C---:B------:R-:W-:Y:S07]  /*ac40*/  HMMA.16816.F32 R8, R200.reuse, R196, R8 ;  /* 0x000000c4c808723c */ /* 0x040fee0000001808 */
[----:B------:R-:W0:Y:S01]  /*ac50*/  LDGDEPBAR ;  /* 0x00000000000079af */ /* 0x000e220000000000 */
        /* <DEDUP_REMOVED lines=11> */
[C---:B------:R-:W-:Y:S01]  /*ad10*/  HMMA.16816.F32 R48, R100.reuse, R186, R48 ;  /* 0x000000ba6430723c */ /* 0x040fe20000001830 */
[----:B------:R-:W2:Y:S07]  /*ad20*/  LDSM.16.M88.4 R184, [R222] ;  /* 0x00000000deb8783b */ /* 0x000eae0000000200 */
[-C--:B----4-:R-:W-:Y:S08]  /*ad30*/  HMMA.16816.F32 R52, R100, R108.reuse, R52 ;  /* 0x0000006c6434723c */ /* 0x090ff00000001834 */
[C---:B------:R-:W-:Y:S08]  /*ad40*/  HMMA.16816.F32 R56, R200.reuse, R108, R56 ;  /* 0x0000006cc838723c */ /* 0x040ff00000001838 */
[-C--:B------:R-:W-:Y:S08]  /*ad50*/  HMMA.16816.F32 R60, R200, R110.reuse, R60 ;  /* 0x0000006ec83c723c */ /* 0x080ff0000000183c */
[----:B------:R-:W-:Y:S01]  /*ad60*/  HMMA.16816.F32 R64, R100, R110, R64 ;  /* 0x0000006e6440723c */ /* 0x000fe20000001840 */
[----:B------:R-:W-:Y:S07]  /*ad70*/  LDSM.16.M88.4 R100, [R215+0x4000] ;  /* 0x00400000d764783b */ /* 0x000fee0000000200 */
[-C--:B------:R-:W-:Y:S01]  /*ad80*/  HMMA.16816.F32 R4, R180, R188.reuse, R4 ;  /* 0x000000bcb404723c */ /* 0x080fe20000001804 */
[----:B------:R-:W4:Y:S07]  /*ad90*/  LDSM.16.M88.4 R108, [R212+0x2000] ;  /* 0x00200000d46c783b */ /* 0x000f2e0000000200 */
[C---:B-1----:R-:W-:Y:S08]  /*ada0*/  HMMA.16816.F32 R8, R192.reuse, R188, R8 ;  /* 0x000000bcc008723c */ /* 0x042ff00000001808 */
        /* <DEDUP_REMOVED lines=17> */
[----:B------:R-:W-:Y:S01]  /*aec0*/  HMMA.16816.F32 R64, R180, R186, R64 ;  /* 0x000000bab440723c */ /* 0x000fe20000001840 */
[----:B------:R-:W-:Y:S07]  /*aed0*/  LDSM.16.M88.4 R180, [R216+0x4000] ;  /* 0x00400000d8b4783b */ /* 0x000fee0000000200 */
[-C--:B----4-:R-:W-:Y:S01]  /*aee0*/  HMMA.16816.F32 R4, R100, R108.reuse, R4 ;  /* 0x0000006c6404723c */ /* 0x090fe20000001804 */
[----:B------:R-:W4:Y:S07]  /*aef0*/  LDSM.16.M88.4 R184, [R221] ;  /* 0x00000000ddb8783b */ /* 0x000f2e0000000200 */
[C---:B-1----:R-:W-:Y:S08]  /*af00*/  HMMA.16816.F32 R8, R188.reuse, R108, R8 ;  /* 0x0000006cbc08723c */ /* 0x042ff00000001808 */
[-C--:B------:R-:W-:Y:S08]  /*af10*/  HMMA.16816.F32 R12, R188, R110.reuse, R12 ;  /* 0x0000006ebc0c723c */ /* 0x080ff0000000180c */
[C---:B------:R-:W-:Y:S01]  /*af20*/  HMMA.16816.F32 R16, R100.reuse, R110, R16 ;  /* 0x0000006e6410723c */ /* 0x040fe20000001810 */
[----:B------:R-:W1:Y:S07]  /*af30*/  LDSM.16.M88.4 R108, [R216+0x5000] ;  /* 0x00500000d86c783b */ /* 0x000e6e0000000200 */
[-C--:B------:R-:W-:Y:S08]  /*af40*/  HMMA.16816.F32 R20, R100, R176.reuse, R20 ;  /* 0x000000b06414723c */ /* 0x080ff00000001814 */
[C---:B------:R-:W-:Y:S08]  /*af50*/  HMMA.16816.F32 R24, R188.reuse, R176, R24 ;  /* 0x000000b0bc18723c */ /* 0x040ff00000001818 */
        /* <DEDUP_REMOVED lines=10> */
[-C--:B----4-:R-:W-:Y:S08]  /*b000*/  HMMA.16816.F32 R4, R180, R184.reuse, R4 ;  /* 0x000000b8b404723c */ /* 0x090ff00000001804 */
[C---:B-1----:R-:W-:Y:S08]  /*b010*/  HMMA.16816.F32 R8, R108.reuse, R184, R8 ;  /* 0x000000b86c08723c */ /* 0x042ff00000001808 */
[-C--:B------:R-:W-:Y:S08]  /*b020*/  HMMA.16816.F32 R12, R108, R186.reuse, R12 ;  /* 0x000000ba6c0c723c */ /* 0x080ff0000000180c */
[----:B------:R-:W-:Y:S01]  /*b030*/  FMUL.FTZ R4, R4, c[0x0][0x320] ;  /* 0x0000c80004047a20 */ /* 0x000fe20000410000 */
[C---:B------:R-:W-:Y:S03]  /*b040*/  HMMA.16816.F32 R16, R180.reuse, R186, R16 ;  /* 0x000000bab410723c */ /* 0x040fe60000001810 */
[----:B------:R-:W3:Y:S01]  /*b050*/  MUFU.TANH R176, R4 ;  /* 0x0000000400b07308 */ /* 0x000ee20000002400 */
        /* <DEDUP_REMOVED lines=11> */
[----:B------:R-:W-:Y:S02]  /*b110*/  FMUL.FTZ R16, R16, c[0x0][0x320] ;  /* 0x0000c80010107a20 */ /* 0x000fe40000410000 */
[----:B------:R-:W-:Y:S01]  /*b120*/  FMUL.FTZ R13, R13, c[0x0][0x320] ;  /* 0x0000c8000d0d7a20 */ /* 0x000fe20000410000 */
[----:B---3--:R-:W-:Y:S01]  /*b130*/  FMNMX.FTZ R105, R176, R2, !PT ;  /* 0x00000002b0697209 */ /* 0x008fe20007810000 */
[----:B------:R-:W-:Y:S02]  /*b140*/  FMUL.FTZ R17, R17, c[0x0][0x320] ;  /* 0x0000c80011117a20 */ /* 0x000fe40000410000 */
[----:B------:R-:W-:Y:S02]  /*b150*/  FMUL.FTZ R15, R15, c[0x0][0x320] ;  /* 0x0000c8000f0f7a20 */ /* 0x000fe40000410000 */
[----:B------:R-:W-:Y:S01]  /*b160*/  FMUL.FTZ R19, R19, c[0x0][0x320] ;  /* 0x0000c80013137a20 */ /* 0x000fe20000410000 */
[----:B------:R-:W-:Y:S01]  /*b170*/  MUFU.TANH R185, R12 ;  /* 0x0000000c00b97308 */ /* 0x000fe20000002400 */
[----:B------:R-:W-:Y:S01]  /*b180*/  FMUL.FTZ R18, R18, c[0x0][0x320] ;  /* 0x0000c80012127a20 */ /* 0x000fe20000410000 */
[----:B-1----:R-:W-:Y:S08]  /*b190*/  FMNMX.FTZ R105, R102, R105, !PT ;  /* 0x0000006966697209 */ /* 0x002ff00007810000 */
[----:B------:R1:W-:Y:S10]  /*b1a0*/  MUFU.TANH R178, R7 ;  /* 0x0000000700b27308 */ /* 0x0003f40000002400 */
[----:B------:R-:W-:Y:S10]  /*b1b0*/  MUFU.TANH R18, R18 ;  /* 0x0000001200127308 */ /* 0x000ff40000002400 */
[----:B------:R-:W2:Y:S01]  /*b1c0*/  MUFU.TANH R184, R8 ;  /* 0x0000000800b87308 */ /* 0x000ea20000002400 */
[----:B-1----:R-:W1:Y:S09]  /*b1d0*/  LDSM.16.M88.4 R4, [R220] ;  /* 0x00000000dc04783b */ /* 0x002e720000000200 */
[----:B------:R-:W-:Y:S10]  /*b1e0*/  MUFU.TANH R179, R13 ;  /* 0x0000000d00b37308 */ /* 0x000ff40000002400 */
[----:B------:R-:W3:Y:S01]  /*b1f0*/  MUFU.TANH R188, R9 ;  /* 0x0000000900bc7308 */ /* 0x000ee20000002400 */
[----:B--2---:R-:W-:Y:S09]  /*b200*/  FMNMX.FTZ R0, R184, R106, !PT ;  /* 0x0000006ab8007209 */ /* 0x004ff20007810000 */
[----:B------:R-:W-:Y:S10]  /*b210*/  MUFU.TANH R187, R14 ;  /* 0x0000000e00bb7308 */ /* 0x000ff40000002400 */
[----:B------:R-:W-:Y:S01]  /*b220*/  MUFU.TANH R189, R10 ;  /* 0x0000000a00bd7308 */ /* 0x000fe20000002400 */
[-C--:B-1----:R-:W-:Y:S03]  /*b230*/  HMMA.16816.F32 R20, R180, R4.reuse, R20 ;  /* 0x00000004b414723c */ /* 0x082fe60000001814 */
        /* <DEDUP_REMOVED lines=9> */
[----:B------:R-:W2:Y:S01]  /*b2d0*/  MUFU.TANH R16, R16 ;  /* 0x0000001000107308 */ /* 0x000ea20000002400 */
        /* <DEDUP_REMOVED lines=10> */
[----:B------:R3:W-:Y:S01]  /*b380*/  MUFU.TANH R194, R21 ;  /* 0x0000001500c27308 */ /* 0x0007e20000002400 */
[----:B------:R-:W-:Y:S01]  /*b390*/  FMUL.FTZ R31, R31, c[0x0][0x320] ;  /* 0x0000c8001f1f7a20 */ /* 0x000fe20000410000 */
[----:B------:R-:W-:Y:S01]  /*b3a0*/  BAR.SYNC.DEFER_BLOCKING 0x0 ;  /* 0x0000000000007b1d */ /* 0x000fe20000010000 */
[----:B------:R-:W-:Y:S01]  /*b3b0*/  FMUL.FTZ R32, R32, c[0x0][0x320] ;  /* 0x0000c80020207a20 */ /* 0x000fe20000410000 */
[----:B--2---:R-:W-:Y:S01]  /*b3c0*/  FMNMX.FTZ R105, R16, R105, !PT ;  /* 0x0000006910697209 */ /* 0x004fe20007810000 */
[----:B------:R-:W-:Y:S02]  /*b3d0*/  FMUL.FTZ R35, R35, c[0x0][0x320] ;  /* 0x0000c80023237a20 */ /* 0x000fe40000410000 */
[----:B------:R-:W-:Y:S02]  /*b3e0*/  FMUL.FTZ R33, R33, c[0x0][0x320] ;  /* 0x0000c80021217a20 */ /* 0x000fe40000410000 */
[----:B------:R-:W-:Y:S01]  /*b3f0*/  FMUL.FTZ R34, R34, c[0x0][0x320] ;  /* 0x0000c80022227a20 */ /* 0x000fe20000410000 */
[----:B------:R-:W2:Y:S01]  /*b400*/  MUFU.TANH R17, R17 ;  /* 0x0000001100117308 */ /* 0x000ea20000002400 */
[----:B------:R-:W-:Y:S02]  /*b410*/  FMUL.FTZ R28, R28, c[0x0][0x320] ;  /* 0x0000c8001c1c7a20 */ /* 0x000fe40000410000 */
[----:B------:R-:W-:Y:S02]  /*b420*/  FMUL.FTZ R29, R29, c[0x0][0x320] ;  /* 0x0000c8001d1d7a20 */ /* 0x000fe40000410000 */
[----:B------:R-:W-:Y:S02]  /*b430*/  FMUL.FTZ R26, R26, c[0x0][0x320] ;  /* 0x0000c8001a1a7a20 */ /* 0x000fe40000410000 */
[----:B------:R-:W-:Y:S03]  /*b440*/  FMUL.FTZ R27, R27, c[0x0][0x320] ;  /* 0x0000c8001b1b7a20 */ /* 0x000fe60000410000 */
[----:B------:R-:W-:Y:S01]  /*b450*/  MUFU.TANH R192, R33 ;  /* 0x0000002100c07308 */ /* 0x000fe20000002400 */
[----:B---3--:R-:W3:Y:S09]  /*b460*/  LDL.64 R20, [R1+0x8] ;  /* 0x0000080001147983 */ /* 0x008ef20000100a00 */
[----:B------:R-:W-:Y:S01]  /*b470*/  MUFU.TANH R19, R19 ;  /* 0x0000001300137308 */ /* 0x000fe20000002400 */
[-C--:B-1----:R-:W-:Y:S05]  /*b480*/  HMMA.16816.F32 R36, R180, R8.reuse, R36 ;  /* 0x00000008b424723c */ /* 0x082fea0000001824 */
[----:B--2---:R-:W-:Y:S04]  /*b490*/  FMNMX.FTZ R105, R17, R105, !PT ;  /* 0x0000006911697209 */ /* 0x004fe80007810000 */
[----:B------:R-:W1:Y:S01]  /*b4a0*/  MUFU.TANH R191, R32 ;  /* 0x0000002000bf7308 */ /* 0x000e620000002400 */
[C---:B------:R-:W-:Y:S04]  /*b4b0*/  HMMA.16816.F32 R40, R108.reuse, R8, R40 ;  /* 0x000000086c28723c */ /* 0x040fe80000001828 */
[----:B------:R-:W-:Y:S05]  /*b4c0*/  FMNMX.FTZ R105, R193, R105, !PT ;  /* 0x00000069c1697209 */ /* 0x000fea0007810000 */
[----:B------:R-:W-:Y:S01]  /*b4d0*/  MUFU.TANH R197, R22 ;  /* 0x0000001600c57308 */ /* 0x000fe20000002400 */
[-C--:B------:R-:W-:Y:S03]  /*b4e0*/  HMMA.16816.F32 R44, R108, R10.reuse, R44 ;  /* 0x0000000a6c2c723c */ /* 0x080fe6000000182c */
[----:B------:R-:W-:Y:S01]  /*b4f0*/  FMNMX.FTZ R105, R194, R105, !PT ;  /* 0x00000069c2697209 */ /* 0x000fe20007810000 */
[----:B------:R-:W-:Y:S04]  /*b500*/  FMUL.FTZ R36, R36, c[0x0][0x320] ;  /* 0x0000c80024247a20 */ /* 0x000fe80000410000 */
[C---:B------:R-:W-:Y:S01]  /*b510*/  HMMA.16816.F32 R48, R180.reuse, R10, R48 ;  /* 0x0000000ab430723c */ /* 0x040fe20000001830 */
[----:B------:R-:W2:Y:S03]  /*b520*/  MUFU.TANH R200, R24 ;  /* 0x0000001800c87308 */ /* 0x000ea60000002400 */
[----:B------:R-:W-:Y:S01]  /*b530*/  FMUL.FTZ R37, R37, c[0x0][0x320] ;  /* 0x0000c80025257a20 */ /* 0x000fe20000410000 */
[----:B-1----:R-:W-:Y:S01]  /*b540*/  FMNMX.FTZ R105, R191, R105, !PT ;  /* 0x00000069bf697209 */ /* 0x002fe20007810000 */
[----:B------:R-:W-:Y:S02]  /*b550*/  FMUL.FTZ R38, R38, c[0x0][0x320] ;  /* 0x0000c80026267a20 */ /* 0x000fe40000410000 */
[-C--:B------:R-:W-:Y:S03]  /*b560*/  HMMA.16816.F32 R52, R180, R4.reuse, R52 ;  /* 0x00000004b434723c */ /* 0x080fe60000001834 */
[----:B------:R-:W-:Y:S01]  /*b570*/  MUFU.TANH R198, R23 ;  /* 0x0000001700c67308 */ /* 0x000fe20000002400 */
[----:B------:R-:W-:Y:S01]  /*b580*/  FMUL.FTZ R39, R39, c[0x0][0x320] ;  /* 0x0000c80027277a20 */ /* 0x000fe20000410000 */
[----:B------:R-:W-:Y:S01]  /*b590*/  FMNMX.FTZ R105, R192, R105, !PT ;  /* 0x00000069c0697209 */ /* 0x000fe20007810000 */
[----:B------:R-:W-:Y:S02]  /*b5a0*/  FMUL.FTZ R40, R40, c[0x0][0x320] ;  /* 0x0000c80028287a20 */ /* 0x000fe40000410000 */
[C---:B------:R-:W-:Y:S04]  /*b5b0*/  HMMA.16816.F32 R56, R108.reuse, R4, R56 ;  /* 0x000000046c38723c */ /* 0x040fe80000001838 */
[----:B------:R-:W-:Y:S01]  /*b5c0*/  FMUL.FTZ R44, R44, c[0x0][0x320] ;  /* 0x0000c8002c2c7a20 */ /* 0x000fe20000410000 */
[----:B------:R-:W1:Y:S01]  /*b5d0*/  MUFU.TANH R199, R25 ;  /* 0x0000001900c77308 */ /* 0x000e620000002400 */
[----:B------:R-:W-:Y:S01]  /*b5e0*/  FMUL.FTZ R43, R43, c[0x0][0x320] ;  /* 0x0000c8002b2b7a20 */ /* 0x000fe20000410000 */
[----:B------:R-:W-:Y:S01]  /*b5f0*/  FMNMX.FTZ R5, R189, R107, !PT ;  /* 0x0000006bbd057209 */ /* 0x000fe20007810000 */
[-C--:B------:R-:W-:Y:S04]  /*b600*/  HMMA.16816.F32 R60, R108, R6.reuse, R60 ;  /* 0x000000066c3c723c */ /* 0x080fe8000000183c */
[----:B------:R-:W-:Y:S01]  /*b610*/  FMUL.FTZ R48, R48, c[0x0][0x320] ;  /* 0x0000c80030307a20 */ /* 0x000fe20000410000 */
[----:B--2---:R-:W-:Y:S01]  /*b620*/  FMNMX.FTZ R0, R200, R0, !PT ;  /* 0x00000000c8007209 */ /* 0x004fe20007810000 */
[----:B------:R-:W-:Y:S01]  /*b630*/  FMUL.FTZ R49, R49, c[0x0][0x320] ;  /* 0x0000c80031317a20 */ /* 0x000fe20000410000 */
[----:B------:R-:W2:Y:S01]  /*b640*/  MUFU.TANH R231, R36 ;  /* 0x0000002400e77308 */ /* 0x000ea20000002400 */
[----:B------:R-:W-:Y:S04]  /*b650*/  HMMA.16816.F32 R64, R180, R6, R64 ;  /* 0x00000006b440723c */ /* 0x000fe80000001840 */
[----:B------:R-:W-:Y:S01]  /*b660*/  FMUL.FTZ R52, R52, c[0x0][0x320] ;  /* 0x0000c80034347a20 */ /* 0x000fe20000410000 */
[----:B------:R-:W-:Y:S01]  /*b670*/  FMNMX.FTZ R4, R177, R3, !PT ;  /* 0x00000003b1047209 */ /* 0x000fe20007810000 */
[----:B------:R-:W-:Y:S01]  /*b680*/  FMUL.FTZ R53, R53, c[0x0][0x320] ;  /* 0x0000c80035357a20 */ /* 0x000fe20000410000 */
[----:B------:R-:W-:Y:S01]  /*b690*/  FMNMX.FTZ R5, R190, R5, !PT ;  /* 0x00000005be057209 */ /* 0x000fe20007810000 */
[----:B------:R-:W-:Y:S01]  /*b6a0*/  FMUL.FTZ R54, R54, c[0x0][0x320] ;  /* 0x0000c80036367a20 */ /* 0x000fe20000410000 */
[----:B------:R-:W4:Y:S03]  /*b6b0*/  MUFU.TANH R195, R34 ;  /* 0x0000002200c37308 */ /* 0x000f260000002400 */
[----:B------:R-:W-:Y:S01]  /*b6c0*/  FMUL.FTZ R55, R55, c[0x0][0x320] ;  /* 0x0000c80037377a20 */ /* 0x000fe20000410000 */
[----:B------:R-:W-:Y:S01]  /*b6d0*/  FMNMX.FTZ R4, R178, R4, !PT ;  /* 0x00000004b2047209 */ /* 0x000fe20007810000 */
[----:B------:R-:W-:Y:S01]  /*b6e0*/  FMUL.FTZ R50, R50, c[0x0][0x320] ;  /* 0x0000c80032327a20 */ /* 0x000fe20000410000 */
[----:B-1----:R-:W-:Y:S01]  /*b6f0*/  FMNMX.FTZ R0, R199, R0, !PT ;  /* 0x00000000c7007209 */ /* 0x002fe20007810000 */
[----:B------:R-:W-:Y:S01]  /*b700*/  FMUL.FTZ R51, R51, c[0x0][0x320] ;  /* 0x0000c80033337a20 */ /* 0x000fe20000410000 */
[----:B------:R-:W-:Y:S01]  /*b710*/  FMNMX.FTZ R4, R18, R4, !PT ;  /* 0x0000000412047209 */ /* 0x000fe20007810000 */
[----:B------:R-:W-:Y:S01]  /*b720*/  FMUL.FTZ R46, R46, c[0x0][0x320] ;  /* 0x0000c8002e2e7a20 */ /* 0x000fe20000410000 */
[----:B------:R-:W1:Y:S01]  /*b730*/  MUFU.TANH R206, R28 ;  /* 0x0000001c00ce7308 */ /* 0x000e620000002400 */
[----:B------:R-:W-:Y:S01]  /*b740*/  FMUL.FTZ R47, R47, c[0x0][0x320] ;  /* 0x0000c8002f2f7a20 */ /* 0x000fe20000410000 */
[----:B------:R-:W-:Y:S01]  /*b750*/  FMNMX.FTZ R4, R19, R4, !PT ;  /* 0x0000000413047209 */ /* 0x000fe20007810000 */
[----:B------:R-:W-:Y:S01]  /*b760*/  FMUL.FTZ R41, R41, c[0x0][0x320] ;  /* 0x0000c80029297a20 */ /* 0x000fe20000410000 */
[----:B--2---:R-:W-:Y:S01]  /*b770*/  FMNMX.FTZ R105, R231, R105, !PT ;  /* 0x00000069e7697209 */ /* 0x004fe20007810000 */
[----:B------:R-:W-:Y:S01]  /*b780*/  FMUL.FTZ R65, R65, c[0x0][0x320] ;  /* 0x0000c80041417a20 */ /* 0x000fe20000410000 */
[----:B------:R-:W-:Y:S01]  /*b790*/  FMNMX.FTZ R4, R197, R4, !PT ;  /* 0x00000004c5047209 */ /* 0x000fe20007810000 */
[----:B------:R-:W-:Y:S01]  /*b7a0*/  FMUL.FTZ R66, R66, c[0x0][0x320] ;  /* 0x0000c80042427a20 */ /* 0x000fe20000410000 */
[----:B------:R-:W-:Y:S01]  /*b7b0*/  FMNMX.FTZ R5, R187, R5, !PT ;  /* 0x00000005bb057209 */ /* 0x000fe20007810000 */
[----:B------:R-:W-:Y:S01]  /*b7c0*/  FMUL.FTZ R67, R67, c[0x0][0x320] ;  /* 0x0000c80043437a20 */ /* 0x000fe20000410000 */
[----:B------:R-:W2:Y:S01]  /*b7d0*/  MUFU.TANH R233, R37 ;  /* 0x0000002500e97308 */ /* 0x000ea20000002400 */
[----:B------:R-:W-:Y:S01]  /*b7e0*/  FMUL.FTZ R64, R64, c[0x0][0x320] ;  /* 0x0000c80040407a20 */ /* 0x000fe20000410000 */
[----:B------:R-:W-:Y:S01]  /*b7f0*/  FMNMX.FTZ R4, R198, R4, !PT ;  /* 0x00000004c6047209 */ /* 0x000fe20007810000 */
[----:B------:R-:W-:Y:S01]  /*b800*/  FMUL.FTZ R56, R56, c[0x0][0x320] ;  /* 0x0000c80038387a20 */ /* 0x000fe20000410000 */
[----:B------:R-:W-:Y:S01]  /*b810*/  FMNMX.FTZ R5, R186, R5, !PT ;  /* 0x00000005ba057209 */ /* 0x000fe20007810000 */
[----:B------:R-:W-:Y:S01]  /*b820*/  FMUL.FTZ R57, R57, c[0x0][0x320] ;  /* 0x0000c80039397a20 */ /* 0x000fe20000410000 */
[----:B----4-:R-:W-:Y:S01]  /*b830*/  FMNMX.FTZ R4, R195, R4, !PT ;  /* 0x00000004c3047209 */ /* 0x010fe20007810000 */
[----:B------:R-:W-:Y:S02]  /*b840*/  FMUL.FTZ R60, R60, c[0x0][0x320] ;  /* 0x0000c8003c3c7a20 */ /* 0x000fe40000410000 */
[----:B------:R-:W-:Y:S01]  /*b850*/  FMUL.FTZ R61, R61, c[0x0][0x320] ;  /* 0x0000c8003d3d7a20 */ /* 0x000fe20000410000 */
[----:B------:R-:W4:Y:S01]  /*b860*/  MUFU.TANH R196, R35 ;  /* 0x0000002300c47308 */ /* 0x000f220000002400 */
[----:B------:R-:W-:Y:S02]  /*b870*/  FMUL.FTZ R58, R58, c[0x0][0x320] ;  /* 0x0000c8003a3a7a20 */ /* 0x000fe40000410000 */
[----:B------:R-:W-:Y:S01]  /*b880*/  FMUL.FTZ R59, R59, c[0x0][0x320] ;  /* 0x0000c8003b3b7a20 */ /* 0x000fe20000410000 */
[----:B-1----:R-:W-:Y:S01]  /*b890*/  FMNMX.FTZ R0, R206, R0, !PT ;  /* 0x00000000ce007209 */ /* 0x002fe20007810000 */
[----:B------:R-:W-:Y:S02]  /*b8a0*/  FMUL.FTZ R62, R62, c[0x0][0x320] ;  /* 0x0000c8003e3e7a20 */ /* 0x000fe40000410000 */
[----:B------:R-:W-:Y:S02]  /*b8b0*/  FMUL.FTZ R45, R45, c[0x0][0x320] ;  /* 0x0000c8002d2d7a20 */ /* 0x000fe40000410000 */
[----:B------:R-:W-:Y:S01]  /*b8c0*/  FMUL.FTZ R42, R42, c[0x0][0x320] ;  /* 0x0000c8002a2a7a20 */ /* 0x000fe20000410000 */
[----:B------:R-:W1:Y:S01]  /*b8d0*/  MUFU.TANH R203, R29 ;  /* 0x0000001d00cb7308 */ /* 0x000e620000002400 */
[----:B--2---:R-:W-:Y:S09]  /*b8e0*/  FMNMX.FTZ R105, R233, R105, !PT ;  /* 0x00000069e9697209 */ /* 0x004ff20007810000 */
[----:B------:R-:W2:Y:S01]  /*b8f0*/  MUFU.TANH R229, R48 ;  /* 0x0000003000e57308 */ /* 0x000ea20000002400 */
[----:B----4-:R-:W-:Y:S09]  /*b900*/  FMNMX.FTZ R4, R196, R4, !PT ;  /* 0x00000004c4047209 */ /* 0x010ff20007810000 */
[----:B------:R-:W4:Y:S01]  /*b910*/  MUFU.TANH R234, R38 ;  /* 0x0000002600ea7308 */ /* 0x000f220000002400 */
[----:B-1----:R-:W-:Y:S09]  /*b920*/  FMNMX.FTZ R0, R203, R0, !PT ;  /* 0x00000000cb007209 */ /* 0x002ff20007810000 */
        /* <DEDUP_REMOVED lines=31> */
[----:B--2---:R-:W-:Y:S05]  /*bb20*/  FMNMX.FTZ R105, R244, R105, !PT ;  /* 0x00000069f4697209 */ /* 0x004fea0007810000 */
[----:B------:R-:W2:Y:S04]  /*bb30*/  SHFL.BFLY PT, R7, R105, 0x2, 0x1f ;  /* 0x0c401f0069077f89 */ /* 0x000ea800000e0000 */
[----:B------:R-:W3:Y:S01]  /*bb40*/  MUFU.TANH R209, R66 ;  /* 0x0000004200d17308 */ /* 0x000ee20000002400 */
[----:B----4-:R-:W-:Y:S09]  /*bb50*/  FMNMX.FTZ R4, R249, R4, !PT ;  /* 0x00000004f9047209 */ /* 0x010ff20007810000 */
[----:B------:R-:W4:Y:S01]  /*bb60*/  MUFU.TANH R243, R60 ;  /* 0x0000003c00f37308 */ /* 0x000f220000002400 */
[----:B-1----:R-:W-:Y:S09]  /*bb70*/  FMNMX.FTZ R0, R248, R0, !PT ;  /* 0x00000000f8007209 */ /* 0x002ff20007810000 */
[----:B------:R-:W-:Y:S01]  /*bb80*/  MUFU.TANH R210, R30 ;  /* 0x0000001e00d27308 */ /* 0x000fe20000002400 */
[----:B--2---:R-:W-:Y:S02]  /*bb90*/  FMNMX.FTZ R105, R105, R7, !PT ;  /* 0x0000000769697209 */ /* 0x004fe40007810000 */
[----:B---3--:R-:W-:Y:S03]  /*bba0*/  FMNMX.FTZ R4, R209, R4, !PT ;  /* 0x00000004d1047209 */ /* 0x008fe60007810000 */
[----:B------:R-:W1:Y:S04]  /*bbb0*/  SHFL.BFLY PT, R7, R105, 0x1, 0x1f ;  /* 0x0c201f0069077f89 */ /* 0x000e6800000e0000 */
[----:B------:R-:W2:Y:S01]  /*bbc0*/  MUFU.TANH R30, R67 ;  /* 0x00000043001e7308 */ /* 0x000ea20000002400 */
[----:B----4-:R-:W-:Y:S09]  /*bbd0*/  FMNMX.FTZ R0, R243, R0, !PT ;  /* 0x00000000f3007209 */ /* 0x010ff20007810000 */
[----:B------:R-:W3:Y:S10]  /*bbe0*/  MUFU.TANH R241, R61 ;  /* 0x0000003d00f17308 */ /* 0x000ef40000002400 */
[----:B------:R-:W4:Y:S01]  /*bbf0*/  MUFU.TANH R201, R26 ;  /* 0x0000001a00c97308 */ /* 0x000f220000002400 */
[----:B-1----:R-:W-:Y:S02]  /*bc00*/  FMNMX.FTZ R105, R105, R7, !PT ;  /* 0x0000000769697209 */ /* 0x002fe40007810000 */
[----:B--2---:R-:W-:Y:S03]  /*bc10*/  FMNMX.FTZ R4, R30, R4, !PT ;  /* 0x000000041e047209 */ /* 0x004fe60007810000 */
[----:B------:R-:W-:Y:S02]  /*bc20*/  FMUL.FTZ R110, R105, c[0x0][0x2d0] ;  /* 0x0000b400696e7a20 */ /* 0x000fe40000410000 */
[----:B------:R-:W1:Y:S02]  /*bc30*/  SHFL.BFLY PT, R6, R4, 0x2, 0x1f ;  /* 0x0c401f0004067f89 */ /* 0x000e6400000e0000 */
[----:B------:R-:W2:Y:S01]  /*bc40*/  MUFU.TANH R202, R27 ;  /* 0x0000001b00ca7308 */ /* 0x000ea20000002400 */
[--C-:B------:R-:W-:Y:S02]  /*bc50*/  FFMA.FTZ R48, R192, c[0x0][0x2d0], -R110.reuse ;  /* 0x0000b400c0307a23 */ /* 0x100fe4000001086e */
[--C-:B------:R-:W-:Y:S01]  /*bc60*/  FFMA.FTZ R44, R191, c[0x0][0x2d0], -R110.reuse ;  /* 0x0000b400bf2c7a23 */ /* 0x100fe2000001086e */
[----:B---3--:R-:W-:Y:S05]  /*bc70*/  FMNMX.FTZ R0, R241, R0, !PT ;  /* 0x00000000f1007209 */ /* 0x008fea0007810000 */
[----:B------:R-:W3:Y:S01]  /*bc80*/  SHFL.BFLY PT, R103, R0, 0x2, 0x1f ;  /* 0x0c401f0000677f89 */ /* 0x000ee200000e0000 */
[----:B------:R-:W2:Y:S01]  /*bc90*/  MUFU.TANH R211, R31 ;  /* 0x0000001f00d37308 */ /* 0x000ea20000002400 */
[----:B----4-:R-:W-:Y:S09]  /*bca0*/  FMNMX.FTZ R5, R201, R5, !PT ;  /* 0x00000005c9057209 */ /* 0x010ff20007810000 */
[----:B------:R-:W4:Y:S01]  /*bcb0*/  MUFU.TANH R237, R42 ;  /* 0x0000002a00ed7308 */ /* 0x000f220000002400 */
[----:B-1----:R-:W-:Y:S05]  /*bcc0*/  FMNMX.FTZ R4, R4, R6, !PT ;  /* 0x0000000604047209 */ /* 0x002fea0007810000 */
[----:B------:R-:W1:Y:S04]  /*bcd0*/  SHFL.BFLY PT, R104, R4, 0x1, 0x1f ;  /* 0x0c201f0004687f89 */ /* 0x000e6800000e0000 */
[----:B------:R-:W5:Y:S01]  /*bce0*/  MUFU.TANH R181, R43 ;  /* 0x0000002b00b57308 */ /* 0x000f620000002400 */
[----:B---3--:R-:W-:Y:S02]  /*bcf0*/  FMNMX.FTZ R103, R0, R103, !PT ;  /* 0x0000006700677209 */ /* 0x008fe40007810000 */
[----:B--2---:R-:W-:Y:S03]  /*bd00*/  FMNMX.FTZ R0, R202, R5, !PT ;  /* 0x00000005ca007209 */ /* 0x004fe60007810000 */
[----:B------:R-:W2:Y:S01]  /*bd10*/  SHFL.BFLY PT, R6, R103, 0x1, 0x1f ;  /* 0x0c201f0067067f89 */ /* 0x000ea200000e0000 */
[----:B------:R-:W-:Y:S03]  /*bd20*/  FMNMX.FTZ R0, R210, R0, !PT ;  /* 0x00000000d2007209 */ /* 0x000fe60007810000 */
[----:B------:R-:W3:Y:S01]  /*bd30*/  MUFU.TANH R182, R46 ;  /* 0x0000002e00b67308 */ /* 0x000ee20000002400 */
[----:B------:R-:W-:Y:S01]  /*bd40*/  FMNMX.FTZ R5, R211, R0, !PT ;  /* 0x00000000d3057209 */ /* 0x000fe20007810000 */
[----:B------:R-:W-:Y:S03]  /*bd50*/  FMUL.FTZ R0, R63, c[0x0][0x320] ;  /* 0x0000c8003f007a20 */ /* 0x000fe60000410000 */
[----:B----4-:R-:W-:Y:S05]  /*bd60*/  FMNMX.FTZ R5, R237, R5, !PT ;  /* 0x00000005ed057209 */ /* 0x010fea0007810000 */
[----:B------:R4:W-:Y:S01]  /*bd70*/  MUFU.TANH R109, R0 ;  /* 0x00000000006d7308 */ /* 0x0009e20000002400 */
[----:B-1----:R-:W-:Y:S01]  /*bd80*/  FMNMX.FTZ R104, R4, R104, !PT ;  /* 0x0000006804687209 */ /* 0x002fe20007810000 */
[----:B------:R-:W-:Y:S01]  /*bd90*/  FFMA.FTZ R4, R176, c[0x0][0x2d0], -R110 ;  /* 0x0000b400b0047a23 */ /* 0x000fe2000001086e */
[----:B-----5:R-:W-:Y:S03]  /*bda0*/  FMNMX.FTZ R5, R181, R5, !PT ;  /* 0x00000005b5057209 */ /* 0x020fe60007810000 */
[----:B------:R-:W-:Y:S04]  /*bdb0*/  FMUL.FTZ R111, R104, c[0x0][0x2d0] ;  /* 0x0000b400686f7a20 */ /* 0x000fe80000410000 */
[----:B------:R1:W-:Y:S01]  /*bdc0*/  MUFU.EX2 R180, R4 ;  /* 0x0000000400b47308 */ /* 0x0003e20000000800 */
[--C-:B------:R-:W-:Y:S01]  /*bdd0*/  FFMA.FTZ R7, R18, c[0x0][0x2d0], -R111.reuse ;  /* 0x0000b40012077a23 */ /* 0x100fe2000001086f */
[----:B--2---:R-:W-:Y:S01]  /*bde0*/  FMNMX.FTZ R103, R103, R6, !PT ;  /* 0x0000000667677209 */ /* 0x004fe20007810000 */
[--C-:B------:R-:W-:Y:S02]  /*bdf0*/  FFMA.FTZ R8, R19, c[0x0][0x2d0], -R111.reuse ;  /* 0x0000b40013087a23 */ /* 0x100fe4000001086f */
[--C-:B------:R-:W-:Y:S02]  /*be00*/  FFMA.FTZ R64, R196, c[0x0][0x2d0], -R111.reuse ;  /* 0x0000b400c4407a23 */ /* 0x100fe4000001086f */
[----:B------:R-:W-:Y:S02]  /*be10*/  FMUL.FTZ R176, R103, c[0x0][0x2d0] ;  /* 0x0000b40067b07a20 */ /* 0x000fe40000410000 */
[--C-:B------:R-:W-:Y:S01]  /*be20*/  FFMA.FTZ R56, R198, c[0x0][0x2d0], -R111.reuse ;  /* 0x0000b400c6387a23 */ /* 0x100fe2000001086f */
[----:B------:R-:W2:Y:S01]  /*be30*/  MUFU.TANH R183, R47 ;  /* 0x0000002f00b77308 */ /* 0x000ea20000002400 */
[--C-:B------:R-:W-:Y:S02]  /*be40*/  FFMA.FTZ R15, R184, c[0x0][0x2d0], -R176.reuse ;  /* 0x0000b400b80f7a23 */ /* 0x100fe400000108b0 */
[----:B------:R-:W-:Y:S02]  /*be50*/  FFMA.FTZ R19, R185, c[0x0][0x2d0], -R176 ;  /* 0x0000b400b9137a23 */ /* 0x000fe400000108b0 */
[----:B----4-:R-:W-:Y:S01]  /*be60*/  FADD.FTZ R0, -R105, R2 ;  /* 0x0000000269007221 */ /* 0x010fe20000010100 */
[----:B---3--:R-:W-:Y:S01]  /*be70*/  FMNMX.FTZ R2, R182, R5, !PT ;  /* 0x00000005b6027209 */ /* 0x008fe20007810000 */
[--C-:B------:R-:W-:Y:S02]  /*be80*/  FFMA.FTZ R5, R178, c[0x0][0x2d0], -R111.reuse ;  /* 0x0000b400b2057a23 */ /* 0x100fe4000001086f */
[----:B------:R-:W-:Y:S01]  /*be90*/  FMUL.FTZ R0, R0, c[0x0][0x2d0] ;  /* 0x0000b40000007a20 */ /* 0x000fe20000410000 */
[----:B------:R-:W3:Y:S01]  /*bea0*/  MUFU.TANH R247, R58 ;  /* 0x0000003a00f77308 */ /* 0x000ee20000002400 */
[----:B------:R-:W-:Y:S02]  /*beb0*/  FFMA.FTZ R60, R195, c[0x0][0x2d0], -R111 ;  /* 0x0000b400c33c7a23 */ /* 0x000fe4000001086f */
[--C-:B-1----:R-:W-:Y:S07]  /*bec0*/  FFMA.FTZ R4, R102, c[0x0][0x2d0], -R110.reuse ;  /* 0x0000b40066047a23 */ /* 0x102fee000001086e */
[----:B------:R1:W4:Y:S01]  /*bed0*/  MUFU.EX2 R100, R0 ;  /* 0x0000000000647308 */ /* 0x0003220000000800 */
[----:B--2---:R-:W-:Y:S09]  /*bee0*/  FMNMX.FTZ R2, R183, R2, !PT ;  /* 0x00000002b7027209 */ /* 0x004ff20007810000 */
[----:B------:R2:W-:Y:S01]  /*bef0*/  MUFU.EX2 R207, R4 ;  /* 0x0000000400cf7308 */ /* 0x0005e20000000800 */
[----:B---3--:R-:W-:Y:S09]  /*bf00*/  MOV R184, R247 ;  /* 0x000000f700b87202 */ /* 0x008ff20000000f00 */
[----:B------:R-:W3:Y:S01]  /*bf10*/  MUFU.TANH R245, R59 ;  /* 0x0000003b00f57308 */ /* 0x000ee20000002400 */
[----:B-1----:R-:W-:Y:S01]  /*bf20*/  FADD.FTZ R0, -R104, R3 ;  /* 0x0000000368007221 */ /* 0x002fe20000010100 */
[----:B------:R-:W-:Y:S01]  /*bf30*/  FMNMX.FTZ R3, R247, R2, !PT ;  /* 0x00000002f7037209 */ /* 0x000fe20007810000 */
[----:B----4-:R-:W-:Y:S02]  /*bf40*/  FMUL.FTZ R49, R100, R157 ;  /* 0x0000009d64317220 */ /* 0x010fe40000410000 */
[----:B------:R-:W-:Y:S05]  /*bf50*/  FMUL.FTZ R2, R0, c[0x0][0x2d0] ;  /* 0x0000b40000027a20 */ /* 0x000fea0000410000 */
[----:B------:R-:W1:Y:S01]  /*bf60*/  MUFU.TANH R108, R62 ;  /* 0x0000003e006c7308 */ /* 0x000e620000002400 */
[C---:B------:R-:W-:Y:S02]  /*bf70*/  FMUL.FTZ R65, R100.reuse, R173 ;  /* 0x000000ad64417220 */ /* 0x040fe40000410000 */
[----:B------:R-:W-:Y:S02]  /*bf80*/  FMUL.FTZ R68, R100, R68 ;  /* 0x0000004464447220 */ /* 0x000fe40000410000 */
[----:B--2---:R-:W-:Y:S01]  /*bf90*/  FFMA.FTZ R4, R16, c[0x0][0x2d0], -R110 ;  /* 0x0000b40010047a23 */ /* 0x004fe2000001086e */
[----:B------:R-:W-:Y:S01]  /*bfa0*/  @P0 IADD3 R16, P1, R20, 0x20, RZ ;  /* 0x0000002014100810 */ /* 0x000fe20007f3e0ff */
[C---:B------:R-:W-:Y:S02]  /*bfb0*/  FMUL.FTZ R69, R100.reuse, R69 ;  /* 0x0000004564457220 */ /* 0x040fe40000410000 */
[C---:B------:R-:W-:Y:S01]  /*bfc0*/  FMUL.FTZ R80, R100.reuse, R80 ;  /* 0x0000005064507220 */ /* 0x040fe20000410000 */
[----:B------:R2:W4:Y:S01]  /*bfd0*/  MUFU.EX2 R101, R2 ;  /* 0x0000000200657308 */ /* 0x0005220000000800 */
[----:B------:R-:W-:Y:S01]  /*bfe0*/  @P0 IADD3.X R9, RZ, R208, RZ, P1, !PT ;  /* 0x000000d0ff090210 */ /* 0x000fe20000ffe4ff */
[C---:B------:R-:W-:Y:S01]  /*bff0*/  FMUL.FTZ R81, R100.reuse, R81 ;  /* 0x0000005164517220 */ /* 0x040fe20000410000 */
[----:B---3--:R-:W-:Y:S01]  /*c000*/  FMNMX.FTZ R0, R245, R3, !PT ;  /* 0x00000003f5007209 */ /* 0x008fe20007810000 */
[C---:B------:R-:W-:Y:S01]  /*c010*/  FMUL.FTZ R84, R100.reuse, R84 ;  /* 0x0000005464547220 */ /* 0x040fe20000410000 */
[----:B------:R-:W-:Y:S01]  /*c020*/  MOV R185, R245 ;  /* 0x000000f500b97202 */ /* 0x000fe20000000f00 */
[C---:B------:R-:W-:Y:S02]  /*c030*/  FMUL.FTZ R85, R100.reuse, R85 ;  /* 0x0000005564557220 */ /* 0x040fe40000410000 */
[C---:B------:R-:W-:Y:S02]  /*c040*/  FMUL.FTZ R96, R100.reuse, R96 ;  /* 0x0000006064607220 */ /* 0x040fe40000410000 */
[----:B------:R3:W-:Y:S01]  /*c050*/  MUFU.EX2 R34, R4 ;  /* 0x0000000400227308 */ /* 0x0007e20000000800 */
[----:B------:R-:W-:Y:S01]  /*c060*/  FMUL.FTZ R97, R100, R97 ;  /* 0x0000006164617220 */ /* 0x000fe20000410000 */
[----:B-1----:R-:W-:Y:S04]  /*c070*/  FMNMX.FTZ R0, R108, R0, !PT ;  /* 0x000000006c007209 */ /* 0x002fe80007810000 */
[----:B------:R-:W-:Y:S04]  /*c080*/  FMNMX.FTZ R0, R109, R0, !PT ;  /* 0x000000006d007209 */ /* 0x000fe80007810000 */
[----:B------:R-:W-:Y:S01]  /*c090*/  MUFU.EX2 R25, R5 ;  /* 0x0000000500197308 */ /* 0x000fe20000000800 */
[----:B--2---:R-:W-:Y:S02]  /*c0a0*/  FADD.FTZ R2, -R103, R106 ;  /* 0x0000006a67027221 */ /* 0x004fe40000010100 */
[----:B------:R-:W-:Y:S02]  /*c0b0*/  FFMA.FTZ R106, R200, c[0x0][0x2d0], -R176 ;  /* 0x0000b400c86a7a23 */ /* 0x000fe400000108b0 */
[----:B------:R-:W-:Y:S05]  /*c0c0*/  FMUL.FTZ R2, R2, c[0x0][0x2d0] ;  /* 0x0000b40002027a20 */ /* 0x000fea0000410000 */
[----:B------:R1:W-:Y:S01]  /*c0d0*/  MUFU.EX2 R24, R7 ;  /* 0x0000000700187308 */ /* 0x0003e20000000800 */
[C---:B----4-:R-:W-:Y:S02]  /*c0e0*/  FMUL.FTZ R50, R101.reuse, R158 ;  /* 0x0000009e65327220 */ /* 0x050fe40000410000 */
[----:B------:R-:W-:Y:S02]  /*c0f0*/  FMUL.FTZ R51, R101, R159 ;  /* 0x0000009f65337220 */ /* 0x000fe40000410000 */
[--C-:B---3--:R-:W-:Y:S01]  /*c100*/  FFMA.FTZ R4, R17, c[0x0][0x2d0], -R110.reuse ;  /* 0x0000b40011047a23 */ /* 0x108fe2000001086e */
[----:B------:R-:W-:Y:S01]  /*c110*/  @P0 IADD3 R17, P2, R20, 0x40, RZ ;  /* 0x0000004014110810 */ /* 0x000fe20007f5e0ff */
[C---:B------:R-:W-:Y:S02]  /*c120*/  FMUL.FTZ R66, R101.reuse, R174 ;  /* 0x000000ae65427220 */ /* 0x040fe40000410000 */
[C---:B------:R-:W-:Y:S01]  /*c130*/  FMUL.FTZ R67, R101.reuse, R175 ;  /* 0x000000af65437220 */ /* 0x040fe20000410000 */
[----:B------:R2:W3:Y:S01]  /*c140*/  MUFU.EX2 R3, R2 ;  /* 0x0000000200037308 */ /* 0x0004e20000000800 */
[----:B------:R-:W-:Y:S01]  /*c150*/  @P0 IADD3.X R18, RZ, R208, RZ, P2, !PT ;  /* 0x000000d0ff120210 */ /* 0x000fe200017fe4ff */
[C---:B------:R-:W-:Y:S02]  /*c160*/  FMUL.FTZ R70, R101.reuse, R70 ;  /* 0x0000004665467220 */ /* 0x040fe40000410000 */
[C---:B------:R-:W-:Y:S02]  /*c170*/  FMUL.FTZ R71, R101.reuse, R71 ;  /* 0x0000004765477220 */ /* 0x040fe40000410000 */
[C---:B------:R-:W-:Y:S02]  /*c180*/  FMUL.FTZ R82, R101.reuse, R82 ;  /* 0x0000005265527220 */ /* 0x040fe40000410000 */
[C---:B------:R-:W-:Y:S02]  /*c190*/  FMUL.FTZ R83, R101.reuse, R83 ;  /* 0x0000005365537220 */ /* 0x040fe40000410000 */
[----:B------:R4:W-:Y:S01]  /*c1a0*/  MUFU.EX2 R29, R4 ;  /* 0x00000004001d7308 */ /* 0x0009e20000000800 */
[C---:B------:R-:W-:Y:S02]  /*c1b0*/  FMUL.FTZ R86, R101.reuse, R86 ;  /* 0x0000005665567220 */ /* 0x040fe40000410000 */
[C---:B------:R-:W-:Y:S01]  /*c1c0*/  FMUL.FTZ R87, R101.reuse, R87 ;  /* 0x0000005765577220 */ /* 0x040fe20000410000 */
[----:B-1----:R-:W-:Y:S01]  /*c1d0*/  @P0 MOV R7, c[0x0][0x1e0] ;  /* 0x0000780000070a02 */ /* 0x002fe20000000f00 */
[C---:B------:R-:W-:Y:S02]  /*c1e0*/  FMUL.FTZ R98, R101.reuse, R98 ;  /* 0x0000006265627220 */ /* 0x040fe40000410000 */
[----:B------:R-:W-:Y:S03]  /*c1f0*/  FMUL.FTZ R99, R101, R99 ;  /* 0x0000006365637220 */ /* 0x000fe60000410000 */
[----:B------:R-:W-:Y:S01]  /*c200*/  MUFU.EX2 R178, R15 ;  /* 0x0000000f00b27308 */ /* 0x000fe20000000800 */
[----:B--2---:R-:W1:Y:S01]  /*c210*/  SHFL.BFLY PT, R2, R0, 0x2, 0x1f ;  /* 0x0c401f0000027f89 */ /* 0x004e6200000e0000 */
[C---:B---3--:R-:W-:Y:S01]  /*c220*/  FMUL.FTZ R28, R3.reuse, R136 ;  /* 0x00000088031c7220 */ /* 0x048fe20000410000 */
[----:B------:R-:W-:Y:S01]  /*c230*/  MOV R136, R40 ;  /* 0x0000002800887202 */ /* 0x000fe20000000f00 */
[----:B------:R-:W-:Y:S01]  /*c240*/  FFMA.FTZ R40, R194, c[0x0][0x2d0], -R110 ;  /* 0x0000b400c2287a23 */ /* 0x000fe2000001086e */
[----:B------:R-:W-:Y:S01]  /*c250*/  MOV R194, R244 ;  /* 0x000000f400c27202 */ /* 0x000fe20000000f00 */
[C---:B------:R-:W-:Y:S04]  /*c260*/  FMUL.FTZ R57, R3.reuse, R165 ;  /* 0x000000a503397220 */ /* 0x040fe80000410000 */
[----:B------:R-:W-:Y:S01]  /*c270*/  MUFU.EX2 R31, R8 ;  /* 0x00000008001f7308 */ /* 0x000fe20000000800 */
[C---:B------:R-:W-:Y:S02]  /*c280*/  FMUL.FTZ R61, R3.reuse, R169 ;  /* 0x000000a9033d7220 */ /* 0x040fe40000410000 */
[----:B------:R-:W-:Y:S02]  /*c290*/  FMUL.FTZ R72, R3, R72 ;  /* 0x0000004803487220 */ /* 0x000fe40000410000 */
[----:B----4-:R-:W-:Y:S02]  /*c2a0*/  FFMA.FTZ R4, R177, c[0x0][0x2d0], -R111 ;  /* 0x0000b400b1047a23 */ /* 0x010fe4000001086f */
[C---:B------:R-:W-:Y:S02]  /*c2b0*/  FMUL.FTZ R73, R3.reuse, R73 ;  /* 0x0000004903497220 */ /* 0x040fe40000410000 */
[C---:B------:R-:W-:Y:S01]  /*c2c0*/  FMUL.FTZ R76, R3.reuse, R76 ;  /* 0x0000004c034c7220 */ /* 0x040fe20000410000 */
[----:B------:R2:W-:Y:S01]  /*c2d0*/  MUFU.EX2 R41, R4 ;  /* 0x0000000400297308 */ /* 0x0005e20000000800 */
[C---:B------:R-:W-:Y:S02]  /*c2e0*/  FMUL.FTZ R77, R3.reuse, R77 ;  /* 0x0000004d034d7220 */ /* 0x040fe40000410000 */
[C---:B------:R-:W-:Y:S02]  /*c2f0*/  FMUL.FTZ R88, R3.reuse, R88 ;  /* 0x0000005803587220 */ /* 0x040fe40000410000 */
[C---:B------:R-:W-:Y:S02]  /*c300*/  FMUL.FTZ R89, R3.reuse, R89 ;  /* 0x0000005903597220 */ /* 0x040fe40000410000 */
[C---:B------:R-:W-:Y:S01]  /*c310*/  FMUL.FTZ R92, R3.reuse, R92 ;  /* 0x0000005c035c7220 */ /* 0x040fe20000410000 */
[----:B-1----:R-:W-:Y:S01]  /*c320*/  FMNMX.FTZ R0, R0, R2, !PT ;  /* 0x0000000200007209 */ /* 0x002fe20007810000 */
[C---:B------:R-:W-:Y:S01]  /*c330*/  FMUL.FTZ R93, R3.reuse, R93 ;  /* 0x0000005d035d7220 */ /* 0x040fe20000410000 */
[----:B------:R1:W-:Y:S01]  /*c340*/  MUFU.EX2 R252, R19 ;  /* 0x0000001300fc7308 */ /* 0x0003e20000000800 */
[----:B------:R-:W-:Y:S02]  /*c350*/  FMUL.FTZ R45, R3, R153 ;  /* 0x00000099032d7220 */ /* 0x000fe40000410000 */
[----:B------:R-:W3:Y:S07]  /*c360*/  SHFL.BFLY PT, R2, R0, 0x1, 0x1f ;  /* 0x0c201f0000027f89 */ /* 0x000eee00000e0000 */
[----:B------:R4:W-:Y:S01]  /*c370*/  MUFU.EX2 R247, R48 ;  /* 0x0000003000f77308 */ /* 0x0009e20000000800 */
[----:B--2---:R-:W-:Y:S05]  /*c380*/  @P0 SHF.R.S32.HI R4, RZ, 0x1f, R204 ;  /* 0x0000001fff040819 */ /* 0x004fea00000114cc */
[----:B------:R-:W-:Y:S04]  /*c390*/  @P0 IMAD R6, R4, c[0x0][0x1e0], RZ ;  /* 0x0000780004060a24 */ /* 0x000fe800078e02ff */
[----:B------:R2:W-:Y:S01]  /*c3a0*/  MUFU.EX2 R245, R56 ;  /* 0x0000003800f57308 */ /* 0x0005e20000000800 */
[C---:B------:R-:W-:Y:S04]  /*c3b0*/  @P0 IMAD.WIDE.U32 R4, R204.reuse, c[0x0][0x1e0], RZ ;  /* 0x00007800cc040a25 */ /* 0x040fe800078e00ff */
[----:B------:R-:W-:Y:S01]  /*c3c0*/  @P0 IMAD R6, R204, c[0x0][0x1e4], R6 ;  /* 0x00007900cc060a24 */ /* 0x000fe200078e0206 */
[----:B---3--:R-:W-:Y:S01]  /*c3d0*/  FMNMX.FTZ R102, R0, R2, !PT ;  /* 0x0000000200667209 */ /* 0x008fe20007810000 */
[----:B-1----:R-:W-:Y:S01]  /*c3e0*/  FMUL.FTZ R19, R101, R127 ;  /* 0x0000007f65137220 */ /* 0x002fe20000410000 */
[----:B------:R-:W-:Y:S02]  /*c3f0*/  @P0 MOV R2, c[0x0][0x1e4] ;  /* 0x0000790000020a02 */ /* 0x000fe40000000f00 */
[----:B------:R1:W-:Y:S01]  /*c400*/  MUFU.EX2 R244, R60 ;  /* 0x0000003c00f47308 */ /* 0x0003e20000000800 */
[----:B------:R-:W-:Y:S01]  /*c410*/  @P0 IADD3 R6, R5, R6, RZ ;  /* 0x0000000605060210 */ /* 0x000fe20007ffe0ff */
[----:B------:R-:W-:Y:S01]  /*c420*/  FADD.FTZ R0, -R102, R107 ;  /* 0x0000006b66007221 */ /* 0x000fe20000010100 */
[----:B------:R-:W-:Y:S01]  /*c430*/  @P0 SHF.L.U32 R5, R4, 0x6, RZ ;  /* 0x0000000604050819 */ /* 0x000fe200000006ff */
[----:B------:R-:W-:Y:S01]  /*c440*/  FFMA.FTZ R107, R230, c[0x0][0x2d0], -R110 ;  /* 0x0000b400e66b7a23 */ /* 0x000fe2000001086e */
[----:B------:R-:W-:Y:S01]  /*c450*/  @P0 SHF.L.U64.HI R4, R4, 0x6, R6 ;  /* 0x0000000604040819 */ /* 0x000fe20000010206 */
[----:B------:R-:W-:Y:S01]  /*c460*/  FMUL.FTZ R0, R0, c[0x0][0x2d0] ;  /* 0x0000b40000007a20 */ /* 0x000fe20000410000 */
[----:B------:R-:W-:Y:S01]  /*c470*/  @P0 LEA R6, P6, R7, R5, 0x5 ;  /* 0x0000000507060211 */ /* 0x000fe200078c28ff */
[----:B----4-:R-:W-:Y:S01]  /*c480*/  FMUL.FTZ R48, R100, R156 ;  /* 0x0000009c64307220 */ /* 0x010fe20000410000 */
[----:B------:R-:W-:Y:S02]  /*c490*/  @P0 IADD3 R8, P2, R5, R16, RZ ;  /* 0x0000001005080210 */ /* 0x000fe40007f5e0ff */
[----:B------:R-:W-:Y:S01]  /*c4a0*/  @P0 LEA.HI.X R2, R7, R4, R2, 0x5, P6 ;  /* 0x0000000407020211 */ /* 0x000fe200030f2c02 */
[----:B------:R-:W3:Y:S01]  /*c4b0*/  MUFU.EX2 R0, R0 ;  /* 0x0000000000007308 */ /* 0x000ee20000000800 */
[----:B------:R-:W-:Y:S01]  /*c4c0*/  @P0 IADD3 R7, P6, R5, R20, RZ ;  /* 0x0000001405070210 */ /* 0x000fe20007fde0ff */
[----:B--2---:R-:W-:Y:S01]  /*c4d0*/  FMUL.FTZ R56, R3, R164 ;  /* 0x000000a403387220 */ /* 0x004fe20000410000 */
[----:B------:R-:W-:Y:S02]  /*c4e0*/  @P0 IADD3 R5, P1, R5, R17, RZ ;  /* 0x0000001105050210 */ /* 0x000fe40007f3e0ff */
[C---:B------:R-:W-:Y:S02]  /*c4f0*/  @P0 IADD3.X R11, R4.reuse, R208, RZ, P6, !PT ;  /* 0x000000d0040b0210 */ /* 0x040fe400037fe4ff */
[C---:B------:R-:W-:Y:S02]  /*c500*/  @P0 LEA R14, P6, R7.reuse, c[0x0][0x1c8], 0x1 ;  /* 0x00007200070e0a11 */ /* 0x040fe400078c08ff */
[----:B------:R-:W-:Y:S02]  /*c510*/  @P0 IADD3.X R13, R4, R9, RZ, P2, !PT ;  /* 0x00000009040d0210 */ /* 0x000fe400017fe4ff */
[----:B------:R-:W-:Y:S01]  /*c520*/  @P0 LEA.HI.X R15, R7, c[0x0][0x1cc], R11, 0x1, P6 ;  /* 0x00007300070f0a11 */ /* 0x000fe200030f0c0b */
[----:B-1----:R-:W-:Y:S01]  /*c530*/  FMUL.FTZ R60, R3, R168 ;  /* 0x000000a8033c7220 */ /* 0x002fe20000410000 */
[----:B------:R-:W-:Y:S02]  /*c540*/  @P0 LEA R12, P2, R8, c[0x0][0x1c8], 0x1 ;  /* 0x00007200080c0a11 */ /* 0x000fe400078408ff */
[----:B------:R-:W-:Y:S01]  /*c550*/  @P0 IADD3.X R4, R4, R18, RZ, P1, !PT ;  /* 0x0000001204040210 */ /* 0x000fe20000ffe4ff */
[----:B------:R1:W-:Y:S01]  /*c560*/  @P0 LDGSTS.E.BYPASS.LTC128B.128 [R205+0x3100], [R14.64], !P5 ;  /* 0x031000000ecd0fae */ /* 0x0003e2000e901d46 */
[C---:B------:R-:W-:Y:S02]  /*c570*/  @P0 LEA R10, P1, R5.reuse, c[0x0][0x1c8], 0x1 ;  /* 0x00007200050a0a11 */ /* 0x040fe400078208ff */
[----:B------:R-:W-:Y:S02]  /*c580*/  @P0 LEA.HI.X R13, R8, c[0x0][0x1cc], R13, 0x1, P2 ;  /* 0x00007300080d0a11 */ /* 0x000fe400010f0c0d */
[----:B------:R-:W-:Y:S01]  /*c590*/  @P0 LEA.HI.X R11, R5, c[0x0][0x1cc], R4, 0x1, P1 ;  /* 0x00007300050b0a11 */ /* 0x000fe200008f0c04 */
[----:B------:R-:W-:Y:S01]  /*c5a0*/  FFMA.FTZ R4, R188, c[0x0][0x2d0], -R176 ;  /* 0x0000b400bc047a23 */ /* 0x000fe200000108b0 */
[C---:B------:R-:W-:Y:S01]  /*c5b0*/  @P0 IADD3 R7, P2, R6.reuse, R20, RZ ;  /* 0x0000001406070210 */ /* 0x040fe20007f5e0ff */
[----:B------:R2:W-:Y:S01]  /*c5c0*/  @P0 LDGSTS.E.BYPASS.LTC128B.128 [R205+0x4100], [R12.64], !P4 ;  /* 0x041000000ccd0fae */ /* 0x0005e2000e101d46 */
[C---:B------:R-:W-:Y:S01]  /*c5d0*/  @P0 IADD3 R16, P6, R6.reuse, R16, RZ ;  /* 0x0000001006100210 */ /* 0x040fe20007fde0ff */
[----:B------:R4:W5:Y:S01]  /*c5e0*/  MUFU.EX2 R33, R4 ;  /* 0x0000000400217308 */ /* 0x0009620000000800 */
[----:B------:R-:W-:Y:S01]  /*c5f0*/  @P0 IADD3 R5, P1, R6, R17, RZ ;  /* 0x0000001106050210 */ /* 0x000fe20007f3e0ff */
[----:B---3--:R-:W-:Y:S01]  /*c600*/  FMUL.FTZ R26, R0, R134 ;  /* 0x00000086001a7220 */ /* 0x008fe20000410000 */
[----:B------:R-:W-:Y:S01]  /*c610*/  @P0 IADD3.X R17, R2, R9, RZ, P6, !PT ;  /* 0x0000000902110210 */ /* 0x000fe200037fe4ff */
[----:B------:R-:W-:Y:S01]  /*c620*/  FMUL.FTZ R27, R0, R135 ;  /* 0x00000087001b7220 */ /* 0x000fe20000410000 */
[C---:B------:R-:W-:Y:S01]  /*c630*/  @P0 LEA R8, P6, R7.reuse, c[0x0][0x1c8], 0x1 ;  /* 0x0000720007080a11 */ /* 0x040fe200078c08ff */
[----:B------:R3:W-:Y:S01]  /*c640*/  @P0 LDGSTS.E.BYPASS.LTC128B.128 [R205+0x5100], [R10.64], !P3 ;  /* 0x051000000acd0fae */ /* 0x0007e2000d901d46 */
[----:B------:R-:W-:Y:S01]  /*c650*/  @P0 IADD3.X R18, R2, R18, RZ, P1, !PT ;  /* 0x0000001202120210 */ /* 0x000fe20000ffe4ff */
[----:B------:R-:W-:Y:S01]  /*c660*/  FMUL.FTZ R42, R0, R150 ;  /* 0x00000096002a7220 */ /* 0x000fe20000410000 */
[----:B------:R-:W-:Y:S01]  /*c670*/  @P0 IADD3.X R2, R2, R208, RZ, P2, !PT ;  /* 0x000000d002020210 */ /* 0x000fe200017fe4ff */
[----:B------:R-:W-:Y:S01]  /*c680*/  FMUL.FTZ R43, R0, R151 ;  /* 0x00000097002b7220 */ /* 0x000fe20000410000 */
[----:B------:R-:W-:Y:S01]  /*c690*/  @P0 LEA R6, P2, R16, c[0x0][0x1c8], 0x1 ;  /* 0x0000720010060a11 */ /* 0x000fe200078408ff */
[----:B------:R-:W-:Y:S01]  /*c6a0*/  FMUL.FTZ R58, R0, R166 ;  /* 0x000000a6003a7220 */ /* 0x000fe20000410000 */
[----:B------:R-:W-:Y:S01]  /*c6b0*/  @P0 LEA.HI.X R9, R7, c[0x0][0x1cc], R2, 0x1, P6 ;  /* 0x0000730007090a11 */ /* 0x000fe200030f0c02 */
[----:B------:R-:W-:Y:S01]  /*c6c0*/  FFMA.FTZ R2, R179, c[0x0][0x2d0], -R176 ;  /* 0x0000b400b3027a23 */ /* 0x000fe200000108b0 */
[----:B------:R-:W-:Y:S01]  /*c6d0*/  @P0 LEA.HI.X R7, R16, c[0x0][0x1cc], R17, 0x1, P2 ;  /* 0x0000730010070a11 */ /* 0x000fe200010f0c11 */
[----:B------:R-:W-:Y:S01]  /*c6e0*/  FMUL.FTZ R16, R100, R124 ;  /* 0x0000007c64107220 */ /* 0x000fe20000410000 */
[----:B------:R-:W-:Y:S01]  /*c6f0*/  MOV R179, R207 ;  /* 0x000000cf00b37202 */ /* 0x000fe20000000f00 */
[----:B------:R5:W-:Y:S01]  /*c700*/  @P0 LDGSTS.E.BYPASS.LTC128B.128 [R205+0x3900], [R8.64], !P5 ;  /* 0x0390000008cd0fae */ /* 0x000be2000e901d46 */
[----:B------:R5:W5:Y:S01]  /*c710*/  MUFU.EX2 R251, R2 ;  /* 0x0000000200fb7308 */ /* 0x000b620000000800 */
[C---:B-1----:R-:W-:Y:S01]  /*c720*/  FMUL.FTZ R14, R0.reuse, R122 ;  /* 0x0000007a000e7220 */ /* 0x042fe20000410000 */
[----:B------:R-:W-:Y:S01]  /*c730*/  MOV R134, R31 ;  /* 0x0000001f00867202 */ /* 0x000fe20000000f00 */
[----:B------:R-:W-:Y:S01]  /*c740*/  FMUL.FTZ R15, R0, R123 ;  /* 0x0000007b000f7220 */ /* 0x000fe20000410000 */
[----:B------:R-:W-:Y:S01]  /*c750*/  MOV R135, R29 ;  /* 0x0000001d00877202 */ /* 0x000fe20000000f00 */
[----:B------:R-:W-:Y:S01]  /*c760*/  FMUL.FTZ R17, R100, R125 ;  /* 0x0000007d64117220 */ /* 0x000fe20000410000 */
[----:B----4-:R-:W-:Y:S01]  /*c770*/  @P0 LEA R4, P1, R5, c[0x0][0x1c8], 0x1 ;  /* 0x0000720005040a11 */ /* 0x010fe200078208ff */
[----:B------:R1:W-:Y:S01]  /*c780*/  @P0 LDGSTS.E.BYPASS.LTC128B.128 [R205+0x4900], [R6.64], !P4 ;  /* 0x0490000006cd0fae */ /* 0x0003e2000e101d46 */
[C---:B--2---:R-:W-:Y:S01]  /*c790*/  FMUL.FTZ R12, R3.reuse, R120 ;  /* 0x00000078030c7220 */ /* 0x044fe20000410000 */
[----:B------:R-:W-:Y:S01]  /*c7a0*/  MOV R188, R237 ;  /* 0x000000ed00bc7202 */ /* 0x000fe20000000f00 */
[----:B------:R-:W-:Y:S01]  /*c7b0*/  FMUL.FTZ R13, R3, R121 ;  /* 0x00000079030d7220 */ /* 0x000fe20000410000 */
[----:B------:R-:W-:Y:S01]  /*c7c0*/  @P0 LEA.HI.X R5, R5, c[0x0][0x1cc], R18, 0x1, P1 ;  /* 0x0000730005050a11 */ /* 0x000fe200008f0c12 */
[----:B------:R-:W-:Y:S02]  /*c7d0*/  FMUL.FTZ R18, R101, R126 ;  /* 0x0000007e65127220 */ /* 0x000fe40000410000 */
[C---:B---3--:R-:W-:Y:S02]  /*c7e0*/  FMUL.FTZ R11, R0.reuse, R119 ;  /* 0x00000077000b7220 */ /* 0x048fe40000410000 */
[----:B------:R2:W-:Y:S01]  /*c7f0*/  @P0 LDGSTS.E.BYPASS.LTC128B.128 [R205+0x5900], [R4.64], !P3 ;  /* 0x0590000004cd0fae */ /* 0x0005e2000d901d46 */
[C---:B------:R-:W-:Y:S02]  /*c800*/  FMUL.FTZ R59, R0.reuse, R167 ;  /* 0x000000a7003b7220 */ /* 0x040fe40000410000 */
[C---:B------:R-:W-:Y:S02]  /*c810*/  FMUL.FTZ R62, R0.reuse, R170 ;  /* 0x000000aa003e7220 */ /* 0x040fe40000410000 */
[C---:B------:R-:W-:Y:S02]  /*c820*/  FMUL.FTZ R63, R0.reuse, R171 ;  /* 0x000000ab003f7220 */ /* 0x040fe40000410000 */
[----:B------:R-:W-:Y:S01]  /*c830*/  FMUL.FTZ R74, R0, R74 ;  /* 0x0000004a004a7220 */ /* 0x000fe20000410000 */
[----:B------:R-:W3:Y:S01]  /*c840*/  LDSM.16.MT88.4 R20, [R213] ;  /* 0x00000000d514783b */ /* 0x000ee20000004200 */
[----:B-----5:R-:W-:Y:S02]  /*c850*/  FMUL.FTZ R2, R102, c[0x0][0x2d0] ;  /* 0x0000b40066027a20 */ /* 0x020fe40000410000 */
[----:B------:R-:W-:Y:S01]  /*c860*/  FMUL.FTZ R8, R3, R116 ;  /* 0x0000007403087220 */ /* 0x000fe20000410000 */
[----:B------:R-:W-:Y:S01]  /*c870*/  F2FP.PACK_AB R116, R33, R178 ;  /* 0x000000b22174723e */ /* 0x000fe200000000ff */
[--C-:B------:R-:W-:Y:S01]  /*c880*/  FFMA.FTZ R10, R189, c[0x0][0x2d0], -R2.reuse ;  /* 0x0000b400bd0a7a23 */ /* 0x100fe20000010802 */
[----:B------:R-:W-:Y:S01]  /*c890*/  MOV R189, R209 ;  /* 0x000000d100bd7202 */ /* 0x000fe20000000f00 */
[----:B------:R-:W-:Y:S01]  /*c8a0*/  FMUL.FTZ R9, R3, R117 ;  /* 0x0000007503097220 */ /* 0x000fe20000410000 */
[----:B------:R-:W4:Y:S01]  /*c8b0*/  LDSM.16.MT88.4 R36, [R214] ;  /* 0x00000000d624783b */ /* 0x000f220000004200 */
[----:B------:R5:W-:Y:S01]  /*c8c0*/  MUFU.EX2 R177, R10 ;  /* 0x0000000a00b17308 */ /* 0x000be20000000800 */
[----:B-1----:R-:W-:Y:S01]  /*c8d0*/  FMUL.FTZ R6, R101, R114 ;  /* 0x0000007265067220 */ /* 0x002fe20000410000 */
[----:B------:R-:W-:Y:S01]  /*c8e0*/  F2FP.PACK_AB R114, R29, R34 ;  /* 0x000000221d72723e */ /* 0x000fe200000000ff */
[----:B------:R-:W-:Y:S02]  /*c8f0*/  FMUL.FTZ R7, R101, R115 ;  /* 0x0000007365077220 */ /* 0x000fe40000410000 */
[C---:B------:R-:W-:Y:S01]  /*c900*/  FMUL.FTZ R29, R3.reuse, R137 ;  /* 0x00000089031d7220 */ /* 0x040fe20000410000 */
[----:B------:R-:W-:Y:S01]  /*c910*/  MOV R137, R30 ;  /* 0x0000001e00897202 */ /* 0x000fe20000000f00 */
[----:B------:R-:W1:Y:S01]  /*c920*/  LDSM.16.MT88.4 R52, [R213+0x1000] ;  /* 0x00100000d534783b */ /* 0x000e620000004200 */
[----:B------:R-:W-:Y:S01]  /*c930*/  FMUL.FTZ R30, R0, R138 ;  /* 0x0000008a001e7220 */ /* 0x000fe20000410000 */
[----:B------:R-:W-:Y:S01]  /*c940*/  MOV R138, R41 ;  /* 0x00000029008a7202 */ /* 0x000fe20000000f00 */
[--C-:B--2---:R-:W-:Y:S01]  /*c950*/  FFMA.FTZ R4, R190, c[0x0][0x2d0], -R2.reuse ;  /* 0x0000b400be047a23 */ /* 0x104fe20000010802 */
[----:B------:R-:W-:Y:S01]  /*c960*/  MOV R190, R25 ;  /* 0x0000001900be7202 */ /* 0x000fe20000000f00 */
[----:B------:R-:W-:Y:S01]  /*c970*/  FMUL.FTZ R5, R100, R113 ;  /* 0x0000007164057220 */ /* 0x000fe20000410000 */
[----:B------:R-:W-:Y:S01]  /*c980*/  MOV R205, R32 ;  /* 0x0000002000cd7202 */ /* 0x000fe20000000f00 */
[----:B------:R2:W2:Y:S01]  /*c990*/  MUFU.EX2 R207, R4 ;  /* 0x0000000400cf7308 */ /* 0x0004a20000000800 */
[----:B------:R-:W-:Y:S01]  /*c9a0*/  F2FP.PACK_AB R113, R190, R41 ;  /* 0x00000029be71723e */ /* 0x000fe200000000ff */
[C---:B------:R-:W-:Y:S01]  /*c9b0*/  FMUL.FTZ R25, R3.reuse, R133 ;  /* 0x0000008503197220 */ /* 0x040fe20000410000 */
[----:B------:R-:W-:Y:S01]  /*c9c0*/  MOV R133, R33 ;  /* 0x0000002100857202 */ /* 0x000fe20000000f00 */
[C---:B------:R-:W-:Y:S01]  /*c9d0*/  FMUL.FTZ R33, R100.reuse, R141 ;  /* 0x0000008d64217220 */ /* 0x040fe20000410000 */
[----:B------:R-:W-:Y:S01]  /*c9e0*/  MOV R141, R250 ;  /* 0x000000fa008d7202 */ /* 0x000fe20000000f00 */
[----:B------:R-:W-:Y:S01]  /*c9f0*/  FMUL.FTZ R32, R100, R140 ;  /* 0x0000008c64207220 */ /* 0x000fe20000410000 */
[----:B------:R-:W-:Y:S01]  /*ca00*/  MOV R140, R248 ;  /* 0x000000f8008c7202 */ /* 0x000fe20000000f00 */
[----:B------:R-:W-:Y:S01]  /*ca10*/  FMUL.FTZ R41, R3, R149 ;  /* 0x0000009503297220 */ /* 0x000fe20000410000 */
[----:B------:R-:W-:Y:S01]  /*ca20*/  MOV R149, R236 ;  /* 0x000000ec00957202 */ /* 0x000fe20000000f00 */
[C---:B-----5:R-:W-:Y:S01]  /*ca30*/  FMUL.FTZ R10, R0.reuse, R118 ;  /* 0x00000076000a7220 */ /* 0x060fe20000410000 */
[----:B------:R-:W-:Y:S01]  /*ca40*/  F2FP.PACK_AB R118, R251, R252 ;  /* 0x000000fcfb76723e */ /* 0x000fe200000000ff */
[----:B------:R5:W-:Y:S01]  /*ca50*/  MUFU.EX2 R248, R44 ;  /* 0x0000002c00f87308 */ /* 0x000be20000000800 */
[----:B------:R-:W1:Y:S01]  /*ca60*/  LDSM.16.MT88.4 R120, [R214+0x1000] ;  /* 0x00100000d678783b */ /* 0x000e620000004200 */
[C---:B------:R-:W-:Y:S02]  /*ca70*/  FMUL.FTZ R75, R0.reuse, R75 ;  /* 0x0000004b004b7220 */ /* 0x040fe40000410000 */
[C---:B------:R-:W-:Y:S02]  /*ca80*/  FMUL.FTZ R78, R0.reuse, R78 ;  /* 0x0000004e004e7220 */ /* 0x040fe40000410000 */
[C---:B------:R-:W-:Y:S02]  /*ca90*/  FMUL.FTZ R79, R0.reuse, R79 ;  /* 0x0000004f004f7220 */ /* 0x040fe40000410000 */
[C---:B------:R-:W-:Y:S01]  /*caa0*/  FMUL.FTZ R90, R0.reuse, R90 ;  /* 0x0000005a005a7220 */ /* 0x040fe20000410000 */
[----:B------:R-:W1:Y:S01]  /*cab0*/  LDSM.16.MT88.4 R124, [R213+0x2000] ;  /* 0x00200000d57c783b */ /* 0x000e620000004200 */
[C---:B------:R-:W-:Y:S02]  /*cac0*/  FMUL.FTZ R91, R0.reuse, R91 ;  /* 0x0000005b005b7220 */ /* 0x040fe40000410000 */
[--C-:B--2---:R-:W-:Y:S01]  /*cad0*/  FFMA.FTZ R4, R187, c[0x0][0x2d0], -R2.reuse ;  /* 0x0000b400bb047a23 */ /* 0x104fe20000010802 */
[----:B------:R-:W-:Y:S01]  /*cae0*/  F2FP.PACK_AB R117, R207, R177 ;  /* 0x000000b1cf75723e */ /* 0x000fe200000000ff */
[C---:B------:R-:W-:Y:S01]  /*caf0*/  FMUL.FTZ R94, R0.reuse, R94 ;  /* 0x0000005e005e7220 */ /* 0x040fe20000410000 */
[----:B------:R-:W-:Y:S01]  /*cb00*/  MOV R187, R241 ;  /* 0x000000f100bb7202 */ /* 0x000fe20000000f00 */
[----:B------:R2:W-:Y:S01]  /*cb10*/  MUFU.EX2 R208, R4 ;  /* 0x0000000400d07308 */ /* 0x0005e20000000800 */
[----:B------:R-:W-:Y:S01]  /*cb20*/  LDSM.16.MT88.4 R156, [R213+0x1c00] ;  /* 0x001c0000d59c783b */ /* 0x000fe20000004200 */
[C---:B------:R-:W-:Y:S02]  /*cb30*/  FMUL.FTZ R95, R0.reuse, R95 ;  /* 0x0000005f005f7220 */ /* 0x040fe40000410000 */
[C---:B------:R-:W-:Y:S02]  /*cb40*/  FMUL.FTZ R46, R0.reuse, R154 ;  /* 0x0000009a002e7220 */ /* 0x040fe40000410000 */
[----:B------:R-:W-:Y:S02]  /*cb50*/  FMUL.FTZ R47, R0, R155 ;  /* 0x0000009b002f7220 */ /* 0x000fe40000410000 */
[C---:B-----5:R-:W-:Y:S01]  /*cb60*/  FMUL.FTZ R44, R3.reuse, R152 ;  /* 0x00000098032c7220 */ /* 0x060fe20000410000 */
[----:B------:R-:W0:Y:S01]  /*cb70*/  LDGDEPBAR ;  /* 0x00000000000079af */ /* 0x000e220000000000 */
[--C-:B------:R-:W-:Y:S02]  /*cb80*/  FFMA.FTZ R108, R108, c[0x0][0x2d0], -R2.reuse ;  /* 0x0000b4006c6c7a23 */ /* 0x100fe40000010802 */
[----:B--2---:R-:W-:Y:S01]  /*cb90*/  FFMA.FTZ R4, R186, c[0x0][0x2d0], -R2 ;  /* 0x0000b400ba047a23 */ /* 0x004fe20000010802 */
[----:B------:R-:W-:Y:S01]  /*cba0*/  MOV R186, R24 ;  /* 0x0000001800ba7202 */ /* 0x000fe20000000f00 */
[----:B------:R-:W-:Y:S01]  /*cbb0*/  FMUL.FTZ R24, R3, R132 ;  /* 0x0000008403187220 */ /* 0x000fe20000410000 */
[----:B------:R-:W-:Y:S01]  /*cbc0*/  MOV R132, R34 ;  /* 0x0000002200847202 */ /* 0x000fe20000000f00 */
[----:B------:R2:W5:Y:S01]  /*cbd0*/  MUFU.EX2 R209, R4 ;  /* 0x0000000400d17308 */ /* 0x0005620000000800 */
[----:B------:R-:W-:Y:S01]  /*cbe0*/  F2FP.PACK_AB R115, R31, R186 ;  /* 0x000000ba1f73723e */ /* 0x000fe200000000ff */
[----:B------:R-:W-:Y:S01]  /*cbf0*/  FMUL.FTZ R31, R0, R139 ;  /* 0x0000008b001f7220 */ /* 0x000fe20000410000 */
[----:B------:R-:W-:Y:S01]  /*cc00*/  MOV R139, R243 ;  /* 0x000000f3008b7202 */ /* 0x000fe20000000f00 */
[C---:B------:R-:W-:Y:S01]  /*cc10*/  FMUL.FTZ R34, R101.reuse, R142 ;  /* 0x0000008e65227220 */ /* 0x040fe20000410000 */
[----:B------:R-:W-:Y:S01]  /*cc20*/  MOV R142, R35 ;  /* 0x00000023008e7202 */ /* 0x000fe20000000f00 */
[----:B------:R-:W-:Y:S01]  /*cc30*/  FMUL.FTZ R35, R101, R143 ;  /* 0x0000008f65237220 */ /* 0x000fe20000410000 */
[----:B------:R-:W-:Y:S03]  /*cc40*/  MOV R143, R249 ;  /* 0x000000f9008f7202 */ /* 0x000fe60000000f00 */
[----:B------:R1:W-:Y:S10]  /*cc50*/  MUFU.EX2 R249, R40 ;  /* 0x0000002800f97308 */ /* 0x0003f40000000800 */
[----:B------:R4:W-:Y:S01]  /*cc60*/  MUFU.EX2 R243, R64 ;  /* 0x0000004000f37308 */ /* 0x0009e20000000800 */
[C---:B--2---:R-:W-:Y:S01]  /*cc70*/  FMUL.FTZ R4, R100.reuse, R112 ;  /* 0x0000007064047220 */ /* 0x044fe20000410000 */
[----:B------:R-:W-:Y:S02]  /*cc80*/  F2FP.PACK_AB R112, R179, R180 ;  /* 0x000000b4b370723e */ /* 0x000fe400000000ff */
[----:B-----5:R-:W-:Y:S05]  /*cc90*/  F2FP.PACK_AB R119, R209, R208 ;  /* 0x000000d0d177723e */ /* 0x020fea00000000ff */
[-C--:B---3--:R-:W-:Y:S05]  /*cca0*/  HMMA.16816.F32 R4, R112, R20.reuse, R4 ;  /* 0x000000147004723c */ /* 0x088fea0000001804 */
[----:B-1----:R-:W-:Y:S01]  /*ccb0*/  FMUL.FTZ R40, R3, R148 ;  /* 0x0000009403287220 */ /* 0x002fe20000410000 */
[----:B------:R-:W-:Y:S02]  /*ccc0*/  MOV R148, R238 ;  /* 0x000000ee00947202 */ /* 0x000fe40000000f00 */
[C---:B------:R-:W-:Y:S04]  /*ccd0*/  HMMA.16816.F32 R8, R116.reuse, R20, R8 ;  /* 0x000000147408723c */ /* 0x040fe80000001808 */
[C---:B----4-:R-:W-:Y:S02]  /*cce0*/  FMUL.FTZ R64, R100.reuse, R172 ;  /* 0x000000ac64407220 */ /* 0x050fe40000410000 */
[----:B------:R-:W-:Y:S01]  /*ccf0*/  LDSM.16.MT88.4 R172, [R214+0x1c00] ;  /* 0x001c0000d6ac783b */ /* 0x000fe20000004200 */
        /* <DEDUP_REMOVED lines=9> */
[C---:B------:R-:W-:Y:S01]  /*cd90*/  FMUL.FTZ R37, R100.reuse, R145 ;  /* 0x0000009164257220 */ /* 0x040fe20000410000 */
[-C--:B------:R-:W-:Y:S04]  /*cda0*/  HMMA.16816.F32 R28, R116, R38.reuse, R28 ;  /* 0x00000026741c723c */ /* 0x080fe8000000181c */
[----:B------:R-:W-:Y:S01]  /*cdb0*/  MOV R145, R242 ;  /* 0x000000f200917202 */ /* 0x000fe20000000f00 */
[----:B------:R-:W-:Y:S01]  /*cdc0*/  FFMA.FTZ R36, R193, c[0x0][0x2d0], -R110 ;  /* 0x0000b400c1247a23 */ /* 0x000fe2000001086e */
[----:B------:R1:W-:Y:S02]  /*cdd0*/  MUFU.EX2 R242, R106 ;  /* 0x0000006a00f27308 */ /* 0x0003e40000000800 */
[C---:B------:R-:W-:Y:S07]  /*cde0*/  HMMA.16816.F32 R32, R112.reuse, R38, R32 ;  /* 0x000000267020723c */ /* 0x040fee0000001820 */
[C---:B------:R-:W-:Y:S01]  /*cdf0*/  FMUL.FTZ R38, R101.reuse, R146 ;  /* 0x0000009265267220 */ /* 0x040fe20000410000 */
[----:B------:R2:W-:Y:S01]  /*ce00*/  MUFU.EX2 R250, R36 ;  /* 0x0000002400fa7308 */ /* 0x0005e20000000800 */
[----:B------:R-:W-:Y:S03]  /*ce10*/  FMUL.FTZ R39, R101, R147 ;  /* 0x0000009365277220 */ /* 0x000fe60000410000 */
[----:B------:R-:W-:Y:S02]  /*ce20*/  MOV R146, R240 ;  /* 0x000000f000927202 */ /* 0x000fe40000000f00 */
[----:B------:R-:W-:Y:S01]  /*ce30*/  MOV R147, R239 ;  /* 0x000000ef00937202 */ /* 0x000fe20000000f00 */
[----:B-1----:R-:W-:Y:S04]  /*ce40*/  FFMA.FTZ R106, R199, c[0x0][0x2d0], -R176 ;  /* 0x0000b400c76a7a23 */ /* 0x002fe800000108b0 */
[----:B------:R1:W3:Y:S01]  /*ce50*/  MUFU.EX2 R241, R106 ;  /* 0x0000006a00f17308 */ /* 0x0002e20000000800 */
[C---:B--2---:R-:W-:Y:S01]  /*ce60*/  FMUL.FTZ R36, R100.reuse, R144 ;  /* 0x0000009064247220 */ /* 0x044fe20000410000 */
[----:B------:R-:W-:Y:S06]  /*ce70*/  MOV R144, R246 ;  /* 0x000000f600907202 */ /* 0x000fec0000000f00 */
[-C--:B------:R-:W-:Y:S08]  /*ce80*/  HMMA.16816.F32 R36, R112, R52.reuse, R36 ;  /* 0x000000347024723c */ /* 0x080ff00000001824 */
[C---:B------:R-:W-:Y:S04]  /*ce90*/  HMMA.16816.F32 R40, R116.reuse, R52, R40 ;  /* 0x000000347428723c */ /* 0x040fe80000001828 */
[--C-:B-1----:R-:W-:Y:S03]  /*cea0*/  FFMA.FTZ R106, R201, c[0x0][0x2d0], -R2.reuse ;  /* 0x0000b400c96a7a23 */ /* 0x102fe60000010802 */
[--C-:B------:R-:W-:Y:S01]  /*ceb0*/  FFMA.FTZ R52, R197, c[0x0][0x2d0], -R111.reuse ;  /* 0x0000b400c5347a23 */ /* 0x100fe2000001086f */
[-C--:B------:R-:W-:Y:S01]  /*cec0*/  HMMA.16816.F32 R44, R116, R54.reuse, R44 ;  /* 0x00000036742c723c */ /* 0x080fe2000000182c */
[----:B------:R1:W-:Y:S03]  /*ced0*/  MUFU.EX2 R197, R106 ;  /* 0x0000006a00c57308 */ /* 0x0003e60000000800 */
[----:B------:R-:W-:Y:S04]  /*cee0*/  FMUL.FTZ R53, R100, R161 ;  /* 0x000000a164357220 */ /* 0x000fe80000410000 */
[C---:B------:R-:W-:Y:S03]  /*cef0*/  HMMA.16816.F32 R48, R112.reuse, R54, R48 ;  /* 0x000000367030723c */ /* 0x040fe60000001830 */
[----:B------:R2:W-:Y:S04]  /*cf00*/  MUFU.EX2 R246, R52 ;  /* 0x0000003400f67308 */ /* 0x0005e80000000800 */
[C---:B------:R-:W-:Y:S02]  /*cf10*/  FMUL.FTZ R54, R101.reuse, R162 ;  /* 0x000000a265367220 */ /* 0x040fe40000410000 */
[----:B------:R-:W-:Y:S03]  /*cf20*/  FMUL.FTZ R55, R101, R163 ;  /* 0x000000a365377220 */ /* 0x000fe60000410000 */
[----:B-1----:R-:W-:Y:S04]  /*cf30*/  FFMA.FTZ R106, R202, c[0x0][0x2d0], -R2 ;  /* 0x0000b400ca6a7a23 */ /* 0x002fe80000010802 */
[----:B------:R1:W4:Y:S01]  /*cf40*/  MUFU.EX2 R196, R106 ;  /* 0x0000006a00c47308 */ /* 0x0003220000000800 */
[----:B--2---:R-:W-:Y:S07]  /*cf50*/  FMUL.FTZ R52, R100, R160 ;  /* 0x000000a064347220 */ /* 0x004fee0000410000 */
[-C--:B------:R-:W-:Y:S08]  /*cf60*/  HMMA.16816.F32 R52, R112, R120.reuse, R52 ;  /* 0x000000787034723c */ /* 0x080ff00000001834 */
[C---:B------:R-:W-:Y:S04]  /*cf70*/  HMMA.16816.F32 R56, R116.reuse, R120, R56 ;  /* 0x000000787438723c */ /* 0x040fe80000001838 */
[--C-:B-1----:R-:W-:Y:S04]  /*cf80*/  FFMA.FTZ R106, R206, c[0x0][0x2d0], -R176.reuse ;  /* 0x0000b400ce6a7a23 */ /* 0x102fe800000108b0 */
[-C--:B------:R-:W-:Y:S01]  /*cf90*/  HMMA.16816.F32 R60, R116, R122.reuse, R60 ;  /* 0x0000007a743c723c */ /* 0x080fe2000000183c */
[----:B------:R1:W-:Y:S07]  /*cfa0*/  MUFU.EX2 R240, R106 ;  /* 0x0000006a00f07308 */ /* 0x0003ee0000000800 */
[C---:B------:R-:W-:Y:S01]  /*cfb0*/  HMMA.16816.F32 R64, R112.reuse, R122, R64 ;  /* 0x0000007a7040723c */ /* 0x040fe20000001840 */
[----:B------:R-:W2:Y:S07]  /*cfc0*/  LDSM.16.MT88.4 R120, [R214+0x2000] ;  /* 0x00200000d678783b */ /* 0x000eae0000004200 */
[-C--:B------:R-:W-:Y:S08]  /*cfd0*/  HMMA.16816.F32 R68, R112, R124.reuse, R68 ;  /* 0x0000007c7044723c */ /* 0x080ff00000001844 */
[C---:B------:R-:W-:Y:S04]  /*cfe0*/  HMMA.16816.F32 R72, R116.reuse, R124, R72 ;  /* 0x0000007c7448723c */ /* 0x040fe80000001848 */
[----:B-1----:R-:W-:Y:S04]  /*cff0*/  FFMA.FTZ R106, R203, c[0x0][0x2d0], -R176 ;  /* 0x0000b400cb6a7a23 */ /* 0x002fe800000108b0 */
[-C--:B------:R-:W-:Y:S01]  /*d000*/  HMMA.16816.F32 R76, R116, R126.reuse, R76 ;  /* 0x0000007e744c723c */ /* 0x080fe2000000184c */
[----:B------:R1:W5:Y:S07]  /*d010*/  MUFU.EX2 R239, R106 ;  /* 0x0000006a00ef7308 */ /* 0x00036e0000000800 */
[C---:B------:R-:W-:Y:S01]  /*d020*/  HMMA.16816.F32 R80, R112.reuse, R126, R80 ;  /* 0x0000007e7050723c */ /* 0x040fe20000001850 */
[----:B------:R-:W5:Y:S07]  /*d030*/  LDSM.16.MT88.4 R124, [R213+0x400] ;  /* 0x00040000d57c783b */ /* 0x000f6e0000004200 */
[-C--:B--2---:R-:W-:Y:S08]  /*d040*/  HMMA.16816.F32 R84, R112, R120.reuse, R84 ;  /* 0x000000787054723c */ /* 0x084ff00000001854 */
[C---:B------:R-:W-:Y:S04]  /*d050*/  HMMA.16816.F32 R88, R116.reuse, R120, R88 ;  /* 0x000000787458723c */ /* 0x040fe80000001858 */
[--C-:B-1----:R-:W-:Y:S04]  /*d060*/  FFMA.FTZ R106, R210, c[0x0][0x2d0], -R2.reuse ;  /* 0x0000b400d26a7a23 */ /* 0x102fe80000010802 */
[-C--:B------:R-:W-:Y:S01]  /*d070*/  HMMA.16816.F32 R92, R116, R122.reuse, R92 ;  /* 0x0000007a745c723c */ /* 0x080fe2000000185c */
[----:B------:R1:W-:Y:S06]  /*d080*/  MUFU.EX2 R193, R106 ;  /* 0x0000006a00c17308 */ /* 0x0003ec0000000800 */
[----:B---3--:R-:W-:Y:S01]  /*d090*/  F2FP.PACK_AB R116, R241, R242 ;  /* 0x000000f2f174723e */ /* 0x008fe200000000ff */
[----:B------:R-:W-:Y:S01]  /*d0a0*/  HMMA.16816.F32 R96, R112, R122, R96 ;  /* 0x0000007a7060723c */ /* 0x000fe20000001860 */
[----:B------:R-:W2:Y:S03]  /*d0b0*/  LDSM.16.MT88.4 R120, [R213+0x1400] ;  /* 0x00140000d578783b */ /* 0x000ea60000004200 */
[----:B----4-:R-:W-:Y:S02]  /*d0c0*/  F2FP.PACK_AB R117, R196, R197 ;  /* 0x000000c5c475723e */ /* 0x010fe400000000ff */
[----:B-----5:R-:W-:Y:S02]  /*d0d0*/  F2FP.PACK_AB R118, R239, R240 ;  /* 0x000000f0ef76723e */ /* 0x020fe400000000ff */
[----:B------:R-:W-:Y:S04]  /*d0e0*/  F2FP.PACK_AB R112, R249, R250 ;  /* 0x000000faf970723e */ /* 0x000fe800000000ff */
[----:B------:R-:W-:Y:S02]  /*d0f0*/  F2FP.PACK_AB R114, R247, R248 ;  /* 0x000000f8f772723e */ /* 0x000fe400000000ff */
[----:B------:R-:W-:Y:S02]  /*d100*/  F2FP.PACK_AB R113, R245, R246 ;  /* 0x000000f6f571723e */ /* 0x000fe400000000ff */
[----:B------:R-:W-:Y:S01]  /*d110*/  F2FP.PACK_AB R115, R243, R244 ;  /* 0x000000f4f373723e */ /* 0x000fe200000000ff */
[----:B-1----:R-:W-:Y:S04]  /*d120*/  FFMA.FTZ R106, R211, c[0x0][0x2d0], -R2 ;  /* 0x0000b400d36a7a23 */ /* 0x002fe80000010802 */
[----:B------:R1:W3:Y:S02]  /*d130*/  MUFU.EX2 R192, R106 ;  /* 0x0000006a00c07308 */ /* 0x0002e40000000800 */
[-C--:B------:R-:W-:Y:S03]  /*d140*/  HMMA.16816.F32 R4, R112, R124.reuse, R4 ;  /* 0x0000007c7004723c */ /* 0x080fe60000001804 */
[--C-:B-1----:R-:W-:Y:S01]  /*d150*/  FFMA.FTZ R106, R231, c[0x0][0x2d0], -R110.reuse ;  /* 0x0000b400e76a7a23 */ /* 0x102fe2000001086e */
[----:B---3--:R-:W-:Y:S04]  /*d160*/  F2FP.PACK_AB R119, R192, R193 ;  /* 0x000000c1c077723e */ /* 0x008fe800000000ff */
[----:B------:R1:W-:Y:S03]  /*d170*/  MUFU.EX2 R238, R106 ;  /* 0x0000006a00ee7308 */ /* 0x0003e60000000800 */
[C---:B------:R-:W-:Y:S08]  /*d180*/  HMMA.16816.F32 R8, R116.reuse, R124, R8 ;  /* 0x0000007c7408723c */ /* 0x040ff00000001808 */
[-C--:B------:R-:W-:Y:S08]  /*d190*/  HMMA.16816.F32 R12, R116, R126.reuse, R12 ;  /* 0x0000007e740c723c */ /* 0x080ff0000000180c */
[C---:B------:R-:W-:Y:S01]  /*d1a0*/  HMMA.16816.F32 R16, R112.reuse, R126, R16 ;  /* 0x0000007e7010723c */ /* 0x040fe20000001810 */
[----:B------:R-:W3:Y:S03]  /*d1b0*/  LDSM.16.MT88.4 R124, [R214+0x1400] ;  /* 0x00140000d67c783b */ /* 0x000ee60000004200 */
[----:B-1----:R-:W-:Y:S02]  /*d1c0*/  FFMA.FTZ R106, R233, c[0x0][0x2d0], -R110 ;  /* 0x0000b400e96a7a23 */ /* 0x002fe4000001086e */
[----:B------:R1:W-:Y:S02]  /*d1d0*/  MUFU.EX2 R233, R107 ;  /* 0x0000006b00e97308 */ /* 0x0003e40000000800 */
[-C--:B------:R-:W-:Y:S08]  /*d1e0*/  HMMA.16816.F32 R20, R112, R128.reuse, R20 ;  /* 0x000000807014723c */ /* 0x080ff00000001814 */
[C---:B------:R-:W-:Y:S01]  /*d1f0*/  HMMA.16816.F32 R24, R116.reuse, R128, R24 ;  /* 0x000000807418723c */ /* 0x040fe20000001818 */
[----:B------:R4:W5:Y:S07]  /*d200*/  MUFU.EX2 R237, R106 ;  /* 0x0000006a00ed7308 */ /* 0x00096e0000000800 */
[-C--:B------:R-:W-:Y:S04]  /*d210*/  HMMA.16816.F32 R28, R116, R130.reuse, R28 ;  /* 0x00000082741c723c */ /* 0x080fe8000000181c */
[----:B-1----:R-:W-:Y:S01]  /*d220*/  FFMA.FTZ R107, R146, c[0x0][0x2d0], -R176 ;  /* 0x0000b400926b7a23 */ /* 0x002fe200000108b0 */
[----:B------:R-:W-:Y:S03]  /*d230*/  MOV R146, R145 ;  /* 0x0000009100927202 */ /* 0x000fe60000000f00 */
[C---:B------:R-:W-:Y:S01]  /*d240*/  HMMA.16816.F32 R32, R112.reuse, R130, R32 ;  /* 0x000000827020723c */ /* 0x040fe20000001820 */
[----:B------:R-:W1:Y:S01]  /*d250*/  LDSM.16.MT88.4 R128, [R213+0x2400] ;  /* 0x00240000d580783b */ /* 0x000e620000004200 */
[----:B------:R3:W-:Y:S02]  /*d260*/  MUFU.EX2 R230, R107 ;  /* 0x0000006b00e67308 */ /* 0x0007e40000000800 */
[----:B------:R-:W-:Y:S02]  /*d270*/  MOV R145, R143 ;  /* 0x0000008f00917202 */ /* 0x000fe40000000f00 */
[----:B------:R-:W-:Y:S02]  /*d280*/  MOV R143, R142 ;  /* 0x0000008e008f7202 */ /* 0x000fe40000000f00 */
[-C--:B--2---:R-:W-:Y:S04]  /*d290*/  HMMA.16816.F32 R36, R112, R120.reuse, R36 ;  /* 0x000000787024723c */ /* 0x084fe80000001824 */
[--C-:B----4-:R-:W-:Y:S01]  /*d2a0*/  FFMA.FTZ R106, R234, c[0x0][0x2d0], -R111.reuse ;  /* 0x0000b400ea6a7a23 */ /* 0x110fe2000001086f */
[----:B------:R-:W-:Y:S02]  /*d2b0*/  MOV R142, R137 ;  /* 0x00000089008e7202 */ /* 0x000fe40000000f00 */
[----:B------:R-:W-:Y:S01]  /*d2c0*/  MOV R137, R136 ;  /* 0x0000008800897202 */ /* 0x000fe20000000f00 */
[C---:B------:R-:W-:Y:S01]  /*d2d0*/  HMMA.16816.F32 R40, R116.reuse, R120, R40 ;  /* 0x000000787428723c */ /* 0x040fe20000001828 */
[----:B------:R2:W-:Y:S03]  /*d2e0*/  MUFU.EX2 R236, R106 ;  /* 0x0000006a00ec7308 */ /* 0x0005e60000000800 */
[----:B------:R-:W-:Y:S04]  /*d2f0*/  MOV R136, R189 ;  /* 0x000000bd00887202 */ /* 0x000fe80000000f00 */
[-C--:B------:R-:W-:Y:S04]  /*d300*/  HMMA.16816.F32 R44, R116, R122.reuse, R44 ;  /* 0x0000007a742c723c */ /* 0x080fe8000000182c */
[----:B---3--:R-:W-:Y:S04]  /*d310*/  FFMA.FTZ R107, R194, c[0x0][0x2d0], -R110 ;  /* 0x0000b400c26b7a23 */ /* 0x008fe8000001086e */
[C---:B------:R-:W-:Y:S01]  /*d320*/  HMMA.16816.F32 R48, R112.reuse, R122, R48 ;  /* 0x0000007a7030723c */ /* 0x040fe20000001830 */
[----:B------:R-:W3:Y:S01]  /*d330*/  LDSM.16.MT88.4 R120, [R214+0x2400] ;  /* 0x00240000d678783b */ /* 0x000ee20000004200 */
[----:B------:R4:W-:Y:S06]  /*d340*/  MUFU.EX2 R200, R107 ;  /* 0x0000006b00c87308 */ /* 0x0009ec0000000800 */
[-C--:B------:R-:W-:Y:S04]  /*d350*/  HMMA.16816.F32 R52, R112, R124.reuse, R52 ;  /* 0x0000007c7034723c */ /* 0x080fe80000001834 */
[--C-:B--2---:R-:W-:Y:S04]  /*d360*/  FFMA.FTZ R106, R235, c[0x0][0x2d0], -R111.reuse ;  /* 0x0000b400eb6a7a23 */ /* 0x104fe8000001086f */
[C---:B------:R-:W-:Y:S01]  /*d370*/  HMMA.16816.F32 R56, R116.reuse, R124, R56 ;  /* 0x0000007c7438723c */ /* 0x040fe20000001838 */
[----:B------:R2:W2:Y:S07]  /*d380*/  MUFU.EX2 R234, R106 ;  /* 0x0000006a00ea7308 */ /* 0x0004ae0000000800 */
[-C--:B------:R-:W-:Y:S04]  /*d390*/  HMMA.16816.F32 R60, R116, R126.reuse, R60 ;  /* 0x0000007e743c723c */ /* 0x080fe8000000183c */
[----:B----4-:R-:W-:Y:S04]  /*d3a0*/  FFMA.FTZ R107, R140, c[0x0][0x2d0], -R176 ;  /* 0x0000b4008c6b7a23 */ /* 0x010fe800000108b0 */
[C---:B------:R-:W-:Y:S01]  /*d3b0*/  HMMA.16816.F32 R64, R112.reuse, R126, R64 ;  /* 0x0000007e7040723c */ /* 0x040fe20000001840 */
[----:B------:R-:W4:Y:S01]  /*d3c0*/  LDSM.16.MT88.4 R124, [R213+0x800] ;  /* 0x00080000d57c783b */ /* 0x000f220000004200 */
[----:B------:R-:W-:Y:S06]  /*d3d0*/  MUFU.EX2 R195, R107 ;  /* 0x0000006b00c37308 */ /* 0x000fec0000000800 */
[-C--:B-1----:R-:W-:Y:S04]  /*d3e0*/  HMMA.16816.F32 R68, R112, R128.reuse, R68 ;  /* 0x000000807044723c */ /* 0x082fe80000001844 */
[----:B--2---:R-:W-:Y:S01]  /*d3f0*/  FFMA.FTZ R106, R229, c[0x0][0x2d0], -R110 ;  /* 0x0000b400e56a7a23 */ /* 0x004fe2000001086e */
[----:B------:R-:W-:Y:S03]  /*d400*/  MUFU.EX2 R107, R108 ;  /* 0x0000006c006b7308 */ /* 0x000fe60000000800 */
[C---:B------:R-:W-:Y:S07]  /*d410*/  HMMA.16816.F32 R72, R116.reuse, R128, R72 ;  /* 0x000000807448723c */ /* 0x040fee0000001848 */
[----:B------:R1:W2:Y:S01]  /*d420*/  MUFU.EX2 R235, R106 ;  /* 0x0000006a00eb7308 */ /* 0x0002a20000000800 */
[-C--:B------:R-:W-:Y:S08]  /*d430*/  HMMA.16816.F32 R76, R116, R130.reuse, R76 ;  /* 0x00000082744c723c */ /* 0x080ff0000000184c */
[C---:B------:R-:W-:Y:S01]  /*d440*/  HMMA.16816.F32 R80, R112.reuse, R130, R80 ;  /* 0x000000827050723c */ /* 0x040fe20000001850 */
[----:B------:R-:W2:Y:S07]  /*d450*/  LDSM.16.MT88.4 R128, [R214+0x800] ;  /* 0x00080000d680783b */ /* 0x000eae0000004200 */
[-C--:B---3--:R-:W-:Y:S04]  /*d460*/  HMMA.16816.F32 R84, R112, R120.reuse, R84 ;  /* 0x000000787054723c */ /* 0x088fe80000001854 */
[--C-:B-1----:R-:W-:Y:S04]  /*d470*/  FFMA.FTZ R106, R232, c[0x0][0x2d0], -R111.reuse ;  /* 0x0000b400e86a7a23 */ /* 0x102fe8000001086f */
[C---:B------:R-:W-:Y:S01]  /*d480*/  HMMA.16816.F32 R88, R116.reuse, R120, R88 ;  /* 0x000000787458723c */ /* 0x040fe20000001858 */
[----:B------:R1:W-:Y:S07]  /*d490*/  MUFU.EX2 R231, R106 ;  /* 0x0000006a00e77308 */ /* 0x0003ee0000000800 */
[-C--:B------:R-:W-:Y:S08]  /*d4a0*/  HMMA.16816.F32 R92, R116, R122.reuse, R92 ;  /* 0x0000007a745c723c */ /* 0x080ff0000000185c */
[----:B------:R-:W-:Y:S01]  /*d4b0*/  HMMA.16816.F32 R96, R112, R122, R96 ;  /* 0x0000007a7060723c */ /* 0x000fe20000001860 */
[----:B------:R-:W3:Y:S06]  /*d4c0*/  LDSM.16.MT88.4 R120, [R213+0x1800] ;  /* 0x00180000d578783b */ /* 0x000eec0000004200 */
[----:B-----5:R-:W-:Y:S02]  /*d4d0*/  F2FP.PACK_AB R112, R237, R238 ;  /* 0x000000eeed70723e */ /* 0x020fe400000000ff */
[----:B------:R-:W-:Y:S03]  /*d4e0*/  F2FP.PACK_AB R113, R234, R236 ;  /* 0x000000ecea71723e */ /* 0x000fe600000000ff */
[--C-:B-1----:R-:W-:Y:S01]  /*d4f0*/  FFMA.FTZ R106, R149, c[0x0][0x2d0], -R111.reuse ;  /* 0x0000b400956a7a23 */ /* 0x102fe2000001086f */
[----:B--2---:R-:W-:Y:S03]  /*d500*/  F2FP.PACK_AB R114, R233, R235 ;  /* 0x000000ebe972723e */ /* 0x004fe600000000ff */
[----:B------:R1:W2:Y:S02]  /*d510*/  MUFU.EX2 R232, R106 ;  /* 0x0000006a00e87308 */ /* 0x0002a40000000800 */
[----:B-1----:R-:W-:Y:S01]  /*d520*/  FFMA.FTZ R106, R148, c[0x0][0x2d0], -R176 ;  /* 0x0000b400946a7a23 */ /* 0x002fe200000108b0 */
[----:B--2---:R-:W-:Y:S07]  /*d530*/  F2FP.PACK_AB R115, R232, R231 ;  /* 0x000000e7e873723e */ /* 0x004fee00000000ff */
[----:B------:R1:W2:Y:S01]  /*d540*/  MUFU.EX2 R229, R106 ;  /* 0x0000006a00e57308 */ /* 0x0002a20000000800 */
[-C--:B----4-:R-:W-:Y:S03]  /*d550*/  HMMA.16816.F32 R4, R112, R124.reuse, R4 ;  /* 0x0000007c7004723c */ /* 0x090fe60000001804 */
[--C-:B-1----:R-:W-:Y:S01]  /*d560*/  FFMA.FTZ R106, R188, c[0x0][0x2d0], -R2.reuse ;  /* 0x0000b400bc6a7a23 */ /* 0x102fe20000010802 */
[----:B--2---:R-:W-:Y:S05]  /*d570*/  F2FP.PACK_AB R116, R230, R229 ;  /* 0x000000e5e674723e */ /* 0x004fea00000000ff */
[----:B------:R1:W-:Y:S03]  /*d580*/  MUFU.EX2 R188, R106 ;  /* 0x0000006a00bc7308 */ /* 0x0003e60000000800 */
[----:B-1----:R-:W-:Y:S07]  /*d590*/  FFMA.FTZ R106, R181, c[0x0][0x2d0], -R2 ;  /* 0x0000b400b56a7a23 */ /* 0x002fee0000010802 */
[----:B------:R1:W2:Y:S02]  /*d5a0*/  MUFU.EX2 R189, R106 ;  /* 0x0000006a00bd7308 */ /* 0x0002a40000000800 */
[--C-:B-1----:R-:W-:Y:S01]  /*d5b0*/  FFMA.FTZ R106, R147, c[0x0][0x2d0], -R176.reuse ;  /* 0x0000b400936a7a23 */ /* 0x102fe200000108b0 */
[----:B------:R-:W-:Y:S02]  /*d5c0*/  MOV R147, R137 ;  /* 0x0000008900937202 */ /* 0x000fe40000000f00 */
[----:B------:R-:W-:Y:S05]  /*d5d0*/  MOV R137, R187 ;  /* 0x000000bb00897202 */ /* 0x000fea0000000f00 */
[----:B------:R1:W-:Y:S01]  /*d5e0*/  MUFU.EX2 R210, R106 ;  /* 0x0000006a00d27308 */ /* 0x0003e20000000800 */
[----:B--2---:R-:W-:Y:S01]  /*d5f0*/  F2FP.PACK_AB R117, R189, R188 ;  /* 0x000000bcbd75723e */ /* 0x004fe200000000ff */
[----:B-1----:R-:W-:Y:S01]  /*d600*/  FFMA.FTZ R106, R146, c[0x0][0x2d0], -R176 ;  /* 0x0000b400926a7a23 */ /* 0x002fe200000108b0 */
[----:B------:R-:W-:Y:S02]  /*d610*/  MOV R146, R143 ;  /* 0x0000008f00927202 */ /* 0x000fe40000000f00 */
[----:B------:R-:W-:Y:S05]  /*d620*/  MOV R143, R136 ;  /* 0x00000088008f7202 */ /* 0x000fea0000000f00 */
[----:B------:R1:W2:Y:S01]  /*d630*/  MUFU.EX2 R211, R106 ;  /* 0x0000006a00d37308 */ /* 0x0002a20000000800 */
[----:B------:R-:W-:Y:S01]  /*d640*/  MOV R136, R186 ;  /* 0x000000ba00887202 */ /* 0x000fe20000000f00 */
        /* <DEDUP_REMOVED lines=14> */
[----:B------:R1:W4:Y:S07]  /*d730*/  MUFU.EX2 R206, R106 ;  /* 0x0000006a00ce7308 */ /* 0x00032e0000000800 */
[C---:B------:R-:W-:Y:S08]  /*d740*/  HMMA.16816.F32 R24, R116.reuse, R128, R24 ;  /* 0x000000807418723c */ /* 0x040ff00000001818 */
[-C--:B------:R-:W-:Y:S08]  /*d750*/  HMMA.16816.F32 R28, R116, R130.reuse, R28 ;  /* 0x00000082741c723c */ /* 0x080ff0000000181c */
[C---:B------:R-:W-:Y:S01]  /*d760*/  HMMA.16816.F32 R32, R112.reuse, R130, R32 ;  /* 0x000000827020723c */ /* 0x040fe20000001820 */
[----:B------:R-:W5:Y:S03]  /*d770*/  LDSM.16.MT88.4 R128, [R213+0x2800] ;  /* 0x00280000d580783b */ /* 0x000f660000004200 */
[--C-:B-1----:R-:W-:Y:S01]  /*d780*/  FFMA.FTZ R106, R146, c[0x0][0x2d0], -R111.reuse ;  /* 0x0000b400926a7a23 */ /* 0x102fe2000001086f */
[----:B----4-:R-:W-:Y:S03]  /*d790*/  F2FP.PACK_AB R108, R206, R205 ;  /* 0x000000cdce6c723e */ /* 0x010fe600000000ff */
[-C--:B---3--:R-:W-:Y:S01]  /*d7a0*/  HMMA.16816.F32 R36, R112, R120.reuse, R36 ;  /* 0x000000787024723c */ /* 0x088fe20000001824 */
[----:B------:R1:W-:Y:S07]  /*d7b0*/  MUFU.EX2 R202, R106 ;  /* 0x0000006a00ca7308 */ /* 0x0003ee0000000800 */
[C---:B------:R-:W-:Y:S08]  /*d7c0*/  HMMA.16816.F32 R40, R116.reuse, R120, R40 ;  /* 0x000000787428723c */ /* 0x040ff00000001828 */
[-C--:B------:R-:W-:Y:S08]  /*d7d0*/  HMMA.16816.F32 R44, R116, R122.reuse, R44 ;  /* 0x0000007a742c723c */ /* 0x080ff0000000182c */
[C---:B------:R-:W-:Y:S01]  /*d7e0*/  HMMA.16816.F32 R48, R112.reuse, R122, R48 ;  /* 0x0000007a7030723c */ /* 0x040fe20000001830 */
[----:B------:R-:W3:Y:S03]  /*d7f0*/  LDSM.16.MT88.4 R120, [R214+0x2800] ;  /* 0x00280000d678783b */ /* 0x000ee60000004200 */
[--C-:B-1----:R-:W-:Y:S01]  /*d800*/  FFMA.FTZ R106, R145, c[0x0][0x2d0], -R111.reuse ;  /* 0x0000b400916a7a23 */ /* 0x102fe2000001086f */
[----:B------:R-:W-:Y:S03]  /*d810*/  MOV R145, R138 ;  /* 0x0000008a00917202 */ /* 0x000fe60000000f00 */
[-C--:B--2---:R-:W-:Y:S01]  /*d820*/  HMMA.16816.F32 R52, R112, R124.reuse, R52 ;  /* 0x0000007c7034723c */ /* 0x084fe20000001834 */
[----:B------:R1:W-:Y:S07]  /*d830*/  MUFU.EX2 R203, R106 ;  /* 0x0000006a00cb7308 */ /* 0x0003ee0000000800 */
[C---:B------:R-:W-:Y:S08]  /*d840*/  HMMA.16816.F32 R56, R116.reuse, R124, R56 ;  /* 0x0000007c7438723c */ /* 0x040ff00000001838 */
[-C--:B------:R-:W-:Y:S08]  /*d850*/  HMMA.16816.F32 R60, R116, R126.reuse, R60 ;  /* 0x0000007e743c723c */ /* 0x080ff0000000183c */
[C---:B------:R-:W-:Y:S01]  /*d860*/  HMMA.16816.F32 R64, R112.reuse, R126, R64 ;  /* 0x0000007e7040723c */ /* 0x040fe20000001840 */
[----:B------:R-:W2:Y:S03]  /*d870*/  LDSM.16.MT88.4 R124, [R213+0xc00] ;  /* 0x000c0000d57c783b */ /* 0x000ea60000004200 */
[----:B-1----:R-:W-:Y:S04]  /*d880*/  FFMA.FTZ R106, R144, c[0x0][0x2d0], -R110 ;  /* 0x0000b400906a7a23 */ /* 0x002fe8000001086e */
[-C--:B-----5:R-:W-:Y:S01]  /*d890*/  HMMA.16816.F32 R68, R112, R128.reuse, R68 ;  /* 0x000000807044723c */ /* 0x0a0fe20000001844 */
[----:B------:R1:W-:Y:S01]  /*d8a0*/  MUFU.EX2 R201, R106 ;  /* 0x0000006a00c97308 */ /* 0x0003e20000000800 */
[----:B------:R-:W4:Y:S04]  /*d8b0*/  LDL.LU R110, [R1+0x20] ;  /* 0x00002000016e7983 */ /* 0x000f280000300800 */
[----:B------:R-:W5:Y:S02]  /*d8c0*/  LDL.LU R144, [R1+0x24] ;  /* 0x0000240001907983 */ /* 0x000f640000300800 */
[C---:B------:R-:W-:Y:S08]  /*d8d0*/  HMMA.16816.F32 R72, R116.reuse, R128, R72 ;  /* 0x000000807448723c */ /* 0x040ff00000001848 */
[-C--:B------:R-:W-:Y:S08]  /*d8e0*/  HMMA.16816.F32 R76, R116, R130.reuse, R76 ;  /* 0x00000082744c723c */ /* 0x080ff0000000184c */
[C---:B------:R-:W-:Y:S04]  /*d8f0*/  HMMA.16816.F32 R80, R112.reuse, R130, R80 ;  /* 0x000000827050723c */ /* 0x040fe80000001850 */
[--C-:B-1----:R-:W-:Y:S04]  /*d900*/  FFMA.FTZ R106, R143, c[0x0][0x2d0], -R111.reuse ;  /* 0x0000b4008f6a7a23 */ /* 0x102fe8000001086f */
[-C--:B---3--:R-:W-:Y:S01]  /*d910*/  HMMA.16816.F32 R84, R112, R120.reuse, R84 ;  /* 0x000000787054723c */ /* 0x088fe20000001854 */
[----:B------:R1:W-:Y:S07]  /*d920*/  MUFU.EX2 R199, R106 ;  /* 0x0000006a00c77308 */ /* 0x0003ee0000000800 */
[C---:B------:R-:W-:Y:S08]  /*d930*/  HMMA.16816.F32 R88, R116.reuse, R120, R88 ;  /* 0x000000787458723c */ /* 0x040ff00000001858 */
[-C--:B------:R-:W-:Y:S08]  /*d940*/  HMMA.16816.F32 R92, R116, R122.reuse, R92 ;  /* 0x0000007a745c723c */ /* 0x080ff0000000185c */
[----:B------:R-:W-:Y:S04]  /*d950*/  HMMA.16816.F32 R96, R112, R122, R96 ;  /* 0x0000007a7060723c */ /* 0x000fe80000001860 */
[----:B-1----:R-:W-:Y:S04]  /*d960*/  FFMA.FTZ R106, R142, c[0x0][0x2d0], -R111 ;  /* 0x0000b4008e6a7a23 */ /* 0x002fe8000001086f */
[----:B------:R1:W3:Y:S04]  /*d970*/  MUFU.EX2 R198, R106 ;  /* 0x0000006a00c67308 */ /* 0x0002e80000000800 */
[----:B-1----:R-:W-:Y:S01]  /*d980*/  FFMA.FTZ R106, R141, c[0x0][0x2d0], -R176 ;  /* 0x0000b4008d6a7a23 */ /* 0x002fe200000108b0 */
[----:B---3--:R-:W-:Y:S01]  /*d990*/  F2FP.PACK_AB R111, R198, R199 ;  /* 0x000000c7c66f723e */ /* 0x008fe200000000ff */
[----:B------:R-:W1:Y:S04]  /*d9a0*/  LDSM.16.MT88.4 R140, [R214+0xc00] ;  /* 0x000c0000d68c783b */ /* 0x000e680000004200 */
[----:B------:R3:W1:Y:S02]  /*d9b0*/  MUFU.EX2 R194, R106 ;  /* 0x0000006a00c27308 */ /* 0x0006640000000800 */
[--C-:B---3--:R-:W-:Y:S08]  /*d9c0*/  FFMA.FTZ R106, R184, c[0x0][0x2d0], -R2.reuse ;  /* 0x0000b400b86a7a23 */ /* 0x108ff00000010802 */
[----:B------:R3:W-:Y:S02]  /*d9d0*/  MUFU.EX2 R184, R106 ;  /* 0x0000006a00b87308 */ /* 0x0007e40000000800 */
[--C-:B---3--:R-:W-:Y:S02]  /*d9e0*/  FFMA.FTZ R106, R185, c[0x0][0x2d0], -R2.reuse ;  /* 0x0000b400b96a7a23 */ /* 0x108fe40000010802 */
[----:B------:R-:W-:Y:S01]  /*d9f0*/  FFMA.FTZ R2, R109, c[0x0][0x2d0], -R2 ;  /* 0x0000b4006d027a23 */ /* 0x000fe20000010802 */
[----:B------:R-:W-:Y:S05]  /*da00*/  F2FP.PACK_AB R109, R203, R202 ;  /* 0x000000cacb6d723e */ /* 0x000fea00000000ff */
[----:B------:R3:W-:Y:S02]  /*da10*/  MUFU.EX2 R185, R106 ;  /* 0x0000006a00b97308 */ /* 0x0007e40000000800 */
[--C-:B---3--:R-:W-:Y:S02]  /*da20*/  FFMA.FTZ R106, R139, c[0x0][0x2d0], -R176.reuse ;  /* 0x0000b4008b6a7a23 */ /* 0x108fe400000108b0 */
[----:B------:R-:W3:Y:S06]  /*da30*/  LDL.LU R139, [R1+0x28] ;  /* 0x00002800018b7983 */ /* 0x000eec0000300800 */
[----:B------:R1:W-:Y:S01]  /*da40*/  MUFU.EX2 R191, R106 ;  /* 0x0000006a00bf7308 */ /* 0x0003e20000000800 */
[----:B------:R-:W3:Y:S01]  /*da50*/  LDL.LU R138, [R1+0x2c] ;  /* 0x00002c00018a7983 */ /* 0x000ee20000300800 */
[----:B-1----:R-:W-:Y:S01]  /*da60*/  FFMA.FTZ R106, R137, c[0x0][0x2d0], -R176 ;  /* 0x0000b400896a7a23 */ /* 0x002fe200000108b0 */
[----:B------:R-:W-:Y:S02]  /*da70*/  MOV R137, R190 ;  /* 0x000000be00897202 */ /* 0x000fe40000000f00 */
[----:B------:R-:W-:Y:S05]  /*da80*/  F2FP.PACK_AB R176, R195, R194 ;  /* 0x000000c2c3b0723e */ /* 0x000fea00000000ff */
[----:B------:R-:W1:Y:S10]  /*da90*/  MUFU.EX2 R190, R106 ;  /* 0x0000006a00be7308 */ /* 0x000e740000000800 */
[----:B------:R1:W1:Y:S01]  /*daa0*/  MUFU.EX2 R106, R2 ;  /* 0x00000002006a7308 */ /* 0x0002620000000800 */
[----:B----4-:R-:W-:Y:S01]  /*dab0*/  FFMA.FTZ R100, R100, R110, R180 ;  /* 0x0000006e64647223 */ /* 0x010fe200000100b4 */
[----:B------:R-:W-:Y:S01]  /*dac0*/  F2FP.PACK_AB R110, R200, R201 ;  /* 0x000000c9c86e723e */ /* 0x000fe200000000ff */
[----:B------:R-:W4:Y:S01]  /*dad0*/  LDSM.16.MT88.4 R180, [R213+0x2c00] ;  /* 0x002c0000d5b4783b */ /* 0x000f220000004200 */
[----:B-----5:R-:W-:Y:S05]  /*dae0*/  FFMA.FTZ R101, R101, R144, R145 ;  /* 0x0000009065657223 */ /* 0x020fea0000010091 */
[-C--:B--2---:R-:W-:Y:S02]  /*daf0*/  HMMA.16816.F32 R112, R108, R124.reuse, R4 ;  /* 0x0000007c6c70723c */ /* 0x084fe40000001804 */
[----:B------:R-:W2:Y:S03]  /*db00*/  LDSM.16.MT88.4 R4, [R214+0x2c00] ;  /* 0x002c0000d604783b */ /* 0x000ea60000004200 */
[----:B---3--:R-:W-:Y:S01]  /*db10*/  FFMA.FTZ R3, R3, R139, R178 ;  /* 0x0000008b03037223 */ /* 0x008fe200000100b2 */
[----:B-1----:R-:W-:Y:S01]  /*db20*/  F2FP.PACK_AB R178, R190, R191 ;  /* 0x000000bfbeb2723e */ /* 0x002fe200000000ff */
[----:B------:R-:W-:Y:S01]  /*db30*/  FFMA.FTZ R2, R0, R138, R177 ;  /* 0x0000008a00027223 */ /* 0x000fe200000100b1 */
[----:B------:R-:W-:Y:S04]  /*db40*/  F2FP.PACK_AB R177, R185, R184 ;  /* 0x000000b8b9b1723e */ /* 0x000fe800000000ff */
[----:B------:R-:W-:Y:S01]  /*db50*/  MOV R0, R179 ;  /* 0x000000b300007202 */ /* 0x000fe20000000f00 */
[----:B------:R-:W-:Y:S01]  /*db60*/  FADD.FTZ R2, R207, R2 ;  /* 0x00000002cf027221 */ /* 0x000fe20000010000 */
[----:B------:R-:W-:Y:S03]  /*db70*/  F2FP.PACK_AB R179, R106, R107 ;  /* 0x0000006b6ab3723e */ /* 0x000fe600000000ff */
[----:B------:R-:W-:Y:S02]  /*db80*/  FADD.FTZ R2, R208, R2 ;  /* 0x00000002d0027221 */ /* 0x000fe40000010000 */
[----:B------:R-:W-:Y:S02]  /*db90*/  FADD.FTZ R0, R0, R100 ;  /* 0x0000006400007221 */ /* 0x000fe40000010000 */
[C---:B------:R-:W-:Y:S07]  /*dba0*/  HMMA.16816.F32 R116, R176.reuse, R124, R8 ;  /* 0x0000007cb074723c */ /* 0x040fee0000001808 */
[----:B------:R-:W-:Y:S01]  /*dbb0*/  MOV R9, R135 ;  /* 0x0000008700097202 */ /* 0x000fe20000000f00 */
[-C--:B------:R-:W-:Y:S04]  /*dbc0*/  HMMA.16816.F32 R120, R176, R126.reuse, R12 ;  /* 0x0000007eb078723c */ /* 0x080fe8000000180c */
[----:B------:R-:W-:Y:S02]  /*dbd0*/  MOV R10, R134 ;  /* 0x00000086000a7202 */ /* 0x000fe40000000f00 */
[----:B------:R-:W-:Y:S02]  /*dbe0*/  MOV R8, R136 ;  /* 0x0000008800087202 */ /* 0x000fe40000000f00 */
[C---:B------:R-:W-:Y:S04]  /*dbf0*/  HMMA.16816.F32 R124, R108.reuse, R126, R16 ;  /* 0x0000007e6c7c723c */ /* 0x040fe80000001810 */
[----:B------:R-:W-:Y:S02]  /*dc00*/  MOV R14, R133 ;  /* 0x00000085000e7202 */ /* 0x000fe40000000f00 */
[----:B------:R-:W-:Y:S02]  /*dc10*/  MOV R15, R132 ;  /* 0x00000084000f7202 */ /* 0x000fe40000000f00 */
[-C--:B------:R-:W-:Y:S04]  /*dc20*/  HMMA.16816.F32 R128, R108, R140.reuse, R20 ;  /* 0x0000008c6c80723c */ /* 0x080fe80000001814 */
[----:B------:R-:W-:Y:S01]  /*dc30*/  FADD.FTZ R3, R14, R3 ;  /* 0x000000030e037221 */ /* 0x000fe20000010000 */
[----:B------:R-:W-:Y:S01]  /*dc40*/  MOV R11, R137 ;  /* 0x00000089000b7202 */ /* 0x000fe20000000f00 */
        /* <DEDUP_REMOVED lines=50> */
[-C--:B--2---:R-:W-:Y:S04]  /*df70*/  HMMA.16816.F32 R84, R108, R4.reuse, R84 ;  /* 0x000000046c54723c */ /* 0x084fe80000001854 */
[----:B------:R-:W-:Y:S04]  /*df80*/  FADD.FTZ R8, R205, R8 ;  /* 0x00000008cd087221 */ /* 0x000fe80000010000 */
[C---:B------:R-:W-:Y:S07]  /*df90*/  HMMA.16816.F32 R88, R176.reuse, R4, R88 ;  /* 0x00000004b058723c */ /* 0x040fee0000001858 */
[----:B------:R-:W-:Y:S01]  /*dfa0*/  FADD.FTZ R5, R210, R3 ;  /* 0x00000003d2057221 */ /* 0x000fe20000010000 */
[-C--:B------:R-:W-:Y:S04]  /*dfb0*/  HMMA.16816.F32 R92, R176, R6.reuse, R92 ;  /* 0x00000006b05c723c */ /* 0x080fe8000000185c */
        /* <DEDUP_REMOVED lines=16> */
[----:B------:R-:W-:Y:S01]  /*e0c0*/  STL [R1+0x20], R4 ;  /* 0x0000200401007387 */ /* 0x000fe20000100800 */
[----:B------:R-:W-:Y:S02]  /*e0d0*/  FADD.FTZ R2, R190, R2 ;  /* 0x00000002be027221 */ /* 0x000fe40000010000 */
[----:B------:R-:W-:Y:S02]  /*e0e0*/  FADD.FTZ R3, R198, R3 ;  /* 0x00000003c6037221 */ /* 0x000fe40000010000 */
[----:B------:R-:W-:Y:S01]  /*e0f0*/  FADD.FTZ R0, R107, R6 ;  /* 0x000000066b007221 */ /* 0x000fe20000010000 */
[----:B------:R-:W-:Y:S02]  /*e100*/  MOV R107, R102 ;  /* 0x00000066006b7202 */ /* 0x000fe40000000f00 */
[----:B------:R1:W-:Y:S01]  /*e110*/  STL [R1+0x24], R3 ;  /* 0x0000240301007387 */ /* 0x0003e20000100800 */
[----:B------:R-:W-:Y:S01]  /*e120*/  FADD.FTZ R0, R106, R0 ;  /* 0x000000006a007221 */ /* 0x000fe20000010000 */
[----:B------:R-:W-:Y:S02]  /*e130*/  MOV R106, R103 ;  /* 0x00000067006a7202 */ /* 0x000fe40000000f00 */
[----:B------:R2:W-:Y:S04]  /*e140*/  STL [R1+0x28], R2 ;  /* 0x0000280201007387 */ /* 0x0005e80000100800 */
[----:B------:R3:W-:Y:S01]  /*e150*/  STL [R1+0x2c], R0 ;  /* 0x00002c0001007387 */ /* 0x0007e20000100800 */
[----:B-1----:R-:W-:Y:S02]  /*e160*/  MOV R3, R104 ;  /* 0x0000006800037202 */ /* 0x002fe40000000f00 */
[----:B--2---:R-:W-:Y:S01]  /*e170*/  MOV R2, R105 ;  /* 0x0000006900027202 */ /* 0x004fe20000000f00 */
[----:B------:R-:W-:-:S05]  /*e180*/  @P0 BRA `(.L_x_1013) ;  /* 0xffffc3a000000947 */ /* 0x000fca000383ffff */
.L_x_1012:
[----:B------:R-:W-:Y:S02]  /*e190*/  MOV R10, 0x1f ;  /* 0x0000001f000a7802 */ /* 0x000fe40000000f00 */
[----:B------:R-:W-:Y:S01]  /*e1a0*/  MOV R9, 0xffffffff ;  /* 0xffffffff00097802 */ /* 0x000fe20000000f00 */
[----:B------:R-:W-:Y:S05]  /*e1b0*/  BRA.DIV ~URZ, `(.L_x_1014) ;  /* 0x000028a27f007947 */ /* 0x000fea000b800000 */
[----:B---3--:R-:W2:Y:S04]  /*e1c0*/  LDL R0, [R1+0x20] ;  /* 0x0000200001007983 */ /* 0x008ea80000100800 */
[----:B--2---:R1:W2:Y:S02]  /*e1d0*/  SHFL.BFLY PT, R5, R0, 0x2, 0x1f ;  /* 0x0c401f0000057f89 */ /* 0x0042a400000e0000 */
.L_x_1038:
[----:B-1----:R-:W3:Y:S02]  /*e1e0*/  LDL.LU R0, [R1+0x20] ;  /* 0x0000200001007983 */ /* 0x002ee40000300800 */
[----:B--23--:R-:W-:Y:S01]  /*e1f0*/  FADD.FTZ R5, R5, R0 ;  /* 0x0000000005057221 */ /* 0x00cfe20000010000 */
[----:B------:R-:W-:Y:S05]  /*e200*/  BRA.DIV ~URZ, `(.L_x_1015) ;  /* 0x000028b27f007947 */ /* 0x000fea000b800000 */
[----:B------:R-:W2:Y:S04]  /*e210*/  LDL.LU R2, [R1+0x24] ;  /* 0x0000240001027983 */ /* 0x000ea80000300800 */
        /* <DEDUP_REMOVED lines=15> */
.L_x_1039:
        /* <DEDUP_REMOVED lines=13> */
[----:B------:R-:W2:Y:S08]  /*e3e0*/  @P3 MUFU.LG2 R5, R5 ;  /* 0x0000000500053308 */ /* 0x000eb00000000c00 */
[----:B------:R-:W3:Y:S01]  /*e3f0*/  @P2 MUFU.RCP R3, R4 ;  /* 0x0000000400032308 */ /* 0x000ee20000001000 */
        /* <DEDUP_REMOVED lines=9> */
[----:B------:R-:W4:Y:S01]  /*e490*/  @P2 MUFU.LG2 R4, R4 ;  /* 0x0000000400042308 */ /* 0x000f220000000c00 */
[C---:B------:R-:W-:Y:S02]  /*e4a0*/  FMUL.FTZ R144, R0.reuse, R144 ;  /* 0x0000009000907220 */ /* 0x040fe40000410000 */
[C---:B------:R-:W-:Y:S02]  /*e4b0*/  FMUL.FTZ R145, R0.reuse, R145 ;  /* 0x0000009100917220 */ /* 0x040fe40000410000 */
[C---:B------:R-:W-:Y:S02]  /*e4c0*/  FMUL.FTZ R156, R0.reuse, R156 ;  /* 0x0000009c009c7220 */ /* 0x040fe40000410000 */
[C---:B------:R-:W-:Y:S01]  /*e4d0*/  FMUL.FTZ R157, R0.reuse, R157 ;  /* 0x0000009d009d7220 */ /* 0x040fe20000410000 */
[----:B------:R-:W5:Y:S01]  /*e4e0*/  @P1 MUFU.LG2 R7, R7 ;  /* 0x0000000700071308 */ /* 0x000f620000000c00 */
        /* <DEDUP_REMOVED lines=13> */
[----:B--2---:R-:W-:-:S02]  /*e5c0*/  @P3 FMUL.FTZ R9, R5, 0.69314718246459960938 ;  /* 0x3f31721805093820 */ /* 0x004fc40000410000 */
[C---:B---3--:R-:W-:Y:S02]  /*e5d0*/  FMUL.FTZ R114, R3.reuse, R114 ;  /* 0x0000007203727220 */ /* 0x048fe40000410000 */
[----:B------:R-:W-:Y:S01]  /*e5e0*/  @P3 FMUL.FTZ R5, R0, c[0x0][0x2d0] ;  /* 0x0000b40000053a20 */ /* 0x000fe20000410000 */
[----:B------:R-:W-:Y:S01]  /*e5f0*/  MOV R0, RZ ;  /* 0x000000ff00007202 */ /* 0x000fe20000000f00 */
[C---:B------:R-:W-:Y:S02]  /*e600*/  FMUL.FTZ R115, R3.reuse, R115 ;  /* 0x0000007303737220 */ /* 0x040fe40000410000 */
[C---:B------:R-:W-:Y:S02]  /*e610*/  FMUL.FTZ R126, R3.reuse, R126 ;  /* 0x0000007e037e7220 */ /* 0x040fe40000410000 */
[C---:B------:R-:W-:Y:S01]  /*e620*/  FMUL.FTZ R127, R3.reuse, R127 ;  /* 0x0000007f037f7220 */ /* 0x040fe20000410000 */
[----:B------:R-:W2:Y:S01]  /*e630*/  @P0 MUFU.RCP R0, R6 ;  /* 0x0000000600000308 */ /* 0x000ea20000001000 */
        /* <DEDUP_REMOVED lines=20> */
[----:B------:R-:W-:Y:S01]  /*e780*/  @P2 MOV R3, 0x3f317218 ;  /* 0x3f31721800032802 */ /* 0x000fe20000000f00 */
[C---:B-1----:R-:W-:Y:S02]  /*e790*/  FMUL.FTZ R116, R2.reuse, R116 ;  /* 0x0000007402747220 */ /* 0x042fe40000410000 */
        /* <DEDUP_REMOVED lines=23> */
[----:B------:R-:W1:Y:S01]  /*e910*/  @P0 MUFU.LG2 R2, R6 ;  /* 0x0000000600020308 */ /* 0x000e620000000c00 */
[----:B----4-:R-:W-:Y:S02]  /*e920*/  @P2 FMUL.FTZ R8, R4, 0.69314718246459960938 ;  /* 0x3f31721804082820 */ /* 0x010fe40000410000 */
[----:B------:R-:W-:Y:S02]  /*e930*/  @P2 FMUL.FTZ R4, R3, c[0x0][0x2d0] ;  /* 0x0000b40003042a20 */ /* 0x000fe40000410000 */
[----:B-----5:R-:W-:Y:S02]  /*e940*/  @P1 FMUL.FTZ R7, R7, 0.69314718246459960938 ;  /* 0x3f31721807071820 */ /* 0x020fe40000410000 */
[----:B------:R-:W-:Y:S02]  /*e950*/  @P1 FMUL.FTZ R3, R10, c[0x0][0x2d0] ;  /* 0x0000b4000a031a20 */ /* 0x000fe40000410000 */
[----:B------:R-:W-:Y:S01]  /*e960*/  @P2 FFMA.FTZ R20, R4, R104, R8 ;  /* 0x0000006804142223 */ /* 0x000fe20000010008 */
[----:B------:R-:W-:Y:S01]  /*e970*/  MOV R4, 0x1 ;  /* 0x0000000100047802 */ /* 0x000fe20000000f00 */
[----:B------:R-:W-:Y:S01]  /*e980*/  @P1 FFMA.FTZ R21, R3, R103, R7 ;  /* 0x0000006703151223 */ /* 0x000fe20000010007 */
[----:B------:R-:W-:Y:S01]  /*e990*/  @P0 MOV R3, 0x3f317218 ;  /* 0x3f31721800030802 */ /* 0x000fe20000000f00 */
[----:B--2---:R-:W-:-:S02]  /*e9a0*/  FMUL.FTZ R118, R0, R118 ;  /* 0x0000007600767220 */ /* 0x004fc40000410000 */
[----:B------:R-:W-:Y:S02]  /*e9b0*/  FMUL.FTZ R119, R0, R119 ;  /* 0x0000007700777220 */ /* 0x000fe40000410000 */
[----:B-1----:R-:W-:Y:S02]  /*e9c0*/  @P0 FMUL.FTZ R2, R2, 0.69314718246459960938 ;  /* 0x3f31721802020820 */ /* 0x002fe40000410000 */
[----:B------:R-:W-:Y:S02]  /*e9d0*/  @P0 FMUL.FTZ R3, R3, c[0x0][0x2d0] ;  /* 0x0000b40003030a20 */ /* 0x000fe40000410000 */
        /* <DEDUP_REMOVED lines=25> */
.L_x_995:
[----:B--2---:R2:W5:Y:S01]  /*eb70*/  LDL R7, [R1+0x58] ;  /* 0x0000580001077983 */ /* 0x0045620000100800 */
[----:B------:R-:W-:Y:S03]  /*eb80*/  BSSY B0, `(.L_x_1016) ;  /* 0x0000012000007945 */ /* 0x000fe60003800000 */
[----:B------:R-:W3:Y:S02]  /*eb90*/  S2R R6, SR_TID.X ;  /* 0x0000000000067919 */ /* 0x000ee40000002100 */
[----:B---3--:R-:W-:-:S13]  /*eba0*/  LOP3.LUT P0, RZ, R6, 0x7f, RZ, 0xc0, !PT ;  /* 0x0000007f06ff7812 */ /* 0x008fda000780c0ff */
[----:B------:R-:W-:Y:S05]  /*ebb0*/  @P0 BRA `(.L_x_1017) ;  /* 0x000000e000000947 */ /* 0x000fea0003800000 */
[----:B--2---:R-:W2:Y:S01]  /*ebc0*/  S2R R4, SR_LANEID ;  /* 0x0000000000047919 */ /* 0x004ea20000000000 */
[----:B------:R-:W-:Y:S01]  /*ebd0*/  VOTEU.ANY UR4, UPT, PT ;  /* 0x0000000000047886 */ /* 0x000fe200038e0100 */
[----:B------:R-:W-:Y:S01]  /*ebe0*/  IMAD.MOV.U32 R5, RZ, RZ, c[0x0][0x584] ;  /* 0x00016100ff057624 */ /* 0x000fe200078e00ff */
[----:B------:R-:W2:Y:S08]  /*ebf0*/  FLO.U32 R3, UR4 ;  /* 0x0000000400037d00 */ /* 0x000eb000080e0000 */
[----:B------:R-:W3:Y:S01]  /*ec00*/  POPC R2, UR4 ;  /* 0x0000000400027d09 */ /* 0x000ee20008000000 */
[----:B--2---:R-:W-:Y:S01]  /*ec10*/  ISETP.EQ.U32.AND P0, PT, R3, R4, PT ;  /* 0x000000040300720c */ /* 0x004fe20003f02070 */
[----:B------:R-:W-:-:S12]  /*ec20*/  IMAD.MOV.U32 R4, RZ, RZ, c[0x0][0x580] ;  /* 0x00016000ff047624 */ /* 0x000fd800078e00ff */
[----:B---3--:R2:W3:Y:S04]  /*ec30*/  @P0 ATOMG.E.ADD.STRONG.GPU PT, R2, [R4.64], R2 ;  /* 0x00000002040209a8 */ /* 0x0084e800081ee1c6 */
[----:B--2---:R-:W2:Y:S04]  /*ec40*/  S2R R4, SR_LTMASK ;  /* 0x0000000000047919 */ /* 0x004ea80000003900 */
[----:B---3--:R2:W3:Y:S02]  /*ec50*/  SHFL.IDX PT, R3, R2, R3, 0x1f ;  /* 0x00001f0302037589 */ /* 0x0084e400000e0000 */
[----:B--2---:R-:W-:-:S06]  /*ec60*/  LOP3.LUT R2, R4, UR4, RZ, 0xc0, !PT ;  /* 0x0000000404027c12 */ /* 0x004fcc000f8ec0ff */
[----:B------:R-:W3:Y:S02]  /*ec70*/  POPC R2, R2 ;  /* 0x0000000200027309 */ /* 0x000ee40000000000 */
[----:B---3-5:R-:W-:-:S05]  /*ec80*/  IADD3 R7, R3, c[0x0][0xc], R2 ;  /* 0x0000030003077a10 */ /* 0x028fca0007ffe002 */
[----:B------:R2:W-:Y:S02]  /*ec90*/  STL [R1+0x58], R7 ;  /* 0x0000580701007387 */ /* 0x0005e40000100800 */
.L_x_1017:
[----:B--2---:R-:W-:Y:S05]  /*eca0*/  BSYNC B0 ;  /* 0x0000000000007941 */ /* 0x004fea0003800000 */
.L_x_1016:
[----:B------:R-:W-:Y:S01]  /*ecb0*/  PRMT R0, R0, 0x9910, RZ ;  /* 0x0000991000007816 */ /* 0x000fe200000000ff */
[----:B------:R-:W-:Y:S01]  /*ecc0*/  BSSY B1, `(.L_x_1018) ;  /* 0x000018d000017945 */ /* 0x000fe20003800000 */
[----:B-----5:R-:W-:Y:S02]  /*ecd0*/  IMAD.MOV.U32 R36, RZ, RZ, R7 ;  /* 0x000000ffff247224 */ /* 0x020fe400078e0007 */
[----:B------:R-:W-:-:S13]  /*ece0*/  ISETP.NE.AND P0, PT, R0, RZ, PT ;  /* 0x000000ff0000720c */ /* 0x000fda0003f05270 */
[----:B------:R-:W-:Y:S05]  /*ecf0*/  @!P0 BRA `(.L_x_1019) ;  /* 0x000015d000008947 */ /* 0x000fea0003800000 */
[----:B------:R-:W-:Y:S01]  /*ed00*/  WARPSYNC 0xffffffff ;  /* 0xffffffff00007948 */ /* 0x000fe20003800000 */
[----:B------:R-:W-:Y:S06]  /*ed10*/  BAR.SYNC.DEFER_BLOCKING 0x1, 0x80 ;  /* 0x0042000000007b1d */ /* 0x000fec0000010000 */
[----:B------:R-:W-:Y:S05]  /*ed20*/  BRA.CONV ~URZ, `(.L_x_1020) ;  /* 0x000000737f007947 */ /* 0x000fea000b800000 */
[----:B------:R-:W-:Y:S01]  /*ed30*/  SHF.R.S32.HI R7, RZ, 0x1f, R6 ;  /* 0x0000001fff077819 */ /* 0x000fe20000011406 */
[----:B------:R-:W-:Y:S01]  /*ed40*/  IMAD.MOV.U32 R3, RZ, RZ, 0x1f ;  /* 0x0000001fff037424 */ /* 0x000fe200078e00ff */
[----:B------:R-:W-:Y:S02]  /*ed50*/  MOV R2, 0xeda0 ;  /* 0x0000eda000027802 */ /* 0x000fe40000000f00 */
[----:B------:R-:W-:Y:S01]  /*ed60*/  LEA.HI R7, R7, R6, RZ, 0x7 ;  /* 0x0000000607077211 */ /* 0x000fe200078f38ff */
[----:B------:R-:W-:-:S03]  /*ed70*/  IMAD.MOV.U32 R6, RZ, RZ, RZ ;  /* 0x000000ffff067224 */ /* 0x000fc600078e00ff */
[----:B------:R-:W-:Y:S02]  /*ed80*/  SHF.R.S32.HI R7, RZ, 0x7, R7 ;  /* 0x00000007ff077819 */ /* 0x000fe40000011407 */
[----:B-1----:R-:W-:Y:S05]  /*ed90*/  CALL.REL.NOINC `($__internal_17_$__cuda_sm70_shflsync_idx_p) ;  /* 0x0000203000007944 */ /* 0x002fea0003c00000 */
.L_x_1020:
[----:B------:R-:W2:Y:S04]  /*eda0*/  LDL R8, [R1+0x64] ;  /* 0x0000640001087983 */ /* 0x000ea80000100800 */
[----:B------:R-:W3:Y:S04]  /*edb0*/  LDL.LU R5, [R1+0x40] ;  /* 0x0000400001057983 */ /* 0x000ee80000300800 */
[----:B-1----:R-:W4:Y:S04]  /*edc0*/  LDL.LU R11, [R1+0x44] ;  /* 0x00004400010b7983 */ /* 0x002f280000300800 */
[----:B------:R-:W5:Y:S04]  /*edd0*/  LDL.LU R17, [R1+0x50] ;  /* 0x0000500001117983 */ /* 0x000f680000300800 */
[----:B------:R-:W2:Y:S01]  /*ede0*/  LDL.LU R16, [R1+0x54] ;  /* 0x0000540001107983 */ /* 0x000ea20000300800 */
[----:B------:R-:W-:-:S03]  /*edf0*/  IMAD.MOV.U32 R3, RZ, RZ, 0x1 ;  /* 0x00000001ff037424 */ /* 0x000fc600078e00ff */
[----:B------:R-:W5:Y:S02]  /*ee00*/  LDL R15, [R1+0x6c] ;  /* 0x00006c00010f7983 */ /* 0x000f640000100800 */
[----:B------:R-:W-:Y:S02]  /*ee10*/  ISETP.NE.AND P1, PT, R3, c[0x0][0x4e8], PT ;  /* 0x00013a0003007a0c */ /* 0x000fe40003f25270 */
[----:B------:R-:W5:Y:S01]  /*ee20*/  LDL R37, [R1+0x3c] ;  /* 0x00003c0001257983 */ /* 0x000f620000100800 */
[----:B------:R-:W-:Y:S02]  /*ee30*/  ULDC UR5, c[0x0][0x4e8] ;  /* 0x00013a0000057ab9 */ /* 0x000fe40000000800 */
[----:B------:R-:W-:Y:S02]  /*ee40*/  ULDC UR4, c[0x0][0x388] ;  /* 0x0000e20000047ab9 */ /* 0x000fe40000000800 */
[----:B------:R-:W-:Y:S01]  /*ee50*/  UIMAD UR4, UR5, UR4, URZ ;  /* 0x00000004050472a4 */ /* 0x000fe2000f8e023f */
[----:B------:R-:W-:Y:S01]  /*ee60*/  BSSY B0, `(.L_x_1021) ;  /* 0x00000a7000007945 */ /* 0x000fe20003800000 */
[----:B---3--:R-:W-:Y:S01]  /*ee70*/  SHF.R.S32.HI R0, RZ, 0x1f, R5 ;  /* 0x0000001fff007819 */ /* 0x008fe20000011405 */
[----:B------:R-:W-:-:S04]  /*ee80*/  IMAD.WIDE.U32 R6, R5, c[0x0][0x4d0], RZ ;  /* 0x0001340005067a25 */ /* 0x000fc800078e00ff */
[C---:B------:R-:W-:Y:S02]  /*ee90*/  IMAD R2, R0.reuse, c[0x0][0x4d0], RZ ;  /* 0x0001340000027a24 */ /* 0x040fe400078e02ff */
[----:B------:R-:W-:Y:S02]  /*eea0*/  IMAD R4, R0, c[0x0][0x438], RZ ;  /* 0x00010e0000047a24 */ /* 0x000fe400078e02ff */
[----:B------:R-:W-:Y:S01]  /*eeb0*/  IMAD R3, R5, c[0x0][0x4d4], R2 ;  /* 0x0001350005037a24 */ /* 0x000fe200078e0202 */
[----:B----4-:R-:W-:Y:S01]  /*eec0*/  SHF.R.S32.HI R2, RZ, 0x1f, R11 ;  /* 0x0000001fff027819 */ /* 0x010fe2000001140b */
[----:B--2---:R-:W-:Y:S02]  /*eed0*/  IMAD.IADD R0, R8, 0x1, R16 ;  /* 0x0000000108007824 */ /* 0x004fe400078e0210 */
[----:B------:R-:W-:Y:S02]  /*eee0*/  IMAD.IADD R7, R7, 0x1, R3 ;  /* 0x0000000107077824 */ /* 0x000fe400078e0203 */
[----:B------:R-:W-:-:S02]  /*eef0*/  IMAD R9, R2, c[0x0][0x4d8], RZ ;  /* 0x0001360002097a24 */ /* 0x000fc400078e02ff */
[----:B------:R-:W-:-:S04]  /*ef00*/  IMAD.WIDE.U32 R6, R11, c[0x0][0x4d8], R6 ;  /* 0x000136000b067a25 */ /* 0x000fc800078e0006 */
[----:B------:R-:W-:Y:S02]  /*ef10*/  IMAD R9, R11, c[0x0][0x4dc], R9 ;  /* 0x000137000b097a24 */ /* 0x000fe400078e0209 */
[----:B------:R-:W-:Y:S02]  /*ef20*/  IMAD R8, R5, c[0x0][0x43c], R4 ;  /* 0x00010f0005087a24 */ /* 0x000fe400078e0204 */
[----:B------:R-:W-:-:S04]  /*ef30*/  @P1 IMAD.HI.U32 R10, R0, c[0x0][0x4ec], RZ ;  /* 0x00013b00000a1a27 */ /* 0x000fc800078e00ff */
[----:B------:R-:W-:Y:S01]  /*ef40*/  IMAD.IADD R7, R7, 0x1, R9 ;  /* 0x0000000107077824 */ /* 0x000fe200078e0209 */
[----:B-----5:R-:W-:Y:S01]  /*ef50*/  SHF.R.S32.HI R9, RZ, 0x1f, R17 ;  /* 0x0000001fff097819 */ /* 0x020fe20000011411 */
[----:B------:R-:W-:-:S04]  /*ef60*/  IMAD.WIDE.U32 R4, R5, c[0x0][0x438], RZ ;  /* 0x00010e0005047a25 */ /* 0x000fc800078e00ff */
[----:B------:R-:W-:Y:S01]  /*ef70*/  IMAD.MOV.U32 R3, RZ, RZ, R0 ;  /* 0x000000ffff037224 */ /* 0x000fe200078e0000 */
[----:B------:R-:W-:Y:S01]  /*ef80*/  @P1 SHF.R.U32.HI R3, RZ, c[0x0][0x4f0], R10 ;  /* 0x00013c00ff031a19 */ /* 0x000fe2000001160a */
[----:B------:R-:W-:Y:S02]  /*ef90*/  IMAD.IADD R5, R5, 0x1, R8 ;  /* 0x0000000105057824 */ /* 0x000fe400078e0208 */
[----:B------:R-:W-:Y:S02]  /*efa0*/  IMAD R2, R2, c[0x0][0x440], RZ ;  /* 0x0001100002027a24 */ /* 0x000fe400078e02ff */
[----:B------:R-:W-:Y:S02]  /*efb0*/  IMAD R10, R9, c[0x0][0x4e0], RZ ;  /* 0x00013800090a7a24 */ /* 0x000fe400078e02ff */
[C---:B------:R-:W-:Y:S02]  /*efc0*/  IMAD R14, R11.reuse, c[0x0][0x444], R2 ;  /* 0x000111000b0e7a24 */ /* 0x040fe400078e0202 */
[----:B------:R-:W-:-:S04]  /*efd0*/  IMAD.WIDE.U32 R4, R11, c[0x0][0x440], R4 ;  /* 0x000110000b047a25 */ /* 0x000fc800078e0004 */
[----:B------:R-:W-:-:S04]  /*efe0*/  IMAD.WIDE.U32 R6, R17, c[0x0][0x4e0], R6 ;  /* 0x0001380011067a25 */ /* 0x000fc800078e0006 */
[----:B------:R-:W-:Y:S02]  /*eff0*/  IMAD R11, R17, c[0x0][0x4e4], R10 ;  /* 0x00013900110b7a24 */ /* 0x000fe400078e020a */
[----:B------:R-:W-:Y:S01]  /*f000*/  @P1 IMAD.HI.U32 R10, R0, c[0x0][0x4ec], RZ ;  /* 0x00013b00000a1a27 */ /* 0x000fe200078e00ff */
[----:B------:R-:W-:Y:S02]  /*f010*/  SHF.R.S32.HI R12, RZ, 0x1f, R3 ;  /* 0x0000001fff0c7819 */ /* 0x000fe40000011403 */
[----:B------:R-:W-:Y:S01]  /*f020*/  IADD3 R6, P0, R3, R6, RZ ;  /* 0x0000000603067210 */ /* 0x000fe20007f1e0ff */
[----:B------:R-:W-:Y:S01]  /*f030*/  IMAD.MOV.U32 R2, RZ, RZ, R0 ;  /* 0x000000ffff027224 */ /* 0x000fe200078e0000 */
[----:B------:R-:W-:Y:S01]  /*f040*/  @P1 SHF.R.U32.HI R2, RZ, c[0x0][0x4f0], R10 ;  /* 0x00013c00ff021a19 */ /* 0x000fe2000001160a */
[----:B------:R-:W-:Y:S01]  /*f050*/  IMAD.IADD R5, R5, 0x1, R14 ;  /* 0x0000000105057824 */ /* 0x000fe200078e020e */
[----:B------:R-:W-:Y:S01]  /*f060*/  IADD3.X R7, R12, R7, R11, P0, !PT ;  /* 0x000000070c077210 */ /* 0x000fe200007fe40b */
[----:B------:R-:W-:-:S02]  /*f070*/  IMAD.MOV R8, RZ, RZ, -R3 ;  /* 0x000000ffff087224 */ /* 0x000fc400078e0a03 */
[----:B------:R-:W-:Y:S01]  /*f080*/  IMAD.WIDE.U32 R10, R17, c[0x0][0x448], R4 ;  /* 0x00011200110a7a25 */ /* 0x000fe200078e0004 */
[----:B------:R-:W-:-:S03]  /*f090*/  SHF.R.S32.HI R5, RZ, 0x1f, R2 ;  /* 0x0000001fff057819 */ /* 0x000fc60000011402 */
[----:B------:R-:W-:Y:S02]  /*f0a0*/  IMAD.MOV R14, RZ, RZ, -R2 ;  /* 0x000000ffff0e7224 */ /* 0x000fe400078e0a02 */
[--C-:B------:R-:W-:Y:S02]  /*f0b0*/  IMAD R8, R8, c[0x0][0x4e8], R0.reuse ;  /* 0x00013a0008087a24 */ /* 0x100fe400078e0200 */
[----:B------:R-:W-:Y:S02]  /*f0c0*/  IMAD R9, R9, c[0x0][0x448], RZ ;  /* 0x0001120009097a24 */ /* 0x000fe400078e02ff */
[----:B------:R-:W-:Y:S02]  /*f0d0*/  IMAD R14, R14, c[0x0][0x4e8], R0 ;  /* 0x00013a000e0e7a24 */ /* 0x000fe400078e0200 */
[----:B------:R-:W-:Y:S02]  /*f0e0*/  IMAD R0, R5, c[0x0][0x430], RZ ;  /* 0x00010c0005007a24 */ /* 0x000fe400078e02ff */
[----:B------:R-:W-:-:S02]  /*f0f0*/  IMAD R9, R17, c[0x0][0x44c], R9 ;  /* 0x0001130011097a24 */ /* 0x000fc400078e0209 */
[----:B------:R-:W-:Y:S02]  /*f100*/  IMAD R17, R2, c[0x0][0x434], R0 ;  /* 0x00010d0002117a24 */ /* 0x000fe400078e0200 */
[----:B------:R-:W-:Y:S02]  /*f110*/  IMAD.IADD R0, R15, 0x1, R16 ;  /* 0x000000010f007824 */ /* 0x000fe400078e0210 */
[----:B------:R-:W1:Y:S01]  /*f120*/  S2R R16, SR_TID.X ;  /* 0x0000000000107919 */ /* 0x000e620000002100 */
[----:B------:R-:W-:Y:S01]  /*f130*/  SHF.R.S32.HI R13, RZ, 0x1f, R8 ;  /* 0x0000001fff0d7819 */ /* 0x000fe20000011408 */
[----:B------:R-:W-:-:S04]  /*f140*/  IMAD.WIDE.U32 R6, R8, c[0x0][0x4c8], R6 ;  /* 0x0001320008067a25 */ /* 0x000fc800078e0006 */
[----:B------:R-:W-:-:S04]  /*f150*/  IMAD R3, R13, c[0x0][0x4c8], RZ ;  /* 0x000132000d037a24 */ /* 0x000fc800078e02ff */
[----:B------:R-:W-:Y:S01]  /*f160*/  IMAD R3, R8, c[0x0][0x4cc], R3 ;  /* 0x0001330008037a24 */ /* 0x000fe200078e0203 */
[----:B------:R-:W-:-:S03]  /*f170*/  LEA R4, P0, R6, c[0x0][0x4a8], 0x2 ;  /* 0x00012a0006047a11 */ /* 0x000fc600078010ff */
[----:B------:R-:W-:Y:S01]  /*f180*/  IMAD.IADD R3, R7, 0x1, R3 ;  /* 0x0000000107037824 */ /* 0x000fe200078e0203 */
[----:B-1----:R-:W-:-:S04]  /*f190*/  SHF.R.S32.HI R15, RZ, 0x1f, R16 ;  /* 0x0000001fff0f7819 */ /* 0x002fc80000011410 */
[----:B------:R-:W-:Y:S02]  /*f1a0*/  LEA.HI.X R3, R6, c[0x0][0x4ac], R3, 0x2, P0 ;  /* 0x00012b0006037a11 */ /* 0x000fe400000f1403 */
[----:B------:R-:W-:Y:S01]  /*f1b0*/  LEA.HI R15, R15, R16, RZ, 0x5 ;  /* 0x000000100f0f7211 */ /* 0x000fe200078f28ff */
[----:B------:R-:W-:-:S03]  /*f1c0*/  IMAD.IADD R9, R11, 0x1, R9 ;  /* 0x000000010b097824 */ /* 0x000fc600078e0209 */
[----:B------:R-:W-:Y:S01]  /*f1d0*/  LOP3.LUT R15, R15, 0xffffffe0, RZ, 0xc0, !PT ;  /* 0xffffffe00f0f7812 */ /* 0x000fe200078ec0ff */
[----:B------:R-:W-:Y:S01]  /*f1e0*/  IMAD.MOV.U32 R8, RZ, RZ, R10 ;  /* 0x000000ffff087224 */ /* 0x000fe200078e000a */
[----:B------:R-:W-:Y:S04]  /*f1f0*/  SHFL.IDX PT, R12, R4, RZ, 0x1c1f ;  /* 0x001c1fff040c7589 */ /* 0x000fe800000e0000 */
[----:B------:R-:W1:Y:S01]  /*f200*/  SHFL.IDX PT, R13, R3, RZ, 0x1c1f ;  /* 0x001c1fff030d7589 */ /* 0x000e6200000e0000 */
[----:B------:R-:W-:-:S03]  /*f210*/  IMAD.IADD R15, R16, 0x1, -R15 ;  /* 0x00000001100f7824 */ /* 0x000fc600078e0a0f */
[----:B------:R-:W-:Y:S04]  /*f220*/  SHFL.IDX PT, R10, R4, 0x1, 0x1c1f ;  /* 0x003c1f00040a7f89 */ /* 0x000fe800000e0000 */
[----:B------:R-:W2:Y:S01]  /*f230*/  SHFL.IDX PT, R11, R3, 0x1, 0x1c1f ;  /* 0x003c1f00030b7f89 */ /* 0x000ea200000e0000 */
[----:B------:R-:W-:Y:S01]  /*f240*/  IMAD.WIDE.U32 R8, R2, c[0x0][0x430], R8 ;  /* 0x00010c0002087a25 */ /* 0x000fe200078e0008 */
[----:B------:R-:W-:Y:S02]  /*f250*/  LOP3.LUT P5, RZ, R15, 0x3, RZ, 0xc0, !PT ;  /* 0x000000030fff7812 */ /* 0x000fe400078ac0ff */
[C---:B------:R-:W-:Y:S01]  /*f260*/  IADD3 R2, R0.reuse, 0x8, RZ ;  /* 0x0000000800027810 */ /* 0x040fe20007ffe0ff */
[----:B------:R-:W-:Y:S01]  /*f270*/  SHFL.IDX PT, R6, R4, 0x2, 0x1c1f ;  /* 0x005c1f0004067f89 */ /* 0x000fe200000e0000 */
[----:B------:R-:W-:-:S03]  /*f280*/  ISETP.GE.OR P1, PT, R0, UR4, P5 ;  /* 0x0000000400007c0c */ /* 0x000fc6000af26670 */
[----:B------:R-:W3:Y:S01]  /*f290*/  SHFL.IDX PT, R7, R3, 0x2, 0x1c1f ;  /* 0x005c1f0003077f89 */ /* 0x000ee200000e0000 */
[----:B------:R-:W-:-:S03]  /*f2a0*/  SHF.R.S32.HI R16, RZ, 0x1f, R14 ;  /* 0x0000001fff107819 */ /* 0x000fc6000001140e */
[----:B------:R-:W-:Y:S01]  /*f2b0*/  SHFL.IDX PT, R4, R4, 0x3, 0x1c1f ;  /* 0x007c1f0004047f89 */ /* 0x000fe200000e0000 */
[----:B------:R-:W-:-:S03]  /*f2c0*/  ISETP.GE.OR P4, PT, R2, UR4, P5 ;  /* 0x0000000402007c0c */ /* 0x000fc6000af86670 */
[----:B------:R4:W5:Y:S01]  /*f2d0*/  SHFL.IDX PT, R5, R3, 0x3, 0x1c1f ;  /* 0x007c1f0003057f89 */ /* 0x00096200000e0000 */
[C---:B------:R-:W-:Y:S02]  /*f2e0*/  IADD3 R15, R0.reuse, 0x40, RZ ;  /* 0x00000040000f7810 */ /* 0x040fe40007ffe0ff */
[----:B------:R-:W-:Y:S02]  /*f2f0*/  ISETP.GE.AND P3, PT, R0, UR4, PT ;  /* 0x0000000400007c0c */ /* 0x000fe4000bf66270 */
[----:B------:R-:W-:Y:S01]  /*f300*/  ISETP.GE.AND P2, PT, R2, UR4, PT ;  /* 0x0000000402007c0c */ /* 0x000fe2000bf46270 */
[----:B------:R-:W-:Y:S01]  /*f310*/  IMAD.MOV.U32 R2, RZ, RZ, R8 ;  /* 0x000000ffff027224 */ /* 0x000fe200078e0008 */
[----:B------:R-:W-:Y:S02]  /*f320*/  IADD3 R0, R0, 0x48, RZ ;  /* 0x0000004800007810 */ /* 0x000fe40007ffe0ff */
[----:B------:R-:W-:Y:S02]  /*f330*/  ISETP.GE.OR P0, PT, R15, UR4, P5 ;  /* 0x000000040f007c0c */ /* 0x000fe4000af06670 */
[----:B------:R-:W-:Y:S01]  /*f340*/  ISETP.GE.OR P5, PT, R0, UR4, P5 ;  /* 0x0000000400007c0c */ /* 0x000fe2000afa6670 */
[----:B-1----:R1:W-:Y:S01]  /*f350*/  @!P1 ST.E [R12.64], R19 ;  /* 0x000000130c009985 */ /* 0x0023e2000c101906 */
[----:B----4-:R-:W-:-:S02]  /*f360*/  IMAD.IADD R3, R9, 0x1, R17 ;  /* 0x0000000109037824 */ /* 0x010fc400078e0211 */
[----:B------:R-:W-:Y:S02]  /*f370*/  IMAD R9, R16, c[0x0][0x428], RZ ;  /* 0x00010a0010097a24 */ /* 0x000fe400078e02ff */
[----:B------:R-:W-:-:S04]  /*f380*/  IMAD.WIDE.U32 R2, R14, c[0x0][0x428], R2 ;  /* 0x00010a000e027a25 */ /* 0x000fc800078e0002 */
[----:B------:R-:W-:Y:S01]  /*f390*/  IMAD R8, R14, c[0x0][0x42c], R9 ;  /* 0x00010b000e087a24 */ /* 0x000fe200078e0209 */
[----:B--2---:R2:W-:Y:S01]  /*f3a0*/  @!P4 ST.E [R10.64], R20 ;  /* 0x000000140a00c985 */ /* 0x0045e2000c101906 */
[C---:B------:R-:W-:Y:S02]  /*f3b0*/  LEA R26, P4, R2.reuse, c[0x0][0x400], 0x2 ;  /* 0x00010000021a7a11 */ /* 0x040fe400078810ff */
[----:B------:R-:W-:Y:S01]  /*f3c0*/  IMAD.IADD R3, R3, 0x1, R8 ;  /* 0x0000000103037824 */ /* 0x000fe200078e0208 */
[----:B---3--:R3:W-:Y:S04]  /*f3d0*/  @!P0 ST.E [R6.64], R21 ;  /* 0x0000001506008985 */ /* 0x0087e8000c101906 */
[----:B------:R-:W-:Y:S01]  /*f3e0*/  LEA.HI.X R22, R2, c[0x0][0x404], R3, 0x2, P4 ;  /* 0x0001010002167a11 */ /* 0x000fe200020f1403 */
[----:B-----5:R4:W-:Y:S01]  /*f3f0*/  @!P5 ST.E [R4.64], R18 ;  /* 0x000000120400d985 */ /* 0x0209e2000c101906 */
[----:B------:R-:W-:-:S02]  /*f400*/  ISETP.GE.AND P0, PT, R0, UR4, PT ;  /* 0x0000000400007c0c */ /* 0x000fc4000bf06270 */
[C---:B-1----:R-:W-:Y:S01]  /*f410*/  IADD3 R13, R37.reuse, 0x8, RZ ;  /* 0x00000008250d7810 */ /* 0x042fe20007ffe0ff */
[----:B------:R1:W1:Y:S01]  /*f420*/  SHFL.IDX PT, R0, R26, RZ, 0x1c1f ;  /* 0x001c1fff1a007589 */ /* 0x00026200000e0000 */
[C---:B------:R-:W-:Y:S02]  /*f430*/  IADD3 R12, R37.reuse, 0x10, RZ ;  /* 0x00000010250c7810 */ /* 0x040fe40007ffe0ff */
[C---:B------:R-:W-:Y:S01]  /*f440*/  IADD3 R9, R37.reuse, 0x28, RZ ;  /* 0x0000002825097810 */ /* 0x040fe20007ffe0ff */
[----:B------:R1:W1:Y:S01]  /*f450*/  SHFL.IDX PT, R2, R22, RZ, 0x1c1f ;  /* 0x001c1fff16027589 */ /* 0x00026200000e0000 */
[C---:B------:R-:W-:Y:S02]  /*f460*/  IADD3 R8, R37.reuse, 0x30, RZ ;  /* 0x0000003025087810 */ /* 0x040fe40007ffe0ff */
[----:B------:R-:W-:Y:S02]  /*f470*/  IADD3 R3, R37, 0x40, RZ ;  /* 0x0000004025037810 */ /* 0x000fe40007ffe0ff */
[----:B------:R-:W-:-:S02]  /*f480*/  ISETP.GE.AND P1, PT, R15, UR4, PT ;  /* 0x000000040f007c0c */ /* 0x000fc4000bf26270 */
[C---:B--2---:R-:W-:Y:S02]  /*f490*/  IADD3 R11, R37.reuse, 0x18, RZ ;  /* 0x00000018250b7810 */ /* 0x044fe40007ffe0ff */
[C---:B------:R-:W-:Y:S02]  /*f4a0*/  IADD3 R10, R37.reuse, 0x20, RZ ;  /* 0x00000020250a7810 */ /* 0x040fe40007ffe0ff */
[C---:B---3--:R-:W-:Y:S02]  /*f4b0*/  IADD3 R7, R37.reuse, 0x38, RZ ;  /* 0x0000003825077810 */ /* 0x048fe40007ffe0ff */
[C---:B------:R-:W-:Y:S02]  /*f4c0*/  IADD3 R6, R37.reuse, 0x48, RZ ;  /* 0x0000004825067810 */ /* 0x040fe40007ffe0ff */
[C---:B----4-:R-:W-:Y:S02]  /*f4d0*/  IADD3 R5, R37.reuse, 0x50, RZ ;  /* 0x0000005025057810 */ /* 0x050fe40007ffe0ff */
        /* <DEDUP_REMOVED lines=11> */
[----:B------:R-:W-:Y:S02]  /*f590*/  SHF.R.S32.HI R34, RZ, 0x1f, R5 ;  /* 0x0000001fff227819 */ /* 0x000fe40000011405 */
[----:B------:R-:W-:Y:S01]  /*f5a0*/  SHF.R.S32.HI R35, RZ, 0x1f, R4 ;  /* 0x0000001fff237819 */ /* 0x000fe20000011404 */
[----:B------:R-:W-:Y:S05]  /*f5b0*/  @P3 BRA `(.L_x_1022) ;  /* 0x0000031000003947 */ /* 0x000fea0003800000 */
[----:B-1----:R-:W-:Y:S02]  /*f5c0*/  ISETP.GE.AND P4, PT, R37, c[0x0][0x3c8], PT ;  /* 0x0000f20025007a0c */ /* 0x002fe40003f86270 */
[----:B------:R-:W-:-:S02]  /*f5d0*/  ISETP.GE.AND P3, PT, R13, c[0x0][0x3c8], PT ;  /* 0x0000f2000d007a0c */ /* 0x000fc40003f66270 */
[----:B------:R-:W-:-:S09]  /*f5e0*/  ISETP.GE.AND P6, PT, R6, c[0x0][0x3c8], PT ;  /* 0x0000f20006007a0c */ /* 0x000fd20003fc6270 */
[----:B------:R-:W-:-:S04]  /*f5f0*/  @!P4 LEA R14, P5, R37, R0, 0x2 ;  /* 0x00000000250ec211 */ /* 0x000fc800078a10ff */
[----:B------:R-:W-:Y:S02]  /*f600*/  @!P4 LEA.HI.X R15, R37, R2, R24, 0x2, P5 ;  /* 0x00000002250fc211 */ /* 0x000fe400028f1418 */
[----:B------:R-:W-:-:S03]  /*f610*/  ISETP.GE.AND P5, PT, R12, c[0x0][0x3c8], PT ;  /* 0x0000f2000c007a0c */ /* 0x000fc60003fa6270 */
[----:B------:R1:W-:Y:S02]  /*f620*/  @!P4 ST.E.64 [R14.64], R112 ;  /* 0x000000700e00c985 */ /* 0x0003e4000c101b06 */
[----:B-1----:R-:W-:-:S04]  /*f630*/  @!P3 LEA R14, P4, R13, R0, 0x2 ;  /* 0x000000000d0eb211 */ /* 0x002fc800078810ff */
        /* <DEDUP_REMOVED lines=26> */
[----:B------:R1:W-:Y:S01]  /*f7e0*/  @!P3 ST.E.64 [R14.64], R172 ;  /* 0x000000ac0e00b985 */ /* 0x0003e2000c101b06 */
[----:B------:R-:W-:-:S04]  /*f7f0*/  @!P5 LEA R20, P3, R3, R0, 0x2 ;  /* 0x000000000314d211 */ /* 0x000fc800078610ff */
[----:B------:R-:W-:Y:S02]  /*f800*/  @!P5 LEA.HI.X R21, R3, R2, R32, 0x2, P3 ;  /* 0x000000020315d211 */ /* 0x000fe400018f1420 */
[----:B------:R-:W-:Y:S02]  /*f810*/  ISETP.GE.AND P5, PT, R5, c[0x0][0x3c8], PT ;  /* 0x0000f20005007a0c */ /* 0x000fe40003fa6270 */
[----:B------:R-:W-:-:S04]  /*f820*/  @!P6 LEA R18, P3, R6, R0, 0x2 ;  /* 0x000000000612e211 */ /* 0x000fc800078610ff */
[----:B------:R-:W-:-:S07]  /*f830*/  @!P6 LEA.HI.X R19, R6, R2, R33, 0x2, P3 ;  /* 0x000000020613e211 */ /* 0x000fce00018f1421 */
[----:B------:R-:W-:-:S04]  /*f840*/  @!P5 LEA R16, P3, R5, R0, 0x2 ;  /* 0x000000000510d211 */ /* 0x000fc800078610ff */
[----:B------:R-:W-:Y:S02]  /*f850*/  @!P5 LEA.HI.X R17, R5, R2, R34, 0x2, P3 ;  /* 0x000000020511d211 */ /* 0x000fe400018f1422 */
[----:B-1----:R-:W-:-:S04]  /*f860*/  @!P4 LEA R14, P3, R4, R0, 0x2 ;  /* 0x00000000040ec211 */ /* 0x002fc800078610ff */
[----:B------:R-:W-:Y:S02]  /*f870*/  @!P4 LEA.HI.X R15, R4, R2, R35, 0x2, P3 ;  /* 0x00000002040fc211 */ /* 0x000fe400018f1423 */
[----:B------:R-:W-:-:S13]  /*f880*/  ISETP.GE.AND P3, PT, R3, c[0x0][0x3c8], PT ;  /* 0x0000f20003007a0c */ /* 0x000fda0003f66270 */
[----:B------:R1:W-:Y:S04]  /*f890*/  @!P3 ST.E.64 [R20.64], R68 ;  /* 0x000000441400b985 */ /* 0x0003e8000c101b06 */
[----:B------:R1:W-:Y:S04]  /*f8a0*/  @!P6 ST.E.64 [R18.64], R80 ;  /* 0x000000501200e985 */ /* 0x0003e8000c101b06 */
[----:B------:R1:W-:Y:S04]  /*f8b0*/  @!P5 ST.E.64 [R16.64], R84 ;  /* 0x000000541000d985 */ /* 0x0003e8000c101b06 */
[----:B------:R1:W-:Y:S02]  /*f8c0*/  @!P4 ST.E.64 [R14.64], R96 ;  /* 0x000000600e00c985 */ /* 0x0003e4000c101b06 */
.L_x_1022:
[----:B-1----:R-:W-:Y:S05]  /*f8d0*/  BSYNC B0 ;  /* 0x0000000000007941 */ /* 0x002fea0003800000 */
.L_x_1021:
[----:B------:R1:W2:Y:S01]  /*f8e0*/  SHFL.IDX PT, R2, R22, 0x1, 0x1c1f ;  /* 0x003c1f0016027f89 */ /* 0x0002a200000e0000 */
[----:B------:R-:W-:Y:S03]  /*f8f0*/  BSSY B0, `(.L_x_1023) ;  /* 0x0000033000007945 */ /* 0x000fe60003800000 */
[----:B------:R1:W3:Y:S01]  /*f900*/  SHFL.IDX PT, R0, R26, 0x1, 0x1c1f ;  /* 0x003c1f001a007f89 */ /* 0x0002e200000e0000 */
[----:B------:R-:W-:Y:S05]  /*f910*/  @P2 BRA `(.L_x_1024) ;  /* 0x0000030000002947 */ /* 0x000fea0003800000 */
[----:B------:R-:W-:Y:S02]  /*f920*/  ISETP.GE.AND P2, PT, R37, c[0x0][0x3c8], PT ;  /* 0x0000f20025007a0c */ /* 0x000fe40003f46270 */
[----:B------:R-:W-:-:S02]  /*f930*/  ISETP.GE.AND P3, PT, R13, c[0x0][0x3c8], PT ;  /* 0x0000f2000d007a0c */ /* 0x000fc40003f66270 */
[----:B------:R-:W-:-:S09]  /*f940*/  ISETP.GE.AND P5, PT, R12, c[0x0][0x3c8], PT ;  /* 0x0000f2000c007a0c */ /* 0x000fd20003fa6270 */
[----:B---3--:R-:W-:-:S04]  /*f950*/  @!P2 LEA R14, P4, R37, R0, 0x2 ;  /* 0x00000000250ea211 */ /* 0x008fc800078810ff */
[----:B--2---:R-:W-:Y:S02]  /*f960*/  @!P2 LEA.HI.X R15, R37, R2, R24, 0x2, P4 ;  /* 0x00000002250fa211 */ /* 0x004fe400020f1418 */
[----:B------:R-:W-:-:S03]  /*f970*/  @!P3 LEA R16, P4, R13, R0, 0x2 ;  /* 0x000000000d10b211 */ /* 0x000fc600078810ff */
[----:B------:R2:W-:Y:S01]  /*f980*/  @!P2 ST.E.64 [R14.64], R114 ;  /* 0x000000720e00a985 */ /* 0x0005e2000c101b06 */
[----:B------:R-:W-:Y:S02]  /*f990*/  @!P3 LEA.HI.X R17, R13, R2, R23, 0x2, P4 ;  /* 0x000000020d11b211 */ /* 0x000fe400020f1417 */
[----:B------:R-:W-:-:S03]  /*f9a0*/  ISETP.GE.AND P2, PT, R11, c[0x0][0x3c8], PT ;  /* 0x0000f2000b007a0c */ /* 0x000fc60003f46270 */
[----:B------:R3:W-:Y:S01]  /*f9b0*/  @!P3 ST.E.64 [R16.64], R126 ;  /* 0x0000007e1000b985 */ /* 0x0007e2000c101b06 */
[----:B------:R-:W-:Y:S02]  /*f9c0*/  ISETP.GE.AND P3, PT, R10, c[0x0][0x3c8], PT ;  /* 0x0000f2000a007a0c */ /* 0x000fe40003f66270 */
[----:B--2---:R-:W-:-:S04]  /*f9d0*/  @!P5 LEA R14, P4, R12, R0, 0x2 ;  /* 0x000000000c0ed211 */ /* 0x004fc800078810ff */
[----:B------:R-:W-:-:S03]  /*f9e0*/  @!P5 LEA.HI.X R15, R12, R2, R25, 0x2, P4 ;  /* 0x000000020c0fd211 */ /* 0x000fc600020f1419 */
[----:B---3--:R-:W-:Y:S02]  /*f9f0*/  @!P2 LEA R16, P4, R11, R0, 0x2 ;  /* 0x000000000b10a211 */ /* 0x008fe400078810ff */
[----:B------:R2:W-:Y:S01]  /*fa00*/  @!P5 ST.E.64 [R14.64], R130 ;  /* 0x000000820e00d985 */ /* 0x0005e2000c101b06 */
[----:B------:R-:W-:Y:S02]  /*fa10*/  ISETP.GE.AND P5, PT, R9, c[0x0][0x3c8], PT ;  /* 0x0000f20009007a0c */ /* 0x000fe40003fa6270 */
[----:B------:R-:W-:-:S05]  /*fa20*/  @!P2 LEA.HI.X R17, R11, R2, R27, 0x2, P4 ;  /* 0x000000020b11a211 */ /* 0x000fca00020f141b */
[----:B------:R3:W-:Y:S01]  /*fa30*/  @!P2 ST.E.64 [R16.64], R142 ;  /* 0x0000008e1000a985 */ /* 0x0007e2000c101b06 */
[----:B------:R-:W-:Y:S02]  /*fa40*/  ISETP.GE.AND P2, PT, R8, c[0x0][0x3c8], PT ;  /* 0x0000f20008007a0c */ /* 0x000fe40003f46270 */
[----:B--2---:R-:W-:-:S04]  /*fa50*/  @!P3 LEA R14, P4, R10, R0, 0x2 ;  /* 0x000000000a0eb211 */ /* 0x004fc800078810ff */
[----:B------:R-:W-:Y:S02]  /*fa60*/  @!P3 LEA.HI.X R15, R10, R2, R28, 0x2, P4 ;  /* 0x000000020a0fb211 */ /* 0x000fe400020f141c */
[----:B---3--:R-:W-:-:S03]  /*fa70*/  @!P5 LEA R16, P4, R9, R0, 0x2 ;  /* 0x000000000910d211 */ /* 0x008fc600078810ff */
        /* <DEDUP_REMOVED lines=9> */
[----:B------:R-:W-:Y:S02]  /*fb10*/  @!P3 LEA.HI.X R17, R7, R2, R30, 0x2, P4 ;  /* 0x000000020711b211 */ /* 0x000fe400020f141e */
[----:B------:R-:W-:-:S03]  /*fb20*/  ISETP.GE.AND P4, PT, R6, c[0x0][0x3c8], PT ;  /* 0x0000f20006007a0c */ /* 0x000fc60003f86270 */
[----:B------:R3:W-:Y:S01]  /*fb30*/  @!P3 ST.E.64 [R16.64], R174 ;  /* 0x000000ae1000b985 */ /* 0x0007e2000c101b06 */
[----:B------:R-:W-:Y:S02]  /*fb40*/  ISETP.GE.AND P3, PT, R5, c[0x0][0x3c8], PT ;  /* 0x0000f20005007a0c */ /* 0x000fe40003f66270 */
[----:B--2---:R-:W-:-:S04]  /*fb50*/  @!P5 LEA R14, P2, R3, R0, 0x2 ;  /* 0x00000000030ed211 */ /* 0x004fc800078410ff */
[----:B------:R-:W-:Y:S02]  /*fb60*/  @!P5 LEA.HI.X R15, R3, R2, R32, 0x2, P2 ;  /* 0x00000002030fd211 */ /* 0x000fe400010f1420 */
[----:B------:R-:W-:-:S03]  /*fb70*/  ISETP.GE.AND P2, PT, R4, c[0x0][0x3c8], PT ;  /* 0x0000f20004007a0c */ /* 0x000fc60003f46270 */
[----:B------:R2:W-:Y:S01]  /*fb80*/  @!P5 ST.E.64 [R14.64], R70 ;  /* 0x000000460e00d985 */ /* 0x0005e2000c101b06 */
[----:B------:R-:W-:-:S04]  /*fb90*/  @!P4 LEA R18, P5, R6, R0, 0x2 ;  /* 0x000000000612c211 */ /* 0x000fc800078a10ff */
[----:B------:R-:W-:Y:S02]  /*fba0*/  @!P4 LEA.HI.X R19, R6, R2, R33, 0x2, P5 ;  /* 0x000000020613c211 */ /* 0x000fe400028f1421 */
[----:B---3--:R-:W-:-:S03]  /*fbb0*/  @!P3 LEA R16, P5, R5, R0, 0x2 ;  /* 0x000000000510b211 */ /* 0x008fc600078a10ff */
[----:B------:R3:W-:Y:S01]  /*fbc0*/  @!P4 ST.E.64 [R18.64], R82 ;  /* 0x000000521200c985 */ /* 0x0007e2000c101b06 */
[----:B------:R-:W-:-:S05]  /*fbd0*/  @!P3 LEA.HI.X R17, R5, R2, R34, 0x2, P5 ;  /* 0x000000020511b211 */ /* 0x000fca00028f1422 */
[----:B------:R3:W-:Y:S01]  /*fbe0*/  @!P3 ST.E.64 [R16.64], R86 ;  /* 0x000000561000b985 */ /* 0x0007e2000c101b06 */
[----:B--2---:R-:W-:-:S04]  /*fbf0*/  @!P2 LEA R14, P5, R4, R0, 0x2 ;  /* 0x00000000040ea211 */ /* 0x004fc800078a10ff */
[----:B------:R-:W-:-:S05]  /*fc00*/  @!P2 LEA.HI.X R15, R4, R2, R35, 0x2, P5 ;  /* 0x00000002040fa211 */ /* 0x000fca00028f1423 */
[----:B------:R3:W-:Y:S04]  /*fc10*/  @!P2 ST.E.64 [R14.64], R98 ;  /* 0x000000620e00a985 */ /* 0x0007e8000c101b06 */
.L_x_1024:
[----:B------:R-:W-:Y:S05]  /*fc20*/  BSYNC B0 ;  /* 0x0000000000007941 */ /* 0x000fea0003800000 */
.L_x_1023:
[----:B--2---:R2:W4:Y:S01]  /*fc30*/  SHFL.IDX PT, R2, R22, 0x2, 0x1c1f ;  /* 0x005c1f0016027f89 */ /* 0x00452200000e0000 */
[----:B------:R-:W-:Y:S03]  /*fc40*/  BSSY B0, `(.L_x_1025) ;  /* 0x0000033000007945 */ /* 0x000fe60003800000 */
[----:B---3--:R2:W3:Y:S01]  /*fc50*/  SHFL.IDX PT, R0, R26, 0x2, 0x1c1f ;  /* 0x005c1f001a007f89 */ /* 0x0084e200000e0000 */
[----:B------:R-:W-:Y:S05]  /*fc60*/  @P1 BRA `(.L_x_1026) ;  /* 0x0000030000001947 */ /* 0x000fea0003800000 */
[----:B------:R-:W-:Y:S02]  /*fc70*/  ISETP.GE.AND P3, PT, R37, c[0x0][0x3c8], PT ;  /* 0x0000f20025007a0c */ /* 0x000fe40003f66270 */
[----:B------:R-:W-:Y:S02]  /*fc80*/  ISETP.GE.AND P5, PT, R13, c[0x0][0x3c8], PT ;  /* 0x0000f2000d007a0c */ /* 0x000fe40003fa6270 */
[----:B------:R-:W-:Y:S02]  /*fc90*/  ISETP.GE.AND P2, PT, R12, c[0x0][0x3c8], PT ;  /* 0x0000f2000c007a0c */ /* 0x000fe40003f46270 */
[----:B------:R-:W-:-:S07]  /*fca0*/  ISETP.GE.AND P1, PT, R11, c[0x0][0x3c8], PT ;  /* 0x0000f2000b007a0c */ /* 0x000fce0003f26270 */
[----:B---3--:R-:W-:-:S04]  /*fcb0*/  @!P3 LEA R14, P4, R37, R0, 0x2 ;  /* 0x00000000250eb211 */ /* 0x008fc800078810ff */
[----:B----4-:R-:W-:Y:S02]  /*fcc0*/  @!P3 LEA.HI.X R15, R37, R2, R24, 0x2, P4 ;  /* 0x00000002250fb211 */ /* 0x010fe400020f1418 */
[----:B------:R-:W-:-:S03]  /*fcd0*/  @!P5 LEA R16, P4, R13, R0, 0x2 ;  /* 0x000000000d10d211 */ /* 0x000fc600078810ff */
[----:B------:R3:W-:Y:S01]  /*fce0*/  @!P3 ST.E.64 [R14.64], R116 ;  /* 0x000000740e00b985 */ /* 0x0007e2000c101b06 */
[----:B------:R-:W-:Y:S02]  /*fcf0*/  @!P5 LEA.HI.X R17, R13, R2, R23, 0x2, P4 ;  /* 0x000000020d11d211 */ /* 0x000fe400020f1417 */
[----:B------:R-:W-:-:S03]  /*fd00*/  ISETP.GE.AND P3, PT, R10, c[0x0][0x3c8], PT ;  /* 0x0000f2000a007a0c */ /* 0x000fc60003f66270 */
[----:B------:R4:W-:Y:S01]  /*fd10*/  @!P5 ST.E.64 [R16.64], R120 ;  /* 0x000000781000d985 */ /* 0x0009e2000c101b06 */
[----:B------:R-:W-:Y:S02]  /*fd20*/  ISETP.GE.AND P5, PT, R9, c[0x0][0x3c8], PT ;  /* 0x0000f20009007a0c */ /* 0x000fe40003fa6270 */
[----:B---3--:R-:W-:-:S04]  /*fd30*/  @!P2 LEA R14, P4, R12, R0, 0x2 ;  /* 0x000000000c0ea211 */ /* 0x008fc800078810ff */
[----:B------:R-:W-:Y:S02]  /*fd40*/  @!P2 LEA.HI.X R15, R12, R2, R25, 0x2, P4 ;  /* 0x000000020c0fa211 */ /* 0x000fe400020f1419 */
[----:B----4-:R-:W-:-:S03]  /*fd50*/  @!P1 LEA R16, P4, R11, R0, 0x2 ;  /* 0x000000000b109211 */ /* 0x010fc600078810ff */
[----:B------:R3:W-:Y:S01]  /*fd60*/  @!P2 ST.E.64 [R14.64], R132 ;  /* 0x000000840e00a985 */ /* 0x0007e2000c101b06 */
[----:B------:R-:W-:Y:S02]  /*fd70*/  @!P1 LEA.HI.X R17, R11, R2, R27, 0x2, P4 ;  /* 0x000000020b119211 */ /* 0x000fe400020f141b */
[----:B------:R-:W-:-:S03]  /*fd80*/  ISETP.GE.AND P2, PT, R8, c[0x0][0x3c8], PT ;  /* 0x0000f20008007a0c */ /* 0x000fc60003f46270 */
[----:B------:R4:W-:Y:S01]  /*fd90*/  @!P1 ST.E.64 [R16.64], R136 ;  /* 0x0000008810009985 */ /* 0x0009e2000c101b06 */
[----:B------:R-:W-:Y:S02]  /*fda0*/  ISETP.GE.AND P1, PT, R7, c[0x0][0x3c8], PT ;  /* 0x0000f20007007a0c */ /* 0x000fe40003f26270 */
[----:B---3--:R-:W-:-:S04]  /*fdb0*/  @!P3 LEA R14, P4, R10, R0, 0x2 ;  /* 0x000000000a0eb211 */ /* 0x008fc800078810ff */
[----:B------:R-:W-:Y:S02]  /*fdc0*/  @!P3 LEA.HI.X R15, R10, R2, R28, 0x2, P4 ;  /* 0x000000020a0fb211 */ /* 0x000fe400020f141c */
[----:B------:R-:W-:-:S03]  /*fdd0*/  @!P5 LEA R18, P4, R9, R0, 0x2 ;  /* 0x000000000912d211 */ /* 0x000fc600078810ff */
[----:B------:R3:W-:Y:S01]  /*fde0*/  @!P3 ST.E.64 [R14.64], R148 ;  /* 0x000000940e00b985 */ /* 0x0007e2000c101b06 */
[----:B------:R-:W-:Y:S02]  /*fdf0*/  @!P5 LEA.HI.X R19, R9, R2, R29, 0x2, P4 ;  /* 0x000000020913d211 */ /* 0x000fe400020f141d */
[----:B------:R-:W-:Y:S02]  /*fe00*/  ISETP.GE.AND P4, PT, R3, c[0x0][0x3c8], PT ;  /* 0x0000f20003007a0c */ /* 0x000fe40003f86270 */
[C---:B----4-:R-:W-:Y:S01]  /*fe10*/  @!P2 LEA R16, P3, R8.reuse, R0, 0x2 ;  /* 0x000000000810a211 */ /* 0x050fe200078610ff */
[----:B------:R4:W-:Y:S03]  /*fe20*/  @!P5 ST.E.64 [R18.64], R152 ;  /* 0x000000981200d985 */ /* 0x0009e6000c101b06 */
        /* <DEDUP_REMOVED lines=8> */
[----:B------:R-:W-:Y:S02]  /*feb0*/  ISETP.GE.AND P1, PT, R4, c[0x0][0x3c8], PT ;  /* 0x0000f20004007a0c */ /* 0x000fe40003f26270 */
[----:B------:R-:W-:Y:S02]  /*fec0*/  @!P4 LEA.HI.X R21, R3, R2, R32, 0x2, P5 ;  /* 0x000000020315c211 */ /* 0x000fe400028f1420 */
[----:B----4-:R-:W-:-:S03]  /*fed0*/  @!P3 LEA R18, P5, R6, R0, 0x2 ;  /* 0x000000000612b211 */ /* 0x010fc600078a10ff */
[----:B------:R4:W-:Y:S01]  /*fee0*/  @!P4 ST.E.64 [R20.64], R72 ;  /* 0x000000481400c985 */ /* 0x0009e2000c101b06 */
[----:B------:R-:W-:Y:S02]  /*fef0*/  @!P3 LEA.HI.X R19, R6, R2, R33, 0x2, P5 ;  /* 0x000000020613b211 */ /* 0x000fe400028f1421 */
[----:B-----5:R-:W-:-:S03]  /*ff00*/  @!P2 LEA R16, P5, R5, R0, 0x2 ;  /* 0x000000000510a211 */ /* 0x020fc600078a10ff */
[----:B------:R4:W-:Y:S01]  /*ff10*/  @!P3 ST.E.64 [R18.64], R76 ;  /* 0x0000004c1200b985 */ /* 0x0009e2000c101b06 */
[----:B------:R-:W-:-:S05]  /*ff20*/  @!P2 LEA.HI.X R17, R5, R2, R34, 0x2, P5 ;  /* 0x000000020511a211 */ /* 0x000fca00028f1422 */
[----:B------:R4:W-:Y:S01]  /*ff30*/  @!P2 ST.E.64 [R16.64], R88 ;  /* 0x000000581000a985 */ /* 0x0009e2000c101b06 */
[----:B---3--:R-:W-:-:S04]  /*ff40*/  @!P1 LEA R14, P5, R4, R0, 0x2 ;  /* 0x00000000040e9211 */ /* 0x008fc800078a10ff */
[----:B------:R-:W-:-:S05]  /*ff50*/  @!P1 LEA.HI.X R15, R4, R2, R35, 0x2, P5 ;  /* 0x00000002040f9211 */ /* 0x000fca00028f1423 */
[----:B------:R4:W-:Y:S04]  /*ff60*/  @!P1 ST.E.64 [R14.64], R92 ;  /* 0x0000005c0e009985 */ /* 0x0009e8000c101b06 */
.L_x_1026:
[----:B------:R-:W-:Y:S05]  /*ff70*/  BSYNC B0 ;  /* 0x0000000000007941 */ /* 0x000fea0003800000 */
.L_x_1025:
[----:B----4-:R4:W1:Y:S04]  /*ff80*/  SHFL.IDX PT, R2, R22, 0x3, 0x1c1f ;  /* 0x007c1f0016027f89 */ /* 0x01086800000e0000 */
[----:B---3--:R4:W3:Y:S01]  /*ff90*/  SHFL.IDX PT, R0, R26, 0x3, 0x1c1f ;  /* 0x007c1f001a007f89 */ /* 0x0088e200000e0000 */
[----:B------:R-:W-:Y:S05]  /*ffa0*/  @P0 BRA `(.L_x_1027) ;  /* 0x000005e000000947 */ /* 0x000fea0003800000 */
[----:B------:R-:W-:Y:S02]  /*ffb0*/  ISETP.GE.AND P3, PT, R13, c[0x0][0x3c8], PT ;  /* 0x0000f2000d007a0c */ /* 0x000fe40003f66270 */
[----:B------:R-:W-:Y:S02]  /*ffc0*/  ISETP.GE.AND P4, PT, R37, c[0x0][0x3c8], PT ;  /* 0x0000f20025007a0c */ /* 0x000fe40003f86270 */
[----:B------:R-:W-:Y:S02]  /*ffd0*/  ISETP.GE.AND P2, PT, R12, c[0x0][0x3c8], PT ;  /* 0x0000f2000c007a0c */ /* 0x000fe40003f46270 */
[----:B------:R-:W-:-:S07]  /*ffe0*/  ISETP.GE.AND P1, PT, R11, c[0x0][0x3c8], PT ;  /* 0x0000f2000b007a0c */ /* 0x000fce0003f26270 */
[-C--:B---3--:R-:W-:Y:S02]  /*fff0*/  @!P3 LEA R20, P0, R13, R0.reuse, 0x2 ;  /* 0x000000000d14b211 */ /* 0x088fe400078010ff */
[----:B------:R-:W-:Y:S02]  /*10000*/  @!P4 LEA R18, P5, R37, R0, 0x2 ;  /* 0x000000002512c211 */ /* 0x000fe400078a10ff */
[-C--:B-1----:R-:W-:Y:S02]  /*10010*/  @!P3 LEA.HI.X R21, R13, R2.reuse, R23, 0x2, P0 ;  /* 0x000000020d15b211 */ /* 0x082fe400000f1417 */
[----:B------:R-:W-:Y:S02]  /*10020*/  @!P4 LEA.HI.X R19, R37, R2, R24, 0x2, P5 ;  /* 0x000000022513c211 */ /* 0x000fe400028f1418 */
[----:B------:R-:W-:Y:S02]  /*10030*/  ISETP.GE.AND P0, PT, R10, c[0x0][0x3c8], PT ;  /* 0x0000f2000a007a0c */ /* 0x000fe40003f06270 */
[C---:B------:R-:W-:Y:S01]  /*10040*/  @!P2 LEA R16, P5, R12.reuse, R0, 0x2 ;  /* 0x000000000c10a211 */ /* 0x040fe200078a10ff */
[----:B------:R-:W-:Y:S03]  /*10050*/  @!P4 ST.E.64 [R18.64], R118 ;  /* 0x000000761200c985 */ /* 0x000fe6000c101b06 */
[----:B------:R-:W-:Y:S01]  /*10060*/  @!P2 LEA.HI.X R17, R12, R2, R25, 0x2, P5 ;  /* 0x000000020c11a211 */ /* 0x000fe200028f1419 */
[----:B------:R-:W-:Y:S01]  /*10070*/  @!P3 ST.E.64 [R20.64], R122 ;  /* 0x0000007a1400b985 */ /* 0x000fe2000c101b06 */
[----:B------:R-:W-:-:S02]  /*10080*/  @!P1 LEA R14, P5, R11, R0, 0x2 ;  /* 0x000000000b0e9211 */ /* 0x000fc400078a10ff */
[----:B------:R-:W-:Y:S01]  /*10090*/  ISETP.GE.AND P3, PT, R7, c[0x0][0x3c8], PT ;  /* 0x0000f20007007a0c */ /* 0x000fe20003f66270 */
[----:B------:R-:W-:Y:S01]  /*100a0*/  @!P2 ST.E.64 [R16.64], R134 ;  /* 0x000000861000a985 */ /* 0x000fe2000c101b06 */
[----:B------:R-:W-:Y:S02]  /*100b0*/  @!P1 LEA.HI.X R15, R11, R2, R27, 0x2, P5 ;  /* 0x000000020b0f9211 */ /* 0x000fe400028f141b */
[----:B------:R-:W-:Y:S02]  /*100c0*/  ISETP.GE.AND P5, PT, R9, c[0x0][0x3c8], PT ;  /* 0x0000f20009007a0c */ /* 0x000fe40003fa6270 */
[C---:B------:R-:W-:Y:S01]  /*100d0*/  @!P0 LEA R12, P4, R10.reuse, R0, 0x2 ;  /* 0x000000000a0c8211 */ /* 0x040fe200078810ff */
[----:B------:R1:W-:Y:S01]  /*100e0*/  @!P1 ST.E.64 [R14.64], R138 ;  /* 0x0000008a0e009985 */ /* 0x0003e2000c101b06 */
[----:B------:R-:W-:Y:S02]  /*100f0*/  ISETP.GE.AND P2, PT, R3, c[0x0][0x3c8], PT ;  /* 0x0000f20003007a0c */ /* 0x000fe40003f46270 */
[----:B------:R-:W-:-:S02]  /*10100*/  @!P0 LEA.HI.X R13, R10, R2, R28, 0x2, P4 ;  /* 0x000000020a0d8211 */ /* 0x000fc400020f141c */
[----:B------:R-:W-:-:S03]  /*10110*/  ISETP.GE.AND P4, PT, R8, c[0x0][0x3c8], PT ;  /* 0x0000f20008007a0c */ /* 0x000fc60003f86270 */
[----:B------:R3:W-:Y:S02]  /*10120*/  @!P0 ST.E.64 [R12.64], R150 ;  /* 0x000000960c008985 */ /* 0x0007e4000c101b06 */
[----:B------:R-:W-:-:S04]  /*10130*/  @!P5 LEA R10, P1, R9, R0, 0x2 ;  /* 0x00000000090ad211 */ /* 0x000fc800078210ff */
[----:B------:R-:W-:Y:S02]  /*10140*/  @!P5 LEA.HI.X R11, R9, R2, R29, 0x2, P1 ;  /* 0x00000002090bd211 */ /* 0x000fe400008f141d */
[----:B------:R-:W-:-:S03]  /*10150*/  ISETP.GE.AND P1, PT, R6, c[0x0][0x3c8], PT ;  /* 0x0000f20006007a0c */ /* 0x000fc60003f26270 */
[----:B------:R5:W-:Y:S01]  /*10160*/  @!P5 ST.E.64 [R10.64], R154 ;  /* 0x0000009a0a00d985 */ /* 0x000be2000c101b06 */
[----:B-1----:R-:W-:-:S04]  /*10170*/  @!P4 LEA R14, P0, R8, R0, 0x2 ;  /* 0x00000000080ec211 */ /* 0x002fc800078010ff */
[----:B------:R-:W-:Y:S02]  /*10180*/  @!P4 LEA.HI.X R15, R8, R2, R31, 0x2, P0 ;  /* 0x00000002080fc211 */ /* 0x000fe400000f141f */
[----:B------:R-:W-:Y:S02]  /*10190*/  ISETP.GE.AND P0, PT, R5, c[0x0][0x3c8], PT ;  /* 0x0000f20005007a0c */ /* 0x000fe40003f06270 */
[C---:B---3--:R-:W-:Y:S01]  /*101a0*/  @!P3 LEA R12, P5, R7.reuse, R0, 0x2 ;  /* 0x00000000070cb211 */ /* 0x048fe200078a10ff */
[----:B------:R1:W-:Y:S03]  /*101b0*/  @!P4 ST.E.64 [R14.64], R166 ;  /* 0x000000a60e00c985 */ /* 0x0003e6000c101b06 */
[----:B------:R-:W-:-:S05]  /*101c0*/  @!P3 LEA.HI.X R13, R7, R2, R30, 0x2, P5 ;  /* 0x00000002070db211 */ /* 0x000fca00028f141e */
[----:B------:R1:W-:Y:S01]  /*101d0*/  @!P3 ST.E.64 [R12.64], R170 ;  /* 0x000000aa0c00b985 */ /* 0x0003e2000c101b06 */
[----:B-----5:R-:W-:-:S04]  /*101e0*/  @!P2 LEA R10, P5, R3, R0, 0x2 ;  /* 0x00000000030aa211 */ /* 0x020fc800078a10ff */
[----:B------:R-:W-:Y:S02]  /*101f0*/  @!P2 LEA.HI.X R11, R3, R2, R32, 0x2, P5 ;  /* 0x00000002030ba211 */ /* 0x000fe400028f1420 */
[----:B------:R-:W-:-:S03]  /*10200*/  @!P1 LEA R8, P5, R6, R0, 0x2 ;  /* 0x0000000006089211 */ /* 0x000fc600078a10ff */
[----:B------:R1:W-:Y:S01]  /*10210*/  @!P2 ST.E.64 [R10.64], R74 ;  /* 0x0000004a0a00a985 */ /* 0x0003e2000c101b06 */
[----:B------:R-:W-:Y:S02]  /*10220*/  @!P1 LEA.HI.X R9, R6, R2, R33, 0x2, P5 ;  /* 0x0000000206099211 */ /* 0x000fe400028f1421 */
[----:B------:R-:W-:-:S03]  /*10230*/  @!P0 LEA R6, P5, R5, R0, 0x2 ;  /* 0x0000000005068211 */ /* 0x000fc600078a10ff */
[----:B------:R1:W-:Y:S01]  /*10240*/  @!P1 ST.E.64 [R8.64], R78 ;  /* 0x0000004e08009985 */ /* 0x0003e2000c101b06 */
[----:B------:R-:W-:-:S05]  /*10250*/  @!P0 LEA.HI.X R7, R5, R2, R34, 0x2, P5 ;  /* 0x0000000205078211 */ /* 0x000fca00028f1422 */
[----:B------:R1:W-:Y:S01]  /*10260*/  @!P0 ST.E.64 [R6.64], R90 ;  /* 0x0000005a06008985 */ /* 0x0003e2000c101b06 */
[----:B------:R-:W-:-:S13]  /*10270*/  ISETP.GE.AND P0, PT, R4, c[0x0][0x3c8], PT ;  /* 0x0000f20004007a0c */ /* 0x000fda0003f06270 */
[----:B------:R-:W-:Y:S05]  /*10280*/  @P0 BRA `(.L_x_1027) ;  /* 0x0000030000000947 */ /* 0x000fea0003800000 */
[----:B-1----:R-:W-:-:S04]  /*10290*/  LEA R6, P0, R4, R0, 0x2 ;  /* 0x0000000004067211 */ /* 0x002fc800078010ff */
[----:B------:R-:W-:-:S05]  /*102a0*/  LEA.HI.X R7, R4, R2, R35, 0x2, P0 ;  /* 0x0000000204077211 */ /* 0x000fca00000f1423 */
[----:B------:R1:W-:Y:S01]  /*102b0*/  ST.E.64 [R6.64], R94 ;  /* 0x0000005e06007985 */ /* 0x0003e2000c101b06 */
[----:B------:R-:W-:Y:S05]  /*102c0*/  BRA `(.L_x_1027) ;  /* 0x000002c000007947 */ /* 0x000fea0003800000 */
.L_x_1019:
[----:B------:R-:W2:Y:S02]  /*102d0*/  S2R R4, SR_TID.X ;  /* 0x0000000000047919 */ /* 0x000ea40000002100 */
[----:B--2---:R-:W-:-:S13]  /*102e0*/  ISETP.GT.AND P0, PT, R4, 0x7f, PT ;  /* 0x0000007f0400780c */ /* 0x004fda0003f04270 */
[----:B------:R-:W-:Y:S05]  /*102f0*/  @P0 BRA `(.L_x_1027) ;  /* 0x0000029000000947 */ /* 0x000fea0003800000 */
[----:B------:R-:W2:Y:S01]  /*10300*/  LDL.LU R3, [R1+0x54] ;  /* 0x0000540001037983 */ /* 0x000ea20000300800 */
[----:B------:R-:W-:-:S05]  /*10310*/  MOV R2, c[0x0][0x4e8] ;  /* 0x00013a0000027a02 */ /* 0x000fca0000000f00 */
[----:B------:R-:W-:Y:S01]  /*10320*/  IMAD R0, R2, c[0x0][0x388], RZ ;  /* 0x0000e20002007a24 */ /* 0x000fe200078e02ff */
[----:B--2---:R-:W-:-:S04]  /*10330*/  IADD3 R4, R3, R4, RZ ;  /* 0x0000000403047210 */ /* 0x004fc80007ffe0ff */
[----:B------:R-:W-:-:S13]  /*10340*/  ISETP.GE.AND P0, PT, R4, R0, PT ;  /* 0x000000000400720c */ /* 0x000fda0003f06270 */
[----:B------:R-:W-:Y:S05]  /*10350*/  @P0 BRA `(.L_x_1027) ;  /* 0x0000023000000947 */ /* 0x000fea0003800000 */
[----:B------:R-:W2:Y:S04]  /*10360*/  LDL.LU R3, [R1+0x40] ;  /* 0x0000400001037983 */ /* 0x000ea80000300800 */
[----:B------:R-:W3:Y:S04]  /*10370*/  LDL.LU R9, [R1+0x44] ;  /* 0x0000440001097983 */ /* 0x000ee80000300800 */
[----:B------:R-:W4:Y:S01]  /*10380*/  LDL.LU R8, [R1+0x50] ;  /* 0x0000500001087983 */ /* 0x000f220000300800 */
[----:B------:R-:W-:-:S13]  /*10390*/  ISETP.NE.AND P0, PT, R2, 0x1, PT ;  /* 0x000000010200780c */ /* 0x000fda0003f05270 */
[----:B------:R-:W-:Y:S01]  /*103a0*/  @P0 IMAD.HI.U32 R7, R4, c[0x0][0x4ec], RZ ;  /* 0x00013b0004070a27 */ /* 0x000fe200078e00ff */
[----:B--2---:R-:W-:Y:S02]  /*103b0*/  SHF.R.S32.HI R0, RZ, 0x1f, R3 ;  /* 0x0000001fff007819 */ /* 0x004fe40000011403 */
[----:B---3--:R-:W-:-:S03]  /*103c0*/  SHF.R.S32.HI R6, RZ, 0x1f, R9 ;  /* 0x0000001fff067819 */ /* 0x008fc60000011409 */
[----:B------:R-:W-:-:S04]  /*103d0*/  IMAD R0, R0, c[0x0][0x4d0], RZ ;  /* 0x0001340000007a24 */ /* 0x000fc800078e02ff */
[C---:B------:R-:W-:Y:S01]  /*103e0*/  IMAD R5, R3.reuse, c[0x0][0x4d4], R0 ;  /* 0x0001350003057a24 */ /* 0x040fe200078e0200 */
[----:B------:R-:W-:Y:S01]  /*103f0*/  MOV R0, R4 ;  /* 0x0000000400007202 */ /* 0x000fe20000000f00 */
[----:B------:R-:W-:Y:S01]  /*10400*/  IMAD.WIDE.U32 R2, R3, c[0x0][0x4d0], RZ ;  /* 0x0001340003027a25 */ /* 0x000fe200078e00ff */
[----:B------:R-:W-:-:S03]  /*10410*/  @P0 SHF.R.U32.HI R0, RZ, c[0x0][0x4f0], R7 ;  /* 0x00013c00ff000a19 */ /* 0x000fc60000011607 */
[----:B------:R-:W-:Y:S01]  /*10420*/  IMAD R6, R6, c[0x0][0x4d8], RZ ;  /* 0x0001360006067a24 */ /* 0x000fe200078e02ff */
[----:B------:R-:W-:Y:S02]  /*10430*/  IADD3 R3, R3, R5, RZ ;  /* 0x0000000503037210 */ /* 0x000fe40007ffe0ff */
[----:B----4-:R-:W-:Y:S01]  /*10440*/  SHF.R.S32.HI R5, RZ, 0x1f, R8 ;  /* 0x0000001fff057819 */ /* 0x010fe20000011408 */
[C---:B------:R-:W-:Y:S01]  /*10450*/  IMAD R7, R9.reuse, c[0x0][0x4dc], R6 ;  /* 0x0001370009077a24 */ /* 0x040fe200078e0206 */
[----:B------:R-:W-:Y:S01]  /*10460*/  IADD3 R6, -R0, RZ, RZ ;  /* 0x000000ff00067210 */ /* 0x000fe20007ffe1ff */
[----:B------:R-:W-:-:S04]  /*10470*/  IMAD.WIDE.U32 R2, R9, c[0x0][0x4d8], R2 ;  /* 0x0001360009027a25 */ /* 0x000fc800078e0002 */
[----:B------:R-:W-:Y:S01]  /*10480*/  IMAD R5, R5, c[0x0][0x4e0], RZ ;  /* 0x0001380005057a24 */ /* 0x000fe200078e02ff */
[----:B------:R-:W-:Y:S01]  /*10490*/  IADD3 R3, R3, R7, RZ ;  /* 0x0000000703037210 */ /* 0x000fe20007ffe0ff */
[----:B------:R-:W-:Y:S01]  /*104a0*/  IMAD R4, R6, c[0x0][0x4e8], R4 ;  /* 0x00013a0006047a24 */ /* 0x000fe200078e0204 */
[----:B------:R-:W-:Y:S01]  /*104b0*/  SHF.R.S32.HI R7, RZ, 0x1f, R0 ;  /* 0x0000001fff077819 */ /* 0x000fe20000011400 */
[C---:B------:R-:W-:Y:S02]  /*104c0*/  IMAD R6, R8.reuse, c[0x0][0x4e4], R5 ;  /* 0x0001390008067a24 */ /* 0x040fe400078e0205 */
[----:B------:R-:W-:Y:S01]  /*104d0*/  IMAD.WIDE.U32 R2, R8, c[0x0][0x4e0], R2 ;  /* 0x0001380008027a25 */ /* 0x000fe200078e0002 */
[----:B------:R-:W-:-:S04]  /*104e0*/  SHF.R.S32.HI R5, RZ, 0x1f, R4 ;  /* 0x0000001fff057819 */ /* 0x000fc80000011404 */
[----:B------:R-:W-:Y:S01]  /*104f0*/  IADD3 R2, P0, R0, R2, RZ ;  /* 0x0000000200027210 */ /* 0x000fe20007f1e0ff */
[----:B------:R-:W-:-:S03]  /*10500*/  IMAD R0, R5, c[0x0][0x4c8], RZ ;  /* 0x0001320005007a24 */ /* 0x000fc600078e02ff */
[----:B------:R-:W-:Y:S01]  /*10510*/  IADD3.X R3, R7, R3, R6, P0, !PT ;  /* 0x0000000307037210 */ /* 0x000fe200007fe406 */
[----:B------:R-:W-:-:S04]  /*10520*/  IMAD R0, R4, c[0x0][0x4cc], R0 ;  /* 0x0001330004007a24 */ /* 0x000fc800078e0200 */
[----:B------:R-:W-:-:S05]  /*10530*/  IMAD.WIDE.U32 R2, R4, c[0x0][0x4c8], R2 ;  /* 0x0001320004027a25 */ /* 0x000fca00078e0002 */
[----:B------:R-:W-:Y:S02]  /*10540*/  IADD3 R0, R3, R0, RZ ;  /* 0x0000000003007210 */ /* 0x000fe40007ffe0ff */
[----:B------:R-:W-:-:S04]  /*10550*/  LEA R4, P0, R2, c[0x0][0x4a8], 0x2 ;  /* 0x00012a0002047a11 */ /* 0x000fc800078010ff */
[----:B------:R-:W-:Y:S02]  /*10560*/  LEA.HI.X R5, R2, c[0x0][0x4ac], R0, 0x2, P0 ;  /* 0x00012b0002057a11 */ /* 0x000fe400000f1400 */
[----:B------:R-:W-:-:S05]  /*10570*/  MOV R0, 0xff800000 ;  /* 0xff80000000007802 */ /* 0x000fca0000000f00 */
[----:B------:R2:W-:Y:S02]  /*10580*/  STG.E [R4.64], R0 ;  /* 0x0000000004007986 */ /* 0x0005e4000c101906 */
.L_x_1027:
[----:B------:R-:W-:Y:S05]  /*10590*/  BSYNC B1 ;  /* 0x0000000000017941 */ /* 0x000fea0003800000 */
.L_x_1018:
[----:B--23--:R-:W2:Y:S02]  /*105a0*/  LDL R0, [R1+0x68] ;  /* 0x0000680001007983 */ /* 0x00cea40000100800 */
[----:B--2---:R-:W-:-:S13]  /*105b0*/  ISETP.NE.AND P0, PT, R0, RZ, PT ;  /* 0x000000ff0000720c */ /* 0x004fda0003f05270 */
[----:B------:R-:W-:Y:S01]  /*105c0*/  @P0 WARPSYNC 0xffffffff ;  /* 0xffffffff00000948 */ /* 0x000fe20003800000 */
[----:B------:R-:W-:Y:S06]  /*105d0*/  @P0 BAR.SYNC.DEFER_BLOCKING 0x5, 0x80 ;  /* 0x0142000000000b1d */ /* 0x000fec0000010000 */
[----:B------:R-:W2:Y:S04]  /*105e0*/  @P0 LDS R0, [0xc100] ;  /* 0x00c10000ff000984 */ /* 0x000ea80000000800 */
[----:B--2---:R2:W-:Y:S04]  /*105f0*/  @P0 STL [R1+0x58], R0 ;  /* 0x0000580001000387 */ /* 0x0045e80000100800 */
[----:B------:R-:W-:Y:S06]  /*10600*/  @P0 BAR.ARV 0x4, 0x80 ;  /* 0x0102000000000b1d */ /* 0x000fec0000002000 */
[----:B------:R-:W-:Y:S05]  /*10610*/  @P0 BRA `(.L_x_1028) ;  /* 0x0000009000000947 */ /* 0x000fea0003800000 */
[----:B------:R-:W-:Y:S05]  /*10620*/  BRA.DIV ~URZ, `(.L_x_1029) ;  /* 0x000006f27f007947 */ /* 0x000fea000b800000 */
[----:B--2---:R2:W3:Y:S02]  /*10630*/  SHFL.IDX PT, R0, R36, RZ, 0x1f ;  /* 0x00001fff24007589 */ /* 0x0044e400000e0000 */
.L_x_1040:
[----:B-1----:R-:W1:Y:S01]  /*10640*/  S2R R2, SR_TID.X ;  /* 0x0000000000027919 */ /* 0x002e620000002100 */
[----:B------:R-:W-:Y:S03]  /*10650*/  WARPSYNC 0xffffffff ;  /* 0xffffffff00007948 */ /* 0x000fe60003800000 */
[----:B------:R-:W-:Y:S06]  /*10660*/  BAR.SYNC.DEFER_BLOCKING 0x4, 0x80 ;  /* 0x0102000000007b1d */ /* 0x000fec0000010000 */
[----:B---3--:R3:W-:Y:S01]  /*10670*/  STL [R1+0x58], R0 ;  /* 0x0000580001007387 */ /* 0x0087e20000100800 */
[----:B-1----:R-:W-:-:S13]  /*10680*/  LOP3.LUT P0, RZ, R2, 0x7f, RZ, 0xc0, !PT ;  /* 0x0000007f02ff7812 */ /* 0x002fda000780c0ff */
[----:B------:R3:W-:Y:S04]  /*10690*/  @!P0 STS [0xc100], R36 ;  /* 0x00c10024ff008388 */ /* 0x0007e80000000800 */
[----:B------:R-:W-:Y:S06]  /*106a0*/  BAR.ARV 0x5, 0x80 ;  /* 0x0142000000007b1d */ /* 0x000fec0000002000 */
.L_x_1028:
[----:B--23--:R-:W2:Y:S02]  /*106b0*/  LDL R0, [R1+0x58] ;  /* 0x0000580001007983 */ /* 0x00cea40000100800 */
[----:B--2---:R-:W-:-:S13]  /*106c0*/  ISETP.GE.AND P0, PT, R0, c[0x0][0x538], PT ;  /* 0x00014e0000007a0c */ /* 0x004fda0003f06270 */
[----:B-1--4-:R-:W-:Y:S01]  /*106d0*/  @P0 CALL.REL.NOINC `(.L_x_1030) ;  /* 0x0000001000000944 */ /* 0x012fe20003c00000 */
[----:B------:R-:W-:Y:S05]  /*106e0*/  BRA `(.L_x_1031) ;  /* 0xffff014000007947 */ /* 0x000fea000383ffff */
.L_x_1030:
[----:B------:R-:W-:Y:S05]  /*106f0*/  EXIT ;  /* 0x000000000000794d */ /* 0x000fea0003800000 */
.L_x_996:
[----:B------:R-:W-:Y:S01]  /*10700*/  IMAD.MOV.U32 R7, RZ, RZ, R14 ;  /* 0x000000ffff077224 */ /* 0x000fe200078e000e */
[----:B------:R-:W-:Y:S01]  /*10710*/  MOV R6, RZ ;  /* 0x000000ff00067202 */ /* 0x000fe20000000f00 */
[----:B-1----:R-:W-:Y:S01]  /*10720*/  IMAD.MOV.U32 R3, RZ, RZ, 0x1c1f ;  /* 0x00001c1fff037424 */ /* 0x002fe200078e00ff */
[----:B------:R-:W-:Y:S02]  /*10730*/  MOV R2, 0x10750 ;  /* 0x0001075000027802 */ /* 0x000fe40000000f00 */
[----:B------:R-:W-:Y:S05]  /*10740*/  CALL.REL.NOINC `($__internal_17_$__cuda_sm70_shflsync_idx_p) ;  /* 0x0000068000007944 */ /* 0x000fea0003c00000 */
[----:B------:R-:W-:Y:S01]  /*10750*/  MOV R5, R6 ;  /* 0x0000000600057202 */ /* 0x000fe20000000f00 */
[----:B------:R-:W-:Y:S05]  /*10760*/  BRA `(.L_x_1032) ;  /* 0xffff10d000007947 */ /* 0x000fea000383ffff */
.L_x_997:
[----:B------:R-:W-:Y:S01]  /*10770*/  IMAD.MOV.U32 R7, RZ, RZ, R16 ;  /* 0x000000ffff077224 */ /* 0x000fe200078e0010 */
[----:B------:R-:W-:Y:S01]  /*10780*/  MOV R6, RZ ;  /* 0x000000ff00067202 */ /* 0x000fe20000000f00 */
[----:B-1----:R-:W-:Y:S01]  /*10790*/  IMAD.MOV.U32 R3, RZ, RZ, 0x1c1f ;  /* 0x00001c1fff037424 */ /* 0x002fe200078e00ff */
[----:B------:R-:W-:Y:S02]  /*107a0*/  MOV R2, 0x107c0 ;  /* 0x000107c000027802 */ /* 0x000fe40000000f00 */
[----:B--23--:R-:W-:Y:S05]  /*107b0*/  CALL.REL.NOINC `($__internal_17_$__cuda_sm70_shflsync_idx_p) ;  /* 0x0000061000007944 */ /* 0x00cfea0003c00000 */
[----:B------:R-:W-:Y:S01]  /*107c0*/  MOV R2, R6 ;  /* 0x0000000600027202 */ /* 0x000fe20000000f00 */
[----:B------:R-:W-:Y:S05]  /*107d0*/  BRA `(.L_x_1033) ;  /* 0xffff108000007947 */ /* 0x000fea000383ffff */
.L_x_1000:
[----:B--2---:R-:W-:Y:S01]  /*107e0*/  IMAD.MOV.U32 R7, RZ, RZ, R14 ;  /* 0x000000ffff077224 */ /* 0x004fe200078e000e */
[----:B------:R-:W-:Y:S01]  /*107f0*/  MOV R6, 0x1 ;  /* 0x0000000100067802 */ /* 0x000fe20000000f00 */
[----:B------:R-:W-:Y:S01]  /*10800*/  IMAD.MOV.U32 R3, RZ, RZ, 0x1c1f ;  /* 0x00001c1fff037424 */ /* 0x000fe200078e00ff */
[----:B----4-:R-:W-:-:S02]  /*10810*/  MOV R2, 0x10830 ;  /* 0x0001083000027802 */ /* 0x010fc40000000f00 */
[----:B-1-3--:R-:W-:Y:S05]  /*10820*/  CALL.REL.NOINC `($__internal_17_$__cuda_sm70_shflsync_idx_p) ;  /* 0x000005a000007944 */ /* 0x00afea0003c00000 */
[----:B------:R-:W-:Y:S01]  /*10830*/  IMAD.MOV.U32 R5, RZ, RZ, R6 ;  /* 0x000000ffff057224 */ /* 0x000fe200078e0006 */
[----:B------:R-:W-:Y:S01]  /*10840*/  MOV R6, 0x1 ;  /* 0x0000000100067802 */ /* 0x000fe20000000f00 */
[----:B------:R-:W-:Y:S01]  /*10850*/  IMAD.MOV.U32 R7, RZ, RZ, R16 ;  /* 0x000000ffff077224 */ /* 0x000fe200078e0010 */
[----:B------:R-:W-:-:S02]  /*10860*/  MOV R3, 0x1c1f ;  /* 0x00001c1f00037802 */ /* 0x000fc40000000f00 */
[----:B------:R-:W-:Y:S02]  /*10870*/  MOV R2, 0x10890 ;  /* 0x0001089000027802 */ /* 0x000fe40000000f00 */
[----:B------:R-:W-:Y:S05]  /*10880*/  CALL.REL.NOINC `($__internal_17_$__cuda_sm70_shflsync_idx_p) ;  /* 0x0000054000007944 */ /* 0x000fea0003c00000 */
[----:B------:R-:W-:Y:S01]  /*10890*/  MOV R2, R6 ;  /* 0x0000000600027202 */ /* 0x000fe20000000f00 */
[----:B------:R-:W-:Y:S05]  /*108a0*/  BRA `(.L_x_1034) ;  /* 0xffff118000007947 */ /* 0x000fea000383ffff */
.L_x_1003:
[----:B-1----:R-:W-:Y:S01]  /*108b0*/  IMAD.MOV.U32 R7, RZ, RZ, R14 ;  /* 0x000000ffff077224 */ /* 0x002fe200078e000e */
[----:B------:R-:W-:Y:S01]  /*108c0*/  MOV R6, 0x2 ;  /* 0x0000000200067802 */ /* 0x000fe20000000f00 */
[----:B------:R-:W-:Y:S01]  /*108d0*/  IMAD.MOV.U32 R3, RZ, RZ, 0x1c1f ;  /* 0x00001c1fff037424 */ /* 0x000fe200078e00ff */
[----:B--2---:R-:W-:Y:S02]  /*108e0*/  MOV R2, 0x10900 ;  /* 0x0001090000027802 */ /* 0x004fe40000000f00 */
[----:B---3--:R-:W-:Y:S05]  /*108f0*/  CALL.REL.NOINC `($__internal_17_$__cuda_sm70_shflsync_idx_p) ;  /* 0x000004d000007944 */ /* 0x008fea0003c00000 */
[----:B------:R-:W-:Y:S01]  /*10900*/  MOV R5, R6 ;  /* 0x0000000600057202 */ /* 0x000fe20000000f00 */
[----:B------:R-:W-:Y:S05]  /*10910*/  BRA `(.L_x_1035) ;  /* 0xffff12c000007947 */ /* 0x000fea000383ffff */
.L_x_1004:
[----:B------:R-:W-:Y:S01]  /*10920*/  IMAD.MOV.U32 R7, RZ, RZ, R16 ;  /* 0x000000ffff077224 */ /* 0x000fe200078e0010 */
[----:B------:R-:W-:Y:S01]  /*10930*/  MOV R6, 0x2 ;  /* 0x0000000200067802 */ /* 0x000fe20000000f00 */
[----:B------:R-:W-:Y:S01]  /*10940*/  IMAD.MOV.U32 R3, RZ, RZ, 0x1c1f ;  /* 0x00001c1fff037424 */ /* 0x000fe200078e00ff */
[----:B--2---:R-:W-:Y:S02]  /*10950*/  MOV R2, 0x10970 ;  /* 0x0001097000027802 */ /* 0x004fe40000000f00 */
[----:B-1-34-:R-:W-:Y:S05]  /*10960*/  CALL.REL.NOINC `($__internal_17_$__cuda_sm70_shflsync_idx_p) ;  /* 0x0000046000007944 */ /* 0x01afea0003c00000 */
[----:B------:R-:W-:Y:S01]  /*10970*/  MOV R2, R6 ;  /* 0x0000000600027202 */ /* 0x000fe20000000f00 */
[----:B------:R-:W-:Y:S05]  /*10980*/  BRA `(.L_x_1036) ;  /* 0xffff127000007947 */ /* 0x000fea000383ffff */
.L_x_1007:
[----:B-1----:R-:W-:Y:S01]  /*10990*/  IMAD.MOV.U32 R7, RZ, RZ, R14 ;  /* 0x000000ffff077224 */ /* 0x002fe200078e000e */
[----:B------:R-:W-:Y:S01]  /*109a0*/  MOV R6, 0x3 ;  /* 0x0000000300067802 */ /* 0x000fe20000000f00 */
[----:B------:R-:W-:Y:S01]  /*109b0*/  IMAD.MOV.U32 R3, RZ, RZ, 0x1c1f ;  /* 0x00001c1fff037424 */ /* 0x000fe200078e00ff */
[----:B------:R-:W-:-:S02]  /*109c0*/  MOV R2, 0x109e0 ;  /* 0x000109e000027802 */ /* 0x000fc40000000f00 */
[----:B--234-:R-:W-:Y:S05]  /*109d0*/  CALL.REL.NOINC `($__internal_17_$__cuda_sm70_shflsync_idx_p) ;  /* 0x000003f000007944 */ /* 0x01cfea0003c00000 */
        /* <DEDUP_REMOVED lines=8> */
.L_x_1014:
[----:B---3--:R1:W5:Y:S01]  /*10a60*/  LDL R0, [R1+0x20] ;  /* 0x0000200001007983 */ /* 0x0083620000100800 */
[----:B------:R-:W-:Y:S02]  /*10a70*/  MOV R3, 0x2 ;  /* 0x0000000200037802 */ /* 0x000fe40000000f00 */
[----:B------:R-:W-:Y:S02]  /*10a80*/  MOV R2, 0x10aa0 ;  /* 0x00010aa000027802 */ /* 0x000fe40000000f00 */
[----:B-1---5:R-:W-:Y:S05]  /*10a90*/  CALL.REL.NOINC `($__internal_16_$__cuda_sm70_shflsync_bfly_p) ;  /* 0x000002f000007944 */ /* 0x022fea0003c00000 */
[----:B------:R-:W-:Y:S01]  /*10aa0*/  MOV R5, R8 ;  /* 0x0000000800057202 */ /* 0x000fe20000000f00 */
[----:B------:R-:W-:Y:S05]  /*10ab0*/  BRA `(.L_x_1038) ;  /* 0xffffd72000007947 */ /* 0x000fea000383ffff */
.L_x_1015:
[----:B------:R-:W-:Y:S01]  /*10ac0*/  IMAD.MOV.U32 R0, RZ, RZ, R5 ;  /* 0x000000ffff007224 */ /* 0x000fe200078e0005 */
[----:B------:R-:W-:Y:S02]  /*10ad0*/  MOV R3, 0x1 ;  /* 0x0000000100037802 */ /* 0x000fe40000000f00 */
[----:B------:R-:W-:Y:S02]  /*10ae0*/  MOV R2, 0x10b00 ;  /* 0x00010b0000027802 */ /* 0x000fe40000000f00 */
[----:B------:R-:W-:Y:S05]  /*10af0*/  CALL.REL.NOINC `($__internal_16_$__cuda_sm70_shflsync_bfly_p) ;  /* 0x0000029000007944 */ /* 0x000fea0003c00000 */
[----:B------:R1:W5:Y:S01]  /*10b00*/  LDL R0, [R1+0x24] ;  /* 0x0000240001007983 */ /* 0x0003620000100800 */
[----:B------:R-:W-:Y:S01]  /*10b10*/  FADD.FTZ R5, R5, R8 ;  /* 0x0000000805057221 */ /* 0x000fe20000010000 */
[----:B------:R-:W-:-:S02]  /*10b20*/  MOV R3, 0x2 ;  /* 0x0000000200037802 */ /* 0x000fc40000000f00 */
[----:B------:R-:W-:Y:S02]  /*10b30*/  MOV R2, 0x10b50 ;  /* 0x00010b5000027802 */ /* 0x000fe40000000f00 */
[----:B-1---5:R-:W-:Y:S05]  /*10b40*/  CALL.REL.NOINC `($__internal_16_$__cuda_sm70_shflsync_bfly_p) ;  /* 0x0000024000007944 */ /* 0x022fea0003c00000 */
[----:B------:R-:W2:Y:S01]  /*10b50*/  LDL.LU R0, [R1+0x24] ;  /* 0x0000240001007983 */ /* 0x000ea20000300800 */
[----:B------:R-:W-:Y:S02]  /*10b60*/  MOV R3, 0x1 ;  /* 0x0000000100037802 */ /* 0x000fe40000000f00 */
[----:B------:R-:W-:Y:S01]  /*10b70*/  MOV R2, 0x10bb0 ;  /* 0x00010bb000027802 */ /* 0x000fe20000000f00 */
[----:B--2---:R-:W-:-:S05]  /*10b80*/  FADD.FTZ R4, R0, R8 ;  /* 0x0000000800047221 */ /* 0x004fca0000010000 */
[----:B------:R-:W-:Y:S02]  /*10b90*/  MOV R0, R4 ;  /* 0x0000000400007202 */ /* 0x000fe40000000f00 */
[----:B------:R-:W-:Y:S05]  /*10ba0*/  CALL.REL.NOINC `($__internal_16_$__cuda_sm70_shflsync_bfly_p) ;  /* 0x000001e000007944 */ /* 0x000fea0003c00000 */
[----:B------:R1:W5:Y:S01]  /*10bb0*/  LDL R0, [R1+0x28] ;  /* 0x0000280001007983 */ /* 0x0003620000100800 */
[----:B------:R-:W-:Y:S01]  /*10bc0*/  FADD.FTZ R4, R4, R8 ;  /* 0x0000000804047221 */ /* 0x000fe20000010000 */
[----:B------:R-:W-:Y:S02]  /*10bd0*/  MOV R3, 0x2 ;  /* 0x0000000200037802 */ /* 0x000fe40000000f00 */
        /* <DEDUP_REMOVED lines=19> */
[----:B------:R-:W-:Y:S05]  /*10d10*/  BRA `(.L_x_1039) ;  /* 0xffffd5f000007947 */ /* 0x000fea000383ffff */
.L_x_1029:
[----:B-1----:R-:W-:Y:S01]  /*10d20*/  IMAD.MOV.U32 R7, RZ, RZ, R36 ;  /* 0x000000ffff077224 */ /* 0x002fe200078e0024 */
[----:B------:R-:W-:Y:S01]  /*10d30*/  MOV R6, RZ ;  /* 0x000000ff00067202 */ /* 0x000fe20000000f00 */
[----:B------:R-:W-:Y:S01]  /*10d40*/  IMAD.MOV.U32 R3, RZ, RZ, 0x1f ;  /* 0x0000001fff037424 */ /* 0x000fe200078e00ff */
[----:B------:R-:W-:Y:S02]  /*10d50*/  MOV R2, 0x10d70 ;  /* 0x00010d7000027802 */ /* 0x000fe40000000f00 */
[----:B--2-4-:R-:W-:Y:S05]  /*10d60*/  CALL.REL.NOINC `($__internal_17_$__cuda_sm70_shflsync_idx_p) ;  /* 0x0000006000007944 */ /* 0x014fea0003c00000 */
[----:B------:R-:W-:Y:S01]  /*10d70*/  MOV R0, R6 ;  /* 0x0000000600007202 */ /* 0x000fe20000000f00 */
[----:B------:R-:W-:Y:S05]  /*10d80*/  BRA `(.L_x_1040) ;  /* 0xfffff8b000007947 */ /* 0x000fea000383ffff */
        .weak           $__internal_16_$__cuda_sm70_shflsync_bfly_p
        .type           $__internal_16_$__cuda_sm70_shflsync_bfly_p,@function
        .size           $__internal_16_$__cuda_sm70_shflsync_bfly_p,($__internal_17_$__cuda_sm70_shflsync_idx_p - $__internal_16_$__cuda_sm70_shflsync_bfly_p)
$__internal_16_$__cuda_sm70_shflsync_bfly_p:
[----:B------:R-:W-:Y:S04]  /*10d90*/  WARPSYNC R9 ;  /* 0x0000000900007348 */ /* 0x000fe80003800000 */
[----:B------:R1:W2:Y:S02]  /*10da0*/  SHFL.BFLY PT, R8, R0, R3, R10 ;  /* 0x0c00000300087389 */ /* 0x0002a400000e000a */
[----:B-1----:R-:W-:-:S04]  /*10db0*/  MOV R3, 0x0 ;  /* 0x0000000000037802 */ /* 0x002fc80000000f00 */
[----:B--2---:R-:W-:Y:S05]  /*10dc0*/  RET.REL.NODEC R2 `(_ZN7cutlass13device_kernelIN5flash19enable_sm80_to_sm89INS1_16FlashAttnFwdSm80INS1_25CollectiveMainloopFwdSm80ILi4ELi1ELb0EN4cute5tupleIJNS5_1CILi128EEENS7_ILi64EEENS7_ILi96EEEEEELi96ENS_6half_tEfNS_4arch4Sm80ELb1ELb0ELb1ELb0ELb0ELb0ELb1ELb1EEENS1_21CollectiveEpilogueFwdINS6_IJS8_SA_S9_EEENS6_IJNS7_ILi1EEESI_SI_EEESC_SE_Li128ELb0ELb1ELb1ELb0EEENS1_30DynamicPersistentTileSchedulerILi128ELi128ELb1ELb1ELb0EEEEEEEEEvNT_6ParamsE) ;  /* 0xfffef23002007950 */ /* 0x004fea0003c3ffff */
        .weak           $__internal_17_$__cuda_sm70_shflsync_idx_p
        .type           $__internal_17_$__cuda_sm70_shflsync_idx_p,@function
        .size           $__internal_17_$__cuda_sm70_shflsync_idx_p,(.L_x_2870 - $__internal_17_$__cuda_sm70_shflsync_idx_p)
$__internal_17_$__cuda_sm70_shflsync_idx_p:
[----:B------:R-:W-:-:S04]  /*10dd0*/  MOV R8, 0xffffffff ;  /* 0xffffffff00087802 */ /* 0x000fc80000000f00 */
[----:B------:R-:W-:Y:S04]  /*10de0*/  WARPSYNC R8 ;  /* 0x0000000800007348 */ /* 0x000fe80003800000 */
[----:B------:R1:W2:Y:S02]  /*10df0*/  SHFL.IDX PT, R6, R7, R6, R3 ;  /* 0x0000000607067389 */ /* 0x0002a400000e0003 */
[----:B-1----:R-:W-:-:S04]  /*10e00*/  MOV R3, 0x0 ;  /* 0x0000000000037802 */ /* 0x002fc80000000f00 */
[----:B--2---:R-:W-:Y:S05]  /*10e10*/  RET.REL.NODEC R2 `(_ZN7cutlass13device_kernelIN5flash19enable_sm80_to_sm89INS1_16FlashAttnFwdSm80INS1_25CollectiveMainloopFwdSm80ILi4ELi1ELb0EN4cute5tupleIJNS5_1CILi128EEENS7_ILi64EEENS7_ILi96EEEEEELi96ENS_6half_tEfNS_4arch4Sm80ELb1ELb0ELb1ELb0ELb0ELb0ELb1ELb1EEENS1_21CollectiveEpilogueFwdINS6_IJS8_SA_S9_EEENS6_IJNS7_ILi1EEESI_SI_EEESC_SE_Li128ELb0ELb1ELb1ELb0EEENS1_30DynamicPersistentTileSchedulerILi128ELi128ELb1ELb1ELb0EEEEEEEEEvNT_6ParamsE) ;  /* 0xfffef1e002007950 */ /* 0x004fea0003c3ffff */
.L_x_1041:
        /* <DEDUP_REMOVED lines=14> */
.L_x_2870:


//--------------------- .text._ZN7cutlass13device_kernelIN5flash19enable_sm80_to_sm89INS1_16FlashAttnFwdSm80INS1_25CollectiveMainloopFwdSm80ILi4ELi1ELb0EN4cute5tupleIJNS5_1CILi128EEENS7_ILi48EEENS7_ILi96EEEEEELi96ENS_6half_tEfNS_4arch4Sm80ELb1ELb0ELb1ELb1ELb0ELb0ELb1ELb1EEENS1_21CollectiveEpilogueFwdINS6_IJS8_SA_S9_EEENS6_IJNS7_ILi1EEESI_SI_EEESC_SE_Li128ELb1ELb1ELb1ELb0EEENS1_36VarlenDynamicPersistentTileSchedulerILi128ELi48ELi128ELi128ELb1ELb1ELb0ELb1ELb1ELb1EEEEEEEEEvNT_6ParamsE --------------------------
	.section	.text._ZN7cutlass13device_kernelIN5flash19enable_sm80_to_sm89INS1_16FlashAttnFwdSm80INS1_25CollectiveMainloopFwdSm80ILi4ELi1ELb0EN4cute5tupleIJNS5_1CILi128EEENS7_ILi48EEENS7_ILi96EEEEEELi96ENS_6half_tEfNS_4arch4Sm80ELb1ELb0ELb1ELb1ELb0ELb0ELb1ELb1EEENS1_21CollectiveEpilogueFwdINS6_IJS8_SA_S9_EEENS6_IJNS7_ILi1EEESI_SI_EEESC_SE_Li128ELb1ELb1ELb1ELb0EEENS1_36VarlenDynamicPersistentTileSchedulerILi128ELi48ELi128ELi128ELb1ELb1ELb0ELb1ELb1ELb1EEEEEEEEEvNT_6ParamsE,"ax",@progbits
	.sectioninfo	@"SHI_REGISTERS=255"
	.align	128
.text._ZN7cutlass13device_kernelIN5flash19enable_sm80_to_sm89INS1_16FlashAttnFwdSm80INS1_25CollectiveMainloopFwdSm80ILi4ELi1ELb0EN4cute5tupleIJNS5_1CILi128EEENS7_ILi48EEENS7_ILi96EEEEEELi96ENS_6half_tEfNS_4arch4Sm80ELb1ELb0ELb1ELb1ELb0ELb0ELb1ELb1EEENS1_21CollectiveEpilogueFwdINS6_IJS8_SA_S9_EEENS6_IJNS7_ILi1EEESI_SI_EEESC_SE_Li128ELb1ELb1ELb1ELb0EEENS1_36VarlenDynamicPersistentTileSchedulerILi128ELi48ELi128ELi128ELb1ELb1ELb0ELb1ELb1ELb1EEEEEEEEEvNT_6ParamsE:
        .type           _ZN7cutlass13device_kernelIN5flash19enable_sm80_to_sm89INS1_16FlashAttnFwdSm80INS1_25CollectiveMainloopFwdSm80ILi4ELi1ELb0EN4cute5tupleIJNS5_1CILi128EEENS7_ILi48EEENS7_ILi96EEEEEELi96ENS_6half_tEfNS_4arch4Sm80ELb1ELb0ELb1ELb1ELb0ELb0ELb1ELb1EEENS1_21CollectiveEpilogueFwdINS6_IJS8_SA_S9_EEENS6_IJNS7_ILi1EEESI_SI_EEESC_SE_Li128ELb1ELb1ELb1ELb0EEENS1_36VarlenDynamicPersistentTileSchedulerILi128ELi48ELi128ELi128ELb1ELb1ELb0ELb1ELb1ELb1EEEEEEEEEvNT_6ParamsE,@function
        .size           _ZN7cutlass13device_kernelIN5flash19enable_sm80_to_sm89INS1_16FlashAttnFwdSm80INS1_25CollectiveMainloopFwdSm80ILi4ELi1ELb0EN4cute5tupleIJNS5_1CILi128EEENS7_ILi48EEENS7_ILi96EEEEEELi96ENS_6half_tEfNS_4arch4Sm80ELb1ELb0ELb1ELb1ELb0ELb0ELb1ELb1EEENS1_21CollectiveEpilogueFwdINS6_IJS8_SA_S9_EEENS6_IJNS7_ILi1EEESI_SI_EEESC_SE_Li128ELb1ELb1ELb1ELb0EEENS1_36VarlenDynamicPersistentTileSchedulerILi128ELi48ELi128ELi128ELb1ELb1ELb0ELb1ELb1ELb1EEEEEEEEEvNT_6ParamsE,(.L_x_2873 - _ZN7cutlass13device_kernelIN5flash19enable_sm80_to_sm89INS1_16FlashAttnFwdSm80INS1_25CollectiveMainloopFwdSm80ILi4ELi1ELb0EN4cute5tupleIJNS5_1CILi128EEENS7_ILi48EEENS7_ILi96EEEEEELi96ENS_6half_tEfNS_4arch4Sm80ELb1ELb0ELb1ELb1ELb0ELb0ELb1ELb1EEENS1_21CollectiveEpilogueFwdINS6_IJS8_SA_S9_EEENS6_IJNS7_ILi1EEESI_SI_EEESC_SE_Li128ELb1ELb1ELb1ELb0EEENS1_36VarlenDynamicPersistentTileSchedulerILi128ELi48ELi128ELi128ELb1ELb1ELb0ELb1ELb1ELb1EEEEEEEEEvNT_6ParamsE)
        .other          _ZN7cutlass13device_kernelIN5flash19enable_sm80_to_sm89INS1_16FlashAttnFwdSm80INS1_25CollectiveMainloopFwdSm80ILi4ELi1ELb0EN4cute5tupleIJNS5_1CILi128EEENS7_ILi48EEENS7_ILi96EEEEEELi96ENS_6half_tEfNS_4arch4Sm80ELb1ELb0ELb1ELb1ELb0ELb0ELb1ELb1EEENS1_21CollectiveEpilogueFwdINS6_IJS8_SA_S9_EEENS6_IJNS7_ILi1EEESI_SI_EEESC_SE_Li128ELb1ELb1ELb1ELb0EEENS1_36VarlenDynamicPersistentTileSchedulerILi128ELi48ELi128ELi128ELb1ELb1ELb0ELb1ELb1ELb1EEEEEEEEEvNT_6ParamsE,@"STO_CUDA_ENTRY STV_DEFAULT"
_ZN7cutlass13device_kernelIN5flash19enable_sm80_to_sm89INS1_16FlashAttnFwdSm80INS1_25CollectiveMainloopFwdSm80ILi4ELi1ELb0EN4cute5tupleIJNS5_1CILi128EEENS7_ILi48EEENS7_ILi96EEEEEELi96ENS_6half_tEfNS_4arch4Sm80ELb1ELb0ELb1ELb1ELb0ELb0ELb1ELb1EEENS1_21CollectiveEpilogueFwdINS6_IJS8_SA_S9_EEENS6_IJNS7_ILi1EEESI_SI_EEESC_SE_Li128ELb1ELb1ELb1ELb0EEENS1_36VarlenDynamicPersistentTileSchedulerILi128ELi48ELi128ELi128ELb1ELb1ELb0ELb1ELb1ELb1EEEEEEEEEvNT_6ParamsE:
        /* <DEDUP_REMOVED lines=10> */
[----:B-1----:R1:W-:Y:S04]  /*00a0*/  @P0 STL.64 [R1], R4 ;  /* 0x0000000401000387 */ /* 0x0023e80000100a00 */
        /* <DEDUP_REMOVED lines=43> */
.L_x_1047:
        /* <DEDUP_REMOVED lines=16> */
.L_x_1157:
        /* <DEDUP_REMOVED lines=16> */
.L_x_1158:
[----:B--2---:R-:W-:-:S05]  /*0560*/  IMAD R0, R0, c[0x0][0x538], RZ ;  /* 0x00014e0000007a24 */ /* 0x004fca00078e02ff */
[----:B------:R-:W-:-:S04]  /*0570*/  IADD3 R6, R0, R6, RZ ;  /* 0x0000000600067210 */ /* 0x000fc80007ffe0ff */
[----:B------:R-:W-:-:S13]  /*0580*/  ISETP.GT.AND P0, PT, R6, UR4, PT ;  /* 0x0000000406007c0c */ /* 0x000fda000bf04270 */
[----:B-1----:R-:W-:Y:S05]  /*0590*/  @!P0 BRA `(.L_x_1047) ;  /* 0xfffffdc000008947 */ /* 0x002fea000383ffff */
.L_x_1043:
[----:B------:R-:W-:-:S05]  /*05a0*/  IADD3 R11, -R0, R6, RZ ;  /* 0x00000006000b7210 */ /* 0x000fca0007ffe1ff */
[----:B------:R-:W-:-:S05]  /*05b0*/  IMAD R0, R4, c[0x0][0x538], R11 ;  /* 0x00014e0004007a24 */ /* 0x000fca00078e020b */
[----:B------:R-:W-:Y:S01]  /*05c0*/  ISETP.GT.AND P0, PT, R0, UR4, PT ;  /* 0x0000000400007c0c */ /* 0x000fe2000bf04270 */
[----:B------:R-:W-:-:S12]  /*05d0*/  BRA.DIV ~URZ, `(.L_x_1048) ;  /* 0x00011e127f007947 */ /* 0x000fd8000b800000 */
[----:B------:R-:W-:-:S04]  /*05e0*/  VOTE.ANY R10, PT, !P0 ;  /* 0x00000000000a7806 */ /* 0x000fc800040e0100 */
.L_x_1159:
[----:B------:R-:W1:Y:S02]  /*05f0*/  POPC R6, R10 ;  /* 0x0000000a00067309 */ /* 0x000e640000000000 */
[----:B-1----:R-:W-:-:S05]  /*0600*/  IADD3 R0, R6, R7, RZ ;  /* 0x0000000706007210 */ /* 0x002fca0007ffe0ff */
[----:B------:R1:W-:Y:S01]  /*0610*/  STL [R1+0xc], R0 ;  /* 0x00000c0001007387 */ /* 0x0003e20000100800 */
[----:B------:R-:W-:Y:S05]  /*0620*/  BRA.DIV ~URZ, `(.L_x_1049) ;  /* 0x00011e127f007947 */ /* 0x000fea000b800000 */
[----:B------:R2:W3:Y:S01]  /*0630*/  SHFL.IDX PT, R12, R9, R6, 0x1f ;  /* 0x00001f06090c7589 */ /* 0x0004e200000e0000 */
[----:B------:R-:W-:-:S03]  /*0640*/  MOV R7, RZ ;  /* 0x000000ff00077202 */ /* 0x000fc60000000f00 */
[----:B------:R2:W4:Y:S04]  /*0650*/  SHFL.IDX PT, R9, R8, R6, 0x1f ;  /* 0x00001f0608097589 */ /* 0x00052800000e0000 */
.L_x_1160:
[----:B------:R-:W-:Y:S01]  /*0660*/  ISETP.NE.AND P0, PT, R10, RZ, PT ;  /* 0x000000ff0a00720c */ /* 0x000fe20003f05270 */
[----:B------:R-:W-:-:S12]  /*0670*/  BSSY B0, `(.L_x_1050) ;  /* 0x0000005000007945 */ /* 0x000fd80003800000 */
[----:B------:R-:W-:Y:S05]  /*0680*/  @!P0 BRA `(.L_x_1051) ;  /* 0x0000003000008947 */ /* 0x000fea0003800000 */
[----:B------:R-:W-:Y:S01]  /*0690*/  IADD3 R3, R6, -0x1, RZ ;  /* 0xffffffff06037810 */ /* 0x000fe20007ffe0ff */
[----:B------:R-:W-:Y:S05]  /*06a0*/  BRA.DIV ~URZ, `(.L_x_1052) ;  /* 0x00011e727f007947 */ /* 0x000fea000b800000 */
[----:B------:R1:W2:Y:S02]  /*06b0*/  SHFL.IDX PT, R7, R4, R3, 0x1f ;  /* 0x00001f0304077589 */ /* 0x0002a400000e0000 */
.L_x_1051:
[----:B------:R-:W-:Y:S05]  /*06c0*/  BSYNC B0 ;  /* 0x0000000000007941 */ /* 0x000fea0003800000 */
.L_x_1050:
[----:B-12---:R-:W-:Y:S01]  /*06d0*/  IMAD R0, R7, c[0x0][0x538], R11 ;  /* 0x00014e0007007a24 */ /* 0x006fe200078e020b */
[----:B----4-:R-:W-:Y:S01]  /*06e0*/  ISETP.NE.AND P0, PT, R9, 0x1, PT ;  /* 0x000000010900780c */ /* 0x010fe20003f05270 */
[----:B------:R-:W-:Y:S03]  /*06f0*/  BSSY B0, `(.L_x_1053) ;  /* 0x0000089000007945 */ /* 0x000fe60003800000 */
[----:B------:R1:W-:Y:S01]  /*0700*/  STL [R1], R0 ;  /* 0x0000000001007387 */ /* 0x0003e20000100800 */
        /* <DEDUP_REMOVED lines=65> */
.L_x_1054:
        /* <DEDUP_REMOVED lines=16> */
[----:B------:R-:W-:Y:S01]  /*0c20*/  IMAD R4, R4, R6, RZ ;  /* 0x0000000604047224 */ /* 0x000fe200078e02ff */
[----:B------:R-:W-:-:S03]  /*0c30*/  MOV R5, R0 ;  /* 0x0000000000057202 */ /* 0x000fc60000000f00 */
        /* <DEDUP_REMOVED lines=52> */
.L_x_1055:
[----:B------:R-:W-:Y:S05]  /*0f80*/  BSYNC B0 ;  /* 0x0000000000007941 */ /* 0x000fea0003800000 */
.L_x_1053:
[----:B------:R-:W-:-:S04]  /*0f90*/  LOP3.LUT R0, RZ, R0, RZ, 0x33, !PT ;  /* 0x00000000ff007212 */ /* 0x000fc800078e33ff */
[----:B------:R-:W-:-:S05]  /*0fa0*/  IADD3 R0, R0, R12, RZ ;  /* 0x0000000c00007210 */ /* 0x000fca0007ffe0ff */
[----:B------:R2:W-:Y:S01]  /*0fb0*/  STL [R1+0x4], R0 ;  /* 0x0000040001007387 */ /* 0x0005e20000100800 */
[----:B------:R-:W-:Y:S05]  /*0fc0*/  BRA `(.L_x_1056) ;  /* 0x0000006000007947 */ /* 0x000fea0003800000 */
.L_x_1044:
[----:B------:R-:W-:Y:S01]  /*0fd0*/  MOV R0, UR4 ;  /* 0x0000000400007c02 */ /* 0x000fe20008000f00 */
[----:B------:R-:W-:Y:S04]  /*0fe0*/  STL [R1+0x4], RZ ;  /* 0x000004ff01007387 */ /* 0x000fe80000100800 */
[----:B------:R1:W-:Y:S04]  /*0ff0*/  STL [R1], R0 ;  /* 0x0000000001007387 */ /* 0x0003e80000100800 */
[----:B------:R2:W-:Y:S01]  /*1000*/  STL [R1+0x8], RZ ;  /* 0x000008ff01007387 */ /* 0x0005e20000100800 */
[----:B-1----:R-:W-:-:S05]  /*1010*/  MOV R0, c[0x0][0x53c] ;  /* 0x00014f0000007a02 */ /* 0x002fca0000000f00 */
[----:B------:R2:W-:Y:S02]  /*1020*/  STL [R1+0xc], R0 ;  /* 0x00000c0001007387 */ /* 0x0005e40000100800 */
.L_x_1056:
[----:B------:R-:W3:Y:S04]  /*1030*/  LDL R4, [R1] ;  /* 0x0000000001047983 */ /* 0x000ee80000100800 */
[----:B------:R-:W3:Y:S04]  /*1040*/  LDL R5, [R1+0x4] ;  /* 0x0000040001057983 */ /* 0x000ee80000100800 */
[----:B------:R-:W3:Y:S04]  /*1050*/  LDL R6, [R1+0x8] ;  /* 0x0000080001067983 */ /* 0x000ee80000100800 */
[----:B------:R-:W3:Y:S01]  /*1060*/  LDL R7, [R1+0xc] ;  /* 0x00000c0001077983 */ /* 0x000ee20000100800 */
[----:B------:R-:W-:Y:S01]  /*1070*/  ISETP.NE.AND P0, PT, R13, RZ, PT ;  /* 0x000000ff0d00720c */ /* 0x000fe20003f05270 */
[----:B------:R-:W-:-:S12]  /*1080*/  WARPSYNC 0xffffffff ;  /* 0xffffffff00007948 */ /* 0x000fd80003800000 */
[----:B---3--:R3:W-:Y:S04]  /*1090*/  @!P0 STS.128 [0xc080], R4 ;  /* 0x00c08004ff008388 */ /* 0x0087e80000000c00 */
[----:B------:R-:W-:Y:S06]  /*10a0*/  BAR.ARV 0x5, 0x80 ;  /* 0x0142000000007b1d */ /* 0x000fec0000002000 */
.L_x_1042:
[----:B--2---:R-:W2:Y:S02]  /*10b0*/  LDL R0, [R1+0xc] ;  /* 0x00000c0001007983 */ /* 0x004ea40000100800 */
[----:B--2---:R-:W-:-:S13]  /*10c0*/  ISETP.GE.AND P0, PT, R0, c[0x0][0x53c], PT ;  /* 0x00014f0000007a0c */ /* 0x004fda0003f06270 */
[----:B------:R-:W-:Y:S05]  /*10d0*/  @P0 EXIT ;  /* 0x000000000000094d */ /* 0x000fea0003800000 */
[----:B------:R-:W2:Y:S02]  /*10e0*/  S2R R11, SR_TID.X ;  /* 0x00000000000b7919 */ /* 0x000ea40000002100 */
[----:B--2---:R-:W-:-:S04]  /*10f0*/  SHF.R.S32.HI R9, RZ, 0x1f, R11 ;  /* 0x0000001fff097819 */ /* 0x004fc8000001140b */
[CC--:B------:R-:W-:Y:S02]  /*1100*/  LEA.HI R17, R9.reuse, R11.reuse, RZ, 0x3 ;  /* 0x0000000b09117211 */ /* 0x0c0fe400078f18ff */
[----:B------:R-:W-:Y:S02]  /*1110*/  LEA.HI R3, R9, R11, RZ, 0x4 ;  /* 0x0000000b09037211 */ /* 0x000fe400078f20ff */
[----:B-1----:R-:W-:Y:S02]  /*1120*/  LOP3.LUT R2, R17, 0xfffffff8, RZ, 0xc0, !PT ;  /* 0xfffffff811027812 */ /* 0x002fe400078ec0ff */
        /* <DEDUP_REMOVED lines=25> */
[----:B------:R-:W-:Y:S02]  /*12c0*/  LEA.HI R5, R6, R250, RZ, 0x1 ;  /* 0x000000fa06057211 */ /* 0x000fe400078f08ff */
[----:B------:R-:W-:Y:S01]  /*12d0*/  SHF.R.U32.HI R4, RZ, 0x3, R0 ;  /* 0x00000003ff047819 */ /* 0x000fe20000011600 */
[----:B------:R-:W-:Y:S01]  /*12e0*/  IMAD.IADD R21, R11, 0x1, -R2 ;  /* 0x000000010b157824 */ /* 0x000fe200078e0a02 */
        /* <DEDUP_REMOVED lines=13> */
[----:B------:R-:W-:Y:S01]  /*13c0*/  IMAD.IADD R4, R7, 0x1, -R3 ;  /* 0x0000000107047824 */ /* 0x000fe200078e0a03 */
[----:B------:R-:W-:Y:S01]  /*13d0*/  SHF.R.S32.HI R3, RZ, 0x2, R11 ;  /* 0x00000002ff037819 */ /* 0x000fe2000001140b */
[----:B------:R-:W-:Y:S01]  /*13e0*/  IMAD.U32 R5, R0, 0x20, R5 ;  /* 0x0000002000057824 */ /* 0x000fe200078e0005 */
[----:B------:R-:W-:Y:S02]  /*13f0*/  LOP3.LUT R2, R2, 0xfffffff8, RZ, 0xc0, !PT ;  /* 0xfffffff802027812 */ /* 0x000fe400078ec0ff */
[----:B------:R-:W-:Y:S01]  /*1400*/  LEA.HI R0, R18, R18, RZ, 0x1 ;  /* 0x0000001212007211 */ /* 0x000fe200078f08ff */
[----:B------:R-:W-:Y:S01]  /*1410*/  IMAD R19, R4, 0x10, R3 ;  /* 0x0000001004137824 */ /* 0x000fe200078e0203 */
[----:B------:R-:W-:Y:S01]  /*1420*/  SHF.R.S32.HI R3, RZ, 0x1, R8 ;  /* 0x00000001ff037819 */ /* 0x000fe20000011408 */
[----:B------:R-:W-:Y:S01]  /*1430*/  IMAD.IADD R4, R250, 0x1, -R2 ;  /* 0x00000001fa047824 */ /* 0x000fe200078e0a02 */
[C---:B------:R-:W-:Y:S01]  /*1440*/  LOP3.LUT R2, R0.reuse, 0x1ffffffe, RZ, 0xc0, !PT ;  /* 0x1ffffffe00027812 */ /* 0x040fe200078ec0ff */
[----:B------:R-:W-:Y:S01]  /*1450*/  IMAD.SHL.U32 R0, R0, 0x20, RZ ;  /* 0x0000002000007824 */ /* 0x000fe200078e00ff */
[----:B------:R1:W-:Y:S01]  /*1460*/  STL [R1+0x84], R5 ;  /* 0x0000840501007387 */ /* 0x0003e20000100800 */
[----:B------:R-:W-:-:S02]  /*1470*/  SHF.R.S32.HI R6, RZ, 0x1, R10 ;  /* 0x00000001ff067819 */ /* 0x000fc4000001140a */
[----:B------:R-:W-:Y:S01]  /*1480*/  IMAD.IADD R8, R18, 0x1, -R2 ;  /* 0x0000000112087824 */ /* 0x000fe200078e0a02 */
[----:B------:R-:W-:Y:S01]  /*1490*/  LOP3.LUT R0, R0, 0xffffffc0, RZ, 0xc0, !PT ;  /* 0xffffffc000007812 */ /* 0x000fe200078ec0ff */
[C---:B------:R-:W-:Y:S01]  /*14a0*/  IMAD.SHL.U32 R2, R3.reuse, 0x40, RZ ;  /* 0x0000004003027824 */ /* 0x040fe200078e00ff */
[----:B------:R-:W-:Y:S01]  /*14b0*/  SHF.R.S32.HI R10, RZ, 0x1f, R10 ;  /* 0x0000001fff0a7819 */ /* 0x000fe2000001140a */
[----:B------:R-:W-:Y:S01]  /*14c0*/  STL [R1+0xc0], R19 ;  /* 0x0000c01301007387 */ /* 0x000fe20000100800 */
[----:B------:R-:W-:Y:S01]  /*14d0*/  LOP3.LUT P2, RZ, R3, 0x2, RZ, 0xc0, !PT ;  /* 0x0000000203ff7812 */ /* 0x000fe2000784c0ff */
[----:B------:R-:W-:Y:S01]  /*14e0*/  IMAD R14, R8, 0x8, R0 ;  /* 0x00000008080e7824 */ /* 0x000fe200078e0200 */
[----:B------:R-:W-:Y:S01]  /*14f0*/  LEA.HI R3, R10, R6, RZ, 0x2 ;  /* 0x000000060a037211 */ /* 0x000fe200078f10ff */
[----:B------:R-:W-:Y:S01]  /*1500*/  IMAD.SHL.U32 R8, R7, 0x200, RZ ;  /* 0x0000020007087824 */ /* 0x000fe200078e00ff */
[----:B------:R-:W-:Y:S02]  /*1510*/  LOP3.LUT R0, R2, 0xc0, RZ, 0xc0, !PT ;  /* 0x000000c002007812 */ /* 0x000fe400078ec0ff */
[----:B------:R-:W-:Y:S01]  /*1520*/  LOP3.LUT R2, R3, 0xfffffffc, RZ, 0xc0, !PT ;  /* 0xfffffffc03027812 */ /* 0x000fe200078ec0ff */
[----:B------:R-:W-:Y:S01]  /*1530*/  IMAD R3, R18, 0x2, R8 ;  /* 0x0000000212037824 */ /* 0x000fe200078e0208 */
[----:B------:R-:W-:-:S02]  /*1540*/  LOP3.LUT R7, R0, 0x8, R17, 0xf8, !PT ;  /* 0x0000000800077812 */ /* 0x000fc400078ef811 */
[----:B------:R-:W-:Y:S01]  /*1550*/  IADD3 R20, R22, 0x20, RZ ;  /* 0x0000002016147810 */ /* 0x000fe20007ffe0ff */
[----:B------:R-:W-:Y:S01]  /*1560*/  IMAD.IADD R2, R6, 0x1, -R2 ;  /* 0x0000000106027824 */ /* 0x000fe200078e0a02 */
[----:B------:R-:W-:-:S04]  /*1570*/  SHF.R.S32.HI R23, RZ, 0x1f, R22 ;  /* 0x0000001fff177819 */ /* 0x000fc80000011416 */
[C---:B------:R-:W-:Y:S01]  /*1580*/  LOP3.LUT P3, RZ, R2.reuse, 0x2, RZ, 0xc0, !PT ;  /* 0x0000000202ff7812 */ /* 0x040fe2000786c0ff */
[----:B------:R-:W-:Y:S01]  /*1590*/  IMAD.SHL.U32 R2, R2, 0x40, RZ ;  /* 0x0000004002027824 */ /* 0x000fe200078e00ff */
[----:B-1----:R-:W-:-:S04]  /*15a0*/  LEA.HI R5, R4, R4, RZ, 0x1 ;  /* 0x0000000404057211 */ /* 0x002fc800078f08ff */
[----:B------:R-:W-:Y:S02]  /*15b0*/  LOP3.LUT R9, R5, 0x3fffffe, RZ, 0xc0, !PT ;  /* 0x03fffffe05097812 */ /* 0x000fe400078ec0ff */
[----:B------:R-:W-:-:S03]  /*15c0*/  LOP3.LUT R2, R2, 0xc0, RZ, 0xc0, !PT ;  /* 0x000000c002027812 */ /* 0x000fc600078ec0ff */
[----:B------:R-:W-:Y:S01]  /*15d0*/  IMAD.IADD R9, R4, 0x1, -R9 ;  /* 0x0000000104097824 */ /* 0x000fe200078e0a09 */
[----:B------:R-:W-:Y:S02]  /*15e0*/  SHF.R.U32.HI R4, RZ, 0x3, R0 ;  /* 0x00000003ff047819 */ /* 0x000fe40000011600 */
[----:B------:R-:W-:Y:S01]  /*15f0*/  SHF.R.S32.HI R0, RZ, 0x1, R5 ;  /* 0x00000001ff007819 */ /* 0x000fe20000011405 */
[----:B------:R-:W-:Y:S01]  /*1600*/  IMAD R6, R9, 0x20, R3 ;  /* 0x0000002009067824 */ /* 0x000fe200078e0203 */
[----:B------:R-:W-:Y:S01]  /*1610*/  LOP3.LUT R10, R7, R4, RZ, 0x3c, !PT ;  /* 0x00000004070a7212 */ /* 0x000fe200078e3cff */
[----:B------:R-:W-:Y:S01]  /*1620*/  IMAD.SHL.U32 R5, R16, 0x20, RZ ;  /* 0x0000002010057824 */ /* 0x000fe200078e00ff */
[C---:B------:R-:W-:Y:S01]  /*1630*/  LOP3.LUT R4, R0.reuse, 0x1, RZ, 0xc0, !PT ;  /* 0x0000000100047812 */ /* 0x040fe200078ec0ff */
[C---:B------:R-:W-:Y:S01]  /*1640*/  IMAD.SHL.U32 R3, R0.reuse, 0x40, RZ ;  /* 0x0000004000037824 */ /* 0x040fe200078e00ff */
[----:B------:R-:W-:Y:S01]  /*1650*/  LOP3.LUT P0, RZ, R0, 0x2, RZ, 0xc0, !PT ;  /* 0x0000000200ff7812 */ /* 0x000fe2000780c0ff */
[----:B------:R-:W-:Y:S01]  /*1660*/  IMAD.SHL.U32 R7, R12, 0x8, RZ ;  /* 0x000000080c077824 */ /* 0x000fe200078e00ff */
[----:B------:R-:W-:Y:S01]  /*1670*/  ISETP.NE.U32.AND P1, PT, R4, 0x1, PT ;  /* 0x000000010400780c */ /* 0x000fe20003f25070 */
[----:B------:R-:W-:Y:S01]  /*1680*/  IMAD R9, R12, 0x8, R15 ;  /* 0x000000080c097824 */ /* 0x000fe200078e020f */
[----:B------:R-:W-:-:S02]  /*1690*/  LOP3.LUT R3, R3, 0xc0, RZ, 0xc0, !PT ;  /* 0x000000c003037812 */ /* 0x000fc400078ec0ff */
[----:B------:R-:W-:Y:S02]  /*16a0*/  LOP3.LUT R0, R5, 0xffffff00, RZ, 0xc0, !PT ;  /* 0xffffff0005007812 */ /* 0x000fe400078ec0ff */
[----:B------:R-:W-:Y:S02]  /*16b0*/  LEA.HI R3, R3, R3, RZ, 0x1d ;  /* 0x0000000303037211 */ /* 0x000fe400078fe8ff */
[----:B------:R-:W-:Y:S01]  /*16c0*/  SHF.R.U32.HI R5, RZ, 0x3, R2 ;  /* 0x00000003ff057819 */ /* 0x000fe20000011602 */
[----:B------:R-:W-:Y:S02]  /*16d0*/  IMAD.IADD R4, R0, 0x1, R8 ;  /* 0x0000000100047824 */ /* 0x000fe400078e0208 */
[----:B------:R-:W-:Y:S01]  /*16e0*/  IMAD.IADD R3, R3, 0x1, R6 ;  /* 0x0000000103037824 */ /* 0x000fe200078e0206 */
[----:B------:R-:W-:Y:S01]  /*16f0*/  LOP3.LUT R6, R2, 0x8, R7, 0xf8, !PT ;  /* 0x0000000802067812 */ /* 0x000fe200078ef807 */
[----:B------:R-:W-:Y:S01]  /*1700*/  IMAD R2, R13, 0x20, R4 ;  /* 0x000000200d027824 */ /* 0x000fe200078e0204 */
[----:B------:R-:W-:Y:S01]  /*1710*/  LOP3.LUT R4, R11, 0x7ffffffc, RZ, 0xc0, !PT ;  /* 0x7ffffffc0b047812 */ /* 0x000fe200078ec0ff */
[----:B------:R-:W-:Y:S01]  /*1720*/  IMAD.SHL.U32 R18, R3, 0x2, RZ ;  /* 0x0000000203127824 */ /* 0x000fe200078e00ff */
[----:B------:R-:W-:Y:S01]  /*1730*/  LOP3.LUT R3, R6, R5, RZ, 0x3c, !PT ;  /* 0x0000000506037212 */ /* 0x000fe200078e3cff */
[----:B------:R-:W-:-:S02]  /*1740*/  IMAD R7, R13, 0x20, R0 ;  /* 0x000000200d077824 */ /* 0x000fc400078e0200 */
[----:B------:R-:W-:Y:S01]  /*1750*/  IMAD.IADD R4, R21, 0x1, -R4 ;  /* 0x0000000115047824 */ /* 0x000fe200078e0a04 */
[C---:B------:R-:W-:Y:S01]  /*1760*/  IADD3 R5, R18.reuse, 0x80, RZ ;  /* 0x0000008012057810 */ /* 0x040fe20007ffe0ff */
[C---:B------:R-:W-:Y:S01]  /*1770*/  IMAD.IADD R2, R3.reuse, 0x1, R2 ;  /* 0x0000000103027824 */ /* 0x040fe200078e0202 */
[----:B------:R-:W-:Y:S01]  /*1780*/  IADD3 R17, R18, 0x70, RZ ;  /* 0x0000007012117810 */ /* 0x000fe20007ffe0ff */
[----:B------:R-:W-:Y:S01]  /*1790*/  IMAD.IADD R3, R3, 0x1, R7 ;  /* 0x0000000103037824 */ /* 0x000fe200078e0207 */
[----:B------:R-:W-:Y:S01]  /*17a0*/  @P1 IADD3 R17, R5, 0x10, RZ ;  /* 0x0000001005111810 */ /* 0x000fe20007ffe0ff */
[----:B------:R-:W-:Y:S01]  /*17b0*/  STL [R1+0x3c], R18 ;  /* 0x00003c1201007387 */ /* 0x000fe20000100800 */
[----:B------:R-:W-:Y:S01]  /*17c0*/  IADD3 R5, R22, 0x40, RZ ;  /* 0x0000004016057810 */ /* 0x000fe20007ffe0ff */
[----:B------:R-:W-:Y:S01]  /*17d0*/  IMAD.SHL.U32 R4, R4, 0x2, RZ ;  /* 0x0000000204047824 */ /* 0x000fe200078e00ff */
[----:B------:R-:W-:Y:S01]  /*17e0*/  SHF.R.S32.HI R7, RZ, 0x1f, R20 ;  /* 0x0000001fff077819 */ /* 0x000fe20000011414 */
[----:B------:R-:W-:Y:S01]  /*17f0*/  STL [R1+0x40], R17 ;  /* 0x0000401101007387 */ /* 0x000fe20000100800 */
[----:B------:R-:W-:Y:S01]  /*1800*/  SHF.R.S32.HI R8, RZ, 0x1f, R5 ;  /* 0x0000001fff087819 */ /* 0x000fe20000011405 */
[----:B------:R-:W-:Y:S01]  /*1810*/  IMAD.U32 R0, R9, 0x20, R10 ;  /* 0x0000002009007824 */ /* 0x000fe200078e000a */
[C---:B------:R-:W-:Y:S01]  /*1820*/  IADD3 R16, R4.reuse, 0x10, RZ ;  /* 0x0000001004107810 */ /* 0x040fe20007ffe0ff */
[----:B------:R-:W-:Y:S01]  /*1830*/  STL [R1+0x14], R20 ;  /* 0x0000141401007387 */ /* 0x000fe20000100800 */
[C---:B------:R-:W-:Y:S01]  /*1840*/  IADD3 R15, R4.reuse, 0x18, RZ ;  /* 0x00000018040f7810 */ /* 0x040fe20007ffe0ff */
[----:B------:R-:W-:Y:S01]  /*1850*/  IMAD.MOV.U32 R6, RZ, RZ, 0x20 ;  /* 0x00000020ff067424 */ /* 0x000fe200078e00ff */
[C---:B------:R-:W-:Y:S01]  /*1860*/  IADD3 R13, R4.reuse, 0x28, RZ ;  /* 0x00000028040d7810 */ /* 0x040fe20007ffe0ff */
[----:B------:R1:W-:Y:S01]  /*1870*/  STL [R1+0x20], R5 ;  /* 0x0000200501007387 */ /* 0x0003e20000100800 */
[----:B------:R-:W-:-:S02]  /*1880*/  IADD3 R12, R4, 0x30, RZ ;  /* 0x00000030040c7810 */ /* 0x000fc40007ffe0ff */
[C---:B------:R-:W-:Y:S01]  /*1890*/  IADD3 R11, R4.reuse, 0x38, RZ ;  /* 0x00000038040b7810 */ /* 0x040fe20007ffe0ff */
[----:B------:R-:W-:Y:S01]  /*18a0*/  STL.64 [R1+0x18], R22 ;  /* 0x0000181601007387 */ /* 0x000fe20000100a00 */
[C---:B------:R-:W-:Y:S02]  /*18b0*/  IADD3 R10, R4.reuse, 0x40, RZ ;  /* 0x00000040040a7810 */ /* 0x040fe40007ffe0ff */
[----:B------:R-:W-:Y:S01]  /*18c0*/  IADD3 R9, R4, 0x48, RZ ;  /* 0x0000004804097810 */ /* 0x000fe20007ffe0ff */
[----:B------:R2:W-:Y:S01]  /*18d0*/  STL [R1+0x7c], R7 ;  /* 0x00007c0701007387 */ /* 0x0005e20000100800 */
[----:B------:R-:W-:Y:S02]  /*18e0*/  LEA R184, R0, 0x3c80, 0x1 ;  /* 0x00003c8000b87811 */ /* 0x000fe400078e08ff */
[----:B------:R-:W-:Y:S01]  /*18f0*/  SHF.R.S32.HI R0, RZ, 0x1f, R10 ;  /* 0x0000001fff007819 */ /* 0x000fe2000001140a */
[----:B------:R3:W-:Y:S01]  /*1900*/  STL [R1+0x78], R8 ;  /* 0x0000780801007387 */ /* 0x0007e20000100800 */
[----:B------:R-:W-:-:S02]  /*1910*/  IADD3 R189, R184, 0x20, RZ ;  /* 0x00000020b8bd7810 */ /* 0x000fc40007ffe0ff */
[----:B------:R-:W-:Y:S01]  /*1920*/  LEA R187, R2, 0x6080, 0x1 ;  /* 0x0000608002bb7811 */ /* 0x000fe200078e08ff */
[----:B------:R-:W-:Y:S01]  /*1930*/  STL [R1+0x24], R4 ;  /* 0x0000240401007387 */ /* 0x000fe20000100800 */
[----:B------:R-:W-:Y:S02]  /*1940*/  LEA R185, R3, 0x1880, 0x1 ;  /* 0x0000188003b97811 */ /* 0x000fe400078e08ff */
[----:B------:R-:W-:-:S04]  /*1950*/  @P2 IADD3 R189, R184, -0x20, RZ ;  /* 0xffffffe0b8bd2810 */ /* 0x000fc80007ffe0ff */
[C---:B------:R-:W-:Y:S02]  /*1960*/  IADD3 R197, R189.reuse, 0x400, RZ ;  /* 0x00000400bdc57810 */ /* 0x040fe40007ffe0ff */
[----:B-1----:R-:W-:Y:S02]  /*1970*/  SEL R5, R6, 0xffffffe0, !P0 ;  /* 0xffffffe006057807 */ /* 0x002fe40004000000 */
[C---:B------:R-:W-:Y:S02]  /*1980*/  IADD3 R196, R189.reuse, 0x800, RZ ;  /* 0x00000800bdc47810 */ /* 0x040fe40007ffe0ff */
[C---:B------:R-:W-:Y:S02]  /*1990*/  IADD3 R195, R189.reuse, 0xc00, RZ ;  /* 0x00000c00bdc37810 */ /* 0x040fe40007ffe0ff */
[----:B------:R-:W-:Y:S01]  /*19a0*/  IADD3 R194, R189, 0x1000, RZ ;  /* 0x00001000bdc27810 */ /* 0x000fe20007ffe0ff */
[----:B--2---:R-:W-:Y:S01]  /*19b0*/  IMAD.IADD R7, R19, 0x1, R14 ;  /* 0x0000000113077824 */ /* 0x004fe200078e020e */
[----:B------:R-:W-:-:S02]  /*19c0*/  IADD3 R19, R4, 0x8, RZ ;  /* 0x0000000804137810 */ /* 0x000fc40007ffe0ff */
[C---:B------:R-:W-:Y:S02]  /*19d0*/  IADD3 R14, R4.reuse, 0x20, RZ ;  /* 0x00000020040e7810 */ /* 0x040fe40007ffe0ff */
[----:B------:R1:W-:Y:S01]  /*19e0*/  STL [R1+0xb8], R7 ;  /* 0x0000b80701007387 */ /* 0x0003e20000100800 */
[----:B---3--:R-:W-:Y:S02]  /*19f0*/  IADD3 R8, R4, 0x50, RZ ;  /* 0x0000005004087810 */ /* 0x008fe40007ffe0ff */
[C---:B------:R-:W-:Y:S02]  /*1a00*/  IADD3 R193, R189.reuse, 0x1400, RZ ;  /* 0x00001400bdc17810 */ /* 0x040fe40007ffe0ff */
[C---:B------:R-:W-:Y:S02]  /*1a10*/  IADD3 R192, R189.reuse, 0x1800, RZ ;  /* 0x00001800bdc07810 */ /* 0x040fe40007ffe0ff */
[C---:B------:R-:W-:Y:S02]  /*1a20*/  IADD3 R191, R189.reuse, 0x1c00, RZ ;  /* 0x00001c00bdbf7810 */ /* 0x040fe40007ffe0ff */
[----:B------:R-:W-:-:S02]  /*1a30*/  IADD3 R190, R189, 0x2000, RZ ;  /* 0x00002000bdbe7810 */ /* 0x000fc40007ffe0ff */
[----:B-1----:R-:W-:-:S05]  /*1a40*/  SHF.R.S32.HI R7, RZ, 0x1f, R4 ;  /* 0x0000001fff077819 */ /* 0x002fca0000011404 */
[----:B------:R1:W-:Y:S04]  /*1a50*/  STL [R1+0xb4], R7 ;  /* 0x0000b40701007387 */ /* 0x0003e80000100800 */
[----:B------:R2:W-:Y:S04]  /*1a60*/  STL [R1+0x6c], R19 ;  /* 0x00006c1301007387 */ /* 0x0005e80000100800 */
[----:B------:R-:W-:Y:S04]  /*1a70*/  STL [R1+0x68], R16 ;  /* 0x0000681001007387 */ /* 0x000fe80000100800 */
[----:B------:R3:W-:Y:S04]  /*1a80*/  STL [R1+0x64], R15 ;  /* 0x0000640f01007387 */ /* 0x0007e80000100800 */
[----:B------:R4:W-:Y:S04]  /*1a90*/  STL [R1+0x60], R14 ;  /* 0x0000600e01007387 */ /* 0x0009e80000100800 */
[----:B------:R-:W-:Y:S04]  /*1aa0*/  STL [R1+0x5c], R13 ;  /* 0x00005c0d01007387 */ /* 0x000fe80000100800 */
[----:B------:R5:W-:Y:S01]  /*1ab0*/  STL [R1+0x58], R12 ;  /* 0x0000580c01007387 */ /* 0x000be20000100800 */
[----:B-1----:R-:W-:-:S02]  /*1ac0*/  IADD3 R7, R4, 0x58, RZ ;  /* 0x0000005804077810 */ /* 0x002fc40007ffe0ff */
[----:B------:R-:W-:Y:S01]  /*1ad0*/  SEL R4, R6, 0xffffffe0, !P3 ;  /* 0xffffffe006047807 */ /* 0x000fe20005800000 */
[----:B------:R-:W-:Y:S01]  /*1ae0*/  STL [R1+0x54], R11 ;  /* 0x0000540b01007387 */ /* 0x000fe20000100800 */
[----:B--2---:R-:W-:Y:S02]  /*1af0*/  SHF.R.S32.HI R19, RZ, 0x1f, R19 ;  /* 0x0000001fff137819 */ /* 0x004fe40000011413 */
[----:B------:R-:W-:Y:S01]  /*1b00*/  SHF.R.S32.HI R6, RZ, 0x1f, R16 ;  /* 0x0000001fff067819 */ /* 0x000fe20000011410 */
[----:B------:R-:W-:Y:S01]  /*1b10*/  STL [R1+0x50], R10 ;  /* 0x0000500a01007387 */ /* 0x000fe20000100800 */
[----:B------:R-:W-:Y:S02]  /*1b20*/  IMAD.IADD R188, R187, 0x1, R4 ;  /* 0x00000001bbbc7824 */ /* 0x000fe400078e0204 */
[----:B------:R-:W-:Y:S01]  /*1b30*/  IMAD.IADD R186, R4, 0x1, R185 ;  /* 0x0000000104ba7824 */ /* 0x000fe200078e02b9 */
[----:B------:R1:W-:Y:S01]  /*1b40*/  STL [R1+0x4c], R9 ;  /* 0x00004c0901007387 */ /* 0x0003e20000100800 */
[----:B---3--:R-:W-:-:S03]  /*1b50*/  SHF.R.S32.HI R15, RZ, 0x1f, R15 ;  /* 0x0000001fff0f7819 */ /* 0x008fc6000001140f */
[----:B------:R-:W-:Y:S01]  /*1b60*/  STL [R1+0x48], R8 ;  /* 0x0000480801007387 */ /* 0x000fe20000100800 */
[----:B----4-:R-:W-:-:S03]  /*1b70*/  SHF.R.S32.HI R14, RZ, 0x1f, R14 ;  /* 0x0000001fff0e7819 */ /* 0x010fc6000001140e */
[----:B------:R-:W-:Y:S04]  /*1b80*/  STL [R1+0xb0], R19 ;  /* 0x0000b01301007387 */ /* 0x000fe80000100800 */
[----:B------:R-:W-:Y:S01]  /*1b90*/  STL [R1+0x44], R7 ;  /* 0x0000440701007387 */ /* 0x000fe20000100800 */
[----:B-----5:R-:W-:-:S03]  /*1ba0*/  SHF.R.S32.HI R12, RZ, 0x1f, R12 ;  /* 0x0000001fff0c7819 */ /* 0x020fc6000001140c */
[----:B------:R2:W-:Y:S04]  /*1bb0*/  STL [R1+0xac], R6 ;  /* 0x0000ac0601007387 */ /* 0x0005e80000100800 */
[----:B------:R-:W-:Y:S04]  /*1bc0*/  STL [R1+0xa8], R15 ;  /* 0x0000a80f01007387 */ /* 0x000fe80000100800 */
[----:B------:R-:W-:Y:S01]  /*1bd0*/  STL [R1+0xa4], R14 ;  /* 0x0000a40e01007387 */ /* 0x000fe20000100800 */
[----:B-1----:R-:W-:Y:S02]  /*1be0*/  SHF.R.S32.HI R9, RZ, 0x1f, R9 ;  /* 0x0000001fff097819 */ /* 0x002fe40000011409 */
[----:B--2---:R-:W-:-:S05]  /*1bf0*/  SHF.R.S32.HI R6, RZ, 0x1f, R13 ;  /* 0x0000001fff067819 */ /* 0x004fca000001140d */
        /* <DEDUP_REMOVED lines=14> */
.L_x_1156:
        /* <DEDUP_REMOVED lines=18> */
[----:B------:R-:W-:Y:S02]  /*1e00*/  @P2 LEA.HI.X R3, R74, c[0x0][0x374], R75, 0x2, P0 ;  /* 0x0000dd004a032a11 */ /* 0x000fe400000f144b */
[----:B------:R-:W-:-:S03]  /*1e10*/  ISETP.NE.U32.AND P0, PT, RZ, c[0x0][0x350], PT ;  /* 0x0000d400ff007a0c */ /* 0x000fc60003f05070 */
[----:B------:R2:W5:Y:S01]  /*1e20*/  @P2 LDG.E R8, [R2.64] ;  /* 0x0000000602082981 */ /* 0x000562000c1e1900 */
[C---:B------:R-:W-:Y:S02]  /*1e30*/  @P5 LEA R6, P2, R74.reuse, c[0x0][0x360], 0x2 ;  /* 0x0000d8004a065a11 */ /* 0x040fe400078410ff */
[----:B------:R-:W-:Y:S02]  /*1e40*/  ISETP.NE.AND.EX P0, PT, RZ, c[0x0][0x354], PT, P0 ;  /* 0x0000d500ff007a0c */ /* 0x000fe40003f05300 */
[C-C-:B------:R-:W-:Y:S02]  /*1e50*/  @P5 LEA.HI.X R7, R74.reuse, c[0x0][0x364], R75.reuse, 0x2, P2 ;  /* 0x0000d9004a075a11 */ /* 0x140fe400010f144b */
[----:B------:R-:W-:-:S03]  /*1e60*/  LEA.HI.X R5, R74, c[0x0][0x34c], R75, 0x2, P4 ;  /* 0x0000d3004a057a11 */ /* 0x000fc600020f144b */
[----:B------:R-:W4:Y:S04]  /*1e70*/  @P5 LDG.E R0, [R6.64] ;  /* 0x0000000606005981 */ /* 0x000f28000c1e1900 */
[----:B------:R1:W5:Y:S01]  /*1e80*/  @P1 LDG.E R11, [R4.64] ;  /* 0x00000006040b1981 */ /* 0x000362000c1e1900 */
[----:B--2---:R-:W-:-:S04]  /*1e90*/  LEA R2, P3, R74, c[0x0][0x350], 0x2 ;  /* 0x0000d4004a027a11 */ /* 0x004fc800078610ff */
[----:B------:R-:W-:-:S05]  /*1ea0*/  LEA.HI.X R3, R74, c[0x0][0x354], R75, 0x2, P3 ;  /* 0x0000d5004a037a11 */ /* 0x000fca00018f144b */
[----:B------:R1:W5:Y:S01]  /*1eb0*/  @P0 LDG.E R9, [R2.64] ;  /* 0x0000000602090981 */ /* 0x000362000c1e1900 */
[----:B---3--:R-:W-:-:S05]  /*1ec0*/  LOP3.LUT R76, R10, 0xffff, RZ, 0xc0, !PT ;  /* 0x0000ffff0a4c7812 */ /* 0x008fca00078ec0ff */
[----:B------:R1:W-:Y:S01]  /*1ed0*/  STL [R1+0x2c], R76 ;  /* 0x00002c4c01007387 */ /* 0x0003e20000100800 */
[----:B------:R-:W-:Y:S03]  /*1ee0*/  YIELD ;  /* 0x0000000000007946 */ /* 0x000fe60003800000 */
[----:B----4-:R1:W-:Y:S01]  /*1ef0*/  @P5 STL [R1+0x10], R0 ;  /* 0x0000100001005387 */ /* 0x0103e20000100800 */
[----:B------:R-:W-:Y:S05]  /*1f00*/  @P5 BRA `(.L_x_1057) ;  /* 0x0000007000005947 */ /* 0x000fea0003800000 */
[----:B-1----:R-:W-:-:S05]  /*1f10*/  MOV R0, c[0x0][0x168] ;  /* 0x00005a0000007a02 */ /* 0x002fca0000000f00 */
[----:B------:R1:W-:Y:S01]  /*1f20*/  STL [R1+0x10], R0 ;  /* 0x0000100001007387 */ /* 0x0003e20000100800 */
[----:B------:R-:W-:Y:S05]  /*1f30*/  @!P1 BRA `(.L_x_1057) ;  /* 0x0000004000009947 */ /* 0x000fea0003800000 */
[----:B------:R-:W2:Y:S04]  /*1f40*/  LDG.E R6, [R4.64] ;  /* 0x0000000604067981 */ /* 0x000ea8000c1e1900 */
[----:B-1----:R-:W2:Y:S02]  /*1f50*/  LDG.E R0, [R4.64+0x4] ;  /* 0x0000040604007981 */ /* 0x002ea4000c1e1900 */
[----:B--2---:R-:W-:-:S05]  /*1f60*/  IADD3 R0, -R6, R0, RZ ;  /* 0x0000000006007210 */ /* 0x004fca0007ffe1ff */
[----:B------:R1:W-:Y:S02]  /*1f70*/  STL [R1+0x10], R0 ;  /* 0x0000100001007387 */ /* 0x0003e40000100800 */
.L_x_1057:
[----:B------:R-:W-:-:S04]  /*1f80*/  ISETP.NE.U32.AND P2, PT, RZ, c[0x0][0x368], PT ;  /* 0x0000da00ff007a0c */ /* 0x000fc80003f45070 */
[----:B------:R-:W-:-:S13]  /*1f90*/  ISETP.NE.AND.EX P2, PT, RZ, c[0x0][0x36c], PT, P2 ;  /* 0x0000db00ff007a0c */ /* 0x000fda0003f45320 */
[----:B------:R-:W-:Y:S05]  /*1fa0*/  @!P2 BRA `(.L_x_1058) ;  /* 0x000000400000a947 */ /* 0x000fea0003800000 */
[----:B-1----:R-:W-:-:S04]  /*1fb0*/  LEA R2, P2, R74, c[0x0][0x368], 0x2 ;  /* 0x0000da004a027a11 */ /* 0x002fc800078410ff */
[----:B------:R-:W-:-:S05]  /*1fc0*/  LEA.HI.X R3, R74, c[0x0][0x36c], R75, 0x2, P2 ;  /* 0x0000db004a037a11 */ /* 0x000fca00010f144b */
[----:B------:R1:W5:Y:S01]  /*1fd0*/  LDG.E R0, [R2.64] ;  /* 0x0000000602007981 */ /* 0x000362000c1e1900 */
[----:B------:R-:W-:Y:S05]  /*1fe0*/  BRA `(.L_x_1059) ;  /* 0x0000005000007947 */ /* 0x000fea0003800000 */
.L_x_1058:
[----:B-1----:R-:W-:Y:S01]  /*1ff0*/  MOV R0, c[0x0][0x1d0] ;  /* 0x0000740000007a02 */ /* 0x002fe20000000f00 */
[----:B------:R-:W-:Y:S05]  /*2000*/  @!P0 BRA `(.L_x_1059) ;  /* 0x0000003000008947 */ /* 0x000fea0003800000 */
[----:B------:R-:W2:Y:S04]  /*2010*/  LDG.E R4, [R2.64] ;  /* 0x0000000602047981 */ /* 0x000ea8000c1e1900 */
[----:B------:R-:W2:Y:S02]  /*2020*/  LDG.E R0, [R2.64+0x4] ;  /* 0x0000040602007981 */ /* 0x000ea4000c1e1900 */
[----:B--2---:R-:W-:Y:S02]  /*2030*/  IADD3 R0, -R4, R0, RZ ;  /* 0x0000000004007210 */ /* 0x004fe40007ffe1ff */
.L_x_1059:
[----:B-1----:R-:W2:Y:S04]  /*2040*/  LDL R2, [R1+0x10] ;  /* 0x0000100001027983 */ /* 0x002ea80000100800 */
[----:B------:R-:W3:Y:S01]  /*2050*/  LDL.LU R3, [R1+0x4] ;  /* 0x0000040001037983 */ /* 0x000ee20000300800 */
[--C-:B-----5:R-:W-:Y:S01]  /*2060*/  IMAD.IADD R4, R0, 0x1, -R8.reuse ;  /* 0x0000000100047824 */ /* 0x120fe200078e0a08 */
[----:B------:R-:W-:Y:S01]  /*2070*/  BSSY B0, `(.L_x_1060) ;  /* 0x000003f000007945 */ /* 0x000fe20003800000 */
[----:B------:R-:W-:-:S02]  /*2080*/  IMAD.IADD R12, R9, 0x1, R8 ;  /* 0x00000001090c7824 */ /* 0x000fc400078e0208 */
[----:B--2---:R-:W-:Y:S02]  /*2090*/  IMAD.MOV.U32 R5, RZ, RZ, R2 ;  /* 0x000000ffff057224 */ /* 0x004fe400078e0002 */
[----:B------:R-:W-:Y:S02]  /*20a0*/  IMAD.MOV.U32 R2, RZ, RZ, c[0x0][0x2c4] ;  /* 0x0000b100ff027624 */ /* 0x000fe400078e00ff */
[----:B---3--:R-:W-:-:S03]  /*20b0*/  IMAD.SHL.U32 R16, R3, 0x80, RZ ;  /* 0x0000008003107824 */ /* 0x008fc600078e00ff */
[----:B------:R-:W-:Y:S02]  /*20c0*/  ISETP.NE.AND P3, PT, R2, 0x1, PT ;  /* 0x000000010200780c */ /* 0x000fe40003f65270 */
[----:B------:R-:W-:Y:S01]  /*20d0*/  IADD3 R2, R16, 0x7f, RZ ;  /* 0x0000007f10027810 */ /* 0x000fe20007ffe0ff */
[----:B------:R-:W-:Y:S04]  /*20e0*/  STL [R1+0x30], R16 ;  /* 0x0000301001007387 */ /* 0x000fe80000100800 */
[----:B------:R-:W-:Y:S01]  /*20f0*/  IMAD.MOV.U32 R0, RZ, RZ, R2 ;  /* 0x000000ffff007224 */ /* 0x000fe200078e0002 */
[----:B------:R1:W-:Y:S05]  /*2100*/  STL [R1+0x4], R4 ;  /* 0x0000040401007387 */ /* 0x0003ea0000100800 */
[----:B------:R-:W-:Y:S01]  /*2110*/  @P3 IMAD.HI.U32 R3, R2, c[0x0][0x2c8], RZ ;  /* 0x0000b20002033a27 */ /* 0x000fe200078e00ff */
[----:B------:R-:W-:-:S04]  /*2120*/  IADD3 R2, R4, 0x30, -R5 ;  /* 0x0000003004027810 */ /* 0x000fc80007ffe805 */
[----:B------:R-:W-:Y:S02]  /*2130*/  @P3 SHF.R.U32.HI R0, RZ, c[0x0][0x2cc], R3 ;  /* 0x0000b300ff003a19 */ /* 0x000fe40000011603 */
[----:B------:R-:W-:-:S03]  /*2140*/  IADD3 R3, R4, 0x2f, RZ ;  /* 0x0000002f04037810 */ /* 0x000fc60007ffe0ff */
[----:B------:R-:W-:Y:S02]  /*2150*/  IMAD.IADD R0, R2, 0x1, R0 ;  /* 0x0000000102007824 */ /* 0x000fe400078e0200 */
[----:B------:R-:W-:-:S04]  /*2160*/  IMAD.HI R2, R3, 0x2aaaaaab, RZ ;  /* 0x2aaaaaab03027827 */ /* 0x000fc800078e02ff */
[----:B------:R-:W-:Y:S01]  /*2170*/  IMAD.HI R0, R0, 0x2aaaaaab, RZ ;  /* 0x2aaaaaab00007827 */ /* 0x000fe200078e02ff */
[----:B-1----:R-:W-:-:S04]  /*2180*/  SHF.R.U32.HI R4, RZ, 0x1f, R2 ;  /* 0x0000001fff047819 */ /* 0x002fc80000011602 */
[----:B------:R-:W-:Y:S02]  /*2190*/  SHF.R.U32.HI R3, RZ, 0x1f, R0 ;  /* 0x0000001fff037819 */ /* 0x000fe40000011600 */
[----:B------:R-:W-:Y:S02]  /*21a0*/  LEA.HI.SX32 R4, R2, R4, 0x1d ;  /* 0x0000000402047211 */ /* 0x000fe400078feaff */
[----:B------:R-:W-:Y:S02]  /*21b0*/  LOP3.LUT R2, R10, 0xff000000, RZ, 0xc0, !PT ;  /* 0xff0000000a027812 */ /* 0x000fe400078ec0ff */
[----:B------:R-:W-:Y:S02]  /*21c0*/  LEA.HI.SX32 R0, R0, R3, 0x1d ;  /* 0x0000000300007211 */ /* 0x000fe400078feaff */
[----:B------:R-:W-:Y:S02]  /*21d0*/  LOP3.LUT R3, R10, 0xff0000, RZ, 0xc0, !PT ;  /* 0x00ff00000a037812 */ /* 0x000fe400078ec0ff */
[----:B------:R-:W-:-:S02]  /*21e0*/  SHF.R.U32.HI R2, RZ, 0x8, R2 ;  /* 0x00000008ff027819 */ /* 0x000fc40000011602 */
[----:B------:R-:W-:Y:S02]  /*21f0*/  IMNMX R6, R4, R0, PT ;  /* 0x0000000004067217 */ /* 0x000fe40003800200 */
[----:B------:R-:W-:Y:S01]  /*2200*/  LEA.HI R3, R3, R2, RZ, 0x10 ;  /* 0x0000000203037211 */ /* 0x000fe200078f80ff */
[----:B------:R-:W-:Y:S01]  /*2210*/  IMAD.MOV.U32 R2, RZ, RZ, RZ ;  /* 0x000000ffff027224 */ /* 0x000fe200078e00ff */
[----:B------:R-:W-:Y:S02]  /*2220*/  ISETP.GE.AND P2, PT, R6, 0x1, PT ;  /* 0x000000010600780c */ /* 0x000fe40003f46270 */
        /* <DEDUP_REMOVED lines=35> */
.L_x_1061:
[----:B------:R-:W-:Y:S05]  /*2460*/  BSYNC B0 ;  /* 0x0000000000007941 */ /* 0x000fea0003800000 */
.L_x_1060:
[----:B------:R-:W-:Y:S01]  /*2470*/  IMAD R248, R14, R2, RZ ;  /* 0x000000020ef87224 */ /* 0x000fe200078e02ff */
[----:B------:R-:W-:Y:S01]  /*2480*/  PRMT R0, RZ, 0x7610, R0 ;  /* 0x00007610ff007816 */ /* 0x000fe20000000000 */
[----:B------:R-:W-:Y:S01]  /*2490*/  CS2R R22, SRZ ;  /* 0x0000000000167805 */ /* 0x000fe2000001ff00 */
[----:B------:R-:W-:Y:S01]  /*24a0*/  CS2R R24, SRZ ;  /* 0x0000000000187805 */ /* 0x000fe2000001ff00 */
[----:B------:R-:W-:Y:S01]  /*24b0*/  IMAD.IADD R2, R248, 0x1, R2 ;  /* 0x00000001f8027824 */ /* 0x000fe200078e0202 */
[----:B------:R-:W-:Y:S01]  /*24c0*/  CS2R R26, SRZ ;  /* 0x00000000001a7805 */ /* 0x000fe2000001ff00 */
        /* <DEDUP_REMOVED lines=50> */
[----:B------:R-:W2:Y:S01]  /*27f0*/  LDL.64 R20, [R1+0x18] ;  /* 0x0000180001147983 */ /* 0x000ea20000100a00 */
[----:B------:R-:W-:-:S03]  /*2800*/  ISETP.NE.U32.AND P2, PT, RZ, c[0x0][0x340], PT ;  /* 0x0000d000ff007a0c */ /* 0x000fc60003f45070 */
[----:B------:R-:W3:Y:S01]  /*2810*/  LDL R19, [R1+0x14] ;  /* 0x0000140001137983 */ /* 0x000ee20000100800 */
[----:B------:R-:W-:-:S03]  /*2820*/  ISETP.NE.AND.EX P2, PT, RZ, c[0x0][0x344], PT, P2 ;  /* 0x0000d100ff007a0c */ /* 0x000fc60003f45320 */
[----:B------:R-:W4:Y:S04]  /*2830*/  LDL.LU R18, [R1+0x34] ;  /* 0x0000340001127983 */ /* 0x000f280000300800 */
[----:B------:R-:W5:Y:S04]  /*2840*/  LDL R17, [R1+0x20] ;  /* 0x0000200001117983 */ /* 0x000f680000100800 */
[----:B-1----:R-:W1:Y:S02]  /*2850*/  S2R R5, SR_TID.X ;  /* 0x0000000000057919 */ /* 0x002e640000002100 */
[----:B------:R-:W-:-:S05]  /*2860*/  @P2 IMAD.WIDE R2, R74, R13, c[0x0][0x340] ;  /* 0x0000d0004a022625 */ /* 0x000fca00078e020d */
[----:B------:R1:W4:Y:S01]  /*2870*/  @P2 LDG.E R15, [R2.64] ;  /* 0x00000006020f2981 */ /* 0x000322000c1e1900 */
[----:B------:R-:W-:-:S05]  /*2880*/  SHF.R.S32.HI R0, RZ, 0x1f, R11 ;  /* 0x0000001fff007819 */ /* 0x000fca000001140b */
[----:B------:R-:W-:-:S04]  /*2890*/  IMAD R0, R0, c[0x0][0x178], RZ ;  /* 0x00005e0000007a24 */ /* 0x000fc800078e02ff */
[----:B------:R-:W-:Y:S01]  /*28a0*/  IMAD R0, R11, c[0x0][0x17c], R0 ;  /* 0x00005f000b007a24 */ /* 0x000fe200078e0200 */
[----:B-1----:R-:W-:-:S04]  /*28b0*/  SHF.R.S32.HI R4, RZ, 0x1f, R5 ;  /* 0x0000001fff047819 */ /* 0x002fc80000011405 */
[----:B------:R-:W-:-:S04]  /*28c0*/  LEA.HI R4, R4, R5, RZ, 0x2 ;  /* 0x0000000504047211 */ /* 0x000fc800078f10ff */
[----:B------:R-:W-:Y:S01]  /*28d0*/  LOP3.LUT R4, R4, 0xfffffffc, RZ, 0xc0, !PT ;  /* 0xfffffffc04047812 */ /* 0x000fe200078ec0ff */
[----:B------:R-:W-:-:S04]  /*28e0*/  IMAD.WIDE.U32 R2, R11, c[0x0][0x178], RZ ;  /* 0x00005e000b027a25 */ /* 0x000fc800078e00ff */
[----:B------:R-:W-:Y:S01]  /*28f0*/  IMAD.IADD R4, R5, 0x1, -R4 ;  /* 0x0000000105047824 */ /* 0x000fe200078e0a04 */
[----:B------:R-:W-:-:S03]  /*2900*/  IADD3 R3, R3, R0, RZ ;  /* 0x0000000003037210 */ /* 0x000fc60007ffe0ff */
[----:B------:R-:W-:Y:S01]  /*2910*/  IMAD R4, R4, 0x20, R250 ;  /* 0x0000002004047824 */ /* 0x000fe200078e02fa */
[----:B------:R-:W-:-:S03]  /*2920*/  SEL R8, R75, RZ, !P1 ;  /* 0x000000ff4b087207 */ /* 0x000fc60004800000 */
[----:B------:R-:W-:Y:S01]  /*2930*/  IMAD.IADD R10, R16, 0x1, R4 ;  /* 0x00000001100a7824 */ /* 0x000fe200078e0204 */
[----:B------:R-:W-:Y:S01]  /*2940*/  SHF.R.S32.HI R6, RZ, 0x1f, R12 ;  /* 0x0000001fff067819 */ /* 0x000fe2000001140c */
[----:B------:R-:W-:Y:S01]  /*2950*/  IMAD.WIDE.U32 R4, R76, c[0x0][0x1b8], R2 ;  /* 0x00006e004c047a25 */ /* 0x000fe200078e0002 */
[----:B------:R-:W-:-:S03]  /*2960*/  IADD3 R2, P4, R250, R12, RZ ;  /* 0x0000000cfa027210 */ /* 0x000fc60007f9e0ff */
[----:B------:R-:W-:Y:S01]  /*2970*/  @P3 IMAD.HI.U32 R7, R10, c[0x0][0x2c8], RZ ;  /* 0x0000b2000a073a27 */ /* 0x000fe200078e00ff */
[----:B------:R-:W-:Y:S02]  /*2980*/  MOV R0, R10 ;  /* 0x0000000a00007202 */ /* 0x000fe40000000f00 */
[----:B------:R-:W-:Y:S01]  /*2990*/  SEL R3, R74, RZ, !P1 ;  /* 0x000000ff4a037207 */ /* 0x000fe20004800000 */
[----:B------:R-:W-:Y:S01]  /*29a0*/  IMAD R9, R8, c[0x0][0x1c0], RZ ;  /* 0x0000700008097a24 */ /* 0x000fe200078e02ff */
[----:B------:R-:W-:Y:S01]  /*29b0*/  @P3 SHF.R.U32.HI R0, RZ, c[0x0][0x2cc], R7 ;  /* 0x0000b300ff003a19 */ /* 0x000fe20000011607 */
[----:B------:R-:W-:Y:S01]  /*29c0*/  IMAD R5, R76, c[0x0][0x1bc], R5 ;  /* 0x00006f004c057a24 */ /* 0x000fe200078e0205 */
[----:B------:R-:W-:Y:S01]  /*29d0*/  LEA.HI.X.SX32 R8, R250, R6, 0x1, P4 ;  /* 0x00000006fa087211 */ /* 0x000fe200020f0eff */
[C---:B------:R-:W-:Y:S01]  /*29e0*/  IMAD R12, R3.reuse, c[0x0][0x1c4], R9 ;  /* 0x00007100030c7a24 */ /* 0x040fe200078e0209 */
[----:B------:R-:W-:Y:S01]  /*29f0*/  SHF.R.S32.HI R11, RZ, 0x1f, R0 ;  /* 0x0000001fff0b7819 */ /* 0x000fe20000011400 */
[----:B------:R-:W-:-:S04]  /*2a00*/  IMAD.WIDE.U32 R4, R3, c[0x0][0x1c0], R4 ;  /* 0x0000700003047a25 */ /* 0x000fc800078e0004 */
[C---:B------:R-:W-:Y:S02]  /*2a10*/  IMAD R14, R8.reuse, c[0x0][0x1e0], RZ ;  /* 0x00007800080e7a24 */ /* 0x040fe400078e02ff */
[----:B------:R-:W-:Y:S02]  /*2a20*/  IMAD R13, R8, c[0x0][0x208], RZ ;  /* 0x00008200080d7a24 */ /* 0x000fe400078e02ff */
[----:B------:R-:W-:Y:S02]  /*2a30*/  IMAD.IADD R3, R5, 0x1, R12 ;  /* 0x0000000105037824 */ /* 0x000fe400078e020c */
[C---:B------:R-:W-:Y:S02]  /*2a40*/  IMAD R12, R2.reuse, c[0x0][0x1e4], R14 ;  /* 0x00007900020c7a24 */ /* 0x040fe400078e020e */
[----:B------:R-:W-:Y:S02]  /*2a50*/  IMAD R13, R2, c[0x0][0x20c], R13 ;  /* 0x00008300020d7a24 */ /* 0x000fe400078e020d */
[----:B------:R-:W-:Y:S01]  /*2a60*/  IMAD R5, R11, c[0x0][0x1b0], RZ ;  /* 0x00006c000b057a24 */ /* 0x000fe200078e02ff */
[----:B------:R-:W-:-:S02]  /*2a70*/  IADD3 R11, -R0, RZ, RZ ;  /* 0x000000ff000b7210 */ /* 0x000fc40007ffe1ff */
[----:B------:R-:W-:Y:S01]  /*2a80*/  IADD3 R96, R203, -0x1, RZ ;  /* 0xffffffffcb607810 */ /* 0x000fe20007ffe0ff */
[----:B--2---:R-:W-:-:S04]  /*2a90*/  IMAD.WIDE.U32 R6, R2, c[0x0][0x1e0], R20 ;  /* 0x0000780002067a25 */ /* 0x004fc800078e0014 */
[----:B------:R-:W-:-:S04]  /*2aa0*/  IMAD.WIDE.U32 R8, R2, c[0x0][0x208], R20 ;  /* 0x0000820002087a25 */ /* 0x000fc800078e0014 */
[----:B------:R-:W-:Y:S02]  /*2ab0*/  IMAD.MOV.U32 R2, RZ, RZ, R4 ;  /* 0x000000ffff027224 */ /* 0x000fe400078e0004 */
[C---:B------:R-:W-:Y:S02]  /*2ac0*/  IMAD R4, R0.reuse, c[0x0][0x1b4], R5 ;  /* 0x00006d0000047a24 */ /* 0x040fe400078e0205 */
[----:B------:R-:W-:-:S04]  /*2ad0*/  IMAD.WIDE.U32 R2, R0, c[0x0][0x1b0], R2 ;  /* 0x00006c0000027a25 */ /* 0x000fc800078e0002 */
[----:B------:R-:W-:Y:S01]  /*2ae0*/  IMAD R0, R11, c[0x0][0x2c4], R10 ;  /* 0x0000b1000b007a24 */ /* 0x000fe200078e020a */
[----:B---3--:R-:W-:Y:S02]  /*2af0*/  ISETP.GE.AND P5, PT, R19, c[0x0][0x1d4], PT ;  /* 0x0000750013007a0c */ /* 0x008fe40003fa6270 */
[----:B------:R-:W-:Y:S02]  /*2b00*/  IADD3 R3, R3, R4, RZ ;  /* 0x0000000403037210 */ /* 0x000fe40007ffe0ff */
[----:B------:R-:W-:Y:S01]  /*2b10*/  SHF.R.S32.HI R10, RZ, 0x1f, R0 ;  /* 0x0000001fff0a7819 */ /* 0x000fe20000011400 */
[----:B------:R-:W-:Y:S01]  /*2b20*/  IMAD.MOV.U32 R4, RZ, RZ, R8 ;  /* 0x000000ffff047224 */ /* 0x000fe200078e0008 */
[----:B------:R-:W-:Y:S02]  /*2b30*/  IADD3 R7, R7, R12, RZ ;  /* 0x0000000c07077210 */ /* 0x000fe40007ffe0ff */
[----:B------:R-:W-:Y:S01]  /*2b40*/  SEL R8, RZ, 0xffffffff, P5 ;  /* 0xffffffffff087807 */ /* 0x000fe20002800000 */
[----:B------:R-:W-:Y:S01]  /*2b50*/  IMAD R10, R10, c[0x0][0x1a8], RZ ;  /* 0x00006a000a0a7a24 */ /* 0x000fe200078e02ff */
[----:B------:R-:W-:Y:S01]  /*2b60*/  ISETP.GE.AND P6, PT, R20, c[0x0][0x1d4], PT ;  /* 0x0000750014007a0c */ /* 0x000fe20003fc6270 */
[----:B------:R-:W-:Y:S01]  /*2b70*/  IMAD.IADD R5, R9, 0x1, R13 ;  /* 0x0000000109057824 */ /* 0x000fe200078e020d */
[----:B------:R-:W-:Y:S01]  /*2b80*/  SHF.L.U32 R11, R8, 0x1, RZ ;  /* 0x00000001080b7819 */ /* 0x000fe200000006ff */
[----:B------:R-:W-:Y:S01]  /*2b90*/  IMAD.WIDE.U32 R8, R76, c[0x0][0x1e8], R6 ;  /* 0x00007a004c087a25 */ /* 0x000fe200078e0006 */
[----:B------:R-:W-:-:S03]  /*2ba0*/  SEL R12, RZ, 0x1, P6 ;  /* 0x00000001ff0c7807 */ /* 0x000fc60003000000 */
[C---:B------:R-:W-:Y:S02]  /*2bb0*/  IMAD R10, R0.reuse, c[0x0][0x1ac], R10 ;  /* 0x00006b00000a7a24 */ /* 0x040fe400078e020a */
[----:B------:R-:W-:Y:S01]  /*2bc0*/  IMAD.WIDE.U32 R6, R0, c[0x0][0x1a8], R2 ;  /* 0x00006a0000067a25 */ /* 0x000fe200078e0002 */
[----:B------:R-:W-:-:S03]  /*2bd0*/  LOP3.LUT R13, R11, 0x2, R12, 0xe2, !PT ;  /* 0x000000020b0d7812 */ /* 0x000fc600078ee20c */
[----:B------:R-:W-:Y:S01]  /*2be0*/  IMAD.IADD R7, R7, 0x1, R10 ;  /* 0x0000000107077824 */ /* 0x000fe200078e020a */
[C---:B------:R-:W-:Y:S02]  /*2bf0*/  LEA R12, P1, R6.reuse, c[0x0][0x160], 0x1 ;  /* 0x00005800060c7a11 */ /* 0x040fe400078208ff */
[----:B----4-:R-:W-:Y:S02]  /*2c00*/  @P2 SHF.R.S32.HI R0, RZ, 0x1f, R15 ;  /* 0x0000001fff002819 */ /* 0x010fe4000001140f */
[----:B------:R-:W-:Y:S01]  /*2c10*/  LEA.HI.X R11, R6, c[0x0][0x164], R7, 0x1, P1 ;  /* 0x00005900060b7a11 */ /* 0x000fe200008f0c07 */
[----:B------:R-:W-:Y:S01]  /*2c20*/  @!P2 IMAD.MOV.U32 R0, RZ, RZ, R75 ;  /* 0x000000ffff00a224 */ /* 0x000fe200078e004b */
[----:B------:R-:W-:Y:S02]  /*2c30*/  ISETP.GE.AND P1, PT, R20, c[0x0][0x198], PT ;  /* 0x0000660014007a0c */ /* 0x000fe40003f26270 */
[----:B------:R-:W-:Y:S02]  /*2c40*/  @!P2 MOV R15, R74 ;  /* 0x0000004a000fa202 */ /* 0x000fe40000000f00 */
[----:B------:R-:W-:-:S02]  /*2c50*/  SEL R6, R0, RZ, !P0 ;  /* 0x000000ff00067207 */ /* 0x000fc40004000000 */
[----:B------:R-:W-:Y:S02]  /*2c60*/  SEL R0, R15, RZ, !P0 ;  /* 0x000000ff0f007207 */ /* 0x000fe40004000000 */
[----:B------:R-:W-:Y:S02]  /*2c70*/  ISETP.GE.AND P0, PT, R19, c[0x0][0x198], PT ;  /* 0x0000660013007a0c */ /* 0x000fe40003f06270 */
[----:B------:R-:W-:-:S04]  /*2c80*/  LOP3.LUT R18, R18, 0xfffffffd, RZ, 0xc0, !PT ;  /* 0xfffffffd12127812 */ /* 0x000fc800078ec0ff */
[----:B------:R-:W-:-:S04]  /*2c90*/  @P1 LOP3.LUT R18, R18, 0x2, RZ, 0xfc, !PT ;  /* 0x0000000212121812 */ /* 0x000fc800078efcff */
[----:B------:R-:W-:-:S04]  /*2ca0*/  LOP3.LUT R18, R18, 0xfffffffe, RZ, 0xc0, !PT ;  /* 0xfffffffe12127812 */ /* 0x000fc800078ec0ff */
[----:B------:R-:W-:-:S05]  /*2cb0*/  @P0 LOP3.LUT R18, R18, 0x1, RZ, 0xfc, !PT ;  /* 0x0000000112120812 */ /* 0x000fca00078efcff */
[----:B------:R1:W-:Y:S01]  /*2cc0*/  STL [R1+0x34], R18 ;  /* 0x0000341201007387 */ /* 0x0003e20000100800 */
[C---:B------:R-:W-:Y:S01]  /*2cd0*/  IMAD.WIDE.U32 R2, R76.reuse, c[0x0][0x210], R4 ;  /* 0x000084004c027a25 */ /* 0x040fe200078e0004 */
[----:B------:R-:W-:Y:S02]  /*2ce0*/  MOV R4, R8 ;  /* 0x0000000800047202 */ /* 0x000fe40000000f00 */
[----:B-----5:R-:W-:Y:S01]  /*2cf0*/  ISETP.GE.AND P4, PT, R17, c[0x0][0x1d4], PT ;  /* 0x0000750011007a0c */ /* 0x020fe20003f86270 */
[----:B------:R-:W-:Y:S02]  /*2d00*/  IMAD R5, R76, c[0x0][0x1ec], R9 ;  /* 0x00007b004c057a24 */ /* 0x000fe400078e0209 */
[----:B------:R-:W-:Y:S02]  /*2d10*/  IMAD R8, R6, c[0x0][0x1f0], RZ ;  /* 0x00007c0006087a24 */ /* 0x000fe400078e02ff */
[----:B------:R-:W-:Y:S02]  /*2d20*/  IMAD R3, R76, c[0x0][0x214], R3 ;  /* 0x000085004c037a24 */ /* 0x000fe400078e0203 */
[----:B------:R-:W-:Y:S01]  /*2d30*/  IMAD R7, R6, c[0x0][0x218], RZ ;  /* 0x0000860006077a24 */ /* 0x000fe200078e02ff */
[----:B------:R-:W-:Y:S01]  /*2d40*/  SEL R6, RZ, 0x4, P4 ;  /* 0x00000004ff067807 */ /* 0x000fe20002000000 */
[----:B------:R-:W-:-:S02]  /*2d50*/  IMAD R8, R0, c[0x0][0x1f4], R8 ;  /* 0x00007d0000087a24 */ /* 0x000fc400078e0208 */
[----:B------:R-:W-:-:S04]  /*2d60*/  IMAD.WIDE.U32 R242, R0, c[0x0][0x1f0], R4 ;  /* 0x00007c0000f27a25 */ /* 0x000fc800078e0004 */
[C---:B------:R-:W-:Y:S02]  /*2d70*/  IMAD R7, R0.reuse, c[0x0][0x21c], R7 ;  /* 0x0000870000077a24 */ /* 0x040fe400078e0207 */
[----:B------:R-:W-:Y:S01]  /*2d80*/  IMAD.WIDE.U32 R238, R0, c[0x0][0x218], R2 ;  /* 0x0000860000ee7a25 */ /* 0x000fe200078e0002 */
[----:B------:R-:W-:Y:S02]  /*2d90*/  ISETP.GE.AND P2, PT, R17, c[0x0][0x198], PT ;  /* 0x0000660011007a0c */ /* 0x000fe40003f46270 */
[----:B------:R-:W-:Y:S01]  /*2da0*/  LOP3.LUT R14, R13, R6, RZ, 0xfc, !PT ;  /* 0x000000060d0e7212 */ /* 0x000fe200078efcff */
[----:B------:R-:W-:Y:S01]  /*2db0*/  IMAD.IADD R9, R250, 0x1, R16 ;  /* 0x00000001fa097824 */ /* 0x000fe200078e0210 */
[----:B------:R-:W-:Y:S01]  /*2dc0*/  IADD3 R241, R243, R8, RZ ;  /* 0x00000008f3f17210 */ /* 0x000fe20007ffe0ff */
[----:B------:R-:W-:Y:S01]  /*2dd0*/  IMAD.IADD R240, R239, 0x1, R7 ;  /* 0x00000001eff07824 */ /* 0x000fe200078e0207 */
[----:B------:R-:W-:Y:S05]  /*2de0*/  BRA.DIV ~URZ, `(.L_x_1063) ;  /* 0x0000f7927f007947 */ /* 0x000fea000b800000 */
[----:B-1----:R1:W2:Y:S02]  /*2df0*/  SHFL.IDX PT, R8, R11, RZ, 0x1c1f ;  /* 0x001c1fff0b087589 */ /* 0x0022a400000e0000 */
.L_x_1161:
[----:B------:R-:W-:Y:S05]  /*2e00*/  BRA.DIV ~URZ, `(.L_x_1064) ;  /* 0x0000f7e27f007947 */ /* 0x000fea000b800000 */
[----:B------:R3:W4:Y:S02]  /*2e10*/  SHFL.IDX PT, R0, R12, RZ, 0x1c1f ;  /* 0x001c1fff0c007589 */ /* 0x00072400000e0000 */
.L_x_1162:
[----:B------:R-:W5:Y:S01]  /*2e20*/  LDL R2, [R1+0x10] ;  /* 0x0000100001027983 */ /* 0x000f620000100800 */
[----:B------:R-:W-:Y:S01]  /*2e30*/  BSSY B0, `(.L_x_1065) ;  /* 0x000001a000007945 */ /* 0x000fe20003800000 */
[----:B-----5:R-:W-:-:S05]  /*2e40*/  IMAD R10, R2, c[0x0][0x2c4], RZ ;  /* 0x0000b100020a7a24 */ /* 0x020fca00078e02ff */
[----:B------:R-:W-:-:S13]  /*2e50*/  ISETP.GE.AND P0, PT, R9, R10, PT ;  /* 0x0000000a0900720c */ /* 0x000fda0003f06270 */
[----:B------:R-:W-:Y:S05]  /*2e60*/  @P0 BRA `(.L_x_1066) ;  /* 0x0000016000000947 */ /* 0x000fea0003800000 */
[----:B------:R-:W5:Y:S04]  /*2e70*/  LDL.64 R4, [R1+0x18] ;  /* 0x0000180001047983 */ /* 0x000f680000100a00 */
[----:B---3--:R-:W3:Y:S04]  /*2e80*/  LDL R2, [R1+0x14] ;  /* 0x0000140001027983 */ /* 0x008ee80000100800 */
[----:B----4-:R-:W4:Y:S04]  /*2e90*/  LDL R3, [R1+0x7c] ;  /* 0x00007c0001037983 */ /* 0x010f280000100800 */
[----:B--2---:R-:W2:Y:S04]  /*2ea0*/  LDL R16, [R1+0x20] ;  /* 0x0000200001107983 */ /* 0x004ea80000100800 */
[----:B------:R-:W2:Y:S04]  /*2eb0*/  LDL R17, [R1+0x78] ;  /* 0x0000780001117983 */ /* 0x000ea80000100800 */
[----:B------:R-:W2:Y:S04]  /*2ec0*/  LDL R15, [R1+0x34] ;  /* 0x00003400010f7983 */ /* 0x000ea80000100800 */
[----:B------:R-:W2:Y:S01]  /*2ed0*/  LDL R13, [R1+0x84] ;  /* 0x00008400010d7983 */ /* 0x000ea20000100800 */
[----:B-----5:R-:W-:-:S04]  /*2ee0*/  LEA R6, P0, R4, R0, 0x1 ;  /* 0x0000000004067211 */ /* 0x020fc800078008ff */
[----:B------:R-:W-:Y:S02]  /*2ef0*/  LEA.HI.X R7, R4, R8, R5, 0x1, P0 ;  /* 0x0000000804077211 */ /* 0x000fe400000f0c05 */
[----:B---3--:R-:W-:-:S04]  /*2f00*/  LEA R4, P0, R2, R0, 0x1 ;  /* 0x0000000002047211 */ /* 0x008fc800078008ff */
[----:B----4-:R-:W-:Y:S02]  /*2f10*/  LEA.HI.X R5, R2, R8, R3, 0x1, P0 ;  /* 0x0000000802057211 */ /* 0x010fe400000f0c03 */
[----:B--2---:R-:W-:-:S04]  /*2f20*/  LEA R2, P0, R16, R0, 0x1 ;  /* 0x0000000010027211 */ /* 0x004fc800078008ff */
[----:B------:R-:W-:Y:S02]  /*2f30*/  LEA.HI.X R3, R16, R8, R17, 0x1, P0 ;  /* 0x0000000810037211 */ /* 0x000fe400000f0c11 */
[C---:B------:R-:W-:Y:S02]  /*2f40*/  LOP3.LUT P0, RZ, R15.reuse, 0x2, RZ, 0xc0, !PT ;  /* 0x000000020fff7812 */ /* 0x040fe4000780c0ff */
[----:B------:R-:W-:Y:S01]  /*2f50*/  LOP3.LUT P1, RZ, R15, 0x1, RZ, 0xc0, !PT ;  /* 0x000000010fff7812 */ /* 0x000fe2000782c0ff */
[----:B------:R-:W-:-:S10]  /*2f60*/  IMAD.SHL.U32 R0, R13, 0x2, RZ ;  /* 0x000000020d007824 */ /* 0x000fd400078e00ff */
[----:B------:R-:W-:Y:S01]  /*2f70*/  @!PT LDS RZ, [RZ] ;  /* 0x00000000fffff984 */ /* 0x000fe20000000800 */
[----:B------:R-:W-:Y:S01]  /*2f80*/  @!PT LDS RZ, [RZ] ;  /* 0x00000000fffff984 */ /* 0x000fe20000000800 */
[----:B------:R-:W-:Y:S01]  /*2f90*/  @!PT LDS RZ, [RZ] ;  /* 0x00000000fffff984 */ /* 0x000fe20000000800 */
[----:B------:R2:W-:Y:S04]  /*2fa0*/  LDGSTS.E.BYPASS.LTC128B.128 [R0+0x6080], [R6.64], !P0 ;  /* 0x0608000006007fae */ /* 0x0005e8000c101d46 */
[----:B------:R2:W-:Y:S04]  /*2fb0*/  LDGSTS.E.BYPASS.LTC128B.128 [R0+0x8080], [R4.64], !P1 ;  /* 0x0808000004007fae */ /* 0x0005e8000c901d46 */
[----:B------:R2:W-:Y:S02]  /*2fc0*/  LDGSTS.E.BYPASS.LTC128B.128 [R0+0xa080], [R2.64], !P2 ;  /* 0x0a08000002007fae */ /* 0x0005e4000d101d46 */
.L_x_1066:
[----:B------:R-:W-:Y:S05]  /*2fd0*/  BSYNC B0 ;  /* 0x0000000000007941 */ /* 0x000fea0003800000 */
.L_x_1065:
[----:B------:R-:W-:Y:S05]  /*2fe0*/  BRA.DIV ~URZ, `(.L_x_1067) ;  /* 0x0000f6627f007947 */ /* 0x000fea000b800000 */
[----:B--2---:R2:W1:Y:S04]  /*2ff0*/  SHFL.IDX PT, R8, R11, 0x1, 0x1c1f ;  /* 0x003c1f000b087f89 */ /* 0x00446800000e0000 */
[----:B----4-:R2:W4:Y:S02]  /*3000*/  SHFL.IDX PT, R0, R12, 0x1, 0x1c1f ;  /* 0x003c1f000c007f89 */ /* 0x01052400000e0000 */
.L_x_1163:
        /* <DEDUP_REMOVED lines=9> */
[----:B------:R-:W4:Y:S04]  /*30a0*/  LDL R15, [R1+0x34] ;  /* 0x00003400010f7983 */ /* 0x000f280000100800 */
[----:B------:R-:W4:Y:S01]  /*30b0*/  LDL R13, [R1+0x84] ;  /* 0x00008400010d7983 */ /* 0x000f220000100800 */
[----:B-----5:R-:W-:-:S04]  /*30c0*/  LEA R6, P0, R4, R0, 0x1 ;  /* 0x0000000004067211 */ /* 0x020fc800078008ff */
[----:B-1----:R-:W-:Y:S02]  /*30d0*/  LEA.HI.X R7, R4, R8, R5, 0x1, P0 ;  /* 0x0000000804077211 */ /* 0x002fe400000f0c05 */
[----:B--2---:R-:W-:-:S04]  /*30e0*/  LEA R4, P0, R3, R0, 0x1 ;  /* 0x0000000003047211 */ /* 0x004fc800078008ff */
[----:B---3--:R-:W-:Y:S02]  /*30f0*/  LEA.HI.X R5, R3, R8, R18, 0x1, P0 ;  /* 0x0000000803057211 */ /* 0x008fe400000f0c12 */
[----:B----4-:R-:W-:-:S04]  /*3100*/  LEA R2, P0, R16, R0, 0x1 ;  /* 0x0000000010027211 */ /* 0x010fc800078008ff */
        /* <DEDUP_REMOVED lines=10> */
.L_x_1069:
[----:B------:R-:W-:Y:S05]  /*31b0*/  BSYNC B0 ;  /* 0x0000000000007941 */ /* 0x000fea0003800000 */
.L_x_1068:
[----:B------:R-:W-:Y:S05]  /*31c0*/  BRA.DIV ~URZ, `(.L_x_1070) ;  /* 0x0000f5427f007947 */ /* 0x000fea000b800000 */
[----:B-1----:R1:W2:Y:S02]  /*31d0*/  SHFL.IDX PT, R8, R11, 0x2, 0x1c1f ;  /* 0x005c1f000b087f89 */ /* 0x0022a400000e0000 */
.L_x_1164:
[----:B------:R-:W-:Y:S05]  /*31e0*/  BRA.DIV ~URZ, `(.L_x_1071) ;  /* 0x0000f5927f007947 */ /* 0x000fea000b800000 */
[----:B----4-:R4:W1:Y:S02]  /*31f0*/  SHFL.IDX PT, R0, R12, 0x2, 0x1c1f ;  /* 0x005c1f000c007f89 */ /* 0x01086400000e0000 */
.L_x_1165:
        /* <DEDUP_REMOVED lines=11> */
[----:B-1---5:R-:W-:-:S04]  /*32b0*/  LEA R6, P0, R4, R0, 0x1 ;  /* 0x0000000004067211 */ /* 0x022fc800078008ff */
        /* <DEDUP_REMOVED lines=14> */
.L_x_1073:
[----:B------:R-:W-:Y:S05]  /*33a0*/  BSYNC B0 ;  /* 0x0000000000007941 */ /* 0x000fea0003800000 */
.L_x_1072:
[----:B------:R-:W-:Y:S05]  /*33b0*/  BRA.DIV ~URZ, `(.L_x_1074) ;  /* 0x0000f4227f007947 */ /* 0x000fea000b800000 */
[----:B-1----:R1:W3:Y:S04]  /*33c0*/  SHFL.IDX PT, R6, R11, 0x3, 0x1c1f ;  /* 0x007c1f000b067f89 */ /* 0x0022e800000e0000 */
[----:B------:R1:W4:Y:S02]  /*33d0*/  SHFL.IDX PT, R0, R12, 0x3, 0x1c1f ;  /* 0x007c1f000c007f89 */ /* 0x00032400000e0000 */
.L_x_1166:
[----:B------:R-:W5:Y:S04]  /*33e0*/  LDL.64 R16, [R1+0x18] ;  /* 0x0000180001107983 */ /* 0x000f680000100a00 */
[----:B----4-:R-:W4:Y:S04]  /*33f0*/  LDL R13, [R1+0x14] ;  /* 0x00001400010d7983 */ /* 0x010f280000100800 */
[----:B---3--:R-:W3:Y:S04]  /*3400*/  LDL R15, [R1+0x7c] ;  /* 0x00007c00010f7983 */ /* 0x008ee80000100800 */
[----:B--2---:R-:W2:Y:S04]  /*3410*/  LDL R8, [R1+0x34] ;  /* 0x0000340001087983 */ /* 0x004ea80000100800 */
[----:B------:R-:W2:Y:S04]  /*3420*/  LDL R7, [R1+0x84] ;  /* 0x0000840001077983 */ /* 0x000ea80000100800 */
[----:B------:R-:W2:Y:S04]  /*3430*/  LDL R249, [R1+0x4] ;  /* 0x0000040001f97983 */ /* 0x000ea80000100800 */
[----:B-1----:R-:W2:Y:S04]  /*3440*/  LDL R11, [R1+0x20] ;  /* 0x00002000010b7983 */ /* 0x002ea80000100800 */
[----:B------:R-:W2:Y:S01]  /*3450*/  LDL R12, [R1+0x78] ;  /* 0x00007800010c7983 */ /* 0x000ea20000100800 */
[----:B------:R-:W-:-:S04]  /*3460*/  IADD3 R2, R9, 0x60, RZ ;  /* 0x0000006009027810 */ /* 0x000fc80007ffe0ff */
[----:B------:R-:W-:Y:S02]  /*3470*/  ISETP.GE.AND P1, PT, R2, R10, PT ;  /* 0x0000000a0200720c */ /* 0x000fe40003f26270 */
[----:B------:R-:W-:Y:S02]  /*3480*/  MOV R9, 0x30 ;  /* 0x0000003000097802 */ /* 0x000fe40000000f00 */
[----:B------:R-:W-:-:S03]  /*3490*/  P2R R24, PR, RZ, 0x8 ;  /* 0x00000008ff187803 */ /* 0x000fc60000000000 */
[----:B------:R-:W-:Y:S01]  /*34a0*/  IMAD R9, R203, -0x30, R9 ;  /* 0xffffffd0cb097824 */ /* 0x000fe200078e0209 */
[----:B------:R-:W-:Y:S02]  /*34b0*/  MOV R98, R242 ;  /* 0x000000f200627202 */ /* 0x000fe40000000f00 */
[----:B------:R-:W-:Y:S02]  /*34c0*/  MOV R99, R241 ;  /* 0x000000f100637202 */ /* 0x000fe40000000f00 */
[----:B------:R-:W-:Y:S02]  /*34d0*/  MOV R10, 0x20 ;  /* 0x00000020000a7802 */ /* 0x000fe40000000f00 */
[----:B-----5:R-:W-:-:S04]  /*34e0*/  @!P1 LEA R4, P0, R16, R0, 0x1 ;  /* 0x0000000010049211 */ /* 0x020fc800078008ff */
[----:B------:R-:W-:Y:S02]  /*34f0*/  @!P1 LEA.HI.X R5, R16, R6, R17, 0x1, P0 ;  /* 0x0000000610059211 */ /* 0x000fe400000f0c11 */
[----:B----4-:R-:W-:-:S04]  /*3500*/  @!P1 LEA R2, P0, R13, R0, 0x1 ;  /* 0x000000000d029211 */ /* 0x010fc800078008ff */
[----:B---3--:R-:W-:Y:S02]  /*3510*/  @!P1 LEA.HI.X R3, R13, R6, R15, 0x1, P0 ;  /* 0x000000060d039211 */ /* 0x008fe400000f0c0f */
[C---:B--2---:R-:W-:Y:S02]  /*3520*/  LOP3.LUT P0, RZ, R8.reuse, 0x2, RZ, 0xc0, !PT ;  /* 0x0000000208ff7812 */ /* 0x044fe4000780c0ff */
[----:B------:R-:W-:Y:S02]  /*3530*/  LOP3.LUT P3, RZ, R8, 0x1, RZ, 0xc0, !PT ;  /* 0x0000000108ff7812 */ /* 0x000fe4000786c0ff */
[----:B------:R-:W-:Y:S02]  /*3540*/  SHF.L.U32 R198, R7, 0x1, RZ ;  /* 0x0000000107c67819 */ /* 0x000fe400000006ff */
[----:B------:R-:W-:Y:S02]  /*3550*/  SHF.R.S32.HI R8, RZ, 0x1f, R96 ;  /* 0x0000001fff087819 */ /* 0x000fe40000011460 */
[----:B------:R-:W-:-:S05]  /*3560*/  IADD3 R97, R249, R9, RZ ;  /* 0x00000009f9617210 */ /* 0x000fca0007ffe0ff */
[----:B------:R-:W-:Y:S01]  /*3570*/  @!PT LDS RZ, [RZ] ;  /* 0x00000000fffff984 */ /* 0x000fe20000000800 */
[----:B------:R-:W-:Y:S01]  /*3580*/  @!PT LDS RZ, [RZ] ;  /* 0x00000000fffff984 */ /* 0x000fe20000000800 */
[----:B------:R-:W-:Y:S01]  /*3590*/  @!PT LDS RZ, [RZ] ;  /* 0x00000000fffff984 */ /* 0x000fe20000000800 */
[----:B------:R1:W-:Y:S01]  /*35a0*/  @!P1 LDGSTS.E.BYPASS.LTC128B.128 [R198+0x7880], [R4.64], !P0 ;  /* 0x0788000004c69fae */ /* 0x0003e2000c101d46 */
[----:B------:R-:W-:-:S03]  /*35b0*/  IMAD R7, R8, c[0x0][0x1e0], RZ ;  /* 0x0000780008077a24 */ /* 0x000fc600078e02ff */
[----:B------:R2:W-:Y:S01]  /*35c0*/  @!P1 LDGSTS.E.BYPASS.LTC128B.128 [R198+0x9880], [R2.64], !P3 ;  /* 0x0988000002c69fae */ /* 0x0005e2000d901d46 */
[----:B------:R-:W-:Y:S01]  /*35d0*/  IMAD R7, R96, c[0x0][0x1e4], R7 ;  /* 0x0000790060077a24 */ /* 0x000fe200078e0207 */
[----:B-1----:R-:W-:Y:S02]  /*35e0*/  @!P1 LEA R4, P0, R11, R0, 0x1 ;  /* 0x000000000b049211 */ /* 0x002fe400078008ff */
[----:B------:R-:W-:Y:S02]  /*35f0*/  IMNMX R0, R97, 0x30, PT ;  /* 0x0000003061007817 */ /* 0x000fe40003800200 */
[----:B------:R-:W-:Y:S02]  /*3600*/  @!P1 LEA.HI.X R5, R11, R6, R12, 0x1, P0 ;  /* 0x000000060b059211 */ /* 0x000fe400000f0c0c */
[----:B------:R-:W-:Y:S01]  /*3610*/  IADD3 R0, -R250, R0, RZ ;  /* 0x00000000fa007210 */ /* 0x000fe20007ffe1ff */
[----:B--2---:R-:W-:Y:S02]  /*3620*/  IMAD.WIDE.U32 R2, R96, c[0x0][0x1e0], RZ ;  /* 0x0000780060027a25 */ /* 0x004fe400078e00ff */
[----:B------:R1:W-:Y:S01]  /*3630*/  @!P1 LDGSTS.E.BYPASS.LTC128B.128 [R198+0xb880], [R4.64], !P2 ;  /* 0x0b88000004c69fae */ /* 0x0003e2000d101d46 */
[----:B------:R-:W-:-:S02]  /*3640*/  ISETP.GE.AND P0, PT, R0, 0x1, PT ;  /* 0x000000010000780c */ /* 0x000fc40003f06270 */
[----:B------:R-:W-:Y:S01]  /*3650*/  IADD3 R7, R3, R7, RZ ;  /* 0x0000000703077210 */ /* 0x000fe20007ffe0ff */
[----:B------:R-:W0:Y:S01]  /*3660*/  LDGDEPBAR ;  /* 0x00000000000079af */ /* 0x000e220000000000 */
[----:B------:R-:W-:Y:S03]  /*3670*/  WARPSYNC 0xffffffff ;  /* 0xffffffff00007948 */ /* 0x000fe60003800000 */
[----:B------:R-:W-:Y:S01]  /*3680*/  BAR.SYNC.DEFER_BLOCKING 0x0 ;  /* 0x0000000000007b1d */ /* 0x000fe20000010000 */
[----:B------:R-:W-:Y:S01]  /*3690*/  ISETP.GE.AND P1, PT, R0, 0x21, PT ;  /* 0x000000210000780c */ /* 0x000fe20003f26270 */
[----:B------:R-:W-:-:S04]  /*36a0*/  IMAD.WIDE.U32 R2, R2, 0x30, R98 ;  /* 0x0000003002027825 */ /* 0x000fc800078e0062 */
[----:B------:R-:W-:Y:S02]  /*36b0*/  IMAD R0, R7, 0x30, RZ ;  /* 0x0000003007007824 */ /* 0x000fe400078e02ff */
[----:B------:R-:W-:-:S03]  /*36c0*/  IMAD.WIDE.U32 R6, R10, c[0x0][0x1e0], RZ ;  /* 0x000078000a067a25 */ /* 0x000fc600078e00ff */
[----:B------:R-:W-:Y:S01]  /*36d0*/  IADD3 R0, R3, R0, RZ ;  /* 0x0000000003007210 */ /* 0x000fe20007ffe0ff */
[----:B------:R-:W-:Y:S01]  /*36e0*/  IMAD R10, R10, c[0x0][0x1e4], RZ ;  /* 0x000079000a0a7a24 */ /* 0x000fe200078e02ff */
[----:B-1----:R-:W-:-:S04]  /*36f0*/  @P0 LEA R4, P2, R2, c[0x0][0x1c8], 0x1 ;  /* 0x0000720002040a11 */ /* 0x002fc800078408ff */
[C---:B------:R-:W-:Y:S02]  /*3700*/  @P0 LEA.HI.X R5, R2.reuse, c[0x0][0x1cc], R0, 0x1, P2 ;  /* 0x0000730002050a11 */ /* 0x040fe400010f0c00 */
[----:B------:R-:W-:Y:S01]  /*3710*/  @P1 IADD3 R3, P2, R2, R6, RZ ;  /* 0x0000000602031210 */ /* 0x000fe20007f5e0ff */
[----:B------:R-:W1:Y:S03]  /*3720*/  S2R R11, SR_TID.X ;  /* 0x00000000000b7919 */ /* 0x000e660000002100 */
[----:B------:R-:W-:Y:S01]  /*3730*/  @P1 IADD3.X R0, R0, R7, R10, P2, !PT ;  /* 0x0000000700001210 */ /* 0x000fe200017fe40a */
[----:B------:R-:W-:Y:S01]  /*3740*/  @!PT LDS RZ, [RZ] ;  /* 0x00000000fffff984 */ /* 0x000fe20000000800 */
[----:B------:R-:W-:Y:S01]  /*3750*/  @!PT LDS RZ, [RZ] ;  /* 0x00000000fffff984 */ /* 0x000fe20000000800 */
[----:B------:R-:W-:Y:S01]  /*3760*/  @!PT LDS RZ, [RZ] ;  /* 0x00000000fffff984 */ /* 0x000fe20000000800 */
[----:B------:R2:W-:Y:S01]  /*3770*/  @P0 LDGSTS.E.BYPASS.LTC128B.128 [R198+0x3c80], [R4.64], !P6 ;  /* 0x03c8000004c60fae */ /* 0x0005e2000f101d46 */
[----:B------:R-:W-:-:S03]  /*3780*/  @P1 LEA R2, P2, R3, c[0x0][0x1c8], 0x1 ;  /* 0x0000720003021a11 */ /* 0x000fc600078408ff */
[----:B------:R2:W-:Y:S01]  /*3790*/  @P0 LDGSTS.E.BYPASS.LTC128B.128 [R198+0x4880], [R4.64+0x40], !P5 ;  /* 0x0488004004c60fae */ /* 0x0005e2000e901d46 */
[----:B------:R-:W-:-:S03]  /*37a0*/  @P1 LEA.HI.X R3, R3, c[0x0][0x1cc], R0, 0x1, P2 ;  /* 0x0000730003031a11 */ /* 0x000fc600010f0c00 */
[----:B------:R2:W-:Y:S04]  /*37b0*/  @P0 LDGSTS.E.BYPASS.LTC128B.128 [R198+0x5480], [R4.64+0x80], !P4 ;  /* 0x0548008004c60fae */ /* 0x0005e8000e101d46 */
[----:B------:R3:W-:Y:S04]  /*37c0*/  @P1 LDGSTS.E.BYPASS.LTC128B.128 [R198+0x4480], [R2.64], !P6 ;  /* 0x0448000002c61fae */ /* 0x0007e8000f101d46 */
[----:B------:R3:W-:Y:S04]  /*37d0*/  @P1 LDGSTS.E.BYPASS.LTC128B.128 [R198+0x5080], [R2.64+0x40], !P5 ;  /* 0x0508004002c61fae */ /* 0x0007e8000e901d46 */
[----:B------:R3:W-:Y:S04]  /*37e0*/  @P1 LDGSTS.E.BYPASS.LTC128B.128 [R198+0x5c80], [R2.64+0x80], !P4 ;  /* 0x05c8008002c61fae */ /* 0x0007e8000e101d46 */
[----:B------:R-:W0:Y:S01]  /*37f0*/  LDGDEPBAR ;  /* 0x00000000000079af */ /* 0x000e220000000000 */
[----:B------:R-:W-:-:S02]  /*3800*/  IMAD R8, R8, c[0x0][0x208], RZ ;  /* 0x0000820008087a24 */ /* 0x000fc400078e02ff */
[----:B------:R-:W-:Y:S01]  /*3810*/  IMAD.WIDE.U32 R6, R96, c[0x0][0x208], RZ ;  /* 0x0000820060067a25 */ /* 0x000fe200078e00ff */
[----:B-1----:R-:W-:-:S03]  /*3820*/  ISETP.GT.AND P0, PT, R11, 0x3f, PT ;  /* 0x0000003f0b00780c */ /* 0x002fc60003f04270 */
[----:B------:R-:W-:-:S05]  /*3830*/  IMAD R0, R96, c[0x0][0x20c], R8 ;  /* 0x0000830060007a24 */ /* 0x000fca00078e0208 */
[----:B------:R-:W-:-:S05]  /*3840*/  IADD3 R0, R7, R0, RZ ;  /* 0x0000000007007210 */ /* 0x000fca0007ffe0ff */
[----:B------:R-:W-:Y:S01]  /*3850*/  IMAD R0, R0, 0x30, RZ ;  /* 0x0000003000007824 */ /* 0x000fe200078e02ff */
[----:B---3--:R-:W-:Y:S01]  /*3860*/  MOV R2, R238 ;  /* 0x000000ee00027202 */ /* 0x008fe20000000f00 */
[----:B------:R-:W-:-:S04]  /*3870*/  DEPBAR.LE SB0, 0x1 ;  /* 0x000080400000791a */ /* 0x000fc80000000000 */
[----:B------:R-:W-:Y:S01]  /*3880*/  MOV R3, R240 ;  /* 0x000000f000037202 */ /* 0x000fe20000000f00 */
[----:B------:R-:W-:-:S04]  /*3890*/  DEPBAR.LE SB0, 0x0 ;  /* 0x000080000000791a */ /* 0x000fc80000000000 */
[----:B------:R-:W-:Y:S01]  /*38a0*/  BAR.SYNC.DEFER_BLOCKING 0x0 ;  /* 0x0000000000007b1d */ /* 0x000fe20000010000 */
[----:B--2---:R-:W-:-:S05]  /*38b0*/  IMAD.WIDE.U32 R4, R6, 0x30, R2 ;  /* 0x0000003006047825 */ /* 0x004fca00078e0002 */
[C---:B------:R-:W-:Y:S02]  /*38c0*/  LEA R2, P1, R4.reuse, c[0x0][0x1f8], 0x1 ;  /* 0x00007e0004027a11 */ /* 0x040fe400078208ff */
[----:B------:R-:W-:Y:S02]  /*38d0*/  IADD3 R0, R5, R0, RZ ;  /* 0x0000000005007210 */ /* 0x000fe40007ffe0ff */
[----:B------:R-:W-:Y:S02]  /*38e0*/  @!P0 MOV R5, c[0x0][0x208] ;  /* 0x0000820000058a02 */ /* 0x000fe40000000f00 */
[----:B------:R-:W-:Y:S02]  /*38f0*/  LEA.HI.X R3, R4, c[0x0][0x1fc], R0, 0x1, P1 ;  /* 0x00007f0004037a11 */ /* 0x000fe400008f0c00 */
[----:B------:R-:W-:Y:S02]  /*3900*/  @!P0 MOV R4, c[0x0][0x20c] ;  /* 0x0000830000048a02 */ /* 0x000fe40000000f00 */
[----:B------:R-:W-:-:S02]  /*3910*/  @!P0 LEA R12, P1, R5, R2, 0x6 ;  /* 0x00000002050c8211 */ /* 0x000fc400078230ff */
[----:B------:R-:W-:Y:S02]  /*3920*/  LOP3.LUT P3, RZ, R14, 0x1, RZ, 0xc0, !PT ;  /* 0x000000010eff7812 */ /* 0x000fe4000786c0ff */
[----:B------:R-:W-:Y:S02]  /*3930*/  IADD3 R0, R9, R249, -R250 ;  /* 0x000000f909007210 */ /* 0x000fe40007ffe8fa */
[----:B------:R-:W-:Y:S02]  /*3940*/  @!P0 LEA.HI.X R13, R5, R3, R4, 0x6, P1 ;  /* 0x00000003050d8211 */ /* 0x000fe400008f3404 */
[----:B------:R-:W-:Y:S01]  /*3950*/  ISETP.LT.OR P1, PT, R0, 0x1, !P3 ;  /* 0x000000010000780c */ /* 0x000fe20005f21670 */
[----:B------:R-:W-:Y:S01]  /*3960*/  LDSM.16.M88.4 R8, [R187] ;  /* 0x00000000bb08783b */ /* 0x000fe20000000200 */
[----:B------:R-:W-:-:S03]  /*3970*/  LOP3.LUT P2, RZ, R14, 0x2, RZ, 0xc0, !PT ;  /* 0x000000020eff7812 */ /* 0x000fc6000784c0ff */
[----:B------:R-:W1:Y:S04]  /*3980*/  LDSM.16.M88.4 R16, [R184] ;  /* 0x00000000b810783b */ /* 0x000e680000000200 */
[----:B------:R-:W2:Y:S04]  /*3990*/  LDSM.16.M88.4 R4, [R187+0x1000] ;  /* 0x00100000bb04783b */ /* 0x000ea80000000200 */
[----:B------:R-:W3:Y:S04]  /*39a0*/  LDSM.16.M88.4 R20, [R184+0x400] ;  /* 0x00040000b814783b */ /* 0x000ee80000000200 */
[----:B------:R-:W4:Y:S04]  /*39b0*/  LDSM.16.M88.4 R44, [R184+0x800] ;  /* 0x00080000b82c783b */ /* 0x000f280000000200 */
[----:B------:R-:W-:Y:S04]  /*39c0*/  LDSM.16.M88.4 R40, [R188] ;  /* 0x00000000bc28783b */ /* 0x000fe80000000200 */
[----:B------:R-:W-:Y:S04]  /*39d0*/  LDSM.16.M88.4 R32, [R188+0x1000] ;  /* 0x00100000bc20783b */ /* 0x000fe80000000200 */
[----:B------:R-:W5:Y:S04]  /*39e0*/  LDSM.16.M88.4 R48, [R189] ;  /* 0x00000000bd30783b */ /* 0x000f680000000200 */
[----:B------:R-:W-:Y:S04]  /*39f0*/  LDSM.16.M88.4 R88, [R197] ;  /* 0x00000000c558783b */ /* 0x000fe80000000200 */
[----:B------:R-:W-:Y:S04]  /*3a00*/  LDSM.16.M88.4 R92, [R196] ;  /* 0x00000000c45c783b */ /* 0x000fe80000000200 */
[----:B------:R-:W-:Y:S01]  /*3a10*/  @!PT LDS RZ, [RZ] ;  /* 0x00000000fffff984 */ /* 0x000fe20000000800 */
[----:B------:R-:W-:Y:S01]  /*3a20*/  @!PT LDS RZ, [RZ] ;  /* 0x00000000fffff984 */ /* 0x000fe20000000800 */
[----:B------:R-:W-:Y:S01]  /*3a30*/  @!PT LDS RZ, [RZ] ;  /* 0x00000000fffff984 */ /* 0x000fe20000000800 */
[----:B------:R1:W-:Y:S01]  /*3a40*/  LDGSTS.E.BYPASS.LTC128B.128 [R198+0x1880], [R2.64], !P1 ;  /* 0x0188000002c67fae */ /* 0x0003e2000c901d46 */
[----:B------:R-:W-:-:S02]  /*3a50*/  ISETP.LT.OR P1, PT, R0, 0x1, !P2 ;  /* 0x000000010000780c */ /* 0x000fc40005721670 */
[----:B------:R-:W-:Y:S02]  /*3a60*/  P2R R15, PR, RZ, 0x40 ;  /* 0x00000040ff0f7803 */ /* 0x000fe40000000000 */
[----:B------:R-:W-:-:S09]  /*3a70*/  @!P0 ISETP.LT.OR P3, PT, R0, 0x21, !P3 ;  /* 0x000000210000880c */ /* 0x000fd20005f61670 */
[----:B------:R2:W-:Y:S01]  /*3a80*/  LDGSTS.E.BYPASS.LTC128B.128 [R198+0x2480], [R2.64+0x40], !P1 ;  /* 0x0248004002c67fae */ /* 0x0005e2000c901d46 */
[----:B------:R-:W-:-:S04]  /*3a90*/  LOP3.LUT P1, RZ, R14, 0x4, RZ, 0xc0, !PT ;  /* 0x000000040eff7812 */ /* 0x000fc8000782c0ff */
[C---:B------:R-:W-:Y:S02]  /*3aa0*/  ISETP.LT.OR P6, PT, R0.reuse, 0x1, !P1 ;  /* 0x000000010000780c */ /* 0x040fe40004fc1670 */
[C---:B------:R-:W-:Y:S02]  /*3ab0*/  @!P0 ISETP.LT.OR P2, PT, R0.reuse, 0x21, !P2 ;  /* 0x000000210000880c */ /* 0x040fe40005741670 */
[----:B------:R-:W-:-:S09]  /*3ac0*/  @!P0 ISETP.LT.OR P1, PT, R0, 0x21, !P1 ;  /* 0x000000210000880c */ /* 0x000fd20004f21670 */
[----:B------:R3:W-:Y:S04]  /*3ad0*/  LDGSTS.E.BYPASS.LTC128B.128 [R198+0x3080], [R2.64+0x80], !P6 ;  /* 0x0308008002c67fae */ /* 0x0007e8000f101d46 */
[----:B------:R4:W-:Y:S01]  /*3ae0*/  @!P0 LDGSTS.E.BYPASS.LTC128B.128 [R198+0x2080], [R12.64], !P3 ;  /* 0x020800000cc68fae */ /* 0x0009e2000d901d46 */
[----:B------:R-:W-:Y:S02]  /*3af0*/  ISETP.NE.AND P3, PT, R24, RZ, PT ;  /* 0x000000ff1800720c */ /* 0x000fe40003f65270 */
[-C--:B-1----:R-:W-:Y:S01]  /*3b00*/  HMMA.16816.F32 R24, R8, R16.reuse, RZ ;  /* 0x000000100818723c */ /* 0x082fe200000018ff */
[----:B------:R1:W-:Y:S04]  /*3b10*/  @!P0 LDGSTS.E.BYPASS.LTC128B.128 [R198+0x2c80], [R12.64+0x40], !P2 ;  /* 0x02c800400cc68fae */ /* 0x0003e8000d101d46 */
[----:B------:R1:W-:Y:S04]  /*3b20*/  @!P0 LDGSTS.E.BYPASS.LTC128B.128 [R198+0x3880], [R12.64+0x80], !P1 ;  /* 0x038800800cc68fae */ /* 0x0003e8000c901d46 */
[----:B------:R-:W-:Y:S04]  /*3b30*/  LDSM.16.M88.4 R60, [R184+0xc00] ;  /* 0x000c0000b83c783b */ /* 0x000fe80000000200 */
[----:B------:R-:W5:Y:S01]  /*3b40*/  LDSM.16.M88.4 R36, [R187+0x2000] ;  /* 0x00200000bb24783b */ /* 0x000f620000000200 */
[----:B--2---:R-:W-:Y:S01]  /*3b50*/  HMMA.16816.F32 R52, R4, R16, RZ ;  /* 0x000000100434723c */ /* 0x004fe200000018ff */
[----:B------:R-:W-:-:S02]  /*3b60*/  ISETP.NE.AND P6, PT, R15, RZ, PT ;  /* 0x000000ff0f00720c */ /* 0x000fc40003fc5270 */
[----:B------:R-:W2:Y:S04]  /*3b70*/  LDSM.16.M88.4 R28, [R187+0x3000] ;  /* 0x00300000bb1c783b */ /* 0x000ea80000000200 */
[----:B------:R-:W-:Y:S01]  /*3b80*/  LDSM.16.M88.4 R56, [R195] ;  /* 0x00000000c338783b */ /* 0x000fe20000000200 */
[C---:B---3--:R-:W-:Y:S03]  /*3b90*/  HMMA.16816.F32 R76, R4.reuse, R20, RZ ;  /* 0x00000014044c723c */ /* 0x048fe600000018ff */
[----:B------:R-:W0:Y:S05]  /*3ba0*/  LDGDEPBAR ;  /* 0x00000000000079af */ /* 0x000e2a0000000000 */
[C---:B----4-:R-:W-:Y:S08]  /*3bb0*/  HMMA.16816.F32 R64, R4.reuse, R44, RZ ;  /* 0x0000002c0440723c */ /* 0x050ff000000018ff */
[C---:B-1----:R-:W-:Y:S08]  /*3bc0*/  HMMA.16816.F32 R12, R4.reuse, R18, RZ ;  /* 0x00000012040c723c */ /* 0x042ff000000018ff */
[C---:B------:R-:W-:Y:S08]  /*3bd0*/  HMMA.16816.F32 R68, R4.reuse, R22, RZ ;  /* 0x000000160444723c */ /* 0x040ff000000018ff */
[----:B------:R-:W-:Y:S08]  /*3be0*/  HMMA.16816.F32 R80, R4, R46, RZ ;  /* 0x0000002e0450723c */ /* 0x000ff000000018ff */
[----:B-----5:R-:W-:Y:S01]  /*3bf0*/  HMMA.16816.F32 R4, R40, R48, R24 ;  /* 0x000000302804723c */ /* 0x020fe20000001818 */
        /* <DEDUP_REMOVED lines=13> */
[----:B------:R-:W5:Y:S07]  /*3cd0*/  LDSM.16.M88.4 R12, [R187+0x5000] ;  /* 0x00500000bb0c783b */ /* 0x000f6e0000000200 */
        /* <DEDUP_REMOVED lines=16> */
[----:B-----5:R-:W-:Y:S08]  /*3de0*/  HMMA.16816.F32 R32, R12, R52, R32 ;  /* 0x000000340c20723c */ /* 0x020ff00000001820 */
[-C--:B------:R-:W-:Y:S08]  /*3df0*/  HMMA.16816.F32 R64, R24, R58.reuse, R72 ;  /* 0x0000003a1840723c */ /* 0x080ff00000001848 */
[----:B------:R-:W-:Y:S08]  /*3e00*/  HMMA.16816.F32 R72, R20, R58, R76 ;  /* 0x0000003a1448723c */ /* 0x000ff0000000184c */
[----:B--2---:R-:W-:Y:S08]  /*3e10*/  HMMA.16816.F32 R80, R8, R44, R68 ;  /* 0x0000002c0850723c */ /* 0x004ff00000001844 */
[----:B-1----:R-:W-:Y:S08]  /*3e20*/  HMMA.16816.F32 R68, R36, R48, R84 ;  /* 0x000000302444723c */ /* 0x002ff00000001854 */
[----:B------:R-:W-:Y:S08]  /*3e30*/  HMMA.16816.F32 R100, R40, R90, R116 ;  /* 0x0000005a2864723c */ /* 0x000ff00000001874 */
[----:B------:R-:W-:Y:S01]  /*3e40*/  HMMA.16816.F32 R88, R4, R44, R32 ;  /* 0x0000002c0458723c */ /* 0x000fe20000001820 */
[----:B------:R-:W1:Y:S07]  /*3e50*/  LDSM.16.M88.4 R32, [R184+0x1c00] ;  /* 0x001c0000b820783b */ /* 0x000e6e0000000200 */
[----:B------:R-:W-:Y:S01]  /*3e60*/  HMMA.16816.F32 R56, R16, R54, R64 ;  /* 0x000000361038723c */ /* 0x000fe20000001840 */
[----:B------:R-:W-:-:S07]  /*3e70*/  FMUL.FTZ R0, R80, c[0x0][0x320] ;  /* 0x0000c80050007a20 */ /* 0x000fce0000410000 */
        /* <DEDUP_REMOVED lines=9> */
[----:B------:R-:W-:Y:S01]  /*3f10*/  HMMA.16816.F32 R76, R8, R46, R56 ;  /* 0x0000002e084c723c */ /* 0x000fe20000001838 */
[----:B------:R-:W-:Y:S01]  /*3f20*/  LDSM.16.M88.4 R56, [R191] ;  /* 0x00000000bf38783b */ /* 0x000fe20000000200 */
[----:B------:R2:W3:Y:S06]  /*3f30*/  MUFU.TANH R117, R0 ;  /* 0x0000000000757308 */ /* 0x0004ec0000002400 */
        /* <DEDUP_REMOVED lines=133> */
[----:B------:R-:W-:-:S03]  /*4790*/  ISETP.GE.AND P2, PT, R3, 0x1, PT ;  /* 0x000000010300780c */ /* 0x000fc60003f46270 */
        /* <DEDUP_REMOVED lines=9> */
[----:B------:R-:W-:Y:S01]  /*4830*/  @P2 IMAD.WIDE.U32 R2, R6, 0x30, R98 ;  /* 0x0000003006022825 */ /* 0x000fe200078e0062 */
[----:B------:R-:W-:-:S03]  /*4840*/  @P1 IADD3 R6, P0, R242, R4, RZ ;  /* 0x00000004f2061210 */ /* 0x000fc60007f1e0ff */
[C---:B------:R-:W-:Y:S02]  /*4850*/  @P1 IMAD R7, R0.reuse, 0x30, RZ ;  /* 0x0000003000071824 */ /* 0x040fe400078e02ff */
[----:B------:R-:W-:-:S03]  /*4860*/  @P2 IMAD R0, R0, 0x30, RZ ;  /* 0x0000003000002824 */ /* 0x000fc600078e02ff */
[----:B------:R-:W-:Y:S01]  /*4870*/  @P1 IADD3.X R7, R241, R7, R5, P0, !PT ;  /* 0x00000007f1071210 */ /* 0x000fe200007fe405 */
[----:B------:R-:W-:Y:S01]  /*4880*/  @P2 IMAD.IADD R0, R3, 0x1, R0 ;  /* 0x0000000103002824 */ /* 0x000fe200078e0200 */
[----:B------:R-:W-:-:S04]  /*4890*/  @P2 LEA R4, P0, R2, c[0x0][0x1c8], 0x1 ;  /* 0x0000720002042a11 */ /* 0x000fc800078008ff */
        /* <DEDUP_REMOVED lines=12> */
.L_x_1076:
[----:B--234-:R-:W-:Y:S05]  /*4960*/  BSYNC B0 ;  /* 0x0000000000007941 */ /* 0x01cfea0003800000 */
.L_x_1075:
[----:B------:R-:W2:Y:S04]  /*4970*/  LDL R237, [R1+0x30] ;  /* 0x0000300001ed7983 */ /* 0x000ea80000100800 */
[----:B------:R-:W2:Y:S04]  /*4980*/  LDL R236, [R1+0xb8] ;  /* 0x0000b80001ec7983 */ /* 0x000ea80000100800 */
[----:B-1----:R-:W3:Y:S04]  /*4990*/  LDL R5, [R1+0x24] ;  /* 0x0000240001057983 */ /* 0x002ee80000100800 */
[----:B------:R-:W4:Y:S04]  /*49a0*/  LDL R251, [R1+0x10] ;  /* 0x0000100001fb7983 */ /* 0x000f280000100800 */
[----:B------:R-:W-:Y:S04]  /*49b0*/  LDSM.16.MT88.4 R72, [R186+0xc00] ;  /* 0x000c0000ba48783b */ /* 0x000fe80000004200 */
        /* <DEDUP_REMOVED lines=9> */
[----:B------:R-:W-:-:S05]  /*4a50*/  @P3 IMAD.HI.U32 R0, R3, c[0x0][0x2c8], RZ ;  /* 0x0000b20003003a27 */ /* 0x000fca00078e00ff */
[----:B------:R-:W-:-:S05]  /*4a60*/  @P3 SHF.R.U32.HI R3, RZ, c[0x0][0x2cc], R0 ;  /* 0x0000b300ff033a19 */ /* 0x000fca0000011600 */
[----:B------:R-:W1:Y:S01]  /*4a70*/  SHFL.IDX PT, R2, R3, 0x2, 0x1c1f ;  /* 0x005c1f0003027f89 */ /* 0x000e6200000e0000 */
[----:B---3--:R-:W-:-:S03]  /*4a80*/  IADD3 R0, -R5, 0x1, R97 ;  /* 0x0000000105007810 */ /* 0x008fc60007ffe161 */
[----:B------:R-:W2:Y:S02]  /*4a90*/  SHFL.IDX PT, R4, R3, 0x3, 0x1c1f ;  /* 0x007c1f0003047f89 */ /* 0x000ea400000e0000 */
[----:B----4-:R-:W-:Y:S02]  /*4aa0*/  IMAD.IADD R7, R0, 0x1, -R251 ;  /* 0x0000000100077824 */ /* 0x010fe400078e0afb */
[----:B------:R-:W-:Y:S02]  /*4ab0*/  IMAD.IADD R8, R97, 0x1, -R5 ;  /* 0x0000000161087824 */ /* 0x000fe400078e0a05 */
[----:B------:R-:W-:Y:S01]  /*4ac0*/  LDSM.16.MT88.4 R96, [R185+0x1000] ;  /* 0x00100000b960783b */ /* 0x000fe20000004200 */
[----:B-1----:R-:W-:-:S05]  /*4ad0*/  IMAD.IADD R2, R7, 0x1, R2 ;  /* 0x0000000107027824 */ /* 0x002fca00078e0202 */
[----:B------:R-:W-:-:S04]  /*4ae0*/  IMNMX R2, R8, R2, PT ;  /* 0x0000000208027217 */ /* 0x000fc80003800200 */
[C---:B------:R-:W-:Y:S02]  /*4af0*/  ISETP.GT.AND P2, PT, R2.reuse, RZ, PT ;  /* 0x000000ff0200720c */ /* 0x040fe40003f44270 */
[C---:B------:R-:W-:Y:S02]  /*4b00*/  ISETP.GT.AND P1, PT, R2.reuse, 0x1, PT ;  /* 0x000000010200780c */ /* 0x040fe40003f24270 */
[C---:B------:R-:W-:Y:S02]  /*4b10*/  ISETP.GT.AND P0, PT, R2.reuse, 0x8, PT ;  /* 0x000000080200780c */ /* 0x040fe40003f04270 */
[----:B------:R-:W-:Y:S02]  /*4b20*/  FSEL R9, R93, -INF , P2 ;  /* 0xff8000005d097808 */ /* 0x000fe40001000000 */
[----:B------:R-:W-:Y:S02]  /*4b30*/  FSEL R10, R89, -INF , P1 ;  /* 0xff800000590a7808 */ /* 0x000fe40000800000 */
[----:B------:R-:W-:-:S02]  /*4b40*/  ISETP.GT.AND P2, PT, R2, 0x9, PT ;  /* 0x000000090200780c */ /* 0x000fc40003f44270 */
[----:B------:R-:W-:Y:S02]  /*4b50*/  ISETP.GT.AND P1, PT, R2, 0x10, PT ;  /* 0x000000100200780c */ /* 0x000fe40003f24270 */
[----:B------:R-:W-:Y:S02]  /*4b60*/  FSEL R11, R88, -INF , P0 ;  /* 0xff800000580b7808 */ /* 0x000fe40000000000 */
[----:B------:R-:W-:Y:S01]  /*4b70*/  ISETP.GT.AND P0, PT, R2, 0x11, PT ;  /* 0x000000110200780c */ /* 0x000fe20003f04270 */
[----:B--2---:R-:W-:Y:S01]  /*4b80*/  IMAD.IADD R0, R7, 0x1, R4 ;  /* 0x0000000107007824 */ /* 0x004fe200078e0204 */
[----:B------:R-:W-:Y:S02]  /*4b90*/  FSEL R18, R80, -INF , P2 ;  /* 0xff80000050127808 */ /* 0x000fe40001000000 */
[----:B------:R-:W-:Y:S02]  /*4ba0*/  FSEL R19, R56, -INF , P1 ;  /* 0xff80000038137808 */ /* 0x000fe40000800000 */
[----:B------:R-:W-:-:S02]  /*4bb0*/  ISETP.GT.AND P2, PT, R2, 0x18, PT ;  /* 0x000000180200780c */ /* 0x000fc40003f44270 */
[----:B------:R-:W-:Y:S02]  /*4bc0*/  ISETP.GT.AND P1, PT, R2, 0x19, PT ;  /* 0x000000190200780c */ /* 0x000fe40003f24270 */
[----:B------:R-:W-:Y:S02]  /*4bd0*/  FMNMX.FTZ R4, R9, R10, !PT ;  /* 0x0000000a09047209 */ /* 0x000fe40007810000 */
[----:B------:R-:W-:Y:S02]  /*4be0*/  FSEL R20, R52, -INF , P0 ;  /* 0xff80000034147808 */ /* 0x000fe40000000000 */
[----:B------:R-:W-:Y:S02]  /*4bf0*/  ISETP.GT.AND P0, PT, R2, 0x20, PT ;  /* 0x000000200200780c */ /* 0x000fe40003f04270 */
[----:B------:R-:W-:Y:S02]  /*4c00*/  FSEL R22, R45, -INF , P2 ;  /* 0xff8000002d167808 */ /* 0x000fe40001000000 */
[----:B------:R-:W-:-:S02]  /*4c10*/  FSEL R29, R44, -INF , P1 ;  /* 0xff8000002c1d7808 */ /* 0x000fc40000800000 */
[C---:B------:R-:W-:Y:S02]  /*4c20*/  ISETP.GT.AND P2, PT, R2.reuse, 0x21, PT ;  /* 0x000000210200780c */ /* 0x040fe40003f44270 */
[----:B------:R-:W-:Y:S02]  /*4c30*/  ISETP.GT.AND P1, PT, R2, 0x28, PT ;  /* 0x000000280200780c */ /* 0x000fe40003f24270 */
[----:B------:R-:W-:Y:S02]  /*4c40*/  FMNMX.FTZ R4, R11, R4, !PT ;  /* 0x000000040b047209 */ /* 0x000fe40007810000 */
[----:B------:R-:W-:Y:S02]  /*4c50*/  IMNMX R0, R8, R0, PT ;  /* 0x0000000008007217 */ /* 0x000fe40003800200 */
[----:B------:R-:W-:Y:S02]  /*4c60*/  FSEL R151, R17, -INF , P0 ;  /* 0xff80000011977808 */ /* 0x000fe40000000000 */
[----:B------:R-:W-:-:S02]  /*4c70*/  ISETP.GT.AND P0, PT, R2, 0x29, PT ;  /* 0x000000290200780c */ /* 0x000fc40003f04270 */
[----:B------:R-:W-:Y:S02]  /*4c80*/  FSEL R149, R16, -INF , P2 ;  /* 0xff80000010957808 */ /* 0x000fe40001000000 */
[----:B------:R-:W-:Y:S02]  /*4c90*/  FMNMX.FTZ R2, R18, R4, !PT ;  /* 0x0000000412027209 */ /* 0x000fe40007810000 */
[----:B------:R-:W-:Y:S02]  /*4ca0*/  FSEL R148, R13, -INF , P1 ;  /* 0xff8000000d947808 */ /* 0x000fe40000800000 */
[C---:B------:R-:W-:Y:S02]  /*4cb0*/  ISETP.GT.AND P2, PT, R0.reuse, RZ, PT ;  /* 0x000000ff0000720c */ /* 0x040fe40003f44270 */
[----:B------:R-:W-:Y:S02]  /*4cc0*/  ISETP.GT.AND P1, PT, R0, 0x1, PT ;  /* 0x000000010000780c */ /* 0x000fe40003f24270 */
[----:B------:R-:W-:-:S02]  /*4cd0*/  FSEL R150, R12, -INF , P0 ;  /* 0xff8000000c967808 */ /* 0x000fc40000000000 */
[----:B------:R-:W-:Y:S02]  /*4ce0*/  FMNMX.FTZ R2, R19, R2, !PT ;  /* 0x0000000213027209 */ /* 0x000fe40007810000 */
[----:B------:R-:W-:Y:S02]  /*4cf0*/  ISETP.GT.AND P0, PT, R0, 0x8, PT ;  /* 0x000000080000780c */ /* 0x000fe40003f04270 */
[----:B------:R-:W-:Y:S02]  /*4d00*/  FSEL R14, R92, -INF , P2 ;  /* 0xff8000005c0e7808 */ /* 0x000fe40001000000 */
[----:B------:R-:W-:Y:S02]  /*4d10*/  FSEL R17, R90, -INF , P1 ;  /* 0xff8000005a117808 */ /* 0x000fe40000800000 */
        /* <DEDUP_REMOVED lines=9> */
[C---:B------:R-:W-:Y:S02]  /*4db0*/  ISETP.GT.AND P1, PT, R0.reuse, 0x11, PT ;  /* 0x000000110000780c */ /* 0x040fe40003f24270 */
[----:B------:R-:W-:Y:S02]  /*4dc0*/  FSEL R26, R57, -INF , P0 ;  /* 0xff800000391a7808 */ /* 0x000fe40000000000 */
        /* <DEDUP_REMOVED lines=15> */
[----:B------:R-:W-:Y:S02]  /*4ec0*/  FSEL R143, R25, -INF , P0 ;  /* 0xff800000198f7808 */ /* 0x000fe40000000000 */
[----:B------:R-:W-:Y:S02]  /*4ed0*/  FMNMX.FTZ R2, R31, R5, !PT ;  /* 0x000000051f027209 */ /* 0x000fe40007810000 */
[----:B------:R-:W-:Y:S02]  /*4ee0*/  ISETP.GT.AND P0, PT, R0, 0x28, PT ;  /* 0x000000280000780c */ /* 0x000fe40003f04270 */
[----:B------:R-:W-:Y:S02]  /*4ef0*/  FSEL R142, R24, -INF , P1 ;  /* 0xff800000188e7808 */ /* 0x000fe40000800000 */
[----:B------:R-:W-:Y:S01]  /*4f00*/  FMNMX.FTZ R2, R143, R2, !PT ;  /* 0x000000028f027209 */ /* 0x000fe20007810000 */
[----:B------:R-:W1:Y:S01]  /*4f10*/  SHFL.BFLY PT, R6, R4, 0x2, 0x1f ;  /* 0x0c401f0004067f89 */ /* 0x000e6200000e0000 */
[----:B------:R-:W-:-:S02]  /*4f20*/  ISETP.GT.AND P1, PT, R0, 0x29, PT ;  /* 0x000000290000780c */ /* 0x000fc40003f24270 */
[----:B------:R-:W-:Y:S02]  /*4f30*/  FSEL R141, R23, -INF , P0 ;  /* 0xff800000178d7808 */ /* 0x000fe40000000000 */
[----:B------:R-:W-:Y:S02]  /*4f40*/  FMNMX.FTZ R2, R142, R2, !PT ;  /* 0x000000028e027209 */ /* 0x000fe40007810000 */
[----:B------:R-:W-:Y:S02]  /*4f50*/  FSEL R140, R21, -INF , P1 ;  /* 0xff800000158c7808 */ /* 0x000fe40000800000 */
[----:B------:R-:W-:-:S04]  /*4f60*/  FMNMX.FTZ R2, R141, R2, !PT ;  /* 0x000000028d027209 */ /* 0x000fc80007810000 */
[----:B------:R-:W-:-:S05]  /*4f70*/  FMNMX.FTZ R2, R140, R2, !PT ;  /* 0x000000028c027209 */ /* 0x000fca0007810000 */
[----:B------:R-:W2:Y:S01]  /*4f80*/  SHFL.BFLY PT, R5, R2, 0x2, 0x1f ;  /* 0x0c401f0002057f89 */ /* 0x000ea200000e0000 */
[----:B-1----:R-:W-:-:S05]  /*4f90*/  FMNMX.FTZ R0, R4, R6, !PT ;  /* 0x0000000604007209 */ /* 0x002fca0007810000 */
[----:B------:R-:W1:Y:S01]  /*4fa0*/  SHFL.BFLY PT, R4, R0, 0x1, 0x1f ;  /* 0x0c201f0000047f89 */ /* 0x000e6200000e0000 */
[----:B--2---:R-:W-:-:S05]  /*4fb0*/  FMNMX.FTZ R2, R2, R5, !PT ;  /* 0x0000000502027209 */ /* 0x004fca0007810000 */
[----:B------:R-:W2:Y:S01]  /*4fc0*/  SHFL.BFLY PT, R5, R2, 0x1, 0x1f ;  /* 0x0c201f0002057f89 */ /* 0x000ea200000e0000 */
[----:B-1----:R-:W-:-:S04]  /*4fd0*/  FMNMX.FTZ R106, R0, R4, !PT ;  /* 0x00000004006a7209 */ /* 0x002fc80007810000 */
[C---:B------:R-:W-:Y:S01]  /*4fe0*/  FSETP.NEU.FTZ.AND P0, PT, R106.reuse, -INF , PT ;  /* 0xff8000006a00780b */ /* 0x040fe20003f1d000 */
[----:B------:R-:W-:-:S05]  /*4ff0*/  FMUL.FTZ R0, R106, c[0x0][0x2d0] ;  /* 0x0000b4006a007a20 */ /* 0x000fca0000410000 */
[----:B------:R-:W-:Y:S02]  /*5000*/  FSEL R13, R0, RZ, P0 ;  /* 0x000000ff000d7208 */ /* 0x000fe40000000000 */
[----:B--2---:R-:W-:-:S03]  /*5010*/  FMNMX.FTZ R102, R2, R5, !PT ;  /* 0x0000000502667209 */ /* 0x004fc60007810000 */
[----:B------:R-:W-:-:S04]  /*5020*/  FFMA.FTZ R2, R11, c[0x0][0x2d0], -R13 ;  /* 0x0000b4000b027a23 */ /* 0x000fc8000001080d */
[----:B------:R1:W-:Y:S01]  /*5030*/  MUFU.EX2 R202, R2 ;  /* 0x0000000200ca7308 */ /* 0x0003e20000000800 */
[--C-:B------:R-:W-:Y:S01]  /*5040*/  FFMA.FTZ R0, R9, c[0x0][0x2d0], -R13.reuse ;  /* 0x0000b40009007a23 */ /* 0x100fe2000001080d */
[----:B-1----:R-:W1:Y:S06]  /*5050*/  SHFL.IDX PT, R2, R3, RZ, 0x1c1f ;  /* 0x001c1fff03027589 */ /* 0x002e6c00000e0000 */
[----:B------:R2:W-:Y:S01]  /*5060*/  MUFU.EX2 R200, R0 ;  /* 0x0000000000c87308 */ /* 0x0005e20000000800 */
[----:B------:R-:W-:Y:S01]  /*5070*/  FSETP.NEU.FTZ.AND P0, PT, R102, -INF , PT ;  /* 0xff8000006600780b */ /* 0x000fe20003f1d000 */
[----:B------:R-:W3:Y:S01]  /*5080*/  SHFL.IDX PT, R3, R3, 0x1, 0x1c1f ;  /* 0x003c1f0003037f89 */ /* 0x000ee200000e0000 */
[----:B--2---:R-:W-:-:S05]  /*5090*/  FFMA.FTZ R0, R10, c[0x0][0x2d0], -R13 ;  /* 0x0000b4000a007a23 */ /* 0x004fca000001080d */
[----:B------:R2:W-:Y:S01]  /*50a0*/  MUFU.EX2 R199, R0 ;  /* 0x0000000000c77308 */ /* 0x0005e20000000800 */
[----:B-1----:R-:W-:Y:S02]  /*50b0*/  IMAD.IADD R2, R7, 0x1, R2 ;  /* 0x0000000107027824 */ /* 0x002fe400078e0202 */
[----:B--2---:R-:W-:-:S05]  /*50c0*/  FMUL.FTZ R0, R102, c[0x0][0x2d0] ;  /* 0x0000b40066007a20 */ /* 0x004fca0000410000 */
[----:B------:R-:W-:Y:S01]  /*50d0*/  FSEL R12, R0, RZ, P0 ;  /* 0x000000ff000c7208 */ /* 0x000fe20000000000 */
[----:B------:R-:W-:Y:S01]  /*50e0*/  FFMA.FTZ R0, R18, c[0x0][0x2d0], -R13 ;  /* 0x0000b40012007a23 */ /* 0x000fe2000001080d */
[----:B------:R-:W-:-:S03]  /*50f0*/  IMNMX R2, R8, R2, PT ;  /* 0x0000000208027217 */ /* 0x000fc60003800200 */
[----:B------:R1:W2:Y:S01]  /*5100*/  MUFU.EX2 R201, R0 ;  /* 0x0000000000c97308 */ /* 0x0002a20000000800 */
[C---:B------:R-:W-:Y:S02]  /*5110*/  ISETP.GT.AND P2, PT, R2.reuse, RZ, PT ;  /* 0x000000ff0200720c */ /* 0x040fe40003f44270 */
[C---:B------:R-:W-:Y:S02]  /*5120*/  ISETP.GT.AND P1, PT, R2.reuse, 0x1, PT ;  /* 0x000000010200780c */ /* 0x040fe40003f24270 */
[----:B------:R-:W-:Y:S02]  /*5130*/  ISETP.GT.AND P0, PT, R2, 0x8, PT ;  /* 0x000000080200780c */ /* 0x000fe40003f04270 */
[----:B------:R-:W-:Y:S01]  /*5140*/  FSEL R18, R116, -INF , P2 ;  /* 0xff80000074127808 */ /* 0x000fe20001000000 */
[----:B-1----:R-:W-:-:S04]  /*5150*/  FFMA.FTZ R0, R14, c[0x0][0x2d0], -R12 ;  /* 0x0000b4000e007a23 */ /* 0x002fc8000001080c */
[----:B------:R1:W-:Y:S01]  /*5160*/  MUFU.EX2 R179, R0 ;  /* 0x0000000000b37308 */ /* 0x0003e20000000800 */
[----:B------:R-:W-:Y:S02]  /*5170*/  FSEL R21, R108, -INF , P1 ;  /* 0xff8000006c157808 */ /* 0x000fe40000800000 */
[----:B------:R-:W-:Y:S02]  /*5180*/  FSEL R23, R95, -INF , P0 ;  /* 0xff8000005f177808 */ /* 0x000fe40000000000 */
[C---:B------:R-:W-:Y:S02]  /*5190*/  ISETP.GT.AND P2, PT, R2.reuse, 0x9, PT ;  /* 0x000000090200780c */ /* 0x040fe40003f44270 */
[C---:B------:R-:W-:Y:S02]  /*51a0*/  ISETP.GT.AND P1, PT, R2.reuse, 0x10, PT ;  /* 0x000000100200780c */ /* 0x040fe40003f24270 */
[----:B------:R-:W-:Y:S01]  /*51b0*/  ISETP.GT.AND P0, PT, R2, 0x11, PT ;  /* 0x000000110200780c */ /* 0x000fe20003f04270 */
[----:B-1----:R-:W-:-:S04]  /*51c0*/  FFMA.FTZ R0, R17, c[0x0][0x2d0], -R12 ;  /* 0x0000b40011007a23 */ /* 0x002fc8000001080c */
[----:B------:R1:W4:Y:S01]  /*51d0*/  MUFU.EX2 R176, R0 ;  /* 0x0000000000b07308 */ /* 0x0003220000000800 */
[----:B------:R-:W-:Y:S02]  /*51e0*/  FSEL R24, R94, -INF , P2 ;  /* 0xff8000005e187808 */ /* 0x000fe40001000000 */
[----:B------:R-:W-:Y:S01]  /*51f0*/  FSEL R25, R91, -INF , P1 ;  /* 0xff8000005b197808 */ /* 0x000fe20000800000 */
[----:B---3--:R-:W-:Y:S01]  /*5200*/  IMAD.IADD R3, R7, 0x1, R3 ;  /* 0x0000000107037824 */ /* 0x008fe200078e0203 */
[----:B------:R-:W-:Y:S01]  /*5210*/  FSEL R27, R83, -INF , P0 ;  /* 0xff800000531b7808 */ /* 0x000fe20000000000 */
[----:B------:R-:W-:Y:S01]  /*5220*/  LDSM.16.MT88.4 R92, [R186+0x1000] ;  /* 0x00100000ba5c783b */ /* 0x000fe20000004200 */
[C---:B------:R-:W-:Y:S02]  /*5230*/  ISETP.GT.AND P2, PT, R2.reuse, 0x18, PT ;  /* 0x000000180200780c */ /* 0x040fe40003f44270 */
[----:B------:R-:W-:Y:S01]  /*5240*/  ISETP.GT.AND P1, PT, R2, 0x19, PT ;  /* 0x000000190200780c */ /* 0x000fe20003f24270 */
[--C-:B------:R-:W-:Y:S01]  /*5250*/  FFMA.FTZ R4, R30, c[0x0][0x2d0], -R12.reuse ;  /* 0x0000b4001e047a23 */ /* 0x100fe2000001080c */
[----:B------:R-:W-:Y:S01]  /*5260*/  ISETP.GT.AND P0, PT, R2, 0x20, PT ;  /* 0x000000200200780c */ /* 0x000fe20003f04270 */
[----:B------:R-:W-:Y:S01]  /*5270*/  LDSM.16.MT88.4 R88, [R186+0x400] ;  /* 0x00040000ba58783b */ /* 0x000fe20000004200 */
[----:B-1----:R-:W-:Y:S01]  /*5280*/  FFMA.FTZ R0, R16, c[0x0][0x2d0], -R12 ;  /* 0x0000b40010007a23 */ /* 0x002fe2000001080c */
[----:B--2---:R-:W-:-:S02]  /*5290*/  F2FP.PACK_AB R10, R201, R202 ;  /* 0x000000cac90a723e */ /* 0x004fc400000000ff */
[----:B------:R-:W-:Y:S01]  /*52a0*/  LDSM.16.MT88.4 R80, [R185+0x400] ;  /* 0x00040000b950783b */ /* 0x000fe20000004200 */
[----:B------:R1:W-:Y:S01]  /*52b0*/  MUFU.EX2 R183, R0 ;  /* 0x0000000000b77308 */ /* 0x0003e20000000800 */
[----:B------:R-:W-:Y:S02]  /*52c0*/  FSEL R33, R58, -INF , P2 ;  /* 0xff8000003a217808 */ /* 0x000fe40001000000 */
[----:B------:R-:W-:Y:S02]  /*52d0*/  FSEL R34, R54, -INF , P1 ;  /* 0xff80000036227808 */ /* 0x000fe40000800000 */
[----:B------:R-:W-:Y:S02]  /*52e0*/  FSEL R104, R104, -INF , P0 ;  /* 0xff80000068687808 */ /* 0x000fe40000000000 */
[C---:B------:R-:W-:Y:S02]  /*52f0*/  ISETP.GT.AND P2, PT, R2.reuse, 0x21, PT ;  /* 0x000000210200780c */ /* 0x040fe40003f44270 */
[----:B------:R-:W-:-:S02]  /*5300*/  ISETP.GT.AND P1, PT, R2, 0x28, PT ;  /* 0x000000280200780c */ /* 0x000fc40003f24270 */
[----:B------:R-:W-:Y:S01]  /*5310*/  ISETP.GT.AND P0, PT, R2, 0x29, PT ;  /* 0x000000290200780c */ /* 0x000fe20003f04270 */
[----:B-1----:R-:W-:Y:S02]  /*5320*/  FFMA.FTZ R0, R15, c[0x0][0x2d0], -R12 ;  /* 0x0000b4000f007a23 */ /* 0x002fe4000001080c */
[----:B------:R-:W-:Y:S02]  /*5330*/  FFMA.FTZ R2, R19, c[0x0][0x2d0], -R13 ;  /* 0x0000b40013027a23 */ /* 0x000fe4000001080d */
[----:B------:R1:W2:Y:S08]  /*5340*/  MUFU.EX2 R182, R0 ;  /* 0x0000000000b67308 */ /* 0x0002b00000000800 */
[----:B------:R3:W-:Y:S01]  /*5350*/  MUFU.EX2 R181, R2 ;  /* 0x0000000200b57308 */ /* 0x0007e20000000800 */
[----:B-1----:R-:W-:-:S02]  /*5360*/  IMNMX R0, R8, R3, PT ;  /* 0x0000000308007217 */ /* 0x002fc40003800200 */
[----:B------:R-:W-:-:S04]  /*5370*/  FMNMX.FTZ R3, R18, R21, !PT ;  /* 0x0000001512037209 */ /* 0x000fc80007810000 */
[----:B---3--:R-:W-:Y:S01]  /*5380*/  FMNMX.FTZ R2, R23, R3, !PT ;  /* 0x0000000317027209 */ /* 0x008fe20007810000 */
[----:B------:R-:W-:-:S03]  /*5390*/  FFMA.FTZ R3, R20, c[0x0][0x2d0], -R13 ;  /* 0x0000b40014037a23 */ /* 0x000fc6000001080d */
[----:B------:R-:W-:Y:S01]  /*53a0*/  FMNMX.FTZ R2, R24, R2, !PT ;  /* 0x0000000218027209 */ /* 0x000fe20007810000 */
[----:B------:R1:W3:Y:S03]  /*53b0*/  MUFU.EX2 R180, R3 ;  /* 0x0000000300b47308 */ /* 0x0002e60000000800 */
[----:B------:R-:W-:-:S04]  /*53c0*/  FMNMX.FTZ R2, R25, R2, !PT ;  /* 0x0000000219027209 */ /* 0x000fc80007810000 */
[----:B------:R-:W-:Y:S01]  /*53d0*/  FMNMX.FTZ R2, R27, R2, !PT ;  /* 0x000000021b027209 */ /* 0x000fe20007810000 */
[----:B-1----:R-:W-:-:S03]  /*53e0*/  FFMA.FTZ R3, R22, c[0x0][0x2d0], -R13 ;  /* 0x0000b40016037a23 */ /* 0x002fc6000001080d */
[----:B------:R-:W-:Y:S01]  /*53f0*/  FMNMX.FTZ R2, R33, R2, !PT ;  /* 0x0000000221027209 */ /* 0x000fe20007810000 */
[----:B------:R1:W-:Y:S03]  /*5400*/  MUFU.EX2 R178, R3 ;  /* 0x0000000300b27308 */ /* 0x0003e60000000800 */
[----:B------:R-:W-:Y:S02]  /*5410*/  FMNMX.FTZ R2, R34, R2, !PT ;  /* 0x0000000222027209 */ /* 0x000fe40007810000 */
[----:B------:R-:W-:Y:S02]  /*5420*/  FSEL R103, R103, -INF , P2 ;  /* 0xff80000067677808 */ /* 0x000fe40001000000 */
[----:B------:R-:W-:Y:S02]  /*5430*/  FSEL R101, R101, -INF , P1 ;  /* 0xff80000065657808 */ /* 0x000fe40000800000 */
[----:B------:R-:W-:-:S02]  /*5440*/  ISETP.GT.AND P2, PT, R0, RZ, PT ;  /* 0x000000ff0000720c */ /* 0x000fc40003f44270 */
[----:B------:R-:W-:Y:S01]  /*5450*/  ISETP.GT.AND P1, PT, R0, 0x1, PT ;  /* 0x000000010000780c */ /* 0x000fe20003f24270 */
[----:B-1----:R-:W-:-:S04]  /*5460*/  FFMA.FTZ R3, R29, c[0x0][0x2d0], -R13 ;  /* 0x0000b4001d037a23 */ /* 0x002fc8000001080d */
[----:B------:R1:W-:Y:S01]  /*5470*/  MUFU.EX2 R177, R3 ;  /* 0x0000000300b17308 */ /* 0x0003e20000000800 */
[----:B------:R-:W-:Y:S02]  /*5480*/  FMNMX.FTZ R2, R104, R2, !PT ;  /* 0x0000000268027209 */ /* 0x000fe40007810000 */
[----:B------:R-:W-:Y:S02]  /*5490*/  FSEL R100, R100, -INF , P0 ;  /* 0xff80000064647808 */ /* 0x000fe40000000000 */
[----:B------:R-:W-:Y:S02]  /*54a0*/  ISETP.GT.AND P0, PT, R0, 0x8, PT ;  /* 0x000000080000780c */ /* 0x000fe40003f04270 */
[----:B------:R-:W-:Y:S02]  /*54b0*/  FSEL R22, R117, -INF , P2 ;  /* 0xff80000075167808 */ /* 0x000fe40001000000 */
[----:B------:R-:W-:Y:S01]  /*54c0*/  FSEL R20, R146, -INF , P1 ;  /* 0xff80000092147808 */ /* 0x000fe20000800000 */
[----:B-1----:R-:W-:-:S04]  /*54d0*/  FFMA.FTZ R3, R26, c[0x0][0x2d0], -R12 ;  /* 0x0000b4001a037a23 */ /* 0x002fc8000001080c */
[----:B------:R1:W-:Y:S01]  /*54e0*/  MUFU.EX2 R173, R3 ;  /* 0x0000000300ad7308 */ /* 0x0003e20000000800 */
[----:B------:R-:W-:Y:S02]  /*54f0*/  FMNMX.FTZ R2, R103, R2, !PT ;  /* 0x0000000267027209 */ /* 0x000fe40007810000 */
[----:B------:R-:W-:Y:S02]  /*5500*/  ISETP.GT.AND P2, PT, R0, 0x9, PT ;  /* 0x000000090000780c */ /* 0x000fe40003f44270 */
[----:B------:R-:W-:Y:S02]  /*5510*/  FSEL R17, R145, -INF , P0 ;  /* 0xff80000091117808 */ /* 0x000fe40000000000 */
[----:B------:R-:W-:Y:S01]  /*5520*/  FMNMX.FTZ R2, R101, R2, !PT ;  /* 0x0000000265027209 */ /* 0x000fe20007810000 */
[----:B-1----:R-:W-:-:S04]  /*5530*/  FFMA.FTZ R3, R28, c[0x0][0x2d0], -R12 ;  /* 0x0000b4001c037a23 */ /* 0x002fc8000001080c */
[----:B------:R1:W5:Y:S01]  /*5540*/  MUFU.EX2 R172, R3 ;  /* 0x0000000300ac7308 */ /* 0x0003620000000800 */
[----:B------:R-:W-:Y:S02]  /*5550*/  ISETP.GT.AND P1, PT, R0, 0x10, PT ;  /* 0x000000100000780c */ /* 0x000fe40003f24270 */
[----:B------:R-:W-:Y:S02]  /*5560*/  FSEL R16, R144, -INF , P2 ;  /* 0xff80000090107808 */ /* 0x000fe40001000000 */
[----:B------:R-:W-:Y:S02]  /*5570*/  FMNMX.FTZ R2, R100, R2, !PT ;  /* 0x0000000264027209 */ /* 0x000fe40007810000 */
[----:B------:R-:W-:Y:S02]  /*5580*/  ISETP.GT.AND P0, PT, R0, 0x11, PT ;  /* 0x000000110000780c */ /* 0x000fe40003f04270 */
[----:B-1----:R-:W-:-:S04]  /*5590*/  FMNMX.FTZ R3, R22, R20, !PT ;  /* 0x0000001416037209 */ /* 0x002fc80007810000 */
[----:B------:R-:W-:Y:S02]  /*55a0*/  FMNMX.FTZ R3, R17, R3, !PT ;  /* 0x0000000311037209 */ /* 0x000fe40007810000 */
[----:B------:R-:W-:Y:S02]  /*55b0*/  FSEL R15, R105, -INF , P1 ;  /* 0xff800000690f7808 */ /* 0x000fe40000800000 */
[----:B------:R-:W-:Y:S01]  /*55c0*/  FMNMX.FTZ R3, R16, R3, !PT ;  /* 0x0000000310037209 */ /* 0x000fe20007810000 */
[----:B------:R-:W1:Y:S01]  /*55d0*/  SHFL.BFLY PT, R5, R2, 0x2, 0x1f ;  /* 0x0c401f0002057f89 */ /* 0x000e6200000e0000 */
[----:B------:R-:W-:Y:S02]  /*55e0*/  ISETP.GT.AND P2, PT, R0, 0x18, PT ;  /* 0x000000180000780c */ /* 0x000fe40003f44270 */
[----:B------:R-:W-:Y:S02]  /*55f0*/  FSEL R14, R107, -INF , P0 ;  /* 0xff8000006b0e7808 */ /* 0x000fe40000000000 */
[----:B------:R-:W-:-:S02]  /*5600*/  FMNMX.FTZ R3, R15, R3, !PT ;  /* 0x000000030f037209 */ /* 0x000fc40007810000 */
[----:B------:R-:W-:Y:S02]  /*5610*/  ISETP.GT.AND P1, PT, R0, 0x19, PT ;  /* 0x000000190000780c */ /* 0x000fe40003f24270 */
[----:B------:R-:W-:Y:S02]  /*5620*/  FSEL R19, R60, -INF , P2 ;  /* 0xff8000003c137808 */ /* 0x000fe40001000000 */
[----:B------:R-:W-:Y:S02]  /*5630*/  FMNMX.FTZ R3, R14, R3, !PT ;  /* 0x000000030e037209 */ /* 0x000fe40007810000 */
[----:B------:R-:W-:Y:S02]  /*5640*/  ISETP.GT.AND P0, PT, R0, 0x20, PT ;  /* 0x000000200000780c */ /* 0x000fe40003f04270 */
[----:B------:R-:W-:Y:S02]  /*5650*/  FSEL R32, R59, -INF , P1 ;  /* 0xff8000003b207808 */ /* 0x000fe40000800000 */
[----:B------:R-:W-:-:S02]  /*5660*/  FMNMX.FTZ R3, R19, R3, !PT ;  /* 0x0000000313037209 */ /* 0x000fc40007810000 */
[----:B----4-:R-:W-:Y:S01]  /*5670*/  F2FP.PACK_AB R9, R176, R179 ;  /* 0x000000b3b009723e */ /* 0x010fe200000000ff */
[----:B------:R4:W-:Y:S01]  /*5680*/  MUFU.EX2 R175, R4 ;  /* 0x0000000400af7308 */ /* 0x0009e20000000800 */
[----:B------:R-:W-:Y:S01]  /*5690*/  FSEL R63, R63, -INF , P0 ;  /* 0xff8000003f3f7808 */ /* 0x000fe20000000000 */
[----:B------:R-:W-:Y:S01]  /*56a0*/  LDSM.16.MT88.4 R56, [R186+0x1c00] ;  /* 0x001c0000ba38783b */ /* 0x000fe20000004200 */
[C---:B------:R-:W-:Y:S02]  /*56b0*/  ISETP.GT.AND P2, PT, R0.reuse, 0x21, PT ;  /* 0x000000210000780c */ /* 0x040fe40003f44270 */
[C---:B------:R-:W-:Y:S02]  /*56c0*/  ISETP.GT.AND P1, PT, R0.reuse, 0x28, PT ;  /* 0x000000280000780c */ /* 0x040fe40003f24270 */
[----:B------:R-:W-:Y:S02]  /*56d0*/  ISETP.GT.AND P0, PT, R0, 0x29, PT ;  /* 0x000000290000780c */ /* 0x000fe40003f04270 */
[----:B------:R-:W-:-:S02]  /*56e0*/  FMNMX.FTZ R0, R32, R3, !PT ;  /* 0x0000000320007209 */ /* 0x000fc40007810000 */
[----:B------:R-:W-:Y:S02]  /*56f0*/  FSEL R62, R62, -INF , P2 ;  /* 0xff8000003e3e7808 */ /* 0x000fe40001000000 */
[----:B------:R-:W-:Y:S02]  /*5700*/  FMNMX.FTZ R0, R63, R0, !PT ;  /* 0x000000003f007209 */ /* 0x000fe40007810000 */
[----:B------:R-:W-:Y:S02]  /*5710*/  F2FP.PACK_AB R8, R199, R200 ;  /* 0x000000c8c708723e */ /* 0x000fe400000000ff */
[----:B--2---:R-:W-:Y:S02]  /*5720*/  F2FP.PACK_AB R11, R182, R183 ;  /* 0x000000b7b60b723e */ /* 0x004fe400000000ff */
[----:B------:R-:W-:Y:S02]  /*5730*/  FSEL R61, R61, -INF , P1 ;  /* 0xff8000003d3d7808 */ /* 0x000fe40000800000 */
[----:B------:R-:W-:Y:S01]  /*5740*/  FMNMX.FTZ R0, R62, R0, !PT ;  /* 0x000000003e007209 */ /* 0x000fe20007810000 */
[----:B----4-:R-:W-:Y:S01]  /*5750*/  FFMA.FTZ R4, R31, c[0x0][0x2d0], -R12 ;  /* 0x0000b4001f047a23 */ /* 0x010fe2000001080c */
[----:B-1----:R-:W-:-:S02]  /*5760*/  FMNMX.FTZ R2, R2, R5, !PT ;  /* 0x0000000502027209 */ /* 0x002fc40007810000 */
[----:B------:R-:W-:Y:S02]  /*5770*/  FSEL R60, R35, -INF , P0 ;  /* 0xff800000233c7808 */ /* 0x000fe40000000000 */
[----:B------:R-:W-:Y:S01]  /*5780*/  FMNMX.FTZ R0, R61, R0, !PT ;  /* 0x000000003d007209 */ /* 0x000fe20007810000 */
[----:B------:R-:W-:Y:S01]  /*5790*/  HMMA.16816.F32 R108, R8, R72, RZ ;  /* 0x00000048086c723c */ /* 0x000fe200000018ff */
[----:B------:R3:W1:Y:S01]  /*57a0*/  MUFU.EX2 R174, R4 ;  /* 0x0000000400ae7308 */ /* 0x0006620000000800 */
[----:B------:R-:W2:Y:S01]  /*57b0*/  SHFL.BFLY PT, R3, R2, 0x1, 0x1f ;  /* 0x0c201f0002037f89 */ /* 0x000ea200000e0000 */
[----:B------:R-:W-:-:S05]  /*57c0*/  FMNMX.FTZ R0, R60, R0, !PT ;  /* 0x000000003c007209 */ /* 0x000fca0007810000 */
        /* <DEDUP_REMOVED lines=10> */
[----:B------:R-:W-:Y:S01]  /*5870*/  HMMA.16816.F32 R28, R8, R114, RZ ;  /* 0x00000072081c723c */ /* 0x000fe200000018ff */
[----:B------:R-:W4:Y:S01]  /*5880*/  SHFL.BFLY PT, R8, R0, 0x2, 0x1f ;  /* 0x0c401f0000087f89 */ /* 0x000f2200000e0000 */
[----:B---3--:R-:W-:-:S02]  /*5890*/  F2FP.PACK_AB R4, R180, R181 ;  /* 0x000000b5b404723e */ /* 0x008fc400000000ff */
[----:B-----5:R-:W-:Y:S02]  /*58a0*/  F2FP.PACK_AB R5, R172, R173 ;  /* 0x000000adac05723e */ /* 0x020fe400000000ff */
[----:B------:R-:W-:Y:S02]  /*58b0*/  F2FP.PACK_AB R6, R177, R178 ;  /* 0x000000b2b106723e */ /* 0x000fe400000000ff */
[----:B-1----:R-:W-:-:S07]  /*58c0*/  F2FP.PACK_AB R7, R174, R175 ;  /* 0x000000afae07723e */ /* 0x002fce00000000ff */
[----:B------:R-:W-:Y:S07]  /*58d0*/  HMMA.16816.F32 R244, R4, R92, R108 ;  /* 0x0000005c04f4723c */ /* 0x000fee000000186c */
[----:B--2---:R-:W-:Y:S02]  /*58e0*/  FMNMX.FTZ R108, R2, R3, !PT ;  /* 0x00000003026c7209 */ /* 0x004fe40007810000 */
[----:B----4-:R-:W-:-:S03]  /*58f0*/  FMNMX.FTZ R0, R0, R8, !PT ;  /* 0x0000000800007209 */ /* 0x010fc60007810000 */
[C---:B------:R-:W-:Y:S01]  /*5900*/  FMUL.FTZ R2, R108.reuse, c[0x0][0x2d0] ;  /* 0x0000b4006c027a20 */ /* 0x040fe20000410000 */
[----:B------:R-:W-:Y:S01]  /*5910*/  FSETP.NEU.FTZ.AND P0, PT, R108, -INF , PT ;  /* 0xff8000006c00780b */ /* 0x000fe20003f1d000 */
[----:B------:R-:W1:Y:S03]  /*5920*/  SHFL.BFLY PT, R8, R0, 0x1, 0x1f ;  /* 0x0c201f0000087f89 */ /* 0x000e6600000e0000 */
[----:B------:R-:W-:-:S05]  /*5930*/  FSEL R2, R2, RZ, P0 ;  /* 0x000000ff02027208 */ /* 0x000fca0000000000 */
[----:B------:R-:W-:-:S04]  /*5940*/  FFMA.FTZ R3, R18, c[0x0][0x2d0], -R2 ;  /* 0x0000b40012037a23 */ /* 0x000fc80000010802 */
[----:B------:R2:W-:Y:S02]  /*5950*/  MUFU.EX2 R171, R3 ;  /* 0x0000000300ab7308 */ /* 0x0005e40000000800 */
[----:B--2---:R-:W-:-:S06]  /*5960*/  FFMA.FTZ R3, R21, c[0x0][0x2d0], -R2 ;  /* 0x0000b40015037a23 */ /* 0x004fcc0000010802 */
[----:B------:R2:W3:Y:S01]  /*5970*/  MUFU.EX2 R168, R3 ;  /* 0x0000000300a87308 */ /* 0x0004e20000000800 */
[----:B-1----:R-:W-:Y:S01]  /*5980*/  FMNMX.FTZ R107, R0, R8, !PT ;  /* 0x00000008006b7209 */ /* 0x002fe20007810000 */
[--C-:B------:R-:W-:Y:S02]  /*5990*/  FFMA.FTZ R0, R27, c[0x0][0x2d0], -R2.reuse ;  /* 0x0000b4001b007a23 */ /* 0x100fe40000010802 */
[----:B--2---:R-:W-:-:S04]  /*59a0*/  FFMA.FTZ R3, R23, c[0x0][0x2d0], -R2 ;  /* 0x0000b40017037a23 */ /* 0x004fc80000010802 */
[----:B------:R1:W-:Y:S01]  /*59b0*/  MUFU.EX2 R167, R3 ;  /* 0x0000000300a77308 */ /* 0x0003e20000000800 */
[----:B------:R-:W-:Y:S01]  /*59c0*/  FSETP.NEU.FTZ.AND P0, PT, R107, -INF , PT ;  /* 0xff8000006b00780b */ /* 0x000fe20003f1d000 */
[----:B-1----:R-:W-:-:S06]  /*59d0*/  FFMA.FTZ R3, R24, c[0x0][0x2d0], -R2 ;  /* 0x0000b40018037a23 */ /* 0x002fcc0000010802 */
[----:B------:R1:W2:Y:S08]  /*59e0*/  MUFU.EX2 R169, R3 ;  /* 0x0000000300a97308 */ /* 0x0002b00000000800 */
[----:B------:R4:W-:Y:S01]  /*59f0*/  MUFU.EX2 R166, R0 ;  /* 0x0000000000a67308 */ /* 0x0009e20000000800 */
[----:B-1----:R-:W-:-:S07]  /*5a00*/  FFMA.FTZ R3, R25, c[0x0][0x2d0], -R2 ;  /* 0x0000b40019037a23 */ /* 0x002fce0000010802 */
[----:B------:R1:W-:Y:S01]  /*5a10*/  MUFU.EX2 R170, R3 ;  /* 0x0000000300aa7308 */ /* 0x0003e20000000800 */
[----:B----4-:R-:W-:-:S05]  /*5a20*/  FMUL.FTZ R0, R107, c[0x0][0x2d0] ;  /* 0x0000b4006b007a20 */ /* 0x010fca0000410000 */
[----:B------:R-:W-:Y:S01]  /*5a30*/  FSEL R0, R0, RZ, P0 ;  /* 0x000000ff00007208 */ /* 0x000fe20000000000 */
[----:B-1----:R-:W-:-:S04]  /*5a40*/  FFMA.FTZ R3, R33, c[0x0][0x2d0], -R2 ;  /* 0x0000b40021037a23 */ /* 0x002fc80000010802 */
[----:B------:R1:W-:Y:S02]  /*5a50*/  MUFU.EX2 R164, R3 ;  /* 0x0000000300a47308 */ /* 0x0003e40000000800 */
[----:B-1----:R-:W-:-:S06]  /*5a60*/  FFMA.FTZ R3, R34, c[0x0][0x2d0], -R2 ;  /* 0x0000b40022037a23 */ /* 0x002fcc0000010802 */
[----:B------:R1:W-:Y:S02]  /*5a70*/  MUFU.EX2 R165, R3 ;  /* 0x0000000300a57308 */ /* 0x0003e40000000800 */
[----:B-1----:R-:W-:-:S06]  /*5a80*/  FFMA.FTZ R3, R22, c[0x0][0x2d0], -R0 ;  /* 0x0000b40016037a23 */ /* 0x002fcc0000010800 */
[----:B------:R1:W-:Y:S02]  /*5a90*/  MUFU.EX2 R109, R3 ;  /* 0x00000003006d7308 */ /* 0x0003e40000000800 */
[----:B-1----:R-:W-:-:S06]  /*5aa0*/  FFMA.FTZ R3, R20, c[0x0][0x2d0], -R0 ;  /* 0x0000b40014037a23 */ /* 0x002fcc0000010800 */
[----:B------:R1:W4:Y:S02]  /*5ab0*/  MUFU.EX2 R105, R3 ;  /* 0x0000000300697308 */ /* 0x0003240000000800 */
[----:B-1----:R-:W-:-:S06]  /*5ac0*/  FFMA.FTZ R3, R17, c[0x0][0x2d0], -R0 ;  /* 0x0000b40011037a23 */ /* 0x002fcc0000010800 */
[----:B------:R1:W-:Y:S02]  /*5ad0*/  MUFU.EX2 R110, R3 ;  /* 0x00000003006e7308 */ /* 0x0003e40000000800 */
[----:B-1----:R-:W-:-:S06]  /*5ae0*/  FFMA.FTZ R3, R16, c[0x0][0x2d0], -R0 ;  /* 0x0000b40010037a23 */ /* 0x002fcc0000010800 */
[----:B------:R1:W5:Y:S01]  /*5af0*/  MUFU.EX2 R111, R3 ;  /* 0x00000003006f7308 */ /* 0x0003620000000800 */
[----:B---3--:R-:W-:Y:S02]  /*5b00*/  F2FP.PACK_AB R8, R168, R171 ;  /* 0x000000aba808723e */ /* 0x008fe400000000ff */
[----:B--2---:R-:W-:Y:S02]  /*5b10*/  F2FP.PACK_AB R10, R169, R167 ;  /* 0x000000a7a90a723e */ /* 0x004fe400000000ff */
[----:B----4-:R-:W-:Y:S01]  /*5b20*/  F2FP.PACK_AB R9, R105, R109 ;  /* 0x0000006d6909723e */ /* 0x010fe200000000ff */
[----:B-1----:R-:W-:-:S04]  /*5b30*/  FFMA.FTZ R3, R15, c[0x0][0x2d0], -R0 ;  /* 0x0000b4000f037a23 */ /* 0x002fc80000010800 */
[----:B------:R1:W-:Y:S01]  /*5b40*/  MUFU.EX2 R161, R3 ;  /* 0x0000000300a17308 */ /* 0x0003e20000000800 */
[----:B-----5:R-:W-:Y:S01]  /*5b50*/  F2FP.PACK_AB R11, R111, R110 ;  /* 0x0000006e6f0b723e */ /* 0x020fe200000000ff */
[----:B-1----:R-:W-:-:S06]  /*5b60*/  FFMA.FTZ R3, R14, c[0x0][0x2d0], -R0 ;  /* 0x0000b4000e037a23 */ /* 0x002fcc0000010800 */
[----:B------:R1:W2:Y:S01]  /*5b70*/  MUFU.EX2 R163, R3 ;  /* 0x0000000300a37308 */ /* 0x0002a20000000800 */
[----:B------:R-:W-:Y:S01]  /*5b80*/  HMMA.16816.F32 R20, R8, R76, RZ ;  /* 0x0000004c0814723c */ /* 0x000fe200000018ff */
[----:B-1----:R-:W-:-:S06]  /*5b90*/  FFMA.FTZ R3, R19, c[0x0][0x2d0], -R0 ;  /* 0x0000b40013037a23 */ /* 0x002fcc0000010800 */
[----:B------:R1:W-:Y:S02]  /*5ba0*/  MUFU.EX2 R162, R3 ;  /* 0x0000000300a27308 */ /* 0x0003e40000000800 */
[----:B-1----:R-:W-:-:S06]  /*5bb0*/  FFMA.FTZ R3, R32, c[0x0][0x2d0], -R0 ;  /* 0x0000b40020037a23 */ /* 0x002fcc0000010800 */
[----:B------:R-:W1:Y:S01]  /*5bc0*/  MUFU.EX2 R160, R3 ;  /* 0x0000000300a07308 */ /* 0x000e620000000800 */
[----:B------:R-:W-:Y:S08]  /*5bd0*/  HMMA.16816.F32 R24, R8, R68, RZ ;  /* 0x000000440818723c */ /* 0x000ff000000018ff */
        /* <DEDUP_REMOVED lines=10> */
[----:B------:R-:W-:Y:S07]  /*5c80*/  HMMA.16816.F32 R204, R4, R58, R28 ;  /* 0x0000003a04cc723c */ /* 0x000fee000000181c */
[----:B------:R-:W-:-:S02]  /*5c90*/  F2FP.PACK_AB R4, R166, R170 ;  /* 0x000000aaa604723e */ /* 0x000fc400000000ff */
[----:B--2---:R-:W-:Y:S02]  /*5ca0*/  F2FP.PACK_AB R5, R163, R161 ;  /* 0x000000a1a305723e */ /* 0x004fe400000000ff */
[----:B------:R-:W-:Y:S02]  /*5cb0*/  F2FP.PACK_AB R6, R165, R164 ;  /* 0x000000a4a506723e */ /* 0x000fe400000000ff */
[----:B-1----:R-:W-:Y:S01]  /*5cc0*/  F2FP.PACK_AB R7, R160, R162 ;  /* 0x000000a2a007723e */ /* 0x002fe200000000ff */
[----:B------:R-:W-:Y:S08]  /*5cd0*/  HMMA.16816.F32 R28, R8, R64, RZ ;  /* 0x00000040081c723c */ /* 0x000ff000000018ff */
[----:B------:R-:W-:Y:S08]  /*5ce0*/  HMMA.16816.F32 R144, R4, R96, R20 ;  /* 0x000000600490723c */ /* 0x000ff00000001814 */
[C---:B------:R-:W-:Y:S08]  /*5cf0*/  HMMA.16816.F32 R20, R8.reuse, R84, RZ ;  /* 0x000000540814723c */ /* 0x040ff000000018ff */
[----:B------:R-:W-:Y:S08]  /*5d00*/  HMMA.16816.F32 R16, R8, R72, RZ ;  /* 0x000000480810723c */ /* 0x000ff000000018ff */
[----:B------:R-:W-:Y:S08]  /*5d10*/  HMMA.16816.F32 R128, R4, R88, R24 ;  /* 0x000000580480723c */ /* 0x000ff00000001818 */
[----:B------:R-:W-:Y:S08]  /*5d20*/  HMMA.16816.F32 R24, R8, R78, RZ ;  /* 0x0000004e0818723c */ /* 0x000ff000000018ff */
[----:B------:R-:W-:Y:S08]  /*5d30*/  HMMA.16816.F32 R116, R4, R80, R28 ;  /* 0x000000500474723c */ /* 0x000ff0000000181c */
[----:B------:R-:W-:Y:S08]  /*5d40*/  HMMA.16816.F32 R28, R8, R70, RZ ;  /* 0x00000046081c723c */ /* 0x000ff000000018ff */
[----:B------:R-:W-:Y:S08]  /*5d50*/  HMMA.16816.F32 R68, R4, R124, R20 ;  /* 0x0000007c0444723c */ /* 0x000ff00000001814 */
[----:B------:R-:W-:Y:S01]  /*5d60*/  HMMA.16816.F32 R20, R8, R74, RZ ;  /* 0x0000004a0814723c */ /* 0x000fe200000018ff */
[----:B------:R-:W-:-:S07]  /*5d70*/  FFMA.FTZ R3, R104, c[0x0][0x2d0], -R2 ;  /* 0x0000b40068037a23 */ /* 0x000fce0000010802 */
[----:B------:R-:W-:Y:S08]  /*5d80*/  HMMA.16816.F32 R52, R4, R92, R16 ;  /* 0x0000005c0434723c */ /* 0x000ff00000001810 */
[----:B------:R-:W-:Y:S08]  /*5d90*/  HMMA.16816.F32 R16, R8, R112, RZ ;  /* 0x000000700810723c */ /* 0x000ff000000018ff */
[C---:B------:R-:W-:Y:S01]  /*5da0*/  HMMA.16816.F32 R48, R4.reuse, R98, R24 ;  /* 0x000000620430723c */ /* 0x040fe20000001818 */
[----:B------:R1:W-:Y:S07]  /*5db0*/  MUFU.EX2 R24, R3 ;  /* 0x0000000300187308 */ /* 0x0003ee0000000800 */
[----:B------:R-:W-:Y:S01]  /*5dc0*/  HMMA.16816.F32 R40, R4, R94, R20 ;  /* 0x0000005e0428723c */ /* 0x000fe20000001814 */
[----:B-1----:R-:W-:-:S04]  /*5dd0*/  FFMA.FTZ R3, R103, c[0x0][0x2d0], -R2 ;  /* 0x0000b40067037a23 */ /* 0x002fc80000010802 */
[----:B------:R1:W2:Y:S03]  /*5de0*/  MUFU.EX2 R25, R3 ;  /* 0x0000000300197308 */ /* 0x0002a60000000800 */
[----:B------:R-:W-:Y:S01]  /*5df0*/  HMMA.16816.F32 R36, R8, R86, RZ ;  /* 0x000000560824723c */ /* 0x000fe200000018ff */
[--C-:B-1----:R-:W-:Y:S02]  /*5e00*/  FFMA.FTZ R3, R101, c[0x0][0x2d0], -R2.reuse ;  /* 0x0000b40065037a23 */ /* 0x102fe40000010802 */
[----:B------:R-:W-:-:S04]  /*5e10*/  FFMA.FTZ R2, R100, c[0x0][0x2d0], -R2 ;  /* 0x0000b40064027a23 */ /* 0x000fc80000010802 */
[----:B------:R1:W-:Y:S01]  /*5e20*/  MUFU.EX2 R22, R2 ;  /* 0x0000000200167308 */ /* 0x0003e20000000800 */
[----:B------:R-:W-:Y:S08]  /*5e30*/  HMMA.16816.F32 R84, R4, R56, R16 ;  /* 0x000000380454723c */ /* 0x000ff00000001810 */
[----:B------:R-:W-:Y:S01]  /*5e40*/  HMMA.16816.F32 R32, R8, R66, RZ ;  /* 0x000000420820723c */ /* 0x000fe200000018ff */
[----:B------:R-:W-:Y:S07]  /*5e50*/  MUFU.EX2 R26, R3 ;  /* 0x00000003001a7308 */ /* 0x000fee0000000800 */
[----:B------:R-:W-:Y:S01]  /*5e60*/  HMMA.16816.F32 R28, R4, R90, R28 ;  /* 0x0000005a041c723c */ /* 0x000fe2000000181c */
[--C-:B-1----:R-:W-:Y:S01]  /*5e70*/  FFMA.FTZ R2, R63, c[0x0][0x2d0], -R0.reuse ;  /* 0x0000b4003f027a23 */ /* 0x102fe20000010800 */
[----:B--2---:R-:W-:Y:S01]  /*5e80*/  F2FP.PACK_AB R96, R25, R24 ;  /* 0x000000181960723e */ /* 0x004fe200000000ff */
[----:B------:R-:W-:Y:S02]  /*5e90*/  LDSM.16.MT88.4 R64, [R186+0x1400] ;  /* 0x00140000ba40783b */ /* 0x000fe40000004200 */
[----:B------:R1:W-:Y:S03]  /*5ea0*/  MUFU.EX2 R18, R2 ;  /* 0x0000000200127308 */ /* 0x0003e60000000800 */
[----:B------:R-:W-:Y:S01]  /*5eb0*/  HMMA.16816.F32 R8, R8, R114, RZ ;  /* 0x000000720808723c */ /* 0x000fe200000018ff */
[----:B-1----:R-:W-:-:S04]  /*5ec0*/  FFMA.FTZ R2, R62, c[0x0][0x2d0], -R0 ;  /* 0x0000b4003e027a23 */ /* 0x002fc80000010800 */
[----:B------:R1:W2:Y:S02]  /*5ed0*/  MUFU.EX2 R19, R2 ;  /* 0x0000000200137308 */ /* 0x0002a40000000800 */
[--C-:B-1----:R-:W-:Y:S02]  /*5ee0*/  FFMA.FTZ R2, R61, c[0x0][0x2d0], -R0.reuse ;  /* 0x0000b4003d027a23 */ /* 0x102fe40000010800 */
[----:B------:R-:W-:-:S04]  /*5ef0*/  FFMA.FTZ R0, R60, c[0x0][0x2d0], -R0 ;  /* 0x0000b4003c007a23 */ /* 0x000fc80000010800 */
[----:B------:R1:W-:Y:S02]  /*5f00*/  MUFU.EX2 R20, R0 ;  /* 0x0000000000147308 */ /* 0x0003e40000000800 */
[----:B-1----:R-:W-:-:S06]  /*5f10*/  FFMA.FTZ R0, R151, c[0x0][0x2d0], -R13 ;  /* 0x0000b40097007a23 */ /* 0x002fcc000001080d */
[----:B------:R1:W-:Y:S01]  /*5f20*/  MUFU.EX2 R15, R0 ;  /* 0x00000000000f7308 */ /* 0x0003e20000000800 */
[C---:B------:R-:W-:Y:S08]  /*5f30*/  HMMA.16816.F32 R32, R4.reuse, R82, R32 ;  /* 0x000000520420723c */ /* 0x040ff00000001820 */
[C---:B------:R-:W-:Y:S08]  /*5f40*/  HMMA.16816.F32 R36, R4.reuse, R126, R36 ;  /* 0x0000007e0424723c */ /* 0x040ff00000001824 */
[----:B------:R-:W-:Y:S01]  /*5f50*/  HMMA.16816.F32 R44, R4, R58, R8 ;  /* 0x0000003a042c723c */ /* 0x000fe20000001808 */
[----:B-1----:R-:W-:Y:S01]  /*5f60*/  FFMA.FTZ R0, R149, c[0x0][0x2d0], -R13 ;  /* 0x0000b40095007a23 */ /* 0x002fe2000001080d */
[----:B------:R-:W1:Y:S03]  /*5f70*/  LDSM.16.MT88.4 R4, [R186+0x2000] ;  /* 0x00200000ba04783b */ /* 0x000e660000004200 */
[----:B------:R3:W-:Y:S01]  /*5f80*/  MUFU.EX2 R16, R0 ;  /* 0x0000000000107308 */ /* 0x0007e20000000800 */
[----:B------:R-:W4:Y:S01]  /*5f90*/  LDSM.16.MT88.4 R124, [R185+0x800] ;  /* 0x00080000b97c783b */ /* 0x000f220000004200 */
[----:B--2---:R-:W-:-:S02]  /*5fa0*/  F2FP.PACK_AB R97, R19, R18 ;  /* 0x000000121361723e */ /* 0x004fc400000000ff */
[----:B------:R-:W-:Y:S01]  /*5fb0*/  F2FP.PACK_AB R98, R22, R26 ;  /* 0x0000001a1662723e */ /* 0x000fe200000000ff */
[----:B------:R-:W-:Y:S01]  /*5fc0*/  LDSM.16.MT88.4 R80, [R185+0x2000] ;  /* 0x00200000b950783b */ /* 0x000fe20000004200 */
[----:B---3--:R-:W-:-:S04]  /*5fd0*/  FFMA.FTZ R0, R148, c[0x0][0x2d0], -R13 ;  /* 0x0000b40094007a23 */ /* 0x008fc8000001080d */
[----:B------:R2:W-:Y:S02]  /*5fe0*/  MUFU.EX2 R17, R0 ;  /* 0x0000000000117308 */ /* 0x0005e40000000800 */
[----:B--2---:R-:W-:-:S06]  /*5ff0*/  FFMA.FTZ R0, R150, c[0x0][0x2d0], -R13 ;  /* 0x0000b40096007a23 */ /* 0x004fcc000001080d */
[----:B------:R2:W-:Y:S08]  /*6000*/  MUFU.EX2 R14, R0 ;  /* 0x00000000000e7308 */ /* 0x0005f00000000800 */
[----:B------:R3:W5:Y:S01]  /*6010*/  MUFU.EX2 R21, R2 ;  /* 0x0000000200157308 */ /* 0x0007620000000800 */
[----:B--2---:R-:W-:-:S07]  /*6020*/  FFMA.FTZ R0, R143, c[0x0][0x2d0], -R12 ;  /* 0x0000b4008f007a23 */ /* 0x004fce000001080c */
[----:B------:R2:W-:Y:S01]  /*6030*/  MUFU.EX2 R3, R0 ;  /* 0x0000000000037308 */ /* 0x0005e20000000800 */
[--C-:B---3--:R-:W-:Y:S02]  /*6040*/  FFMA.FTZ R2, R141, c[0x0][0x2d0], -R12.reuse ;  /* 0x0000b4008d027a23 */ /* 0x108fe4000001080c */
[----:B--2---:R-:W-:-:S05]  /*6050*/  FFMA.FTZ R0, R142, c[0x0][0x2d0], -R12 ;  /* 0x0000b4008e007a23 */ /* 0x004fca000001080c */
[----:B------:R2:W3:Y:S02]  /*6060*/  MUFU.EX2 R11, R0 ;  /* 0x00000000000b7308 */ /* 0x0004e40000000800 */
[----:B--2---:R-:W-:-:S06]  /*6070*/  FFMA.FTZ R0, R140, c[0x0][0x2d0], -R12 ;  /* 0x0000b4008c007a23 */ /* 0x004fcc000001080c */
[----:B------:R2:W-:Y:S01]  /*6080*/  MUFU.EX2 R12, R2 ;  /* 0x00000002000c7308 */ /* 0x0005e20000000800 */
[----:B-----5:R-:W-:Y:S01]  /*6090*/  F2FP.PACK_AB R99, R20, R21 ;  /* 0x000000151463723e */ /* 0x020fe200000000ff */
[----:B------:R-:W5:Y:S06]  /*60a0*/  LDSM.16.MT88.4 R140, [R186+0x800] ;  /* 0x00080000ba8c783b */ /* 0x000f6c0000004200 */
[----:B------:R1:W1:Y:S01]  /*60b0*/  MUFU.EX2 R13, R0 ;  /* 0x00000000000d7308 */ /* 0x0002620000000800 */
[----:B--2---:R-:W-:-:S04]  /*60c0*/  @P3 IMAD.HI.U32 R2, R237, c[0x0][0x2c8], RZ ;  /* 0x0000b200ed023a27 */ /* 0x004fc800078e00ff */
[----:B-1----:R-:W-:Y:S01]  /*60d0*/  IMAD.MOV.U32 R0, RZ, RZ, R237 ;  /* 0x000000ffff007224 */ /* 0x002fe200078e00ed */
[----:B------:R-:W-:-:S04]  /*60e0*/  @P3 SHF.R.U32.HI R0, RZ, c[0x0][0x2cc], R2 ;  /* 0x0000b300ff003a19 */ /* 0x000fc80000011602 */
[----:B------:R-:W-:-:S05]  /*60f0*/  IADD3 R0, R0, R249, -R251 ;  /* 0x000000f900007210 */ /* 0x000fca0007ffe8fb */
[----:B------:R-:W-:Y:S01]  /*6100*/  IMAD.HI R9, R0, 0x2aaaaaab, RZ ;  /* 0x2aaaaaab00097827 */ /* 0x000fe200078e02ff */
[----:B------:R-:W-:Y:S02]  /*6110*/  F2FP.PACK_AB R92, R16, R15 ;  /* 0x0000000f105c723e */ /* 0x000fe400000000ff */
[----:B---3--:R-:W-:Y:S02]  /*6120*/  F2FP.PACK_AB R93, R11, R3 ;  /* 0x000000030b5d723e */ /* 0x008fe400000000ff */
[----:B------:R-:W-:Y:S02]  /*6130*/  F2FP.PACK_AB R94, R14, R17 ;  /* 0x000000110e5e723e */ /* 0x000fe400000000ff */
[----:B------:R-:W-:Y:S02]  /*6140*/  F2FP.PACK_AB R95, R13, R12 ;  /* 0x0000000c0d5f723e */ /* 0x000fe400000000ff */
[----:B------:R-:W-:Y:S01]  /*6150*/  SHF.R.U32.HI R10, RZ, 0x1f, R9 ;  /* 0x0000001fff0a7819 */ /* 0x000fe20000011609 */
[----:B------:R-:W-:-:S02]  /*6160*/  FADD.FTZ R2, R171, R168 ;  /* 0x000000a8ab027221 */ /* 0x000fc40000010000 */
[----:B------:R-:W-:Y:S01]  /*6170*/  FADD.FTZ R0, R109, R105 ;  /* 0x000000696d007221 */ /* 0x000fe20000010000 */
[----:B------:R-:W-:Y:S01]  /*6180*/  LEA.HI.SX32 R23, R9, R10, 0x1d ;  /* 0x0000000a09177211 */ /* 0x000fe200078feaff */
[----:B------:R-:W-:Y:S01]  /*6190*/  FADD.FTZ R8, R200, R199 ;  /* 0x000000c7c8087221 */ /* 0x000fe20000010000 */
[----:B------:R-:W-:Y:S01]  /*61a0*/  HMMA.16816.F32 R88, R92, R4, R228 ;  /* 0x000000045c58723c */ /* 0x000fe200000018e4 */
[----:B------:R-:W-:Y:S02]  /*61b0*/  FADD.FTZ R10, R179, R176 ;  /* 0x000000b0b30a7221 */ /* 0x000fe40000010000 */
        /* <DEDUP_REMOVED lines=17> */
[----:B------:R-:W-:Y:S01]  /*62d0*/  FADD.FTZ R4, R178, R4 ;  /* 0x00000004b2047221 */ /* 0x000fe20000010000 */
[----:B------:R-:W-:Y:S01]  /*62e0*/  IADD3 R110, R203, -0x2, RZ ;  /* 0xfffffffecb6e7810 */ /* 0x000fe20007ffe0ff */
[----:B------:R-:W-:Y:S01]  /*62f0*/  FADD.FTZ R0, R164, R0 ;  /* 0x00000000a4007221 */ /* 0x000fe20000010000 */
[----:B------:R-:W-:Y:S01]  /*6300*/  IMNMX R251, R248, R23, !PT ;  /* 0x00000017f8fb7217 */ /* 0x000fe20007800200 */
[----:B------:R-:W-:Y:S02]  /*6310*/  FADD.FTZ R2, R162, R2 ;  /* 0x00000002a2027221 */ /* 0x000fe40000010000 */
[----:B------:R-:W-:Y:S02]  /*6320*/  FADD.FTZ R5, R175, R5 ;  /* 0x00000005af057221 */ /* 0x000fe40000010000 */
[----:B------:R-:W-:Y:S01]  /*6330*/  FADD.FTZ R4, R177, R4 ;  /* 0x00000004b1047221 */ /* 0x000fe20000010000 */
[----:B------:R-:W-:Y:S01]  /*6340*/  ISETP.GE.AND P0, PT, R110, R251, PT ;  /* 0x000000fb6e00720c */ /* 0x000fe20003f06270 */
        /* <DEDUP_REMOVED lines=11> */
[----:B----4-:R-:W-:Y:S01]  /*6400*/  HMMA.16816.F32 R112, R92, R124, R152 ;  /* 0x0000007c5c70723c */ /* 0x010fe20000001898 */
[----:B------:R-:W-:Y:S02]  /*6410*/  FADD.FTZ R0, R26, R0 ;  /* 0x000000001a007221 */ /* 0x000fe40000010000 */
[----:B------:R-:W-:-:S02]  /*6420*/  FADD.FTZ R2, R21, R2 ;  /* 0x0000000215027221 */ /* 0x000fc40000010000 */
[----:B------:R-:W-:Y:S02]  /*6430*/  FADD.FTZ R3, R17, R3 ;  /* 0x0000000311037221 */ /* 0x000fe40000010000 */
[----:B------:R-:W-:Y:S01]  /*6440*/  FADD.FTZ R4, R12, R4 ;  /* 0x000000040c047221 */ /* 0x000fe20000010000 */
[----:B------:R-:W-:Y:S08]  /*6450*/  HMMA.16816.F32 R116, R96, R124, R116 ;  /* 0x0000007c6074723c */ /* 0x000ff00000001874 */
[----:B------:R-:W-:Y:S08]  /*6460*/  HMMA.16816.F32 R120, R92, R126, R120 ;  /* 0x0000007e5c78723c */ /* 0x000ff00000001878 */
[-C--:B-----5:R-:W-:Y:S08]  /*6470*/  HMMA.16816.F32 R128, R96, R140.reuse, R128 ;  /* 0x0000008c6080723c */ /* 0x0a0ff00000001880 */
[C---:B------:R-:W-:Y:S08]  /*6480*/  HMMA.16816.F32 R132, R92.reuse, R140, R212 ;  /* 0x0000008c5c84723c */ /* 0x040ff000000018d4 */
[----:B------:R-:W-:Y:S08]  /*6490*/  HMMA.16816.F32 R136, R92, R142, R136 ;  /* 0x0000008e5c88723c */ /* 0x000ff00000001888 */
[-C--:B------:R-:W-:Y:S08]  /*64a0*/  HMMA.16816.F32 R144, R96, R156.reuse, R144 ;  /* 0x0000009c6090723c */ /* 0x080ff00000001890 */
[C---:B------:R-:W-:Y:S08]  /*64b0*/  HMMA.16816.F32 R148, R92.reuse, R156, R224 ;  /* 0x0000009c5c94723c */ /* 0x040ff000000018e0 */
[C---:B------:R-:W-:Y:S08]  /*64c0*/  HMMA.16816.F32 R56, R92.reuse, R64, R244 ;  /* 0x000000405c38723c */ /* 0x040ff000000018f4 */
[----:B------:R-:W-:Y:S01]  /*64d0*/  HMMA.16816.F32 R72, R92, R80, R232 ;  /* 0x000000505c48723c */ /* 0x000fe200000018e8 */
[----:B------:R-:W-:-:S02]  /*64e0*/  FADD.FTZ R244, R22, R0 ;  /* 0x0000000016f47221 */ /* 0x000fc40000010000 */
[----:B------:R-:W-:-:S05]  /*64f0*/  FADD.FTZ R246, R20, R2 ;  /* 0x0000000214f67221 */ /* 0x000fca0000010000 */
[----:B------:R-:W-:Y:S01]  /*6500*/  HMMA.16816.F32 R152, R92, R158, R220 ;  /* 0x0000009e5c98723c */ /* 0x000fe200000018dc */
[----:B------:R-:W-:Y:S02]  /*6510*/  FADD.FTZ R245, R14, R3 ;  /* 0x000000030ef57221 */ /* 0x000fe40000010000 */
[----:B------:R-:W-:-:S05]  /*6520*/  FADD.FTZ R247, R13, R4 ;  /* 0x000000040df77221 */ /* 0x000fca0000010000 */
        /* <DEDUP_REMOVED lines=8> */
[----:B------:R-:W-:Y:S08]  /*65b0*/  HMMA.16816.F32 R80, R96, R82, R36 ;  /* 0x000000526050723c */ /* 0x000ff00000001824 */
[-C--:B------:R-:W-:Y:S08]  /*65c0*/  HMMA.16816.F32 R92, R92, R6.reuse, R204 ;  /* 0x000000065c5c723c */ /* 0x080ff000000018cc */
[----:B------:R-:W-:Y:S01]  /*65d0*/  HMMA.16816.F32 R96, R96, R6, R44 ;  /* 0x000000066060723c */ /* 0x000fe2000000182c */
[----:B------:R-:W-:Y:S07]  /*65e0*/  @!P0 BRA `(.L_x_1077) ;  /* 0x000035d000008947 */ /* 0x000fee0003800000 */
[----:B------:R-:W-:Y:S01]  /*65f0*/  IMAD.IADD R249, R236, 0x1, R237 ;  /* 0x00000001ecf97824 */ /* 0x000fe200078e02ed */
[----:B------:R-:W-:Y:S01]  /*6600*/  MOV R3, R108 ;  /* 0x0000006c00037202 */ /* 0x000fe20000000f00 */
[----:B------:R-:W-:Y:S01]  /*6610*/  IMAD.MOV.U32 R100, RZ, RZ, R107 ;  /* 0x000000ffff647224 */ /* 0x000fe200078e006b */
[----:B------:R-:W-:Y:S01]  /*6620*/  MOV R104, R106 ;  /* 0x0000006a00687202 */ /* 0x000fe20000000f00 */
[----:B------:R-:W-:Y:S01]  /*6630*/  @P3 IMAD.HI.U32 R0, R249, c[0x0][0x2c8], RZ ;  /* 0x0000b200f9003a27 */ /* 0x000fe200078e00ff */
[----:B------:R-:W-:-:S03]  /*6640*/  MOV R180, R110 ;  /* 0x0000006e00b47202 */ /* 0x000fc60000000f00 */
[----:B------:R-:W-:Y:S01]  /*6650*/  IMAD.MOV.U32 R105, RZ, RZ, R102 ;  /* 0x000000ffff697224 */ /* 0x000fe200078e0066 */
[----:B------:R-:W-:-:S07]  /*6660*/  @P3 SHF.R.U32.HI R252, RZ, c[0x0][0x2cc], R0 ;  /* 0x0000b300fffc3a19 */ /* 0x000fce0000011600 */
.L_x_1082:
[----:B------:R-:W-:Y:S04]  /*6670*/  DEPBAR.LE SB0, 0x0 ;  /* 0x000080000000791a */ /* 0x000fe80000000000 */
[----:B------:R-:W-:Y:S01]  /*6680*/  WARPSYNC 0xffffffff ;  /* 0xffffffff00007948 */ /* 0x000fe20003800000 */
[----:B------:R-:W-:Y:S01]  /*6690*/  BAR.SYNC.DEFER_BLOCKING 0x0 ;  /* 0x0000000000007b1d */ /* 0x000fe20000010000 */
[----:B------:R-:W-:Y:S05]  /*66a0*/  ISETP.GT.AND P0, PT, R248, R180, PT ;  /* 0x000000b4f800720c */ /* 0x000fea0003f04270 */
[----:B------:R1:W2:Y:S01]  /*66b0*/  LDSM.16.M88.4 R48, [R187] ;  /* 0x00000000bb30783b */ /* 0x0002a20000000200 */
[----:B------:R-:W-:Y:S03]  /*66c0*/  BSSY B0, `(.L_x_1078) ;  /* 0x000002a000007945 */ /* 0x000fe60003800000 */
[----:B------:R1:W3:Y:S04]  /*66d0*/  LDSM.16.M88.4 R44, [R187+0x1000] ;  /* 0x00100000bb2c783b */ /* 0x0002e80000000200 */
[----:B------:R1:W4:Y:S04]  /*66e0*/  LDSM.16.M88.4 R16, [R184] ;  /* 0x00000000b810783b */ /* 0x0003280000000200 */
[----:B------:R1:W1:Y:S04]  /*66f0*/  LDSM.16.M88.4 R32, [R184+0x400] ;  /* 0x00040000b820783b */ /* 0x0002680000000200 */
[----:B------:R1:W1:Y:S04]  /*6700*/  LDSM.16.M88.4 R108, [R184+0x800] ;  /* 0x00080000b86c783b */ /* 0x0002680000000200 */
[----:B------:R1:W1:Y:S04]  /*6710*/  LDSM.16.M88.4 R160, [R188] ;  /* 0x00000000bca0783b */ /* 0x0002680000000200 */
[----:B------:R1:W1:Y:S04]  /*6720*/  LDSM.16.M88.4 R168, [R188+0x1000] ;  /* 0x00100000bca8783b */ /* 0x0002680000000200 */
[----:B------:R1:W1:Y:S04]  /*6730*/  LDSM.16.M88.4 R164, [R189] ;  /* 0x00000000bda4783b */ /* 0x0002680000000200 */
[----:B------:R1:W1:Y:S04]  /*6740*/  LDSM.16.M88.4 R172, [R197] ;  /* 0x00000000c5ac783b */ /* 0x0002680000000200 */
[----:B------:R1:W1:Y:S01]  /*6750*/  LDSM.16.M88.4 R176, [R196] ;  /* 0x00000000c4b0783b */ /* 0x0002620000000200 */
[----:B------:R-:W-:-:S05]  /*6760*/  @P0 BRA `(.L_x_1079) ;  /* 0x000001f000000947 */ /* 0x000fca0003800000 */
[----:B------:R-:W5:Y:S01]  /*6770*/  S2R R2, SR_TID.X ;  /* 0x0000000000027919 */ /* 0x000f620000002100 */
[----:B------:R-:W-:Y:S01]  /*6780*/  SHF.R.S32.HI R0, RZ, 0x1f, R180 ;  /* 0x0000001fff007819 */ /* 0x000fe200000114b4 */
[----:B------:R-:W-:Y:S04]  /*6790*/  IMAD.WIDE.U32 R4, R180, c[0x0][0x208], RZ ;  /* 0x00008200b4047a25 */ /* 0x000fe800078e00ff */
[----:B------:R-:W-:Y:S04]  /*67a0*/  IMAD R0, R0, c[0x0][0x208], RZ ;  /* 0x0000820000007a24 */ /* 0x000fe800078e02ff */
[----:B------:R-:W-:Y:S04]  /*67b0*/  IMAD R0, R180, c[0x0][0x20c], R0 ;  /* 0x00008300b4007a24 */ /* 0x000fe800078e0200 */
[----:B------:R-:W-:Y:S02]  /*67c0*/  IMAD.IADD R0, R5, 0x1, R0 ;  /* 0x0000000105007824 */ /* 0x000fe400078e0200 */
[----:B------:R-:W-:Y:S04]  /*67d0*/  IMAD.WIDE.U32 R4, R4, 0x30, RZ ;  /* 0x0000003004047825 */ /* 0x000fe800078e00ff */
[----:B------:R-:W-:Y:S01]  /*67e0*/  IMAD R0, R0, 0x30, RZ ;  /* 0x0000003000007824 */ /* 0x000fe200078e02ff */
[----:B-----5:R-:W-:Y:S02]  /*67f0*/  ISETP.GT.AND P0, PT, R2, 0x3f, PT ;  /* 0x0000003f0200780c */ /* 0x020fe40003f04270 */
[----:B------:R-:W-:Y:S02]  /*6800*/  IADD3 R2, P2, R238, R4, RZ ;  /* 0x00000004ee027210 */ /* 0x000fe40007f5e0ff */
[----:B------:R-:W-:Y:S09]  /*6810*/  IADD3 R0, R5, R0, RZ ;  /* 0x0000000005007210 */ /* 0x000ff20007ffe0ff */
[----:B------:R-:W-:Y:S02]  /*6820*/  @!P0 IMAD.MOV.U32 R7, RZ, RZ, c[0x0][0x208] ;  /* 0x00008200ff078624 */ /* 0x000fe400078e00ff */
[----:B------:R-:W-:Y:S03]  /*6830*/  @!P0 IMAD.MOV.U32 R8, RZ, RZ, c[0x0][0x20c] ;  /* 0x00008300ff088624 */ /* 0x000fe600078e00ff */
[C---:B------:R-:W-:Y:S04]  /*6840*/  @!P0 LEA R6, P1, R7.reuse, R4, 0x5 ;  /* 0x0000000407068211 */ /* 0x040fe800078228ff */
[----:B------:R-:W-:Y:S01]  /*6850*/  @!P0 LEA.HI.X R4, R7, R0, R8, 0x5, P1 ;  /* 0x0000000007048211 */ /* 0x000fe200008f2c08 */
[----:B------:R-:W-:Y:S01]  /*6860*/  IMAD.X R7, R0, 0x1, R240, P2 ;  /* 0x0000000100077824 */ /* 0x000fe200010e06f0 */
[----:B------:R-:W-:Y:S02]  /*6870*/  @!P0 IADD3 R5, P1, R6, R238, RZ ;  /* 0x000000ee06058210 */ /* 0x000fe40007f3e0ff */
[----:B------:R-:W-:Y:S02]  /*6880*/  LEA R6, P2, R2, c[0x0][0x1f8], 0x1 ;  /* 0x00007e0002067a11 */ /* 0x000fe400078408ff */
[----:B------:R-:W-:Y:S02]  /*6890*/  @!P0 IADD3.X R0, R4, R240, RZ, P1, !PT ;  /* 0x000000f004008210 */ /* 0x000fe40000ffe4ff */
[----:B------:R-:W-:Y:S02]  /*68a0*/  LEA.HI.X R7, R2, c[0x0][0x1fc], R7, 0x1, P2 ;  /* 0x00007f0002077a11 */ /* 0x000fe400010f0c07 */
[C---:B------:R-:W-:Y:S03]  /*68b0*/  @!P0 LEA R4, P1, R5.reuse, c[0x0][0x1f8], 0x1 ;  /* 0x00007e0005048a11 */ /* 0x040fe600078208ff */
[----:B------:R-:W-:Y:S01]  /*68c0*/  @!PT LDS RZ, [RZ] ;  /* 0x00000000fffff984 */ /* 0x000fe20000000800 */
[----:B------:R-:W-:Y:S01]  /*68d0*/  @!PT LDS RZ, [RZ] ;  /* 0x00000000fffff984 */ /* 0x000fe20000000800 */
[----:B------:R-:W-:Y:S01]  /*68e0*/  @!PT LDS RZ, [RZ] ;  /* 0x00000000fffff984 */ /* 0x000fe20000000800 */
[----:B------:R4:W-:Y:S01]  /*68f0*/  LDGSTS.E.BYPASS.LTC128B.128 [R198+0x1880], [R6.64], !P6 ;  /* 0x0188000006c67fae */ /* 0x0009e2000f101d46 */
[----:B------:R-:W-:Y:S03]  /*6900*/  @!P0 LEA.HI.X R5, R5, c[0x0][0x1fc], R0, 0x1, P1 ;  /* 0x00007f0005058a11 */ /* 0x000fe600008f0c00 */
[----:B------:R4:W-:Y:S04]  /*6910*/  LDGSTS.E.BYPASS.LTC128B.128 [R198+0x2480], [R6.64+0x40], !P5 ;  /* 0x0248004006c67fae */ /* 0x0009e8000e901d46 */
[----:B------:R4:W-:Y:S04]  /*6920*/  LDGSTS.E.BYPASS.LTC128B.128 [R198+0x3080], [R6.64+0x80], !P4 ;  /* 0x0308008006c67fae */ /* 0x0009e8000e101d46 */
[----:B------:R4:W-:Y:S04]  /*6930*/  @!P0 LDGSTS.E.BYPASS.LTC128B.128 [R198+0x2080], [R4.64], !P6 ;  /* 0x0208000004c68fae */ /* 0x0009e8000f101d46 */
[----:B------:R4:W-:Y:S04]  /*6940*/  @!P0 LDGSTS.E.BYPASS.LTC128B.128 [R198+0x2c80], [R4.64+0x40], !P5 ;  /* 0x02c8004004c68fae */ /* 0x0009e8000e901d46 */
[----:B------:R4:W-:Y:S02]  /*6950*/  @!P0 LDGSTS.E.BYPASS.LTC128B.128 [R198+0x3880], [R4.64+0x80], !P4 ;  /* 0x0388008004c68fae */ /* 0x0009e4000e101d46 */
.L_x_1079:
[----:B------:R-:W-:Y:S05]  /*6960*/  BSYNC B0 ;  /* 0x0000000000007941 */ /* 0x000fea0003800000 */
.L_x_1078:
[-C--:B--2-4-:R-:W-:Y:S01]  /*6970*/  HMMA.16816.F32 R4, R48, R16.reuse, RZ ;  /* 0x000000103004723c */ /* 0x094fe200000018ff */
[----:B------:R-:W0:Y:S01]  /*6980*/  LDGDEPBAR ;  /* 0x00000000000079af */ /* 0x000e220000000000 */
[----:B------:R-:W-:Y:S01]  /*6990*/  BSSY B0, `(.L_x_1080) ;  /* 0x00000eb000007945 */ /* 0x000fe20003800000 */
[----:B------:R-:W-:Y:S05]  /*69a0*/  ISETP.GT.AND P0, PT, R180, R248, PT ;  /* 0x000000f8b400720c */ /* 0x000fea0003f04270 */
[C---:B---3--:R-:W-:Y:S08]  /*69b0*/  HMMA.16816.F32 R8, R44.reuse, R16, RZ ;  /* 0x000000102c08723c */ /* 0x048ff000000018ff */
[-C--:B------:R-:W-:Y:S08]  /*69c0*/  HMMA.16816.F32 R12, R44, R18.reuse, RZ ;  /* 0x000000122c0c723c */ /* 0x080ff000000018ff */
[C---:B------:R-:W-:Y:S08]  /*69d0*/  HMMA.16816.F32 R16, R48.reuse, R18, RZ ;  /* 0x000000123010723c */ /* 0x040ff000000018ff */
[-C--:B-1----:R-:W-:Y:S08]  /*69e0*/  HMMA.16816.F32 R20, R48, R32.reuse, RZ ;  /* 0x000000203014723c */ /* 0x082ff000000018ff */
        /* <DEDUP_REMOVED lines=188> */
[----:B-1234-:R-:W-:Y:S04]  /*75b0*/  IADD3 R0, -R250, 0x30, RZ ;  /* 0x00000030fa007810 */ /* 0x01efe80007ffe1ff */
[C---:B------:R-:W-:Y:S02]  /*75c0*/  ISETP.GE.AND P0, PT, R0.reuse, 0x21, PT ;  /* 0x000000210000780c */ /* 0x040fe40003f06270 */
[----:B------:R-:W-:Y:S11]  /*75d0*/  ISETP.GE.AND P1, PT, R0, 0x1, PT ;  /* 0x000000010000780c */ /* 0x000ff60003f26270 */
[----:B------:R-:W-:Y:S01]  /*75e0*/  @P0 IMAD.MOV.U32 R6, RZ, RZ, c[0x0][0x1e0] ;  /* 0x00007800ff060624 */ /* 0x000fe200078e00ff */
[C---:B------:R-:W-:Y:S01]  /*75f0*/  @P0 IADD3 R0, R180.reuse, -0x1, RZ ;  /* 0xffffffffb4000810 */ /* 0x040fe20007ffe0ff */
[----:B------:R-:W-:Y:S01]  /*7600*/  @P0 IMAD.MOV.U32 R7, RZ, RZ, 0x5 ;  /* 0x00000005ff070424 */ /* 0x000fe200078e00ff */
[----:B------:R-:W-:Y:S02]  /*7610*/  @P1 IADD3 R2, R180, -0x1, RZ ;  /* 0xffffffffb4021810 */ /* 0x000fe40007ffe0ff */
[----:B------:R-:W-:Y:S02]  /*7620*/  @P0 SHF.R.S32.HI R4, RZ, 0x1f, R0 ;  /* 0x0000001fff040819 */ /* 0x000fe40000011400 */
[----:B------:R-:W-:Y:S02]  /*7630*/  @P1 SHF.R.S32.HI R5, RZ, 0x1f, R2 ;  /* 0x0000001fff051819 */ /* 0x000fe40000011402 */
[----:B------:R-:W-:Y:S01]  /*7640*/  @P0 SHF.L.U64.HI R7, R6, R7, c[0x0][0x1e4] ;  /* 0x0000790006070619 */ /* 0x000fe20000010207 */
[----:B------:R-:W-:Y:S01]  /*7650*/  @P0 IMAD R4, R4, c[0x0][0x1e0], RZ ;  /* 0x0000780004040a24 */ /* 0x000fe200078e02ff */
[----:B------:R-:W-:Y:S01]  /*7660*/  @P0 SHF.L.U32 R6, R6, 0x5, RZ ;  /* 0x0000000506060819 */ /* 0x000fe200000006ff */
[----:B------:R-:W-:Y:S02]  /*7670*/  @P1 IMAD R8, R5, c[0x0][0x1e0], RZ ;  /* 0x0000780005081a24 */ /* 0x000fe400078e02ff */
[C---:B------:R-:W-:Y:S02]  /*7680*/  @P0 IMAD R10, R0.reuse, c[0x0][0x1e4], R4 ;  /* 0x00007900000a0a24 */ /* 0x040fe400078e0204 */
[----:B------:R-:W-:Y:S04]  /*7690*/  @P0 IMAD.WIDE.U32 R4, R0, c[0x0][0x1e0], RZ ;  /* 0x0000780000040a25 */ /* 0x000fe800078e00ff */
[C---:B------:R-:W-:Y:S02]  /*76a0*/  @P1 IMAD R0, R2.reuse, c[0x0][0x1e4], R8 ;  /* 0x0000790002001a24 */ /* 0x040fe400078e0208 */
[----:B------:R-:W-:Y:S04]  /*76b0*/  @P1 IMAD.WIDE.U32 R8, R2, c[0x0][0x1e0], RZ ;  /* 0x0000780002081a25 */ /* 0x000fe800078e00ff */
[----:B------:R-:W-:Y:S01]  /*76c0*/  @P0 IMAD.WIDE.U32 R6, R4, 0x30, R6 ;  /* 0x0000003004060825 */ /* 0x000fe200078e0006 */
[----:B------:R-:W-:Y:S03]  /*76d0*/  @P1 MOV R4, R242 ;  /* 0x000000f200041202 */ /* 0x000fe60000000f00 */
[----:B------:R-:W-:Y:S01]  /*76e0*/  @P1 IMAD.IADD R9, R9, 0x1, R0 ;  /* 0x0000000109091824 */ /* 0x000fe200078e0200 */
[----:B------:R-:W-:Y:S01]  /*76f0*/  @P0 IADD3 R0, P2, R242, R6, RZ ;  /* 0x00000006f2000210 */ /* 0x000fe20007f5e0ff */
[----:B------:R-:W-:Y:S02]  /*7700*/  @P0 IMAD.IADD R2, R5, 0x1, R10 ;  /* 0x0000000105020824 */ /* 0x000fe400078e020a */
[----:B------:R-:W-:Y:S02]  /*7710*/  @P1 IMAD.MOV.U32 R5, RZ, RZ, R241 ;  /* 0x000000ffff051224 */ /* 0x000fe400078e00f1 */
[----:B------:R-:W-:Y:S02]  /*7720*/  @P0 IMAD R2, R2, 0x30, RZ ;  /* 0x0000003002020824 */ /* 0x000fe400078e02ff */
[----:B------:R-:W-:Y:S04]  /*7730*/  @P1 IMAD.WIDE.U32 R4, R8, 0x30, R4 ;  /* 0x0000003008041825 */ /* 0x000fe800078e0004 */
[----:B------:R-:W-:Y:S01]  /*7740*/  @P1 IMAD R8, R9, 0x30, RZ ;  /* 0x0000003009081824 */ /* 0x000fe200078e02ff */
[----:B------:R-:W-:Y:S02]  /*7750*/  @P0 IADD3.X R9, R241, R2, R7, P2, !PT ;  /* 0x00000002f1090210 */ /* 0x000fe400017fe407 */
[C---:B------:R-:W-:Y:S02]  /*7760*/  @P1 LEA R6, P2, R4.reuse, c[0x0][0x1c8], 0x1 ;  /* 0x0000720004061a11 */ /* 0x040fe400078408ff */
[----:B------:R-:W-:Y:S04]  /*7770*/  @P1 IADD3 R2, R5, R8, RZ ;  /* 0x0000000805021210 */ /* 0x000fe80007ffe0ff */
[----:B------:R-:W-:Y:S02]  /*7780*/  @P1 LEA.HI.X R7, R4, c[0x0][0x1cc], R2, 0x1, P2 ;  /* 0x0000730004071a11 */ /* 0x000fe400010f0c02 */
[C---:B------:R-:W-:Y:S03]  /*7790*/  @P0 LEA R4, P2, R0.reuse, c[0x0][0x1c8], 0x1 ;  /* 0x0000720000040a11 */ /* 0x040fe600078408ff */
[----:B------:R-:W-:Y:S01]  /*77a0*/  @!PT LDS RZ, [RZ] ;  /* 0x00000000fffff984 */ /* 0x000fe20000000800 */
[----:B------:R-:W-:Y:S01]  /*77b0*/  @!PT LDS RZ, [RZ] ;  /* 0x00000000fffff984 */ /* 0x000fe20000000800 */
[----:B------:R-:W-:Y:S01]  /*77c0*/  @!PT LDS RZ, [RZ] ;  /* 0x00000000fffff984 */ /* 0x000fe20000000800 */
[----:B------:R1:W-:Y:S01]  /*77d0*/  @P1 LDGSTS.E.BYPASS.LTC128B.128 [R198+0x3c80], [R6.64], !P6 ;  /* 0x03c8000006c61fae */ /* 0x0003e2000f101d46 */
[----:B------:R-:W-:Y:S04]  /*77e0*/  @P0 LEA.HI.X R5, R0, c[0x0][0x1cc], R9, 0x1, P2 ;  /* 0x0000730000050a11 */ /* 0x000fe800010f0c09 */
[----:B------:R1:W-:Y:S05]  /*77f0*/  @P1 LDGSTS.E.BYPASS.LTC128B.128 [R198+0x4880], [R6.64+0x40], !P5 ;  /* 0x0488004006c61fae */ /* 0x0003ea000e901d46 */
[----:B------:R1:W-:Y:S05]  /*7800*/  @P1 LDGSTS.E.BYPASS.LTC128B.128 [R198+0x5480], [R6.64+0x80], !P4 ;  /* 0x0548008006c61fae */ /* 0x0003ea000e101d46 */
[----:B------:R1:W-:Y:S05]  /*7810*/  @P0 LDGSTS.E.BYPASS.LTC128B.128 [R198+0x4480], [R4.64], !P6 ;  /* 0x0448000004c60fae */ /* 0x0003ea000f101d46 */
[----:B------:R1:W-:Y:S05]  /*7820*/  @P0 LDGSTS.E.BYPASS.LTC128B.128 [R198+0x5080], [R4.64+0x40], !P5 ;  /* 0x0508004004c60fae */ /* 0x0003ea000e901d46 */
[----:B------:R1:W-:Y:S02]  /*7830*/  @P0 LDGSTS.E.BYPASS.LTC128B.128 [R198+0x5c80], [R4.64+0x80], !P4 ;  /* 0x05c8008004c60fae */ /* 0x0003e4000e101d46 */
.L_x_1081:
[----:B--234-:R-:W-:Y:S05]  /*7840*/  BSYNC B0 ;  /* 0x0000000000007941 */ /* 0x01cfea0003800000 */
.L_x_1080:
[----:B-1----:R-:W2:Y:S01]  /*7850*/  LDL R7, [R1+0x24] ;  /* 0x0000240001077983 */ /* 0x002ea20000100800 */
[----:B------:R-:W-:Y:S01]  /*7860*/  MOV R4, R249 ;  /* 0x000000f900047202 */ /* 0x000fe20000000f00 */
[----:B------:R-:W-:Y:S01]  /*7870*/  IMAD R0, R180, -0x30, RZ ;  /* 0xffffffd0b4007824 */ /* 0x000fe200078e02ff */
[----:B------:R-:W-:Y:S01]  /*7880*/  @P3 MOV R4, R252 ;  /* 0x000000fc00043202 */ /* 0x000fe20000000f00 */
[----:B------:R-:W3:Y:S04]  /*7890*/  LDL R6, [R1+0x4] ;  /* 0x0000040001067983 */ /* 0x000ee80000100800 */
[----:B------:R-:W3:Y:S04]  /*78a0*/  LDL R5, [R1+0x10] ;  /* 0x0000100001057983 */ /* 0x000ee80000100800 */
[----:B------:R-:W1:Y:S08]  /*78b0*/  SHFL.IDX PT, R2, R4, RZ, 0x1c1f ;  /* 0x001c1fff04027589 */ /* 0x000e7000000e0000 */
[----:B------:R-:W-:Y:S08]  /*78c0*/  LDSM.16.MT88.4 R36, [R186] ;  /* 0x00000000ba24783b */ /* 0x000ff00000004200 */
[----:B------:R-:W0:Y:S01]  /*78d0*/  LDGDEPBAR ;  /* 0x00000000000079af */ /* 0x000e220000000000 */
[----:B--2---:R-:W-:Y:S04]  /*78e0*/  IADD3 R0, -R7, 0x1, R0 ;  /* 0x0000000107007810 */ /* 0x004fe80007ffe100 */
[----:B---3--:R-:W-:Y:S03]  /*78f0*/  IADD3 R5, -R5, R0, R6 ;  /* 0x0000000005057210 */ /* 0x008fe60007ffe106 */
[----:B------:R-:W2:Y:S01]  /*7900*/  SHFL.IDX PT, R6, R4, 0x1, 0x1c1f ;  /* 0x003c1f0004067f89 */ /* 0x000ea200000e0000 */
[----:B-1----:R-:W-:Y:S04]  /*7910*/  IADD3 R0, R5, R2, RZ ;  /* 0x0000000205007210 */ /* 0x002fe80007ffe0ff */
[C---:B------:R-:W-:Y:S02]  /*7920*/  ISETP.GT.AND P0, PT, R0.reuse, RZ, PT ;  /* 0x000000ff0000720c */ /* 0x040fe40003f04270 */
[C---:B------:R-:W-:Y:S02]  /*7930*/  ISETP.GT.AND P1, PT, R0.reuse, 0x1, PT ;  /* 0x000000010000780c */ /* 0x040fe40003f24270 */
[----:B------:R-:W-:Y:S02]  /*7940*/  FSEL R7, R173, -INF , P0 ;  /* 0xff800000ad077808 */ /* 0x000fe40000000000 */
[----:B------:R-:W-:Y:S02]  /*7950*/  ISETP.GT.AND P0, PT, R0, 0x8, PT ;  /* 0x000000080000780c */ /* 0x000fe40003f04270 */
[----:B------:R-:W-:Y:S02]  /*7960*/  FMNMX.FTZ R2, R7, R3, !PT ;  /* 0x0000000307027209 */ /* 0x000fe40007810000 */
[----:B------:R-:W-:Y:S02]  /*7970*/  FSEL R8, R172, -INF , P1 ;  /* 0xff800000ac087808 */ /* 0x000fe40000800000 */
[----:B------:R-:W-:Y:S02]  /*7980*/  FSEL R10, R103, -INF , P0 ;  /* 0xff800000670a7808 */ /* 0x000fe40000000000 */
[----:B------:R-:W-:Y:S02]  /*7990*/  FMNMX.FTZ R2, R8, R2, !PT ;  /* 0x0000000208027209 */ /* 0x000fe40007810000 */
[----:B------:R-:W-:Y:S02]  /*79a0*/  ISETP.GT.AND P1, PT, R0, 0x9, PT ;  /* 0x000000090000780c */ /* 0x000fe40003f24270 */
[----:B------:R-:W-:Y:S02]  /*79b0*/  FMNMX.FTZ R2, R10, R2, !PT ;  /* 0x000000020a027209 */ /* 0x000fe40007810000 */
[----:B------:R-:W-:Y:S02]  /*79c0*/  FSEL R15, R15, -INF , P1 ;  /* 0xff8000000f0f7808 */ /* 0x000fe40000800000 */
[C---:B------:R-:W-:Y:S02]  /*79d0*/  ISETP.GT.AND P0, PT, R0.reuse, 0x10, PT ;  /* 0x000000100000780c */ /* 0x040fe40003f04270 */
[----:B------:R-:W-:Y:S02]  /*79e0*/  FMNMX.FTZ R2, R15, R2, !PT ;  /* 0x000000020f027209 */ /* 0x000fe40007810000 */
[----:B------:R-:W-:Y:S02]  /*79f0*/  ISETP.GT.AND P1, PT, R0, 0x11, PT ;  /* 0x000000110000780c */ /* 0x000fe40003f24270 */
[----:B------:R-:W-:Y:S02]  /*7a00*/  FSEL R182, R102, -INF , P0 ;  /* 0xff80000066b67808 */ /* 0x000fe40000000000 */
[----:B------:R-:W-:Y:S02]  /*7a10*/  FSEL R181, R101, -INF , P1 ;  /* 0xff80000065b57808 */ /* 0x000fe40000800000 */
[----:B------:R-:W-:Y:S02]  /*7a20*/  ISETP.GT.AND P0, PT, R0, 0x18, PT ;  /* 0x000000180000780c */ /* 0x000fe40003f04270 */
[----:B------:R-:W-:Y:S02]  /*7a30*/  FMNMX.FTZ R2, R182, R2, !PT ;  /* 0x00000002b6027209 */ /* 0x000fe40007810000 */
[----:B------:R-:W-:Y:S02]  /*7a40*/  FSEL R199, R18, -INF , P0 ;  /* 0xff80000012c77808 */ /* 0x000fe40000000000 */
[----:B------:R-:W-:Y:S02]  /*7a50*/  ISETP.GT.AND P1, PT, R0, 0x19, PT ;  /* 0x000000190000780c */ /* 0x000fe40003f24270 */
[----:B------:R-:W-:Y:S02]  /*7a60*/  FMNMX.FTZ R2, R181, R2, !PT ;  /* 0x00000002b5027209 */ /* 0x000fe40007810000 */
[----:B------:R-:W-:Y:S02]  /*7a70*/  FSEL R183, R16, -INF , P1 ;  /* 0xff80000010b77808 */ /* 0x000fe40000800000 */
[----:B------:R-:W-:Y:S01]  /*7a80*/  FMNMX.FTZ R2, R199, R2, !PT ;  /* 0x00000002c7027209 */ /* 0x000fe20007810000 */
[----:B------:R-:W-:Y:S01]  /*7a90*/  SHFL.IDX PT, R16, R4, 0x3, 0x1c1f ;  /* 0x007c1f0004107f89 */ /* 0x000fe200000e0000 */
[C---:B------:R-:W-:Y:S02]  /*7aa0*/  ISETP.GT.AND P2, PT, R0.reuse, 0x20, PT ;  /* 0x000000200000780c */ /* 0x040fe40003f44270 */
[C---:B------:R-:W-:Y:S02]  /*7ab0*/  ISETP.GT.AND P1, PT, R0.reuse, 0x28, PT ;  /* 0x000000280000780c */ /* 0x040fe40003f24270 */
[----:B------:R-:W-:Y:S02]  /*7ac0*/  ISETP.GT.AND P0, PT, R0, 0x21, PT ;  /* 0x000000210000780c */ /* 0x000fe40003f04270 */
[----:B------:R-:W-:Y:S02]  /*7ad0*/  FSEL R226, R12, -INF , P2 ;  /* 0xff8000000ce27808 */ /* 0x000fe40001000000 */
[----:B------:R-:W-:Y:S01]  /*7ae0*/  ISETP.GT.AND P2, PT, R0, 0x29, PT ;  /* 0x000000290000780c */ /* 0x000fe20003f44270 */
[----:B------:R1:W3:Y:S01]  /*7af0*/  SHFL.IDX PT, R12, R4, 0x2, 0x1c1f ;  /* 0x005c1f00040c7f89 */ /* 0x0002e200000e0000 */
[----:B------:R-:W-:Y:S02]  /*7b00*/  FMNMX.FTZ R0, R183, R2, !PT ;  /* 0x00000002b7007209 */ /* 0x000fe40007810000 */
[----:B------:R-:W-:Y:S02]  /*7b10*/  FSEL R225, R14, -INF , P0 ;  /* 0xff8000000ee17808 */ /* 0x000fe40000000000 */
[----:B------:R-:W-:Y:S02]  /*7b20*/  FMNMX.FTZ R0, R226, R0, !PT ;  /* 0x00000000e2007209 */ /* 0x000fe40007810000 */
[----:B------:R-:W-:Y:S02]  /*7b30*/  FSEL R224, R11, -INF , P1 ;  /* 0xff8000000be07808 */ /* 0x000fe40000800000 */
[----:B------:R-:W-:Y:S02]  /*7b40*/  FMNMX.FTZ R0, R225, R0, !PT ;  /* 0x00000000e1007209 */ /* 0x000fe40007810000 */
[----:B------:R-:W-:Y:S02]  /*7b50*/  FSEL R223, R13, -INF , P2 ;  /* 0xff8000000ddf7808 */ /* 0x000fe40001000000 */
[----:B------:R-:W-:Y:S02]  /*7b60*/  FMNMX.FTZ R0, R224, R0, !PT ;  /* 0x00000000e0007209 */ /* 0x000fe40007810000 */
[----:B--2---:R-:W-:Y:S02]  /*7b70*/  IADD3 R2, R5, R6, RZ ;  /* 0x0000000605027210 */ /* 0x004fe40007ffe0ff */
[----:B------:R-:W-:Y:S02]  /*7b80*/  FMNMX.FTZ R6, R223, R0, !PT ;  /* 0x00000000df067209 */ /* 0x000fe40007810000 */
[C---:B------:R-:W-:Y:S02]  /*7b90*/  ISETP.GT.AND P0, PT, R2.reuse, RZ, PT ;  /* 0x000000ff0200720c */ /* 0x040fe40003f04270 */
[----:B------:R-:W-:Y:S01]  /*7ba0*/  ISETP.GT.AND P1, PT, R2, 0x1, PT ;  /* 0x000000010200780c */ /* 0x000fe20003f24270 */
[----:B------:R-:W2:Y:S01]  /*7bb0*/  SHFL.BFLY PT, R13, R6, 0x2, 0x1f ;  /* 0x0c401f00060d7f89 */ /* 0x000ea200000e0000 */
[----:B------:R-:W-:Y:S02]  /*7bc0*/  FSEL R9, R177, -INF , P0 ;  /* 0xff800000b1097808 */ /* 0x000fe40000000000 */
[----:B------:R-:W-:Y:S02]  /*7bd0*/  FSEL R11, R176, -INF , P1 ;  /* 0xff800000b00b7808 */ /* 0x000fe40000800000 */
[----:B-1----:R-:W-:Y:S02]  /*7be0*/  FMNMX.FTZ R4, R9, R100, !PT ;  /* 0x0000006409047209 */ /* 0x002fe40007810000 */
[C---:B------:R-:W-:Y:S02]  /*7bf0*/  ISETP.GT.AND P0, PT, R2.reuse, 0x8, PT ;  /* 0x000000080200780c */ /* 0x040fe40003f04270 */
[----:B------:R-:W-:Y:S02]  /*7c00*/  FMNMX.FTZ R0, R11, R4, !PT ;  /* 0x000000040b007209 */ /* 0x000fe40007810000 */
[C---:B------:R-:W-:Y:S02]  /*7c10*/  ISETP.GT.AND P1, PT, R2.reuse, 0x9, PT ;  /* 0x000000090200780c */ /* 0x040fe40003f24270 */
[----:B------:R-:W-:Y:S02]  /*7c20*/  FSEL R14, R109, -INF , P0 ;  /* 0xff8000006d0e7808 */ /* 0x000fe40000000000 */
[----:B------:R-:W-:Y:S02]  /*7c30*/  ISETP.GT.AND P0, PT, R2, 0x10, PT ;  /* 0x000000100200780c */ /* 0x000fe40003f04270 */
[----:B------:R-:W-:Y:S02]  /*7c40*/  FSEL R18, R111, -INF , P1 ;  /* 0xff8000006f127808 */ /* 0x000fe40000800000 */
[----:B------:R-:W-:Y:S02]  /*7c50*/  FMNMX.FTZ R0, R14, R0, !PT ;  /* 0x000000000e007209 */ /* 0x000fe40007810000 */
[C---:B------:R-:W-:Y:S02]  /*7c60*/  ISETP.GT.AND P1, PT, R2.reuse, 0x11, PT ;  /* 0x000000110200780c */ /* 0x040fe40003f24270 */
[----:B------:R-:W-:Y:S02]  /*7c70*/  FSEL R179, R107, -INF , P0 ;  /* 0xff8000006bb37808 */ /* 0x000fe40000000000 */
[----:B------:R-:W-:Y:S02]  /*7c80*/  ISETP.GT.AND P0, PT, R2, 0x18, PT ;  /* 0x000000180200780c */ /* 0x000fe40003f04270 */
[----:B------:R-:W-:Y:S02]  /*7c90*/  FMNMX.FTZ R4, R18, R0, !PT ;  /* 0x0000000012047209 */ /* 0x000fe40007810000 */
[----:B---3--:R-:W-:Y:S02]  /*7ca0*/  IADD3 R0, R5, R12, RZ ;  /* 0x0000000c05007210 */ /* 0x008fe40007ffe0ff */
[----:B------:R-:W-:Y:S02]  /*7cb0*/  FSEL R178, R106, -INF , P1 ;  /* 0xff8000006ab27808 */ /* 0x000fe40000800000 */
[C---:B------:R-:W-:Y:S02]  /*7cc0*/  ISETP.GT.AND P2, PT, R2.reuse, 0x21, PT ;  /* 0x000000210200780c */ /* 0x040fe40003f44270 */
[C---:B------:R-:W-:Y:S02]  /*7cd0*/  ISETP.GT.AND P1, PT, R2.reuse, 0x19, PT ;  /* 0x000000190200780c */ /* 0x040fe40003f24270 */
[----:B------:R-:W-:Y:S02]  /*7ce0*/  FSEL R177, R23, -INF , P0 ;  /* 0xff80000017b17808 */ /* 0x000fe40000000000 */
[----:B------:R-:W-:Y:S02]  /*7cf0*/  ISETP.GT.AND P0, PT, R2, 0x20, PT ;  /* 0x000000200200780c */ /* 0x000fe40003f04270 */
[----:B------:R-:W-:Y:S02]  /*7d00*/  FSEL R221, R21, -INF , P2 ;  /* 0xff80000015dd7808 */ /* 0x000fe40001000000 */
[----:B------:R-:W-:Y:S02]  /*7d10*/  FSEL R176, R22, -INF , P1 ;  /* 0xff80000016b07808 */ /* 0x000fe40000800000 */
[----:B------:R-:W-:Y:S02]  /*7d20*/  ISETP.GT.AND P1, PT, R2, 0x28, PT ;  /* 0x000000280200780c */ /* 0x000fe40003f24270 */
[----:B------:R-:W-:Y:S02]  /*7d30*/  ISETP.GT.AND P2, PT, R0, RZ, PT ;  /* 0x000000ff0000720c */ /* 0x000fe40003f44270 */
[----:B------:R-:W-:Y:S02]  /*7d40*/  FSEL R222, R20, -INF , P0 ;  /* 0xff80000014de7808 */ /* 0x000fe40000000000 */
[----:B------:R-:W-:Y:S02]  /*7d50*/  ISETP.GT.AND P0, PT, R2, 0x29, PT ;  /* 0x000000290200780c */ /* 0x000fe40003f04270 */
[----:B--2---:R-:W-:Y:S02]  /*7d60*/  FMNMX.FTZ R2, R6, R13, !PT ;  /* 0x0000000d06027209 */ /* 0x004fe40007810000 */
[----:B------:R-:W-:Y:S02]  /*7d70*/  FSEL R220, R19, -INF , P1 ;  /* 0xff80000013dc7808 */ /* 0x000fe40000800000 */
[C---:B------:R-:W-:Y:S01]  /*7d80*/  ISETP.GT.AND P1, PT, R0.reuse, 0x1, PT ;  /* 0x000000010000780c */ /* 0x040fe20003f24270 */
[----:B------:R-:W1:Y:S01]  /*7d90*/  SHFL.BFLY PT, R23, R2, 0x1, 0x1f ;  /* 0x0c201f0002177f89 */ /* 0x000e6200000e0000 */
[----:B------:R-:W-:Y:S02]  /*7da0*/  FSEL R6, R205, -INF , P2 ;  /* 0xff800000cd067808 */ /* 0x000fe40001000000 */
[----:B------:R-:W-:Y:S02]  /*7db0*/  FSEL R219, R17, -INF , P0 ;  /* 0xff80000011db7808 */ /* 0x000fe40000000000 */
[----:B------:R-:W-:Y:S02]  /*7dc0*/  ISETP.GT.AND P0, PT, R0, 0x8, PT ;  /* 0x000000080000780c */ /* 0x000fe40003f04270 */
[----:B------:R-:W-:Y:S02]  /*7dd0*/  FSEL R13, R204, -INF , P1 ;  /* 0xff800000cc0d7808 */ /* 0x000fe40000800000 */
[----:B------:R-:W-:Y:S02]  /*7de0*/  FMNMX.FTZ R19, R6, R104, !PT ;  /* 0x0000006806137209 */ /* 0x000fe40007810000 */
[----:B------:R-:W-:Y:S02]  /*7df0*/  ISETP.GT.AND P2, PT, R0, 0x9, PT ;  /* 0x000000090000780c */ /* 0x000fe40003f44270 */
[----:B------:R-:W-:Y:S02]  /*7e00*/  FMNMX.FTZ R19, R13, R19, !PT ;  /* 0x000000130d137209 */ /* 0x000fe40007810000 */
[----:B------:R-:W-:Y:S02]  /*7e10*/  FMNMX.FTZ R12, R179, R4, !PT ;  /* 0x00000004b30c7209 */ /* 0x000fe40007810000 */
[----:B------:R-:W-:Y:S02]  /*7e20*/  IADD3 R4, R5, R16, RZ ;  /* 0x0000001005047210 */ /* 0x000fe40007ffe0ff */
[----:B------:R-:W-:Y:S02]  /*7e30*/  FSEL R16, R201, -INF , P0 ;  /* 0xff800000c9107808 */ /* 0x000fe40000000000 */
[----:B------:R-:W-:Y:S02]  /*7e40*/  FSEL R17, R200, -INF , P2 ;  /* 0xff800000c8117808 */ /* 0x000fe40001000000 */
[----:B------:R-:W-:Y:S02]  /*7e50*/  FMNMX.FTZ R21, R16, R19, !PT ;  /* 0x0000001310157209 */ /* 0x000fe40007810000 */
[C---:B------:R-:W-:Y:S02]  /*7e60*/  ISETP.GT.AND P1, PT, R0.reuse, 0x10, PT ;  /* 0x000000100000780c */ /* 0x040fe40003f24270 */
[----:B------:R-:W-:Y:S02]  /*7e70*/  ISETP.GT.AND P0, PT, R0, 0x11, PT ;  /* 0x000000110000780c */ /* 0x000fe40003f04270 */
[----:B------:R-:W-:Y:S02]  /*7e80*/  ISETP.GT.AND P2, PT, R4, RZ, PT ;  /* 0x000000ff0400720c */ /* 0x000fe40003f44270 */
[----:B------:R-:W-:Y:S02]  /*7e90*/  FMNMX.FTZ R5, R178, R12, !PT ;  /* 0x0000000cb2057209 */ /* 0x000fe40007810000 */
[----:B------:R-:W-:Y:S02]  /*7ea0*/  FMNMX.FTZ R21, R17, R21, !PT ;  /* 0x0000001511157209 */ /* 0x000fe40007810000 */
[----:B------:R-:W-:Y:S02]  /*7eb0*/  FSEL R169, R165, -INF , P1 ;  /* 0xff800000a5a97808 */ /* 0x000fe40000800000 */
[----:B------:R-:W-:Y:S02]  /*7ec0*/  ISETP.GT.AND P1, PT, R0, 0x18, PT ;  /* 0x000000180000780c */ /* 0x000fe40003f24270 */
[----:B------:R-:W-:Y:S02]  /*7ed0*/  FSEL R171, R164, -INF , P0 ;  /* 0xff800000a4ab7808 */ /* 0x000fe40000000000 */
[----:B------:R-:W-:Y:S02]  /*7ee0*/  ISETP.GT.AND P0, PT, R4, 0x1, PT ;  /* 0x000000010400780c */ /* 0x000fe40003f04270 */
[----:B------:R-:W-:Y:S02]  /*7ef0*/  FSEL R12, R206, -INF , P2 ;  /* 0xff800000ce0c7808 */ /* 0x000fe40001000000 */
[----:B------:R-:W-:Y:S02]  /*7f00*/  ISETP.GT.AND P2, PT, R0, 0x19, PT ;  /* 0x000000190000780c */ /* 0x000fe40003f44270 */
[----:B------:R-:W-:Y:S02]  /*7f10*/  FMNMX.FTZ R5, R177, R5, !PT ;  /* 0x00000005b1057209 */ /* 0x000fe40007810000 */
[----:B------:R-:W-:Y:S02]  /*7f20*/  FSEL R20, R207, -INF , P0 ;  /* 0xff800000cf147808 */ /* 0x000fe40000000000 */
[----:B------:R-:W-:Y:S02]  /*7f30*/  FSEL R172, R108, -INF , P2 ;  /* 0xff8000006cac7808 */ /* 0x000fe40001000000 */
[----:B------:R-:W-:Y:S02]  /*7f40*/  FSEL R173, R110, -INF , P1 ;  /* 0xff8000006ead7808 */ /* 0x000fe40000800000 */
[----:B------:R-:W-:Y:S02]  /*7f50*/  ISETP.GT.AND P1, PT, R4, 0x8, PT ;  /* 0x000000080400780c */ /* 0x000fe40003f24270 */
[----:B------:R-:W-:Y:S02]  /*7f60*/  ISETP.GT.AND P0, PT, R0, 0x20, PT ;  /* 0x000000200000780c */ /* 0x000fe40003f04270 */
[----:B------:R-:W-:Y:S02]  /*7f70*/  ISETP.GT.AND P2, PT, R4, 0x9, PT ;  /* 0x000000090400780c */ /* 0x000fe40003f44270 */
[----:B------:R-:W-:Y:S02]  /*7f80*/  FMNMX.FTZ R21, R169, R21, !PT ;  /* 0x00000015a9157209 */ /* 0x000fe40007810000 */
[----:B------:R-:W-:Y:S02]  /*7f90*/  FMNMX.FTZ R5, R176, R5, !PT ;  /* 0x00000005b0057209 */ /* 0x000fe40007810000 */
[----:B------:R-:W-:Y:S02]  /*7fa0*/  FSEL R19, R202, -INF , P1 ;  /* 0xff800000ca137808 */ /* 0x000fe40000800000 */
[----:B------:R-:W-:Y:S02]  /*7fb0*/  ISETP.GT.AND P1, PT, R0, 0x21, PT ;  /* 0x000000210000780c */ /* 0x000fe40003f24270 */
[----:B------:R-:W-:Y:S02]  /*7fc0*/  FSEL R218, R24, -INF , P0 ;  /* 0xff80000018da7808 */ /* 0x000fe40000000000 */
[C---:B------:R-:W-:Y:S02]  /*7fd0*/  ISETP.GT.AND P0, PT, R0.reuse, 0x28, PT ;  /* 0x000000280000780c */ /* 0x040fe40003f04270 */
[----:B------:R-:W-:Y:S02]  /*7fe0*/  FSEL R24, R203, -INF , P2 ;  /* 0xff800000cb187808 */ /* 0x000fe40001000000 */
[----:B------:R-:W-:Y:S02]  /*7ff0*/  ISETP.GT.AND P2, PT, R0, 0x29, PT ;  /* 0x000000290000780c */ /* 0x000fe40003f44270 */
[----:B------:R-:W-:Y:S02]  /*8000*/  FMNMX.FTZ R0, R171, R21, !PT ;  /* 0x00000015ab007209 */ /* 0x000fe40007810000 */
[----:B------:R-:W-:Y:S02]  /*8010*/  FMNMX.FTZ R21, R12, R105, !PT ;  /* 0x000000690c157209 */ /* 0x000fe40007810000 */
[----:B------:R-:W-:Y:S02]  /*8020*/  FMNMX.FTZ R5, R222, R5, !PT ;  /* 0x00000005de057209 */ /* 0x000fe40007810000 */
[----:B-1----:R-:W-:Y:S02]  /*8030*/  FMNMX.FTZ R108, R2, R23, !PT ;  /* 0x00000017026c7209 */ /* 0x002fe40007810000 */
[----:B------:R-:W-:Y:S02]  /*8040*/  FMNMX.FTZ R2, R173, R0, !PT ;  /* 0x00000000ad027209 */ /* 0x000fe40007810000 */
[----:B------:R-:W-:Y:S02]  /*8050*/  FMNMX.FTZ R0, R20, R21, !PT ;  /* 0x0000001514007209 */ /* 0x000fe40007810000 */
[----:B------:R-:W-:Y:S02]  /*8060*/  FMNMX.FTZ R5, R221, R5, !PT ;  /* 0x00000005dd057209 */ /* 0x000fe40007810000 */
[----:B------:R-:W-:Y:S02]  /*8070*/  FMNMX.FTZ R0, R19, R0, !PT ;  /* 0x0000000013007209 */ /* 0x000fe40007810000 */
[----:B------:R-:W-:Y:S02]  /*8080*/  FSEL R217, R27, -INF , P1 ;  /* 0xff8000001bd97808 */ /* 0x000fe40000800000 */
[----:B------:R-:W-:Y:S02]  /*8090*/  ISETP.GT.AND P1, PT, R4, 0x10, PT ;  /* 0x000000100400780c */ /* 0x000fe40003f24270 */
[----:B------:R-:W-:Y:S02]  /*80a0*/  FMNMX.FTZ R5, R220, R5, !PT ;  /* 0x00000005dc057209 */ /* 0x000fe40007810000 */
[----:B------:R-:W-:Y:S02]  /*80b0*/  FSEL R167, R167, -INF , P1 ;  /* 0xff800000a7a77808 */ /* 0x000fe40000800000 */
[----:B------:R-:W-:Y:S02]  /*80c0*/  FMNMX.FTZ R0, R24, R0, !PT ;  /* 0x0000000018007209 */ /* 0x000fe40007810000 */
[----:B------:R-:W-:Y:S02]  /*80d0*/  ISETP.GT.AND P1, PT, R4, 0x11, PT ;  /* 0x000000110400780c */ /* 0x000fe40003f24270 */
[----:B------:R-:W-:Y:S02]  /*80e0*/  FSEL R215, R26, -INF , P0 ;  /* 0xff8000001ad77808 */ /* 0x000fe40000000000 */
[----:B------:R-:W-:Y:S02]  /*80f0*/  ISETP.GT.AND P0, PT, R4, 0x18, PT ;  /* 0x000000180400780c */ /* 0x000fe40003f04270 */
[----:B------:R-:W-:Y:S02]  /*8100*/  FMNMX.FTZ R5, R219, R5, !PT ;  /* 0x00000005db057209 */ /* 0x000fe40007810000 */
[----:B------:R-:W-:Y:S01]  /*8110*/  FMNMX.FTZ R21, R167, R0, !PT ;  /* 0x00000000a7157209 */ /* 0x000fe20007810000 */
[----:B------:R-:W-:Y:S01]  /*8120*/  FMUL.FTZ R0, R108, c[0x0][0x2d0] ;  /* 0x0000b4006c007a20 */ /* 0x000fe20000410000 */
[----:B------:R-:W-:Y:S01]  /*8130*/  FSEL R168, R174, -INF , P1 ;  /* 0xff800000aea87808 */ /* 0x000fe20000800000 */
[----:B------:R-:W1:Y:S01]  /*8140*/  SHFL.BFLY PT, R22, R5, 0x2, 0x1f ;  /* 0x0c401f0005167f89 */ /* 0x000e6200000e0000 */
[----:B------:R-:W-:Y:S02]  /*8150*/  FSEL R174, R166, -INF , P0 ;  /* 0xff800000a6ae7808 */ /* 0x000fe40000000000 */
[----:B------:R-:W-:Y:S02]  /*8160*/  FSETP.NEU.FTZ.AND P0, PT, R108, -INF , PT ;  /* 0xff8000006c00780b */ /* 0x000fe40003f1d000 */
[----:B------:R-:W-:Y:S02]  /*8170*/  FMNMX.FTZ R2, R172, R2, !PT ;  /* 0x00000002ac027209 */ /* 0x000fe40007810000 */
[----:B------:R-:W-:Y:S02]  /*8180*/  FSEL R111, R0, RZ, P0 ;  /* 0x000000ff006f7208 */ /* 0x000fe40000000000 */
[----:B------:R-:W-:Y:S02]  /*8190*/  FMNMX.FTZ R21, R168, R21, !PT ;  /* 0x00000015a8157209 */ /* 0x000fe40007810000 */
[----:B------:R-:W-:Y:S01]  /*81a0*/  ISETP.GT.AND P1, PT, R4, 0x19, PT ;  /* 0x000000190400780c */ /* 0x000fe20003f24270 */
[--C-:B------:R-:W-:Y:S01]  /*81b0*/  FFMA.FTZ R0, R7, c[0x0][0x2d0], -R111.reuse ;  /* 0x0000b40007007a23 */ /* 0x100fe2000001086f */
[----:B------:R-:W-:Y:S02]  /*81c0*/  FMNMX.FTZ R2, R218, R2, !PT ;  /* 0x00000002da027209 */ /* 0x000fe40007810000 */
[----:B------:R-:W-:Y:S01]  /*81d0*/  FMNMX.FTZ R21, R174, R21, !PT ;  /* 0x00000015ae157209 */ /* 0x000fe20007810000 */
[----:B------:R2:W-:Y:S01]  /*81e0*/  MUFU.EX2 R201, R0 ;  /* 0x0000000000c97308 */ /* 0x0005e20000000800 */
[----:B------:R-:W-:Y:S02]  /*81f0*/  FSEL R175, R175, -INF , P1 ;  /* 0xff800000afaf7808 */ /* 0x000fe40000800000 */
[----:B------:R-:W-:Y:S02]  /*8200*/  FSEL R212, R25, -INF , P2 ;  /* 0xff80000019d47808 */ /* 0x000fe40001000000 */
[C---:B------:R-:W-:Y:S02]  /*8210*/  ISETP.GT.AND P2, PT, R4.reuse, 0x20, PT ;  /* 0x000000200400780c */ /* 0x040fe40003f44270 */
[----:B------:R-:W-:Y:S02]  /*8220*/  FMNMX.FTZ R2, R217, R2, !PT ;  /* 0x00000002d9027209 */ /* 0x000fe40007810000 */
[----:B-1----:R-:W-:Y:S02]  /*8230*/  FMNMX.FTZ R5, R5, R22, !PT ;  /* 0x0000001605057209 */ /* 0x002fe40007810000 */
[----:B------:R-:W-:Y:S02]  /*8240*/  FMNMX.FTZ R7, R175, R21, !PT ;  /* 0x00000015af077209 */ /* 0x000fe40007810000 */
[----:B------:R-:W-:Y:S01]  /*8250*/  ISETP.GT.AND P1, PT, R4, 0x21, PT ;  /* 0x000000210400780c */ /* 0x000fe20003f24270 */
[----:B------:R-:W1:Y:S01]  /*8260*/  SHFL.BFLY PT, R23, R5, 0x1, 0x1f ;  /* 0x0c201f0005177f89 */ /* 0x000e6200000e0000 */
[----:B------:R-:W-:Y:S02]  /*8270*/  FSEL R211, R31, -INF , P2 ;  /* 0xff8000001fd37808 */ /* 0x000fe40001000000 */
[----:B------:R-:W-:Y:S02]  /*8280*/  FMNMX.FTZ R2, R215, R2, !PT ;  /* 0x00000002d7027209 */ /* 0x000fe40007810000 */
[----:B------:R-:W-:Y:S02]  /*8290*/  FSEL R207, R30, -INF , P1 ;  /* 0xff8000001ecf7808 */ /* 0x000fe40000800000 */
[----:B------:R-:W-:Y:S02]  /*82a0*/  FMNMX.FTZ R7, R211, R7, !PT ;  /* 0x00000007d3077209 */ /* 0x000fe40007810000 */
[----:B------:R-:W-:Y:S01]  /*82b0*/  FMNMX.FTZ R2, R212, R2, !PT ;  /* 0x00000002d4027209 */ /* 0x000fe20007810000 */
[--C-:B--2---:R-:W-:Y:S01]  /*82c0*/  FFMA.FTZ R0, R8, c[0x0][0x2d0], -R111.reuse ;  /* 0x0000b40008007a23 */ /* 0x104fe2000001086f */
[C---:B------:R-:W-:Y:S02]  /*82d0*/  ISETP.GT.AND P2, PT, R4.reuse, 0x28, PT ;  /* 0x000000280400780c */ /* 0x040fe40003f44270 */
[----:B------:R-:W-:Y:S01]  /*82e0*/  ISETP.GT.AND P1, PT, R4, 0x29, PT ;  /* 0x000000290400780c */ /* 0x000fe20003f24270 */
[----:B------:R2:W3:Y:S01]  /*82f0*/  MUFU.EX2 R209, R0 ;  /* 0x0000000000d17308 */ /* 0x0004e20000000800 */
[----:B------:R-:W-:Y:S01]  /*8300*/  FMNMX.FTZ R4, R207, R7, !PT ;  /* 0x00000007cf047209 */ /* 0x000fe20007810000 */
[--C-:B------:R-:W-:Y:S01]  /*8310*/  FFMA.FTZ R7, R10, c[0x0][0x2d0], -R111.reuse ;  /* 0x0000b4000a077a23 */ /* 0x100fe2000001086f */
[----:B------:R-:W4:Y:S01]  /*8320*/  SHFL.BFLY PT, R22, R2, 0x2, 0x1f ;  /* 0x0c401f0002167f89 */ /* 0x000f2200000e0000 */
[----:B------:R-:W-:Y:S02]  /*8330*/  FSEL R205, R29, -INF , P2 ;  /* 0xff8000001dcd7808 */ /* 0x000fe40001000000 */
[----:B------:R-:W-:Y:S04]  /*8340*/  FSEL R103, R28, -INF , P1 ;  /* 0xff8000001c677808 */ /* 0x000fe80000800000 */
[----:B------:R5:W-:Y:S01]  /*8350*/  MUFU.EX2 R234, R7 ;  /* 0x0000000700ea7308 */ /* 0x000be20000000800 */
[----:B-1----:R-:W-:Y:S01]  /*8360*/  FMNMX.FTZ R107, R5, R23, !PT ;  /* 0x00000017056b7209 */ /* 0x002fe20007810000 */
[----:B------:R-:W-:Y:S03]  /*8370*/  FFMA.FTZ R5, R15, c[0x0][0x2d0], -R111 ;  /* 0x0000b4000f057a23 */ /* 0x000fe6000001086f */
[----:B------:R-:W-:Y:S05]  /*8380*/  FSETP.NEU.FTZ.AND P2, PT, R107, -INF , PT ;  /* 0xff8000006b00780b */ /* 0x000fea0003f5d000 */
[----:B------:R1:W1:Y:S01]  /*8390*/  MUFU.EX2 R235, R5 ;  /* 0x0000000500eb7308 */ /* 0x0002620000000800 */
[----:B--2---:R-:W-:Y:S02]  /*83a0*/  FMNMX.FTZ R0, R205, R4, !PT ;  /* 0x00000004cd007209 */ /* 0x004fe40007810000 */
[----:B---3--:R-:W-:Y:S02]  /*83b0*/  F2FP.PACK_AB R160, R209, R201 ;  /* 0x000000c9d1a0723e */ /* 0x008fe400000000ff */
[----:B------:R-:W-:Y:S02]  /*83c0*/  FMNMX.FTZ R0, R103, R0, !PT ;  /* 0x0000000067007209 */ /* 0x000fe40007810000 */
[----:B----4-:R-:W-:Y:S03]  /*83d0*/  FMNMX.FTZ R4, R2, R22, !PT ;  /* 0x0000001602047209 */ /* 0x010fe60007810000 */
[----:B------:R-:W2:Y:S01]  /*83e0*/  SHFL.BFLY PT, R2, R0, 0x2, 0x1f ;  /* 0x0c401f0000027f89 */ /* 0x000ea200000e0000 */
[----:B-----5:R-:W-:Y:S05]  /*83f0*/  FMUL.FTZ R7, R107, c[0x0][0x2d0] ;  /* 0x0000b4006b077a20 */ /* 0x020fea0000410000 */
[----:B------:R-:W-:Y:S02]  /*8400*/  FSEL R109, R7, RZ, P2 ;  /* 0x000000ff076d7208 */ /* 0x000fe40001000000 */
[----:B------:R-:W3:Y:S03]  /*8410*/  SHFL.BFLY PT, R8, R4, 0x1, 0x1f ;  /* 0x0c201f0004087f89 */ /* 0x000ee600000e0000 */
[--C-:B-1----:R-:W-:Y:S01]  /*8420*/  FFMA.FTZ R5, R9, c[0x0][0x2d0], -R109.reuse ;  /* 0x0000b40009057a23 */ /* 0x102fe2000001086d */
[----:B------:R-:W-:Y:S03]  /*8430*/  F2FP.PACK_AB R162, R235, R234 ;  /* 0x000000eaeba2723e */ /* 0x000fe600000000ff */
[----:B------:R1:W-:Y:S01]  /*8440*/  MUFU.EX2 R170, R5 ;  /* 0x0000000500aa7308 */ /* 0x0003e20000000800 */
[----:B--2---:R-:W-:Y:S01]  /*8450*/  FMNMX.FTZ R0, R0, R2, !PT ;  /* 0x0000000200007209 */ /* 0x004fe20007810000 */
[--C-:B------:R-:W-:Y:S08]  /*8460*/  FFMA.FTZ R2, R14, c[0x0][0x2d0], -R109.reuse ;  /* 0x0000b4000e027a23 */ /* 0x100ff0000001086d */
[----:B------:R2:W-:Y:S01]  /*8470*/  MUFU.EX2 R232, R2 ;  /* 0x0000000200e87308 */ /* 0x0005e20000000800 */
[----:B---3--:R-:W-:Y:S01]  /*8480*/  FMNMX.FTZ R106, R4, R8, !PT ;  /* 0x00000008046a7209 */ /* 0x008fe20007810000 */
[--C-:B------:R-:W-:Y:S03]  /*8490*/  FFMA.FTZ R4, R18, c[0x0][0x2d0], -R109.reuse ;  /* 0x0000b40012047a23 */ /* 0x100fe6000001086d */
[C---:B------:R-:W-:Y:S01]  /*84a0*/  FSETP.NEU.FTZ.AND P1, PT, R106.reuse, -INF , PT ;  /* 0xff8000006a00780b */ /* 0x040fe20003f3d000 */
[----:B-1----:R-:W-:Y:S04]  /*84b0*/  FFMA.FTZ R5, R11, c[0x0][0x2d0], -R109 ;  /* 0x0000b4000b057a23 */ /* 0x002fe8000001086d */
[----:B------:R-:W1:Y:S10]  /*84c0*/  MUFU.EX2 R237, R4 ;  /* 0x0000000400ed7308 */ /* 0x000e740000000800 */
[----:B------:R3:W4:Y:S01]  /*84d0*/  MUFU.EX2 R233, R5 ;  /* 0x0000000500e97308 */ /* 0x0007220000000800 */
[----:B--2---:R-:W2:Y:S01]  /*84e0*/  SHFL.BFLY PT, R2, R0, 0x1, 0x1f ;  /* 0x0c201f0000027f89 */ /* 0x004ea200000e0000 */
[----:B-1----:R-:W-:Y:S01]  /*84f0*/  F2FP.PACK_AB R163, R237, R232 ;  /* 0x000000e8eda3723e */ /* 0x002fe200000000ff */
[----:B---3--:R-:W-:Y:S01]  /*8500*/  FMUL.FTZ R5, R106, c[0x0][0x2d0] ;  /* 0x0000b4006a057a20 */ /* 0x008fe20000410000 */
[----:B----4-:R-:W-:Y:S02]  /*8510*/  F2FP.PACK_AB R161, R233, R170 ;  /* 0x000000aae9a1723e */ /* 0x010fe400000000ff */
[----:B--2---:R-:W-:Y:S02]  /*8520*/  FMNMX.FTZ R102, R0, R2, !PT ;  /* 0x0000000200667209 */ /* 0x004fe40007810000 */
[----:B------:R-:W-:Y:S05]  /*8530*/  FSEL R110, R5, RZ, P1 ;  /* 0x000000ff056e7208 */ /* 0x000fea0000800000 */
[--C-:B------:R-:W-:Y:S02]  /*8540*/  FFMA.FTZ R4, R13, c[0x0][0x2d0], -R110.reuse ;  /* 0x0000b4000d047a23 */ /* 0x100fe4000001086e */
[--C-:B------:R-:W-:Y:S02]  /*8550*/  FFMA.FTZ R0, R16, c[0x0][0x2d0], -R110.reuse ;  /* 0x0000b40010007a23 */ /* 0x100fe4000001086e */
[----:B------:R1:W-:Y:S01]  /*8560*/  MUFU.EX2 R230, R4 ;  /* 0x0000000400e67308 */ /* 0x0003e20000000800 */
[--C-:B------:R-:W-:Y:S02]  /*8570*/  FFMA.FTZ R2, R17, c[0x0][0x2d0], -R110.reuse ;  /* 0x0000b40011027a23 */ /* 0x100fe4000001086e */
[----:B------:R-:W-:Y:S07]  /*8580*/  FFMA.FTZ R6, R6, c[0x0][0x2d0], -R110 ;  /* 0x0000b40006067a23 */ /* 0x000fee000001086e */
[----:B------:R2:W-:Y:S10]  /*8590*/  MUFU.EX2 R229, R0 ;  /* 0x0000000000e57308 */ /* 0x0005f40000000800 */
[----:B------:R3:W-:Y:S01]  /*85a0*/  MUFU.EX2 R236, R2 ;  /* 0x0000000200ec7308 */ /* 0x0007e20000000800 */
[----:B-1----:R-:W-:Y:S09]  /*85b0*/  FMUL.FTZ R4, R102, c[0x0][0x2d0] ;  /* 0x0000b40066047a20 */ /* 0x002ff20000410000 */
[----:B------:R-:W-:Y:S01]  /*85c0*/  MUFU.EX2 R166, R6 ;  /* 0x0000000600a67308 */ /* 0x000fe20000000800 */
[----:B--2---:R-:W-:Y:S02]  /*85d0*/  FSEL R0, R108, RZ, P0 ;  /* 0x000000ff6c007208 */ /* 0x004fe40000000000 */
[----:B------:R-:W-:Y:S03]  /*85e0*/  FSETP.NEU.FTZ.AND P0, PT, R102, -INF , PT ;  /* 0xff8000006600780b */ /* 0x000fe60003f1d000 */
[----:B------:R-:W-:Y:S01]  /*85f0*/  FADD.FTZ R0, -R0, R3 ;  /* 0x0000000300007221 */ /* 0x000fe20000010100 */
[----:B------:R-:W-:Y:S03]  /*8600*/  FSEL R164, R4, RZ, P0 ;  /* 0x000000ff04a47208 */ /* 0x000fe60000000000 */
[----:B------:R-:W-:Y:S02]  /*8610*/  FMUL.FTZ R0, R0, c[0x0][0x2d0] ;  /* 0x0000b40000007a20 */ /* 0x000fe40000410000 */
[--C-:B---3--:R-:W-:Y:S02]  /*8620*/  FFMA.FTZ R2, R12, c[0x0][0x2d0], -R164.reuse ;  /* 0x0000b4000c027a23 */ /* 0x108fe400000108a4 */
[----:B------:R-:W1:Y:S10]  /*8630*/  MUFU.EX2 R101, R0 ;  /* 0x0000000000657308 */ /* 0x000e740000000800 */
[----:B------:R2:W-:Y:S01]  /*8640*/  MUFU.EX2 R165, R2 ;  /* 0x0000000200a57308 */ /* 0x0005e20000000800 */
[C---:B-1----:R-:W-:Y:S01]  /*8650*/  FMUL.FTZ R4, R101.reuse, R116 ;  /* 0x0000007465047220 */ /* 0x042fe20000410000 */
[----:B------:R-:W-:Y:S01]  /*8660*/  F2FP.PACK_AB R116, R230, R166 ;  /* 0x000000a6e674723e */ /* 0x000fe200000000ff */
[C---:B------:R-:W-:Y:S02]  /*8670*/  FMUL.FTZ R5, R101.reuse, R117 ;  /* 0x0000007565057220 */ /* 0x040fe40000410000 */
[C---:B------:R-:W-:Y:S02]  /*8680*/  FMUL.FTZ R16, R101.reuse, R124 ;  /* 0x0000007c65107220 */ /* 0x040fe40000410000 */
[C---:B------:R-:W-:Y:S02]  /*8690*/  FMUL.FTZ R17, R101.reuse, R125 ;  /* 0x0000007d65117220 */ /* 0x040fe40000410000 */
[C---:B------:R-:W-:Y:S02]  /*86a0*/  FMUL.FTZ R33, R101.reuse, R141 ;  /* 0x0000008d65217220 */ /* 0x040fe40000410000 */
[--C-:B--2---:R-:W-:Y:S02]  /*86b0*/  FFMA.FTZ R2, R20, c[0x0][0x2d0], -R164.reuse ;  /* 0x0000b40014027a23 */ /* 0x104fe400000108a4 */
[----:B------:R-:W1:Y:S01]  /*86c0*/  LDSM.16.MT88.4 R20, [R185] ;  /* 0x00000000b914783b */ /* 0x000e620000004200 */
[C---:B------:R-:W-:Y:S01]  /*86d0*/  FMUL.FTZ R32, R101.reuse, R140 ;  /* 0x0000008c65207220 */ /* 0x040fe20000410000 */
[----:B------:R-:W2:Y:S01]  /*86e0*/  MUFU.EX2 R227, R2 ;  /* 0x0000000200e37308 */ /* 0x000ea20000000800 */
[C---:B------:R-:W-:Y:S02]  /*86f0*/  FMUL.FTZ R48, R101.reuse, R156 ;  /* 0x0000009c65307220 */ /* 0x040fe40000410000 */
        /* <DEDUP_REMOVED lines=10> */
[----:B------:R-:W-:Y:S01]  /*87a0*/  FMUL.FTZ R85, R101, R85 ;  /* 0x0000005565557220 */ /* 0x000fe20000410000 */
[----:B--2---:R-:W-:Y:S01]  /*87b0*/  F2FP.PACK_AB R117, R227, R165 ;  /* 0x000000a5e375723e */ /* 0x004fe200000000ff */
[----:B------:R-:W-:Y:S02]  /*87c0*/  FFMA.FTZ R2, R19, c[0x0][0x2d0], -R164 ;  /* 0x0000b40013027a23 */ /* 0x000fe400000108a4 */
[C---:B------:R-:W-:Y:S02]  /*87d0*/  FMUL.FTZ R96, R101.reuse, R96 ;  /* 0x0000006065607220 */ /* 0x040fe40000410000 */
[----:B------:R2:W-:Y:S01]  /*87e0*/  MUFU.EX2 R228, R2 ;  /* 0x0000000200e47308 */ /* 0x0005e20000000800 */
[----:B------:R-:W-:Y:S01]  /*87f0*/  FMUL.FTZ R97, R101, R97 ;  /* 0x0000006165617220 */ /* 0x000fe20000410000 */
[----:B--2---:R-:W-:Y:S05]  /*8800*/  FSEL R2, R107, RZ, P2 ;  /* 0x000000ff6b027208 */ /* 0x004fea0001000000 */
[----:B------:R-:W-:Y:S01]  /*8810*/  FADD.FTZ R0, -R2, R100 ;  /* 0x0000006402007221 */ /* 0x000fe20000010100 */
[----:B------:R-:W-:Y:S03]  /*8820*/  FSEL R2, R106, RZ, P1 ;  /* 0x000000ff6a027208 */ /* 0x000fe60000800000 */
[----:B------:R-:W-:Y:S04]  /*8830*/  FMUL.FTZ R0, R0, c[0x0][0x2d0] ;  /* 0x0000b40000007a20 */ /* 0x000fe80000410000 */
[----:B------:R2:W3:Y:S02]  /*8840*/  MUFU.EX2 R100, R0 ;  /* 0x0000000000647308 */ /* 0x0004e40000000800 */
[----:B--2---:R-:W-:Y:S01]  /*8850*/  FADD.FTZ R0, -R2, R104 ;  /* 0x0000006802007221 */ /* 0x004fe20000010100 */
[----:B------:R-:W-:Y:S01]  /*8860*/  FSEL R2, R102, RZ, P0 ;  /* 0x000000ff66027208 */ /* 0x000fe20000000000 */
[----:B---3--:R-:W-:Y:S01]  /*8870*/  FMUL.FTZ R6, R100, R118 ;  /* 0x0000007664067220 */ /* 0x008fe20000410000 */
[----:B------:R-:W-:Y:S01]  /*8880*/  F2FP.PACK_AB R118, R236, R229 ;  /* 0x000000e5ec76723e */ /* 0x000fe200000000ff */
[----:B------:R-:W-:Y:S01]  /*8890*/  FMUL.FTZ R0, R0, c[0x0][0x2d0] ;  /* 0x0000b40000007a20 */ /* 0x000fe20000410000 */
[----:B------:R-:W-:Y:S01]  /*88a0*/  ISETP.GT.AND P0, PT, R180, R251, PT ;  /* 0x000000fbb400720c */ /* 0x000fe20003f04270 */
[C---:B------:R-:W-:Y:S02]  /*88b0*/  FMUL.FTZ R7, R100.reuse, R119 ;  /* 0x0000007764077220 */ /* 0x040fe40000410000 */
[----:B------:R2:W3:Y:S01]  /*88c0*/  MUFU.EX2 R3, R0 ;  /* 0x0000000000037308 */ /* 0x0004e20000000800 */
[C---:B------:R-:W-:Y:S02]  /*88d0*/  FMUL.FTZ R18, R100.reuse, R126 ;  /* 0x0000007e64127220 */ /* 0x040fe40000410000 */
[C---:B------:R-:W-:Y:S02]  /*88e0*/  FMUL.FTZ R19, R100.reuse, R127 ;  /* 0x0000007f64137220 */ /* 0x040fe40000410000 */
[-C--:B-1----:R-:W-:Y:S01]  /*88f0*/  HMMA.16816.F32 R4, R160, R20.reuse, R4 ;  /* 0x00000014a004723c */ /* 0x082fe20000001804 */
[C---:B------:R-:W-:Y:S01]  /*8900*/  FMUL.FTZ R34, R100.reuse, R142 ;  /* 0x0000008e64227220 */ /* 0x040fe20000410000 */
[----:B------:R-:W-:Y:S01]  /*8910*/  LDSM.16.MT88.4 R124, [R186+0x400] ;  /* 0x00040000ba7c783b */ /* 0x000fe20000004200 */
[C---:B------:R-:W-:Y:S02]  /*8920*/  FMUL.FTZ R35, R100.reuse, R143 ;  /* 0x0000008f64237220 */ /* 0x040fe40000410000 */
[C---:B------:R-:W-:Y:S02]  /*8930*/  FMUL.FTZ R50, R100.reuse, R158 ;  /* 0x0000009e64327220 */ /* 0x040fe40000410000 */
[C---:B------:R-:W-:Y:S02]  /*8940*/  FMUL.FTZ R51, R100.reuse, R159 ;  /* 0x0000009f64337220 */ /* 0x040fe40000410000 */
[----:B------:R-:W-:Y:S01]  /*8950*/  FFMA.FTZ R104, R183, c[0x0][0x2d0], -R111 ;  /* 0x0000b400b7687a23 */ /* 0x000fe2000001086f */
[----:B------:R-:W-:Y:S02]  /*8960*/  LDSM.16.MT88.4 R156, [R185+0x1400] ;  /* 0x00140000b99c783b */ /* 0x000fe40000004200 */
[C---:B------:R-:W-:Y:S01]  /*8970*/  FMUL.FTZ R54, R100.reuse, R54 ;  /* 0x0000003664367220 */ /* 0x040fe20000410000 */
[----:B------:R-:W-:Y:S01]  /*8980*/  MUFU.EX2 R216, R104 ;  /* 0x0000006800d87308 */ /* 0x000fe20000000800 */
[C---:B------:R-:W-:Y:S02]  /*8990*/  FMUL.FTZ R55, R100.reuse, R55 ;  /* 0x0000003764377220 */ /* 0x040fe40000410000 */
[C---:B------:R-:W-:Y:S02]  /*89a0*/  FFMA.FTZ R140, R100.reuse, R246, R170 ;  /* 0x000000f6648c7223 */ /* 0x040fe400000100aa */
[----:B------:R-:W-:Y:S02]  /*89b0*/  FMUL.FTZ R66, R100, R66 ;  /* 0x0000004264427220 */ /* 0x000fe40000410000 */
[----:B--2---:R-:W-:Y:S02]  /*89c0*/  FADD.FTZ R0, -R2, R105 ;  /* 0x0000006902007221 */ /* 0x004fe40000010100 */
[----:B------:R-:W-:Y:S02]  /*89d0*/  FFMA.FTZ R2, R24, c[0x0][0x2d0], -R164 ;  /* 0x0000b40018027a23 */ /* 0x000fe400000108a4 */
[----:B------:R-:W-:Y:S02]  /*89e0*/  FMUL.FTZ R0, R0, c[0x0][0x2d0] ;  /* 0x0000b40000007a20 */ /* 0x000fe40000410000 */
[----:B------:R-:W1:Y:S01]  /*89f0*/  MUFU.EX2 R231, R2 ;  /* 0x0000000200e77308 */ /* 0x000e620000000800 */
[C---:B---3--:R-:W-:Y:S02]  /*8a00*/  FMUL.FTZ R8, R3.reuse, R112 ;  /* 0x0000007003087220 */ /* 0x048fe40000410000 */
[C---:B------:R-:W-:Y:S02]  /*8a10*/  FMUL.FTZ R9, R3.reuse, R113 ;  /* 0x0000007103097220 */ /* 0x040fe40000410000 */
[C---:B------:R-:W-:Y:S02]  /*8a20*/  FMUL.FTZ R12, R3.reuse, R120 ;  /* 0x00000078030c7220 */ /* 0x040fe40000410000 */
[C---:B------:R-:W-:Y:S02]  /*8a30*/  FMUL.FTZ R13, R3.reuse, R121 ;  /* 0x00000079030d7220 */ /* 0x040fe40000410000 */
        /* <DEDUP_REMOVED lines=10> */
[--C-:B------:R-:W-:Y:S02]  /*8ae0*/  FFMA.FTZ R2, R182, c[0x0][0x2d0], -R111.reuse ;  /* 0x0000b400b6027a23 */ /* 0x100fe4000001086f */
[----:B------:R-:W-:Y:S02]  /*8af0*/  FFMA.FTZ R105, R199, c[0x0][0x2d0], -R111 ;  /* 0x0000b400c7697a23 */ /* 0x000fe4000001086f */
[----:B------:R1:W-:Y:S01]  /*8b00*/  MUFU.EX2 R202, R2 ;  /* 0x0000000200ca7308 */ /* 0x0003e20000000800 */
[C---:B------:R-:W-:Y:S02]  /*8b10*/  FMUL.FTZ R56, R3.reuse, R56 ;  /* 0x0000003803387220 */ /* 0x040fe40000410000 */
[----:B------:R-:W-:Y:S02]  /*8b20*/  FMUL.FTZ R57, R3, R57 ;  /* 0x0000003903397220 */ /* 0x000fe40000410000 */
[C---:B--2---:R-:W-:Y:S02]  /*8b30*/  FMUL.FTZ R10, R0.reuse, R114 ;  /* 0x00000072000a7220 */ /* 0x044fe40000410000 */
[----:B------:R-:W-:Y:S02]  /*8b40*/  FMUL.FTZ R11, R0, R115 ;  /* 0x00000073000b7220 */ /* 0x000fe40000410000 */
[----:B------:R-:W2:Y:S01]  /*8b50*/  LDSM.16.MT88.4 R112, [R185+0xc00] ;  /* 0x000c0000b970783b */ /* 0x000ea20000004200 */
[--C-:B------:R-:W-:Y:S01]  /*8b60*/  FFMA.FTZ R133, R221, c[0x0][0x2d0], -R109.reuse ;  /* 0x0000b400dd857a23 */ /* 0x100fe2000001086d */
[----:B------:R-:W-:Y:S01]  /*8b70*/  MUFU.EX2 R208, R105 ;  /* 0x0000006900d07308 */ /* 0x000fe20000000800 */
[----:B------:R-:W-:Y:S02]  /*8b80*/  FFMA.FTZ R132, R220, c[0x0][0x2d0], -R109 ;  /* 0x0000b400dc847a23 */ /* 0x000fe4000001086d */
[C---:B------:R-:W-:Y:S01]  /*8b90*/  HMMA.16816.F32 R8, R116.reuse, R20, R8 ;  /* 0x000000147408723c */ /* 0x040fe20000001808 */
[C---:B------:R-:W-:Y:S02]  /*8ba0*/  FMUL.FTZ R14, R0.reuse, R122 ;  /* 0x0000007a000e7220 */ /* 0x040fe40000410000 */
[C---:B------:R-:W-:Y:S02]  /*8bb0*/  FMUL.FTZ R15, R0.reuse, R123 ;  /* 0x0000007b000f7220 */ /* 0x040fe40000410000 */
[----:B------:R-:W-:Y:S02]  /*8bc0*/  FMUL.FTZ R26, R0, R134 ;  /* 0x00000086001a7220 */ /* 0x000fe40000410000 */
[C---:B------:R-:W-:Y:S02]  /*8bd0*/  FMUL.FTZ R20, R101.reuse, R128 ;  /* 0x0000008065147220 */ /* 0x040fe40000410000 */
[----:B------:R-:W-:Y:S01]  /*8be0*/  FMUL.FTZ R21, R101, R129 ;  /* 0x0000008165157220 */ /* 0x000fe20000410000 */
[-C--:B------:R-:W-:Y:S02]  /*8bf0*/  HMMA.16816.F32 R12, R116, R22.reuse, R12 ;  /* 0x00000016740c723c */ /* 0x080fe4000000180c */
[----:B-1----:R-:W-:Y:S02]  /*8c00*/  FFMA.FTZ R2, R181, c[0x0][0x2d0], -R111 ;  /* 0x0000b400b5027a23 */ /* 0x002fe4000001086f */
[----:B------:R-:W-:Y:S02]  /*8c10*/  FFMA.FTZ R134, R222, c[0x0][0x2d0], -R109 ;  /* 0x0000b400de867a23 */ /* 0x000fe4000001086d */
[----:B------:R1:W-:Y:S01]  /*8c20*/  MUFU.EX2 R210, R2 ;  /* 0x0000000200d27308 */ /* 0x0003e20000000800 */
[C---:B------:R-:W-:Y:S01]  /*8c30*/  FMUL.FTZ R27, R0.reuse, R135 ;  /* 0x00000087001b7220 */ /* 0x040fe20000410000 */
[C---:B------:R-:W-:Y:S01]  /*8c40*/  HMMA.16816.F32 R16, R160.reuse, R22, R16 ;  /* 0x00000016a010723c */ /* 0x040fe20000001810 */
[C---:B------:R-:W-:Y:S03]  /*8c50*/  FMUL.FTZ R30, R0.reuse, R138 ;  /* 0x0000008a001e7220 */ /* 0x040fe60000410000 */
[C---:B------:R-:W-:Y:S02]  /*8c60*/  FMUL.FTZ R31, R0.reuse, R139 ;  /* 0x0000008b001f7220 */ /* 0x040fe40000410000 */
[----:B------:R-:W-:Y:S02]  /*8c70*/  FMUL.FTZ R42, R0, R150 ;  /* 0x00000096002a7220 */ /* 0x000fe40000410000 */
[C---:B------:R-:W-:Y:S01]  /*8c80*/  FMUL.FTZ R22, R100.reuse, R130 ;  /* 0x0000008264167220 */ /* 0x040fe20000410000 */
[----:B------:R-:W-:Y:S03]  /*8c90*/  MUFU.EX2 R170, R134 ;  /* 0x0000008600aa7308 */ /* 0x000fe60000000800 */
[----:B------:R-:W-:Y:S02]  /*8ca0*/  FMUL.FTZ R23, R100, R131 ;  /* 0x0000008364177220 */ /* 0x000fe40000410000 */
[----:B------:R-:W-:Y:S01]  /*8cb0*/  LDSM.16.MT88.4 R128, [R185+0x1000] ;  /* 0x00100000b980783b */ /* 0x000fe20000004200 */
[----:B------:R-:W-:Y:S02]  /*8cc0*/  FFMA.FTZ R135, R224, c[0x0][0x2d0], -R111 ;  /* 0x0000b400e0877a23 */ /* 0x000fe4000001086f */
[C---:B------:R-:W-:Y:S02]  /*8cd0*/  FMUL.FTZ R43, R0.reuse, R151 ;  /* 0x00000097002b7220 */ /* 0x040fe40000410000 */
[-C--:B------:R-:W-:Y:S01]  /*8ce0*/  HMMA.16816.F32 R20, R160, R36.reuse, R20 ;  /* 0x00000024a014723c */ /* 0x080fe20000001814 */
[C---:B------:R-:W-:Y:S02]  /*8cf0*/  FMUL.FTZ R46, R0.reuse, R154 ;  /* 0x0000009a002e7220 */ /* 0x040fe40000410000 */
[--C-:B-1----:R-:W-:Y:S02]  /*8d00*/  FFMA.FTZ R2, R179, c[0x0][0x2d0], -R109.reuse ;  /* 0x0000b400b3027a23 */ /* 0x102fe4000001086d */
[C---:B------:R-:W-:Y:S02]  /*8d10*/  FMUL.FTZ R47, R0.reuse, R155 ;  /* 0x0000009b002f7220 */ /* 0x040fe40000410000 */
[----:B------:R1:W-:Y:S01]  /*8d20*/  MUFU.EX2 R200, R2 ;  /* 0x0000000200c87308 */ /* 0x0003e20000000800 */
[C---:B------:R-:W-:Y:S01]  /*8d30*/  HMMA.16816.F32 R24, R116.reuse, R36, R24 ;  /* 0x000000247418723c */ /* 0x040fe20000001818 */
[C---:B------:R-:W-:Y:S03]  /*8d40*/  FMUL.FTZ R58, R0.reuse, R58 ;  /* 0x0000003a003a7220 */ /* 0x040fe60000410000 */
[C---:B------:R-:W-:Y:S02]  /*8d50*/  FMUL.FTZ R59, R0.reuse, R59 ;  /* 0x0000003b003b7220 */ /* 0x040fe40000410000 */
[----:B------:R-:W-:Y:S02]  /*8d60*/  FMUL.FTZ R60, R3, R60 ;  /* 0x0000003c033c7220 */ /* 0x000fe40000410000 */
[-C--:B------:R-:W-:Y:S01]  /*8d70*/  HMMA.16816.F32 R28, R116, R38.reuse, R28 ;  /* 0x00000026741c723c */ /* 0x080fe2000000181c */
[C---:B------:R-:W-:Y:S03]  /*8d80*/  FMUL.FTZ R36, R101.reuse, R144 ;  /* 0x0000009065247220 */ /* 0x040fe60000410000 */
[----:B------:R-:W-:Y:S02]  /*8d90*/  FMUL.FTZ R37, R101, R145 ;  /* 0x0000009165257220 */ /* 0x000fe40000410000 */
[C---:B------:R-:W-:Y:S02]  /*8da0*/  FMUL.FTZ R61, R3.reuse, R61 ;  /* 0x0000003d033d7220 */ /* 0x040fe40000410000 */
[C---:B------:R-:W-:Y:S01]  /*8db0*/  HMMA.16816.F32 R32, R160.reuse, R38, R32 ;  /* 0x00000026a020723c */ /* 0x040fe20000001820 */
[C---:B------:R-:W-:Y:S03]  /*8dc0*/  FMUL.FTZ R62, R0.reuse, R62 ;  /* 0x0000003e003e7220 */ /* 0x040fe60000410000 */
[----:B------:R-:W-:Y:S02]  /*8dd0*/  FMUL.FTZ R63, R0, R63 ;  /* 0x0000003f003f7220 */ /* 0x000fe40000410000 */
[----:B------:R-:W-:Y:S02]  /*8de0*/  FMUL.FTZ R67, R100, R67 ;  /* 0x0000004364437220 */ /* 0x000fe40000410000 */
[--C-:B-1----:R-:W-:Y:S04]  /*8df0*/  FFMA.FTZ R2, R178, c[0x0][0x2d0], -R109.reuse ;  /* 0x0000b400b2027a23 */ /* 0x102fe8000001086d */
[----:B------:R1:W-:Y:S01]  /*8e00*/  MUFU.EX2 R206, R2 ;  /* 0x0000000200ce7308 */ /* 0x0003e20000000800 */
[C---:B------:R-:W-:Y:S02]  /*8e10*/  FMUL.FTZ R38, R100.reuse, R146 ;  /* 0x0000009264267220 */ /* 0x040fe40000410000 */
[C---:B------:R-:W-:Y:S02]  /*8e20*/  FMUL.FTZ R39, R100.reuse, R147 ;  /* 0x0000009364277220 */ /* 0x040fe40000410000 */
[C---:B------:R-:W-:Y:S02]  /*8e30*/  FMUL.FTZ R70, R100.reuse, R70 ;  /* 0x0000004664467220 */ /* 0x040fe40000410000 */
[----:B------:R-:W-:Y:S02]  /*8e40*/  FMUL.FTZ R71, R100, R71 ;  /* 0x0000004764477220 */ /* 0x000fe40000410000 */
[C---:B------:R-:W-:Y:S01]  /*8e50*/  FMUL.FTZ R72, R3.reuse, R72 ;  /* 0x0000004803487220 */ /* 0x040fe20000410000 */
[-C--:B--2---:R-:W-:Y:S01]  /*8e60*/  HMMA.16816.F32 R36, R160, R112.reuse, R36 ;  /* 0x00000070a024723c */ /* 0x084fe20000001824 */
[C---:B------:R-:W-:Y:S02]  /*8e70*/  FMUL.FTZ R73, R3.reuse, R73 ;  /* 0x0000004903497220 */ /* 0x040fe40000410000 */
[C---:B------:R-:W-:Y:S02]  /*8e80*/  FMUL.FTZ R74, R0.reuse, R74 ;  /* 0x0000004a004a7220 */ /* 0x040fe40000410000 */
[C---:B------:R-:W-:Y:S02]  /*8e90*/  FMUL.FTZ R75, R0.reuse, R75 ;  /* 0x0000004b004b7220 */ /* 0x040fe40000410000 */
[C---:B------:R-:W-:Y:S01]  /*8ea0*/  FMUL.FTZ R76, R3.reuse, R76 ;  /* 0x0000004c034c7220 */ /* 0x040fe20000410000 */
[C---:B------:R-:W-:Y:S01]  /*8eb0*/  HMMA.16816.F32 R40, R116.reuse, R112, R40 ;  /* 0x000000707428723c */ /* 0x040fe20000001828 */
[----:B------:R-:W-:Y:S03]  /*8ec0*/  FMUL.FTZ R77, R3, R77 ;  /* 0x0000004d034d7220 */ /* 0x000fe60000410000 */
[C---:B------:R-:W-:Y:S02]  /*8ed0*/  FMUL.FTZ R78, R0.reuse, R78 ;  /* 0x0000004e004e7220 */ /* 0x040fe40000410000 */
[--C-:B-1----:R-:W-:Y:S02]  /*8ee0*/  FFMA.FTZ R2, R177, c[0x0][0x2d0], -R109.reuse ;  /* 0x0000b400b1027a23 */ /* 0x102fe4000001086d */
[-C--:B------:R-:W-:Y:S01]  /*8ef0*/  HMMA.16816.F32 R44, R116, R114.reuse, R44 ;  /* 0x00000072742c723c */ /* 0x080fe2000000182c */
[----:B------:R-:W-:Y:S01]  /*8f00*/  FMUL.FTZ R79, R0, R79 ;  /* 0x0000004f004f7220 */ /* 0x000fe20000410000 */
[----:B------:R1:W-:Y:S02]  /*8f10*/  MUFU.EX2 R213, R2 ;  /* 0x0000000200d57308 */ /* 0x0003e40000000800 */
[C---:B------:R-:W-:Y:S02]  /*8f20*/  FMUL.FTZ R82, R100.reuse, R82 ;  /* 0x0000005264527220 */ /* 0x040fe40000410000 */
[----:B------:R-:W-:Y:S02]  /*8f30*/  FMUL.FTZ R83, R100, R83 ;  /* 0x0000005364537220 */ /* 0x000fe40000410000 */
[C---:B------:R-:W-:Y:S01]  /*8f40*/  HMMA.16816.F32 R48, R160.reuse, R114, R48 ;  /* 0x00000072a030723c */ /* 0x040fe20000001830 */
[----:B------:R-:W2:Y:S03]  /*8f50*/  LDSM.16.MT88.4 R112, [R186+0xc00] ;  /* 0x000c0000ba70783b */ /* 0x000ea60000004200 */
[C---:B------:R-:W-:Y:S02]  /*8f60*/  FMUL.FTZ R88, R3.reuse, R88 ;  /* 0x0000005803587220 */ /* 0x040fe40000410000 */
[C---:B------:R-:W-:Y:S02]  /*8f70*/  FMUL.FTZ R89, R3.reuse, R89 ;  /* 0x0000005903597220 */ /* 0x040fe40000410000 */
[C---:B------:R-:W-:Y:S04]  /*8f80*/  FMUL.FTZ R90, R0.reuse, R90 ;  /* 0x0000005a005a7220 */ /* 0x040fe80000410000 */
[----:B------:R-:W-:Y:S02]  /*8f90*/  FMUL.FTZ R91, R0, R91 ;  /* 0x0000005b005b7220 */ /* 0x000fe40000410000 */
[C---:B------:R-:W-:Y:S02]  /*8fa0*/  FMUL.FTZ R92, R3.reuse, R92 ;  /* 0x0000005c035c7220 */ /* 0x040fe40000410000 */
[C---:B------:R-:W-:Y:S02]  /*8fb0*/  FMUL.FTZ R93, R3.reuse, R93 ;  /* 0x0000005d035d7220 */ /* 0x040fe40000410000 */
[----:B-1----:R-:W-:Y:S02]  /*8fc0*/  FFMA.FTZ R2, R176, c[0x0][0x2d0], -R109 ;  /* 0x0000b400b0027a23 */ /* 0x002fe4000001086d */
[C---:B------:R-:W-:Y:S02]  /*8fd0*/  FMUL.FTZ R94, R0.reuse, R94 ;  /* 0x0000005e005e7220 */ /* 0x040fe40000410000 */
[----:B------:R1:W-:Y:S01]  /*8fe0*/  MUFU.EX2 R214, R2 ;  /* 0x0000000200d67308 */ /* 0x0003e20000000800 */
[----:B------:R-:W-:Y:S02]  /*8ff0*/  FMUL.FTZ R95, R0, R95 ;  /* 0x0000005f005f7220 */ /* 0x000fe40000410000 */
[C---:B------:R-:W-:Y:S02]  /*9000*/  FMUL.FTZ R86, R100.reuse, R86 ;  /* 0x0000005664567220 */ /* 0x040fe40000410000 */
[C---:B------:R-:W-:Y:S02]  /*9010*/  FMUL.FTZ R87, R100.reuse, R87 ;  /* 0x0000005764577220 */ /* 0x040fe40000410000 */
[C---:B------:R-:W-:Y:S02]  /*9020*/  FMUL.FTZ R98, R100.reuse, R98 ;  /* 0x0000006264627220 */ /* 0x040fe40000410000 */
[----:B------:R-:W-:Y:S02]  /*9030*/  FMUL.FTZ R99, R100, R99 ;  /* 0x0000006364637220 */ /* 0x000fe40000410000 */
[----:B------:R-:W-:Y:S02]  /*9040*/  FFMA.FTZ R166, R3, R245, R166 ;  /* 0x000000f503a67223 */ /* 0x000fe400000100a6 */
[----:B------:R-:W-:Y:S02]  /*9050*/  FFMA.FTZ R3, R211, c[0x0][0x2d0], -R164 ;  /* 0x0000b400d3037a23 */ /* 0x000fe400000108a4 */
[----:B------:R-:W-:Y:S02]  /*9060*/  FFMA.FTZ R165, R0, R247, R165 ;  /* 0x000000f700a57223 */ /* 0x000fe400000100a5 */
[----:B------:R-:W-:Y:S01]  /*9070*/  FFMA.FTZ R137, R226, c[0x0][0x2d0], -R111 ;  /* 0x0000b400e2897a23 */ /* 0x000fe2000001086f */
[-C--:B--2---:R-:W-:Y:S01]  /*9080*/  HMMA.16816.F32 R52, R160, R112.reuse, R52 ;  /* 0x00000070a034723c */ /* 0x084fe20000001834 */
[----:B------:R-:W-:Y:S02]  /*9090*/  FADD.FTZ R0, R227, R165 ;  /* 0x000000a5e3007221 */ /* 0x000fe40000010000 */
[--C-:B------:R-:W-:Y:S02]  /*90a0*/  FFMA.FTZ R136, R225, c[0x0][0x2d0], -R111.reuse ;  /* 0x0000b400e1887a23 */ /* 0x100fe4000001086f */
[--C-:B-1----:R-:W-:Y:S02]  /*90b0*/  FFMA.FTZ R2, R169, c[0x0][0x2d0], -R110.reuse ;  /* 0x0000b400a9027a23 */ /* 0x102fe4000001086e */
[----:B------:R-:W-:Y:S01]  /*90c0*/  FFMA.FTZ R111, R223, c[0x0][0x2d0], -R111 ;  /* 0x0000b400df6f7a23 */ /* 0x000fe2000001086f */
[C---:B------:R-:W-:Y:S01]  /*90d0*/  HMMA.16816.F32 R56, R116.reuse, R112, R56 ;  /* 0x000000707438723c */ /* 0x040fe20000001838 */
[----:B------:R1:W-:Y:S03]  /*90e0*/  MUFU.EX2 R183, R2 ;  /* 0x0000000200b77308 */ /* 0x0003e60000000800 */
[----:B------:R-:W-:Y:S02]  /*90f0*/  FFMA.FTZ R109, R219, c[0x0][0x2d0], -R109 ;  /* 0x0000b400db6d7a23 */ /* 0x000fe4000001086d */
[--C-:B------:R-:W-:Y:S02]  /*9100*/  FFMA.FTZ R105, R218, c[0x0][0x2d0], -R110.reuse ;  /* 0x0000b400da697a23 */ /* 0x100fe4000001086e */
[-C--:B------:R-:W-:Y:S01]  /*9110*/  HMMA.16816.F32 R60, R116, R114.reuse, R60 ;  /* 0x00000072743c723c */ /* 0x080fe2000000183c */
[--C-:B------:R-:W-:Y:S02]  /*9120*/  FFMA.FTZ R104, R217, c[0x0][0x2d0], -R110.reuse ;  /* 0x0000b400d9687a23 */ /* 0x100fe4000001086e */
[----:B------:R-:W-:Y:S01]  /*9130*/  MUFU.EX2 R177, R111 ;  /* 0x0000006f00b17308 */ /* 0x000fe20000000800 */
[----:B------:R-:W-:Y:S02]  /*9140*/  FFMA.FTZ R138, R215, c[0x0][0x2d0], -R110 ;  /* 0x0000b400d78a7a23 */ /* 0x000fe4000001086e */
[----:B------:R-:W-:Y:S02]  /*9150*/  FFMA.FTZ R100, R207, c[0x0][0x2d0], -R164 ;  /* 0x0000b400cf647a23 */ /* 0x000fe400000108a4 */
[C---:B------:R-:W-:Y:S01]  /*9160*/  HMMA.16816.F32 R64, R160.reuse, R114, R64 ;  /* 0x00000072a040723c */ /* 0x040fe20000001840 */
[----:B------:R-:W2:Y:S04]  /*9170*/  LDSM.16.MT88.4 R112, [R185+0x1800] ;  /* 0x00180000b970783b */ /* 0x000ea80000004200 */
[----:B------:R3:W-:Y:S01]  /*9180*/  MUFU.EX2 R111, R3 ;  /* 0x00000003006f7308 */ /* 0x0007e20000000800 */
[----:B-1----:R-:W-:Y:S09]  /*9190*/  FFMA.FTZ R2, R171, c[0x0][0x2d0], -R110 ;  /* 0x0000b400ab027a23 */ /* 0x002ff2000001086e */
[----:B------:R1:W4:Y:S10]  /*91a0*/  MUFU.EX2 R199, R2 ;  /* 0x0000000200c77308 */ /* 0x0003340000000800 */
[----:B------:R-:W-:Y:S01]  /*91b0*/  MUFU.EX2 R171, R137 ;  /* 0x0000008900ab7308 */ /* 0x000fe20000000800 */
[----:B---3--:R-:W-:Y:S02]  /*91c0*/  FADD.FTZ R3, R233, R140 ;  /* 0x0000008ce9037221 */ /* 0x008fe40000010000 */
[----:B------:R-:W-:Y:S07]  /*91d0*/  LDSM.16.MT88.4 R140, [R186+0x800] ;  /* 0x00080000ba8c783b */ /* 0x000fee0000004200 */
[----:B------:R-:W-:Y:S01]  /*91e0*/  MUFU.EX2 R176, R109 ;  /* 0x0000006d00b07308 */ /* 0x000fe20000000800 */
[--C-:B-1----:R-:W-:Y:S01]  /*91f0*/  FFMA.FTZ R2, R173, c[0x0][0x2d0], -R110.reuse ;  /* 0x0000b400ad027a23 */ /* 0x102fe2000001086e */
[----:B----4-:R-:W-:Y:S01]  /*9200*/  F2FP.PACK_AB R120, R199, R183 ;  /* 0x000000b7c778723e */ /* 0x010fe200000000ff */
[-C--:B--2---:R-:W-:Y:S07]  /*9210*/  HMMA.16816.F32 R68, R160, R112.reuse, R68 ;  /* 0x00000070a044723c */ /* 0x084fee0000001844 */
[----:B------:R1:W-:Y:S01]  /*9220*/  MUFU.EX2 R203, R2 ;  /* 0x0000000200cb7308 */ /* 0x0003e20000000800 */
[C---:B------:R-:W-:Y:S09]  /*9230*/  HMMA.16816.F32 R72, R116.reuse, R112, R72 ;  /* 0x000000707448723c */ /* 0x040ff20000001848 */
[----:B------:R-:W-:Y:S01]  /*9240*/  MUFU.EX2 R173, R136 ;  /* 0x0000008800ad7308 */ /* 0x000fe20000000800 */
[-C--:B------:R-:W-:Y:S08]  /*9250*/  HMMA.16816.F32 R76, R116, R114.reuse, R76 ;  /* 0x00000072744c723c */ /* 0x080ff0000000184c */
[C---:B------:R-:W-:Y:S01]  /*9260*/  HMMA.16816.F32 R80, R160.reuse, R114, R80 ;  /* 0x00000072a050723c */ /* 0x040fe20000001850 */
[----:B------:R-:W2:Y:S01]  /*9270*/  LDSM.16.MT88.4 R112, [R186+0x1800] ;  /* 0x00180000ba70783b */ /* 0x000ea20000004200 */
[----:B------:R-:W-:Y:S02]  /*9280*/  MUFU.EX2 R169, R104 ;  /* 0x0000006800a97308 */ /* 0x000fe40000000800 */
[--C-:B-1----:R-:W-:Y:S02]  /*9290*/  FFMA.FTZ R2, R172, c[0x0][0x2d0], -R110.reuse ;  /* 0x0000b400ac027a23 */ /* 0x102fe4000001086e */
[----:B------:R-:W-:Y:S06]  /*92a0*/  FFMA.FTZ R110, R212, c[0x0][0x2d0], -R110 ;  /* 0x0000b400d46e7a23 */ /* 0x000fec000001086e */
[----:B------:R1:W3:Y:S10]  /*92b0*/  MUFU.EX2 R204, R2 ;  /* 0x0000000200cc7308 */ /* 0x0002f40000000800 */
[----:B------:R-:W-:Y:S10]  /*92c0*/  MUFU.EX2 R172, R133 ;  /* 0x0000008500ac7308 */ /* 0x000ff40000000800 */
[----:B------:R-:W4:Y:S01]  /*92d0*/  MUFU.EX2 R109, R100 ;  /* 0x00000064006d7308 */ /* 0x000f220000000800 */
[--C-:B-1----:R-:W-:Y:S01]  /*92e0*/  FFMA.FTZ R2, R167, c[0x0][0x2d0], -R164.reuse ;  /* 0x0000b400a7027a23 */ /* 0x102fe200000108a4 */
[----:B---3--:R-:W-:Y:S01]  /*92f0*/  F2FP.PACK_AB R122, R204, R203 ;  /* 0x000000cbcc7a723e */ /* 0x008fe200000000ff */
[-C--:B--2---:R-:W-:Y:S07]  /*9300*/  HMMA.16816.F32 R84, R160, R112.reuse, R84 ;  /* 0x00000070a054723c */ /* 0x084fee0000001854 */
[----:B------:R1:W-:Y:S01]  /*9310*/  MUFU.EX2 R182, R2 ;  /* 0x0000000200b67308 */ /* 0x0003e20000000800 */
[C---:B------:R-:W-:Y:S09]  /*9320*/  HMMA.16816.F32 R88, R116.reuse, R112, R88 ;  /* 0x000000707458723c */ /* 0x040ff20000001858 */
[----:B------:R2:W-:Y:S03]  /*9330*/  MUFU.EX2 R104, R110 ;  /* 0x0000006e00687308 */ /* 0x0005e60000000800 */
[----:B------:R-:W-:Y:S01]  /*9340*/  F2FP.PACK_AB R112, R210, R202 ;  /* 0x000000cad270723e */ /* 0x000fe200000000ff */
[-C--:B------:R-:W-:Y:S01]  /*9350*/  HMMA.16816.F32 R92, R116, R114.reuse, R92 ;  /* 0x00000072745c723c */ /* 0x080fe2000000185c */
[----:B------:R-:W3:Y:S01]  /*9360*/  LDSM.16.MT88.4 R116, [R185+0x400] ;  /* 0x00040000b974783b */ /* 0x000ee20000004200 */
[----:B------:R-:W-:Y:S02]  /*9370*/  F2FP.PACK_AB R113, R206, R200 ;  /* 0x000000c8ce71723e */ /* 0x000fe400000000ff */
[----:B----4-:R-:W-:Y:S04]  /*9380*/  F2FP.PACK_AB R165, R109, R111 ;  /* 0x0000006f6da5723e */ /* 0x010fe800000000ff */
[----:B------:R-:W-:Y:S01]  /*9390*/  HMMA.16816.F32 R96, R160, R114, R96 ;  /* 0x00000072a060723c */ /* 0x000fe20000001860 */
[--C-:B-1----:R-:W-:Y:S02]  /*93a0*/  FFMA.FTZ R2, R168, c[0x0][0x2d0], -R164.reuse ;  /* 0x0000b400a8027a23 */ /* 0x102fe400000108a4 */
[----:B------:R-:W-:Y:S04]  /*93b0*/  MUFU.EX2 R168, R105 ;  /* 0x0000006900a87308 */ /* 0x000fe80000000800 */
[----:B------:R-:W-:Y:S02]  /*93c0*/  F2FP.PACK_AB R114, R216, R208 ;  /* 0x000000d0d872723e */ /* 0x000fe400000000ff */
[----:B------:R-:W-:Y:S03]  /*93d0*/  F2FP.PACK_AB R115, R214, R213 ;  /* 0x000000d5d673723e */ /* 0x000fe600000000ff */
[----:B------:R-:W-:Y:S01]  /*93e0*/  F2FP.PACK_AB R160, R173, R171 ;  /* 0x000000abada0723e */ /* 0x000fe200000000ff */
[----:B------:R1:W4:Y:S01]  /*93f0*/  MUFU.EX2 R181, R2 ;  /* 0x0000000200b57308 */ /* 0x0003220000000800 */
[----:B------:R-:W-:Y:S01]  /*9400*/  F2FP.PACK_AB R161, R172, R170 ;  /* 0x000000aaaca1723e */ /* 0x000fe200000000ff */
[----:B--2---:R-:W-:Y:S08]  /*9410*/  FADD.FTZ R110, R232, R3 ;  /* 0x00000003e86e7221 */ /* 0x004ff00000010000 */
[----:B------:R-:W-:Y:S01]  /*9420*/  MUFU.EX2 R105, R138 ;  /* 0x0000008a00697308 */ /* 0x000fe20000000800 */
[-C--:B---3--:R-:W-:Y:S01]  /*9430*/  HMMA.16816.F32 R4, R112, R116.reuse, R4 ;  /* 0x000000747004723c */ /* 0x088fe20000001804 */
[--C-:B-1----:R-:W-:Y:S01]  /*9440*/  FFMA.FTZ R2, R174, c[0x0][0x2d0], -R164.reuse ;  /* 0x0000b400ae027a23 */ /* 0x102fe200000108a4 */
[----:B----4-:R-:W-:Y:S07]  /*9450*/  F2FP.PACK_AB R121, R181, R182 ;  /* 0x000000b6b579723e */ /* 0x010fee00000000ff */
[----:B------:R-:W1:Y:S10]  /*9460*/  MUFU.EX2 R174, R132 ;  /* 0x0000008400ae7308 */ /* 0x000e740000000800 */
[----:B------:R2:W-:Y:S01]  /*9470*/  MUFU.EX2 R178, R2 ;  /* 0x0000000200b27308 */ /* 0x0005e20000000800 */
[----:B-1----:R-:W-:Y:S01]  /*9480*/  F2FP.PACK_AB R163, R176, R174 ;  /* 0x000000aeb0a3723e */ /* 0x002fe200000000ff */
[--C-:B--2---:R-:W-:Y:S08]  /*9490*/  FFMA.FTZ R2, R175, c[0x0][0x2d0], -R164.reuse ;  /* 0x0000b400af027a23 */ /* 0x104ff000000108a4 */
[----:B------:R1:W2:Y:S10]  /*94a0*/  MUFU.EX2 R175, R135 ;  /* 0x0000008700af7308 */ /* 0x0002b40000000800 */
[----:B------:R-:W3:Y:S01]  /*94b0*/  MUFU.EX2 R179, R2 ;  /* 0x0000000200b37308 */ /* 0x000ee20000000800 */
[----:B-1----:R-:W-:Y:S01]  /*94c0*/  LDSM.16.MT88.4 R132, [R185+0x800] ;  /* 0x00080000b984783b */ /* 0x002fe20000004200 */
[----:B--2---:R-:W-:Y:S02]  /*94d0*/  F2FP.PACK_AB R162, R177, R175 ;  /* 0x000000afb1a2723e */ /* 0x004fe400000000ff */
[----:B---3--:R-:W-:Y:S01]  /*94e0*/  F2FP.PACK_AB R123, R179, R178 ;  /* 0x000000b2b37b723e */ /* 0x008fe200000000ff */
[----:B------:R-:W-:Y:S02]  /*94f0*/  FFMA.FTZ R2, R101, R244, R201 ;  /* 0x000000f465027223 */ /* 0x000fe400000100c9 */
[--C-:B------:R-:W-:Y:S02]  /*9500*/  FFMA.FTZ R101, R205, c[0x0][0x2d0], -R164.reuse ;  /* 0x0000b400cd657a23 */ /* 0x100fe400000108a4 */
[----:B------:R-:W-:Y:S02]  /*9510*/  FFMA.FTZ R164, R103, c[0x0][0x2d0], -R164 ;  /* 0x0000b40067a47a23 */ /* 0x000fe400000108a4 */
[C---:B------:R-:W-:Y:S01]  /*9520*/  HMMA.16816.F32 R8, R120.reuse, R116, R8 ;  /* 0x000000747808723c */ /* 0x040fe20000001808 */
[----:B------:R-:W-:Y:S01]  /*9530*/  MUFU.EX2 R103, R101 ;  /* 0x0000006500677308 */ /* 0x000fe20000000800 */
[----:B------:R-:W-:Y:S02]  /*9540*/  FADD.FTZ R139, R209, R2 ;  /* 0x00000002d18b7221 */ /* 0x000fe40000010000 */
[----:B------:R-:W-:Y:S01]  /*9550*/  FADD.FTZ R2, R230, R166 ;  /* 0x000000a6e6027221 */ /* 0x000fe20000010000 */
[----:B------:R-:W-:Y:S01]  /*9560*/  F2FP.PACK_AB R166, R104, R105 ;  /* 0x0000006968a6723e */ /* 0x000fe200000000ff */
[----:B------:R-:W-:Y:S02]  /*9570*/  FADD.FTZ R100, R234, R139 ;  /* 0x0000008bea647221 */ /* 0x000fe40000010000 */
[-C--:B------:R-:W-:Y:S01]  /*9580*/  HMMA.16816.F32 R12, R120, R118.reuse, R12 ;  /* 0x00000076780c723c */ /* 0x080fe2000000180c */
[----:B------:R-:W-:Y:S02]  /*9590*/  FADD.FTZ R3, R229, R2 ;  /* 0x00000002e5037221 */ /* 0x000fe40000010000 */
[----:B------:R1:W2:Y:S01]  /*95a0*/  MUFU.EX2 R101, R164 ;  /* 0x000000a400657308 */ /* 0x0002a20000000800 */
[----:B------:R-:W-:Y:S02]  /*95b0*/  FADD.FTZ R2, R228, R0 ;  /* 0x00000000e4027221 */ /* 0x000fe40000010000 */
[----:B------:R-:W-:Y:S02]  /*95c0*/  FADD.FTZ R100, R235, R100 ;  /* 0x00000064eb647221 */ /* 0x000fe40000010000 */
[C---:B------:R-:W-:Y:S01]  /*95d0*/  HMMA.16816.F32 R16, R112.reuse, R118, R16 ;  /* 0x000000767010723c */ /* 0x040fe20000001810 */
[----:B------:R-:W3:Y:S03]  /*95e0*/  LDSM.16.MT88.4 R116, [R186+0x1000] ;  /* 0x00100000ba74783b */ /* 0x000ee60000004200 */
[----:B------:R-:W-:Y:S01]  /*95f0*/  FADD.FTZ R0, R237, R110 ;  /* 0x0000006eed007221 */ /* 0x000fe20000010000 */
[----:B------:R-:W-:Y:S01]  /*9600*/  IADD3 R110, R180, -0x1, RZ ;  /* 0xffffffffb46e7810 */ /* 0x000fe20007ffe0ff */
[----:B------:R-:W-:Y:S02]  /*9610*/  FADD.FTZ R3, R236, R3 ;  /* 0x00000003ec037221 */ /* 0x000fe40000010000 */
[-C--:B------:R-:W-:Y:S01]  /*9620*/  HMMA.16816.F32 R20, R112, R124.reuse, R20 ;  /* 0x0000007c7014723c */ /* 0x080fe20000001814 */
[----:B------:R-:W-:Y:S03]  /*9630*/  FADD.FTZ R2, R231, R2 ;  /* 0x00000002e7027221 */ /* 0x000fe60000010000 */
[----:B------:R-:W-:Y:S01]  /*9640*/  FADD.FTZ R3, R183, R3 ;  /* 0x00000003b7037221 */ /* 0x000fe20000010000 */
[----:B------:R-:W-:Y:S01]  /*9650*/  MOV R180, R110 ;  /* 0x0000006e00b47202 */ /* 0x000fe20000000f00 */
[----:B------:R-:W-:Y:S02]  /*9660*/  FADD.FTZ R2, R182, R2 ;  /* 0x00000002b6027221 */ /* 0x000fe40000010000 */
[C---:B------:R-:W-:Y:S01]  /*9670*/  HMMA.16816.F32 R24, R120.reuse, R124, R24 ;  /* 0x0000007c7818723c */ /* 0x040fe20000001818 */
[----:B-1----:R-:W-:Y:S03]  /*9680*/  F2FP.PACK_AB R164, R169, R168 ;  /* 0x000000a8a9a4723e */ /* 0x002fe600000000ff */
[----:B--2---:R-:W-:Y:S04]  /*9690*/  F2FP.PACK_AB R167, R101, R103 ;  /* 0x0000006765a7723e */ /* 0x004fe800000000ff */
        /* <DEDUP_REMOVED lines=8> */
[-C--:B---3--:R-:W-:Y:S08]  /*9720*/  HMMA.16816.F32 R52, R112, R116.reuse, R52 ;  /* 0x000000747034723c */ /* 0x088ff00000001834 */
[C---:B------:R-:W-:Y:S08]  /*9730*/  HMMA.16816.F32 R56, R120.reuse, R116, R56 ;  /* 0x000000747838723c */ /* 0x040ff00000001838 */
[-C--:B------:R-:W-:Y:S08]  /*9740*/  HMMA.16816.F32 R60, R120, R118.reuse, R60 ;  /* 0x00000076783c723c */ /* 0x080ff0000000183c */
[C---:B------:R-:W-:Y:S08]  /*9750*/  HMMA.16816.F32 R64, R112.reuse, R118, R64 ;  /* 0x000000767040723c */ /* 0x040ff00000001840 */
        /* <DEDUP_REMOVED lines=31> */
[----:B------:R-:W-:Y:S06]  /*9950*/  FADD.FTZ R5, R181, R2 ;  /* 0x00000002b5057221 */ /* 0x000fec0000010000 */
        /* <DEDUP_REMOVED lines=28> */
[----:B------:R-:W-:Y:S01]  /*9b20*/  MOV R105, R102 ;  /* 0x0000006600697202 */ /* 0x000fe20000000f00 */
[----:B------:R-:W-:Y:S02]  /*9b30*/  FADD.FTZ R0, R103, R0 ;  /* 0x0000000067007221 */ /* 0x000fe40000010000 */
[----:B------:R-:W-:Y:S01]  /*9b40*/  HMMA.16816.F32 R96, R160, R14, R96 ;  /* 0x0000000ea060723c */ /* 0x000fe20000001860 */
[----:B------:R-:W-:Y:S03]  /*9b50*/  FADD.FTZ R244, R177, R4 ;  /* 0x00000004b1f47221 */ /* 0x000fe60000010000 */
[----:B------:R-:W-:Y:S01]  /*9b60*/  FADD.FTZ R246, R176, R3 ;  /* 0x00000003b0f67221 */ /* 0x000fe20000010000 */
[----:B------:R-:W-:Y:S01]  /*9b70*/  MOV R3, R108 ;  /* 0x0000006c00037202 */ /* 0x000fe20000000f00 */
[----:B------:R-:W-:Y:S01]  /*9b80*/  FADD.FTZ R245, R104, R2 ;  /* 0x0000000268f57221 */ /* 0x000fe20000010000 */
[----:B------:R-:W-:Y:S01]  /*9b90*/  MOV R104, R106 ;  /* 0x0000006a00687202 */ /* 0x000fe20000000f00 */
[----:B------:R-:W-:Y:S01]  /*9ba0*/  FADD.FTZ R247, R101, R0 ;  /* 0x0000000065f77221 */ /* 0x000fe20000010000 */
[----:B------:R-:W-:-:S05]  /*9bb0*/  @P0 BRA `(.L_x_1082) ;  /* 0xffffcab000000947 */ /* 0x000fca000383ffff */
.L_x_1077:
[----:B------:R-:W-:-:S13]  /*9bc0*/  ISETP.GE.AND P0, PT, R110, R248, PT ;  /* 0x000000f86e00720c */ /* 0x000fda0003f06270 */
[----:B------:R-:W-:Y:S05]  /*9bd0*/  @!P0 BRA `(.L_x_1083) ;  /* 0x00002f9000008947 */ /* 0x000fea0003800000 */
.L_x_1086:
[----:B------:R-:W-:Y:S04]  /*9be0*/  DEPBAR.LE SB0, 0x0 ;  /* 0x000080000000791a */ /* 0x000fe80000000000 */
[----:B------:R-:W-:Y:S01]  /*9bf0*/  WARPSYNC 0xffffffff ;  /* 0xffffffff00007948 */ /* 0x000fe20003800000 */
[----:B------:R-:W-:Y:S01]  /*9c00*/  BAR.SYNC.DEFER_BLOCKING 0x0 ;  /* 0x0000000000007b1d */ /* 0x000fe20000010000 */
[----:B------:R-:W-:Y:S05]  /*9c10*/  SHF.R.S32.HI R0, RZ, 0x1f, R110 ;  /* 0x0000001fff007819 */ /* 0x000fea000001146e */
[----:B------:R-:W-:Y:S04]  /*9c20*/  IMAD R0, R0, c[0x0][0x208], RZ ;  /* 0x0000820000007a24 */ /* 0x000fe800078e02ff */
[----:B------:R-:W-:Y:S01]  /*9c30*/  IMAD R0, R110, c[0x0][0x20c], R0 ;  /* 0x000083006e007a24 */ /* 0x000fe200078e0200 */
[----:B------:R-:W-:Y:S01]  /*9c40*/  LDSM.16.M88.4 R48, [R187] ;  /* 0x00000000bb30783b */ /* 0x000fe20000000200 */
[----:B------:R-:W-:Y:S07]  /*9c50*/  BSSY B0, `(.L_x_1084) ;  /* 0x000013b000007945 */ /* 0x000fee0003800000 */
[----:B------:R-:W1:Y:S08]  /*9c60*/  S2R R2, SR_TID.X ;  /* 0x0000000000027919 */ /* 0x000e700000002100 */
[----:B------:R-:W2:Y:S08]  /*9c70*/  LDSM.16.M88.4 R16, [R184] ;  /* 0x00000000b810783b */ /* 0x000eb00000000200 */
[----:B------:R-:W3:Y:S08]  /*9c80*/  LDSM.16.M88.4 R44, [R187+0x1000] ;  /* 0x00100000bb2c783b */ /* 0x000ef00000000200 */
[----:B------:R-:W4:Y:S08]  /*9c90*/  LDSM.16.M88.4 R32, [R184+0x400] ;  /* 0x00040000b820783b */ /* 0x000f300000000200 */
[----:B------:R-:W5:Y:S08]  /*9ca0*/  LDSM.16.M88.4 R160, [R184+0x800] ;  /* 0x00080000b8a0783b */ /* 0x000f700000000200 */
[----:B------:R-:W-:Y:S08]  /*9cb0*/  LDSM.16.M88.4 R164, [R188] ;  /* 0x00000000bca4783b */ /* 0x000ff00000000200 */
[----:B------:R-:W2:Y:S08]  /*9cc0*/  LDSM.16.M88.4 R168, [R189] ;  /* 0x00000000bda8783b */ /* 0x000eb00000000200 */
[----:B------:R-:W2:Y:S08]  /*9cd0*/  LDSM.16.M88.4 R172, [R188+0x1000] ;  /* 0x00100000bcac783b */ /* 0x000eb00000000200 */
[----:B------:R-:W3:Y:S08]  /*9ce0*/  LDSM.16.M88.4 R176, [R197] ;  /* 0x00000000c5b0783b */ /* 0x000ef00000000200 */
[----:B------:R-:W4:Y:S01]  /*9cf0*/  LDSM.16.M88.4 R180, [R196] ;  /* 0x00000000c4b4783b */ /* 0x000f220000000200 */
[----:B-1----:R-:W-:Y:S01]  /*9d00*/  ISETP.GT.AND P0, PT, R2, 0x3f, PT ;  /* 0x0000003f0200780c */ /* 0x002fe20003f04270 */
[----:B------:R-:W-:Y:S05]  /*9d10*/  IMAD.WIDE.U32 R2, R110, c[0x0][0x208], RZ ;  /* 0x000082006e027a25 */ /* 0x000fea00078e00ff */
[----:B------:R-:W-:Y:S01]  /*9d20*/  IADD3 R0, R3, R0, RZ ;  /* 0x0000000003007210 */ /* 0x000fe20007ffe0ff */
[----:B------:R-:W-:Y:S04]  /*9d30*/  IMAD.WIDE.U32 R2, R2, 0x30, RZ ;  /* 0x0000003002027825 */ /* 0x000fe800078e00ff */
[----:B------:R-:W-:Y:S01]  /*9d40*/  IMAD R0, R0, 0x30, RZ ;  /* 0x0000003000007824 */ /* 0x000fe200078e02ff */
[----:B------:R-:W-:Y:S02]  /*9d50*/  IADD3 R8, P1, R238, R2, RZ ;  /* 0x00000002ee087210 */ /* 0x000fe40007f3e0ff */
[----:B------:R-:W-:Y:S02]  /*9d60*/  @!P0 MOV R4, c[0x0][0x208] ;  /* 0x0000820000048a02 */ /* 0x000fe40000000f00 */
[----:B------:R-:W-:Y:S02]  /*9d70*/  IADD3 R0, R3, R0, RZ ;  /* 0x0000000003007210 */ /* 0x000fe40007ffe0ff */
[----:B------:R-:W-:Y:S02]  /*9d80*/  @!P0 MOV R5, c[0x0][0x20c] ;  /* 0x0000830000058a02 */ /* 0x000fe40000000f00 */
[----:B------:R-:W-:Y:S02]  /*9d90*/  IADD3.X R9, R0, R240, RZ, P1, !PT ;  /* 0x000000f000097210 */ /* 0x000fe40000ffe4ff */
[----:B------:R-:W-:Y:S02]  /*9da0*/  LEA R26, P1, R8, c[0x0][0x1f8], 0x1 ;  /* 0x00007e00081a7a11 */ /* 0x000fe400078208ff */
[----:B------:R-:W-:Y:S02]  /*9db0*/  @!P0 LEA R20, P2, R4, R2, 0x5 ;  /* 0x0000000204148211 */ /* 0x000fe400078428ff */
[----:B------:R-:W-:Y:S02]  /*9dc0*/  LEA.HI.X R27, R8, c[0x0][0x1fc], R9, 0x1, P1 ;  /* 0x00007f00081b7a11 */ /* 0x000fe400008f0c09 */
[----:B------:R-:W-:Y:S02]  /*9dd0*/  @!P0 LEA.HI.X R3, R4, R0, R5, 0x5, P2 ;  /* 0x0000000004038211 */ /* 0x000fe400010f2c05 */
[-C--:B--2---:R-:W-:Y:S01]  /*9de0*/  HMMA.16816.F32 R4, R48, R16.reuse, RZ ;  /* 0x000000103004723c */ /* 0x084fe200000018ff */
[----:B------:R-:W-:Y:S01]  /*9df0*/  @!PT LDS RZ, [RZ] ;  /* 0x00000000fffff984 */ /* 0x000fe20000000800 */
[----:B------:R-:W-:Y:S01]  /*9e00*/  @!PT LDS RZ, [RZ] ;  /* 0x00000000fffff984 */ /* 0x000fe20000000800 */
[----:B------:R-:W-:Y:S01]  /*9e10*/  @!PT LDS RZ, [RZ] ;  /* 0x00000000fffff984 */ /* 0x000fe20000000800 */
[----:B------:R1:W-:Y:S02]  /*9e20*/  LDGSTS.E.BYPASS.LTC128B.128 [R198+0x1880], [R26.64], !P6 ;  /* 0x018800001ac67fae */ /* 0x0003e4000f101d46 */
[----:B------:R-:W-:Y:S04]  /*9e30*/  IADD3 R12, P3, P2, R2, 0x20, R238 ;  /* 0x00000020020c7810 */ /* 0x000fe80007a7e0ee */
[----:B------:R-:W-:Y:S01]  /*9e40*/  IADD3.X R13, R0, RZ, R240, P3, P2 ;  /* 0x000000ff000d7210 */ /* 0x000fe20001fe44f0 */
[C---:B---3--:R-:W-:Y:S04]  /*9e50*/  HMMA.16816.F32 R8, R44.reuse, R16, RZ ;  /* 0x000000102c08723c */ /* 0x048fe800000018ff */
[----:B------:R-:W-:Y:S02]  /*9e60*/  LEA R30, P3, R12, c[0x0][0x1f8], 0x1 ;  /* 0x00007e000c1e7a11 */ /* 0x000fe400078608ff */
[----:B------:R-:W-:Y:S02]  /*9e70*/  IADD3 R2, P2, P1, R2, 0x40, R238 ;  /* 0x0000004002027810 */ /* 0x000fe4000795e0ee */
[----:B------:R-:W-:Y:S02]  /*9e80*/  LEA.HI.X R31, R12, c[0x0][0x1fc], R13, 0x1, P3 ;  /* 0x00007f000c1f7a11 */ /* 0x000fe400018f0c0d */
[-C--:B------:R-:W-:Y:S02]  /*9e90*/  HMMA.16816.F32 R12, R44, R18.reuse, RZ ;  /* 0x000000122c0c723c */ /* 0x080fe400000018ff */
[----:B------:R-:W-:Y:S01]  /*9ea0*/  LEA R28, P3, R2, c[0x0][0x1f8], 0x1 ;  /* 0x00007e00021c7a11 */ /* 0x000fe200078608ff */
[----:B------:R2:W-:Y:S01]  /*9eb0*/  LDGSTS.E.BYPASS.LTC128B.128 [R198+0x2480], [R30.64], !P5 ;  /* 0x024800001ec67fae */ /* 0x0005e2000e901d46 */
[----:B------:R-:W-:Y:S02]  /*9ec0*/  IADD3.X R0, R0, RZ, R240, P2, P1 ;  /* 0x000000ff00007210 */ /* 0x000fe400017e24f0 */
[----:B------:R-:W-:Y:S02]  /*9ed0*/  @!P0 IADD3 R24, P2, P1, R20, 0x20, R238 ;  /* 0x0000002014188810 */ /* 0x000fe4000795e0ee */
[C---:B------:R-:W-:Y:S04]  /*9ee0*/  HMMA.16816.F32 R16, R48.reuse, R18, RZ ;  /* 0x000000123010723c */ /* 0x040fe800000018ff */
[----:B------:R-:W-:Y:S02]  /*9ef0*/  LEA.HI.X R29, R2, c[0x0][0x1fc], R0, 0x1, P3 ;  /* 0x00007f00021d7a11 */ /* 0x000fe400018f0c00 */
[C---:B------:R-:W-:Y:S02]  /*9f00*/  @!P0 IADD3.X R39, R3.reuse, RZ, R240, P2, P1 ;  /* 0x000000ff03278210 */ /* 0x040fe400017e24f0 */
[C---:B------:R-:W-:Y:S01]  /*9f10*/  @!P0 IADD3 R2, P3, P2, R20.reuse, 0x40, R238 ;  /* 0x0000004014028810 */ /* 0x040fe20007a7e0ee */
[----:B------:R2:W-:Y:S03]  /*9f20*/  LDGSTS.E.BYPASS.LTC128B.128 [R198+0x3080], [R28.64], !P4 ;  /* 0x030800001cc67fae */ /* 0x0005e6000e101d46 */
[----:B------:R-:W-:Y:S02]  /*9f30*/  @!P0 IADD3 R0, P1, R20, R238, RZ ;  /* 0x000000ee14008210 */ /* 0x000fe40007f3e0ff */
[-C--:B----4-:R-:W-:Y:S01]  /*9f40*/  HMMA.16816.F32 R20, R48, R32.reuse, RZ ;  /* 0x000000203014723c */ /* 0x090fe200000018ff */
[C---:B------:R-:W-:Y:S02]  /*9f50*/  @!P0 IADD3.X R25, R3.reuse, RZ, R240, P3, P2 ;  /* 0x000000ff03198210 */ /* 0x040fe40001fe44f0 */
[----:B------:R-:W-:Y:S02]  /*9f60*/  @!P0 LEA R36, P3, R0, c[0x0][0x1f8], 0x1 ;  /* 0x00007e0000248a11 */ /* 0x000fe400078608ff */
[----:B------:R-:W-:Y:S02]  /*9f70*/  @!P0 IADD3.X R3, R3, R240, RZ, P1, !PT ;  /* 0x000000f003038210 */ /* 0x000fe40000ffe4ff */
[----:B------:R-:W-:Y:S02]  /*9f80*/  @!P0 LEA R40, P2, R24, c[0x0][0x1f8], 0x1 ;  /* 0x00007e0018288a11 */ /* 0x000fe400078408ff */
[----:B------:R-:W-:Y:S03]  /*9f90*/  @!P0 LEA.HI.X R37, R0, c[0x0][0x1fc], R3, 0x1, P3 ;  /* 0x00007f0000258a11 */ /* 0x000fe600018f0c03 */
[----:B------:R-:W-:Y:S02]  /*9fa0*/  @!P0 LEA.HI.X R41, R24, c[0x0][0x1fc], R39, 0x1, P2 ;  /* 0x00007f0018298a11 */ /* 0x000fe400010f0c27 */
[----:B------:R5:W-:Y:S01]  /*9fb0*/  @!P0 LDGSTS.E.BYPASS.LTC128B.128 [R198+0x2080], [R36.64], !P6 ;  /* 0x0208000024c68fae */ /* 0x000be2000f101d46 */
[----:B------:R-:W-:Y:S02]  /*9fc0*/  @!P0 LEA R38, P1, R2, c[0x0][0x1f8], 0x1 ;  /* 0x00007e0002268a11 */ /* 0x000fe400078208ff */
[----:B------:R-:W-:Y:S02]  /*9fd0*/  ISETP.GT.AND P2, PT, R110, R248, PT ;  /* 0x000000f86e00720c */ /* 0x000fe40003f44270 */
[----:B------:R-:W-:Y:S02]  /*9fe0*/  @!P0 LEA.HI.X R39, R2, c[0x0][0x1fc], R25, 0x1, P1 ;  /* 0x00007f0002278a11 */ /* 0x000fe400008f0c19 */
[C---:B-1----:R-:W-:Y:S01]  /*9ff0*/  HMMA.16816.F32 R24, R44.reuse, R32, RZ ;  /* 0x000000202c18723c */ /* 0x042fe200000018ff */
[----:B------:R1:W-:Y:S07]  /*a000*/  @!P0 LDGSTS.E.BYPASS.LTC128B.128 [R198+0x2c80], [R40.64], !P5 ;  /* 0x02c8000028c68fae */ /* 0x0003ee000e901d46 */
[-C--:B--2---:R-:W-:Y:S01]  /*a010*/  HMMA.16816.F32 R28, R44, R34.reuse, RZ ;  /* 0x000000222c1c723c */ /* 0x084fe200000018ff */
[----:B------:R5:W-:Y:S07]  /*a020*/  @!P0 LDGSTS.E.BYPASS.LTC128B.128 [R198+0x3880], [R38.64], !P4 ;  /* 0x0388000026c68fae */ /* 0x000bee000e101d46 */
[C---:B------:R-:W-:Y:S01]  /*a030*/  HMMA.16816.F32 R32, R48.reuse, R34, RZ ;  /* 0x000000223020723c */ /* 0x040fe200000018ff */
[----:B------:R-:W0:Y:S07]  /*a040*/  LDGDEPBAR ;  /* 0x00000000000079af */ /* 0x000e2e0000000000 */
[-C--:B-----5:R-:W-:Y:S08]  /*a050*/  HMMA.16816.F32 R36, R48, R160.reuse, RZ ;  /* 0x000000a03024723c */ /* 0x0a0ff000000018ff */
[C---:B-1----:R-:W-:Y:S08]  /*a060*/  HMMA.16816.F32 R40, R44.reuse, R160, RZ ;  /* 0x000000a02c28723c */ /* 0x042ff000000018ff */
        /* <DEDUP_REMOVED lines=97> */
[----:B-----5:R-:W-:Y:S03]  /*a680*/  FMUL.FTZ R0, R9, c[0x0][0x320] ;  /* 0x0000c80009007a20 */ /* 0x020fe60000410000 */
[----:B------:R-:W-:Y:S01]  /*a690*/  MOV R4, R106 ;  /* 0x0000006a00047202 */ /* 0x000fe20000000f00 */
        /* <DEDUP_REMOVED lines=8> */
[----:B------:R-:W2:Y:S01]  /*a720*/  MUFU.TANH R209, R2 ;  /* 0x0000000200d17308 */ /* 0x000ea20000002400 */
[----:B-1----:R-:W-:Y:S09]  /*a730*/  FMUL.FTZ R0, R12, c[0x0][0x320] ;  /* 0x0000c8000c007a20 */ /* 0x002ff20000410000 */
[----:B------:R1:W1:Y:S10]  /*a740*/  MUFU.TANH R163, R0 ;  /* 0x0000000000a37308 */ /* 0x0002740000002400 */
[----:B------:R-:W3:Y:S01]  /*a750*/  MUFU.TANH R210, R3 ;  /* 0x0000000300d27308 */ /* 0x000ee20000002400 */
[-C--:B--2---:R-:W-:Y:S05]  /*a760*/  HMMA.16816.F32 R36, R168, R8.reuse, R36 ;  /* 0x00000008a824723c */ /* 0x084fea0000001824 */
[----:B-1----:R-:W-:Y:S03]  /*a770*/  FMUL.FTZ R0, R13, c[0x0][0x320] ;  /* 0x0000c8000d007a20 */ /* 0x002fe60000410000 */
[C---:B------:R-:W-:Y:S01]  /*a780*/  HMMA.16816.F32 R40, R172.reuse, R8, R40 ;  /* 0x00000008ac28723c */ /* 0x040fe20000001828 */
[----:B------:R1:W2:Y:S07]  /*a790*/  MUFU.TANH R162, R0 ;  /* 0x0000000000a27308 */ /* 0x0002ae0000002400 */
[-C--:B------:R-:W-:Y:S08]  /*a7a0*/  HMMA.16816.F32 R44, R172, R10.reuse, R44 ;  /* 0x0000000aac2c723c */ /* 0x080ff0000000182c */
[----:B------:R-:W-:Y:S04]  /*a7b0*/  HMMA.16816.F32 R48, R168, R10, R48 ;  /* 0x0000000aa830723c */ /* 0x000fe80000001830 */
[----:B-1----:R-:W-:Y:S04]  /*a7c0*/  FMUL.FTZ R0, R14, c[0x0][0x320] ;  /* 0x0000c8000e007a20 */ /* 0x002fe80000410000 */
[----:B------:R1:W1:Y:S11]  /*a7d0*/  MUFU.TANH R167, R0 ;  /* 0x0000000000a77308 */ /* 0x0002760000002400 */
[----:B------:R-:W-:Y:S05]  /*a7e0*/  @!UPT UIADD3 URZ, URZ, URZ, URZ ;  /* 0x0000003f3f3ff290 */ /* 0x000fea000fffe03f */
[----:B------:R-:W-:Y:S04]  /*a7f0*/  FMUL.FTZ R2, R48, c[0x0][0x320] ;  /* 0x0000c80030027a20 */ /* 0x000fe80000410000 */
        /* <DEDUP_REMOVED lines=66> */
[----:B--234-:R-:W-:Y:S02]  /*ac20*/  IADD3 R3, -R250, 0x30, RZ ;  /* 0x00000030fa037810 */ /* 0x01cfe40007ffe1ff */
[----:B------:R-:W-:Y:S02]  /*ac30*/  P2R R12, PR, RZ, 0x4 ;  /* 0x00000004ff0c7803 */ /* 0x000fe40000000000 */
[----:B------:R-:W-:Y:S11]  /*ac40*/  ISETP.GE.AND P0, PT, R3, 0x21, PT ;  /* 0x000000210300780c */ /* 0x000ff60003f06270 */
[----:B------:R-:W-:Y:S02]  /*ac50*/  @!UPT UIADD3 URZ, URZ, URZ, URZ ;  /* 0x0000003f3f3ff290 */ /* 0x000fe4000fffe03f */
[----:B------:R-:W-:Y:S01]  /*ac60*/  @P0 IADD3 R5, R110, -0x1, RZ ;  /* 0xffffffff6e050810 */ /* 0x000fe20007ffe0ff */
[----:B------:R-:W-:Y:S02]  /*ac70*/  @P0 IMAD.MOV.U32 R11, RZ, RZ, c[0x0][0x1e0] ;  /* 0x00007800ff0b0624 */ /* 0x000fe400078e00ff */
[----:B------:R-:W-:Y:S01]  /*ac80*/  @P0 IMAD.MOV.U32 R7, RZ, RZ, 0x5 ;  /* 0x00000005ff070424 */ /* 0x000fe200078e00ff */
[----:B------:R-:W-:Y:S01]  /*ac90*/  @P0 SHF.R.S32.HI R6, RZ, 0x1f, R5 ;  /* 0x0000001fff060819 */ /* 0x000fe20000011405 */
[----:B------:R-:W-:Y:S03]  /*aca0*/  @P0 IMAD.WIDE.U32 R8, R5, c[0x0][0x1e0], RZ ;  /* 0x0000780005080a25 */ /* 0x000fe600078e00ff */
[----:B------:R-:W-:Y:S01]  /*acb0*/  @P0 SHF.L.U64.HI R7, R11, R7, c[0x0][0x1e4] ;  /* 0x000079000b070619 */ /* 0x000fe20000010207 */
[----:B------:R-:W-:Y:S04]  /*acc0*/  @P0 IMAD R6, R6, c[0x0][0x1e0], RZ ;  /* 0x0000780006060a24 */ /* 0x000fe800078e02ff */
[----:B------:R-:W-:Y:S02]  /*acd0*/  @P0 IMAD R10, R5, c[0x0][0x1e4], R6 ;  /* 0x00007900050a0a24 */ /* 0x000fe400078e0206 */
[----:B------:R-:W-:Y:S02]  /*ace0*/  @P0 IMAD.SHL.U32 R6, R11, 0x20, RZ ;  /* 0x000000200b060824 */ /* 0x000fe400078e00ff */
[----:B------:R-:W-:Y:S02]  /*acf0*/  @P0 IMAD.IADD R5, R9, 0x1, R10 ;  /* 0x0000000109050824 */ /* 0x000fe400078e020a */
[----:B------:R-:W-:Y:S04]  /*ad00*/  @P0 IMAD.WIDE.U32 R6, R8, 0x30, R6 ;  /* 0x0000003008060825 */ /* 0x000fe800078e0006 */
[----:B------:R-:W-:Y:S01]  /*ad10*/  @P0 IMAD R5, R5, 0x30, RZ ;  /* 0x0000003005050824 */ /* 0x000fe200078e02ff */
[C-C-:B------:R-:W-:Y:S03]  /*ad20*/  @P0 IADD3 R18, P3, P1, R6.reuse, 0x20, R242.reuse ;  /* 0x0000002006120810 */ /* 0x140fe6000797e0f2 */
[----:B------:R-:W-:Y:S05]  /*ad30*/  @P0 IMAD.IADD R7, R5, 0x1, R7 ;  /* 0x0000000105070824 */ /* 0x000fea00078e0207 */
[C-C-:B------:R-:W-:Y:S02]  /*ad40*/  @P0 IADD3.X R20, R7.reuse, RZ, R241.reuse, P3, P1 ;  /* 0x000000ff07140210 */ /* 0x140fe40001fe24f1 */
[--C-:B------:R-:W-:Y:S04]  /*ad50*/  @P0 IADD3 R19, P3, P1, R6, 0x40, R242.reuse ;  /* 0x0000004006130810 */ /* 0x100fe8000797e0f2 */
[--C-:B------:R-:W-:Y:S02]  /*ad60*/  @P0 IADD3.X R21, R7, RZ, R241.reuse, P3, P1 ;  /* 0x000000ff07150210 */ /* 0x100fe40001fe24f1 */
        /* <DEDUP_REMOVED lines=11> */
[C---:B------:R-:W-:Y:S02]  /*ae20*/  @P1 IMAD.SHL.U32 R5, R8.reuse, 0x2, RZ ;  /* 0x0000000208051824 */ /* 0x040fe400078e00ff */
[----:B------:R-:W-:Y:S04]  /*ae30*/  @P1 IMAD R3, R3, 0x30, RZ ;  /* 0x0000003003031824 */ /* 0x000fe800078e02ff */
[----:B------:R-:W-:Y:S01]  /*ae40*/  @P1 IMAD.IADD R3, R9, 0x1, R3 ;  /* 0x0000000109031824 */ /* 0x000fe200078e0203 */
[----:B------:R-:W-:Y:S04]  /*ae50*/  @P1 IADD3 R9, P2, R5, 0x40, RZ ;  /* 0x0000004005091810 */ /* 0x000fe80007f5e0ff */
[----:B------:R-:W-:Y:S02]  /*ae60*/  @P1 IADD3 R16, P3, R9, c[0x0][0x1c8], RZ ;  /* 0x0000720009101a10 */ /* 0x000fe40007f7e0ff */
[----:B------:R-:W-:Y:S04]  /*ae70*/  @P1 SHF.L.U64.HI R3, R8, 0x1, R3 ;  /* 0x0000000108031819 */ /* 0x000fe80000010203 */
[--C-:B------:R-:W-:Y:S02]  /*ae80*/  @P1 IADD3.X R17, RZ, c[0x0][0x1cc], R3.reuse, P3, P2 ;  /* 0x00007300ff111a10 */ /* 0x100fe40001fe4403 */
[----:B------:R-:W-:Y:S04]  /*ae90*/  @P1 IADD3 R8, P2, R5, 0x80, RZ ;  /* 0x0000008005081810 */ /* 0x000fe80007f5e0ff */
[----:B------:R-:W-:Y:S04]  /*aea0*/  @P1 IADD3 R14, P3, R8, c[0x0][0x1c8], RZ ;  /* 0x00007200080e1a10 */ /* 0x000fe80007f7e0ff */
[----:B------:R-:W-:Y:S02]  /*aeb0*/  @P1 IADD3.X R15, RZ, c[0x0][0x1cc], R3, P3, P2 ;  /* 0x00007300ff0f1a10 */ /* 0x000fe40001fe4403 */
[----:B------:R-:W-:Y:S02]  /*aec0*/  @P0 IADD3 R6, P3, R242, R6, RZ ;  /* 0x00000006f2060210 */ /* 0x000fe40007f7e0ff */
[----:B------:R-:W-:Y:S03]  /*aed0*/  ISETP.NE.AND P2, PT, R12, RZ, PT ;  /* 0x000000ff0c00720c */ /* 0x000fe60003f45270 */
        /* <DEDUP_REMOVED lines=18> */
.L_x_1085:
[----:B--234-:R-:W-:Y:S05]  /*b000*/  BSYNC B0 ;  /* 0x0000000000007941 */ /* 0x01cfea0003800000 */
.L_x_1084:
        /* <DEDUP_REMOVED lines=14> */
[----:B-1----:R-:W-:Y:S02]  /*b0f0*/  FMNMX.FTZ R6, R180, R106, !PT ;  /* 0x0000006ab4067209 */ /* 0x002fe40007810000 */
        /* <DEDUP_REMOVED lines=19> */
[----:B------:R-:W-:Y:S02]  /*b230*/  FMNMX.FTZ R3, R169, R3, !PT ;  /* 0x00000003a9037209 */ /* 0x000fe40007810000 */
[----:B------:R-:W-:Y:S02]  /*b240*/  FMNMX.FTZ R6, R217, R6, !PT ;  /* 0x00000006d9067209 */ /* 0x000fe40007810000 */
[----:B------:R-:W-:Y:S01]  /*b250*/  IADD3 R110, R110, -0x1, RZ ;  /* 0xffffffff6e6e7810 */ /* 0x000fe20007ffe0ff */
[----:B------:R-:W-:Y:S01]  /*b260*/  SHFL.BFLY PT, R7, R3, 0x2, 0x1f ;  /* 0x0c401f0003077f89 */ /* 0x000fe200000e0000 */
[----:B------:R-:W-:Y:S04]  /*b270*/  FMNMX.FTZ R6, R205, R6, !PT ;  /* 0x00000006cd067209 */ /* 0x000fe80007810000 */
[----:B------:R-:W-:Y:S04]  /*b280*/  FMNMX.FTZ R6, R175, R6, !PT ;  /* 0x00000006af067209 */ /* 0x000fe80007810000 */
[----:B------:R-:W-:Y:S04]  /*b290*/  FMNMX.FTZ R6, R174, R6, !PT ;  /* 0x00000006ae067209 */ /* 0x000fe80007810000 */
[----:B------:R-:W-:Y:S05]  /*b2a0*/  FMNMX.FTZ R6, R173, R6, !PT ;  /* 0x00000006ad067209 */ /* 0x000fea0007810000 */
[----:B------:R-:W1:Y:S02]  /*b2b0*/  SHFL.BFLY PT, R9, R6, 0x2, 0x1f ;  /* 0x0c401f0006097f89 */ /* 0x000e6400000e0000 */
[----:B-1----:R-:W-:Y:S02]  /*b2c0*/  FMNMX.FTZ R6, R6, R9, !PT ;  /* 0x0000000906067209 */ /* 0x002fe40007810000 */
[----:B------:R-:W-:Y:S02]  /*b2d0*/  FMNMX.FTZ R5, R5, R8, !PT ;  /* 0x0000000805057209 */ /* 0x000fe40007810000 */
[----:B------:R-:W-:Y:S02]  /*b2e0*/  FMNMX.FTZ R3, R3, R7, !PT ;  /* 0x0000000703037209 */ /* 0x000fe40007810000 */
[----:B------:R-:W1:Y:S01]  /*b2f0*/  SHFL.BFLY PT, R9, R6, 0x1, 0x1f ;  /* 0x0c201f0006097f89 */ /* 0x000e6200000e0000 */
[----:B------:R-:W-:Y:S04]  /*b300*/  FMNMX.FTZ R7, R176, R102, !PT ;  /* 0x00000066b0077209 */ /* 0x000fe80007810000 */
[----:B------:R-:W-:Y:S03]  /*b310*/  FMNMX.FTZ R7, R181, R7, !PT ;  /* 0x00000007b5077209 */ /* 0x000fe60007810000 */
[----:B------:R-:W2:Y:S01]  /*b320*/  SHFL.BFLY PT, R8, R5, 0x1, 0x1f ;  /* 0x0c201f0005087f89 */ /* 0x000ea200000e0000 */
[----:B------:R-:W-:Y:S04]  /*b330*/  FMNMX.FTZ R7, R167, R7, !PT ;  /* 0x00000007a7077209 */ /* 0x000fe80007810000 */
[----:B------:R-:W-:Y:S03]  /*b340*/  FMNMX.FTZ R7, R166, R7, !PT ;  /* 0x00000007a6077209 */ /* 0x000fe60007810000 */
[----:B------:R-:W3:Y:S01]  /*b350*/  SHFL.BFLY PT, R10, R3, 0x1, 0x1f ;  /* 0x0c201f00030a7f89 */ /* 0x000ee200000e0000 */
[----:B------:R-:W-:Y:S04]  /*b360*/  FMNMX.FTZ R7, R210, R7, !PT ;  /* 0x00000007d2077209 */ /* 0x000fe80007810000 */
[----:B------:R-:W-:Y:S02]  /*b370*/  FMNMX.FTZ R7, R209, R7, !PT ;  /* 0x00000007d1077209 */ /* 0x000fe40007810000 */
[----:B-1----:R-:W-:Y:S02]  /*b380*/  FMNMX.FTZ R106, R6, R9, !PT ;  /* 0x00000009066a7209 */ /* 0x002fe40007810000 */
[----:B--2---:R-:W-:Y:S05]  /*b390*/  FMNMX.FTZ R107, R5, R8, !PT ;  /* 0x00000008056b7209 */ /* 0x004fea0007810000 */
[----:B------:R-:W-:Y:S01]  /*b3a0*/  FADD.FTZ R2, -R107, R2 ;  /* 0x000000026b027221 */ /* 0x000fe20000010100 */
[----:B---3--:R-:W-:Y:S03]  /*b3b0*/  FMNMX.FTZ R108, R3, R10, !PT ;  /* 0x0000000a036c7209 */ /* 0x008fe60007810000 */
[----:B------:R-:W-:Y:S01]  /*b3c0*/  FMUL.FTZ R2, R2, c[0x0][0x2d0] ;  /* 0x0000b40002027a20 */ /* 0x000fe20000410000 */
[----:B------:R-:W-:Y:S03]  /*b3d0*/  FMNMX.FTZ R3, R219, R7, !PT ;  /* 0x00000007db037209 */ /* 0x000fe60007810000 */
[----:B------:R1:W2:Y:S01]  /*b3e0*/  MUFU.EX2 R101, R2 ;  /* 0x0000000200657308 */ /* 0x0002a20000000800 */
[----:B------:R-:W-:Y:S01]  /*b3f0*/  FMNMX.FTZ R3, R218, R3, !PT ;  /* 0x00000003da037209 */ /* 0x000fe20007810000 */
[C---:B------:R-:W-:Y:S02]  /*b400*/  FADD.FTZ R0, -R108.reuse, R0 ;  /* 0x000000006c007221 */ /* 0x040fe40000010100 */
[----:B------:R-:W-:Y:S01]  /*b410*/  FMUL.FTZ R168, R108, c[0x0][0x2d0] ;  /* 0x0000b4006ca87a20 */ /* 0x000fe20000410000 */
[----:B------:R-:W-:Y:S01]  /*b420*/  FMNMX.FTZ R5, R212, R3, !PT ;  /* 0x00000003d4057209 */ /* 0x000fe20007810000 */
[----:B------:R-:W-:Y:S03]  /*b430*/  FMUL.FTZ R3, R0, c[0x0][0x2d0] ;  /* 0x0000b40000037a20 */ /* 0x000fe60000410000 */
[----:B------:R-:W-:Y:S01]  /*b440*/  FMNMX.FTZ R0, R214, R5, !PT ;  /* 0x00000005d6007209 */ /* 0x000fe20007810000 */
[----:B------:R3:W4:Y:S03]  /*b450*/  MUFU.EX2 R103, R3 ;  /* 0x0000000300677308 */ /* 0x0007260000000800 */
[----:B------:R-:W-:Y:S04]  /*b460*/  FMNMX.FTZ R0, R105, R0, !PT ;  /* 0x0000000069007209 */ /* 0x000fe80007810000 */
[----:B------:R-:W-:Y:S01]  /*b470*/  FMNMX.FTZ R0, R104, R0, !PT ;  /* 0x0000000068007209 */ /* 0x000fe20007810000 */
[----:B-1----:R-:W-:Y:S02]  /*b480*/  FADD.FTZ R2, -R106, R4 ;  /* 0x000000046a027221 */ /* 0x002fe40000010100 */
[--C-:B------:R-:W-:Y:S02]  /*b490*/  FFMA.FTZ R4, R165, c[0x0][0x2d0], -R168.reuse ;  /* 0x0000b400a5047a23 */ /* 0x100fe400000108a8 */
[----:B------:R-:W-:Y:S02]  /*b4a0*/  FMUL.FTZ R2, R2, c[0x0][0x2d0] ;  /* 0x0000b40002027a20 */ /* 0x000fe40000410000 */
[----:B------:R-:W-:Y:S01]  /*b4b0*/  MUFU.EX2 R227, R4 ;  /* 0x0000000400e37308 */ /* 0x000fe20000000800 */
[C---:B--2---:R-:W-:Y:S02]  /*b4c0*/  FMUL.FTZ R6, R101.reuse, R118 ;  /* 0x0000007665067220 */ /* 0x044fe40000410000 */
[----:B------:R-:W-:Y:S01]  /*b4d0*/  FMUL.FTZ R7, R101, R119 ;  /* 0x0000007765077220 */ /* 0x000fe20000410000 */
[----:B---3--:R-:W1:Y:S01]  /*b4e0*/  SHFL.BFLY PT, R3, R0, 0x2, 0x1f ;  /* 0x0c401f0000037f89 */ /* 0x008e6200000e0000 */
[C---:B----4-:R-:W-:Y:S02]  /*b4f0*/  FMUL.FTZ R5, R103.reuse, R117 ;  /* 0x0000007567057220 */ /* 0x050fe40000410000 */
[C---:B------:R-:W-:Y:S02]  /*b500*/  FMUL.FTZ R16, R103.reuse, R124 ;  /* 0x0000007c67107220 */ /* 0x040fe40000410000 */
[----:B------:R-:W-:Y:S01]  /*b510*/  FMUL.FTZ R17, R103, R125 ;  /* 0x0000007d67117220 */ /* 0x000fe20000410000 */
[----:B------:R2:W3:Y:S01]  /*b520*/  MUFU.EX2 R100, R2 ;  /* 0x0000000200647308 */ /* 0x0004e20000000800 */
[C---:B------:R-:W-:Y:S02]  /*b530*/  FMUL.FTZ R18, R101.reuse, R126 ;  /* 0x0000007e65127220 */ /* 0x040fe40000410000 */
[----:B------:R-:W-:Y:S02]  /*b540*/  FMUL.FTZ R19, R101, R127 ;  /* 0x0000007f65137220 */ /* 0x000fe40000410000 */
[C---:B------:R-:W-:Y:S01]  /*b550*/  FMUL.FTZ R32, R103.reuse, R140 ;  /* 0x0000008c67207220 */ /* 0x040fe20000410000 */
[----:B------:R-:W-:Y:S01]  /*b560*/  LDSM.16.MT88.4 R124, [R185+0x400] ;  /* 0x00040000b97c783b */ /* 0x000fe20000004200 */
[----:B------:R-:W-:Y:S02]  /*b570*/  FMUL.FTZ R33, R103, R141 ;  /* 0x0000008d67217220 */ /* 0x000fe40000410000 */
[C---:B------:R-:W-:Y:S02]  /*b580*/  FMUL.FTZ R34, R101.reuse, R142 ;  /* 0x0000008e65227220 */ /* 0x040fe40000410000 */
[----:B------:R-:W-:Y:S02]  /*b590*/  FMUL.FTZ R35, R101, R143 ;  /* 0x0000008f65237220 */ /* 0x000fe40000410000 */
[C---:B------:R-:W-:Y:S01]  /*b5a0*/  FMUL.FTZ R48, R103.reuse, R156 ;  /* 0x0000009c67307220 */ /* 0x040fe20000410000 */
[----:B------:R-:W-:Y:S01]  /*b5b0*/  LDSM.16.MT88.4 R140, [R186+0x800] ;  /* 0x00080000ba8c783b */ /* 0x000fe20000004200 */
[----:B------:R-:W-:Y:S02]  /*b5c0*/  FMUL.FTZ R49, R103, R157 ;  /* 0x0000009d67317220 */ /* 0x000fe40000410000 */
[C---:B------:R-:W-:Y:S01]  /*b5d0*/  FMUL.FTZ R50, R101.reuse, R158 ;  /* 0x0000009e65327220 */ /* 0x040fe20000410000 */
[----:B-1----:R-:W-:Y:S01]  /*b5e0*/  FMNMX.FTZ R0, R0, R3, !PT ;  /* 0x0000000300007209 */ /* 0x002fe20007810000 */
[----:B------:R-:W-:Y:S02]  /*b5f0*/  FMUL.FTZ R51, R101, R159 ;  /* 0x0000009f65337220 */ /* 0x000fe40000410000 */
[C---:B------:R-:W-:Y:S01]  /*b600*/  FMUL.FTZ R52, R103.reuse, R52 ;  /* 0x0000003467347220 */ /* 0x040fe20000410000 */
[----:B------:R-:W-:Y:S01]  /*b610*/  LDSM.16.MT88.4 R156, [R185+0x1400] ;  /* 0x00140000b99c783b */ /* 0x000fe20000004200 */
[----:B------:R-:W-:Y:S02]  /*b620*/  FMUL.FTZ R53, R103, R53 ;  /* 0x0000003567357220 */ /* 0x000fe40000410000 */
[----:B--2---:R-:W-:Y:S02]  /*b630*/  FFMA.FTZ R2, R164, c[0x0][0x2d0], -R168 ;  /* 0x0000b400a4027a23 */ /* 0x004fe400000108a8 */
[----:B------:R-:W-:Y:S02]  /*b640*/  FMUL.FTZ R164, R107, c[0x0][0x2d0] ;  /* 0x0000b4006ba47a20 */ /* 0x000fe40000410000 */
[----:B------:R1:W-:Y:S01]  /*b650*/  MUFU.EX2 R228, R2 ;  /* 0x0000000200e47308 */ /* 0x0003e20000000800 */
[----:B---3--:R-:W-:Y:S02]  /*b660*/  FMUL.FTZ R8, R100, R112 ;  /* 0x0000007064087220 */ /* 0x008fe40000410000 */
[--C-:B------:R-:W-:Y:S02]  /*b670*/  FFMA.FTZ R3, R178, c[0x0][0x2d0], -R164.reuse ;  /* 0x0000b400b2037a23 */ /* 0x100fe400000108a4 */
        /* <DEDUP_REMOVED lines=10> */
[C---:B------:R-:W-:Y:S02]  /*b720*/  FMUL.FTZ R44, R100.reuse, R152 ;  /* 0x00000098642c7220 */ /* 0x040fe40000410000 */
[----:B-1----:R-:W-:Y:S02]  /*b730*/  FFMA.FTZ R2, R177, c[0x0][0x2d0], -R164 ;  /* 0x0000b400b1027a23 */ /* 0x002fe400000108a4 */
[C---:B------:R-:W-:Y:S02]  /*b740*/  FMUL.FTZ R45, R100.reuse, R153 ;  /* 0x00000099642d7220 */ /* 0x040fe40000410000 */
[----:B------:R1:W3:Y:S01]  /*b750*/  MUFU.EX2 R226, R2 ;  /* 0x0000000200e27308 */ /* 0x0002e20000000800 */
[C---:B------:R-:W-:Y:S02]  /*b760*/  FMUL.FTZ R54, R101.reuse, R54 ;  /* 0x0000003665367220 */ /* 0x040fe40000410000 */
[----:B------:R-:W-:Y:S02]  /*b770*/  FMUL.FTZ R55, R101, R55 ;  /* 0x0000003765377220 */ /* 0x000fe40000410000 */
[--C-:B--2---:R-:W-:Y:S02]  /*b780*/  FFMA.FTZ R3, R161, c[0x0][0x2d0], -R168.reuse ;  /* 0x0000b400a1037a23 */ /* 0x104fe400000108a8 */
[C---:B------:R-:W-:Y:S02]  /*b790*/  FMUL.FTZ R56, R100.reuse, R56 ;  /* 0x0000003864387220 */ /* 0x040fe40000410000 */
[C---:B------:R-:W-:Y:S01]  /*b7a0*/  FMUL.FTZ R57, R100.reuse, R57 ;  /* 0x0000003964397220 */ /* 0x040fe20000410000 */
[----:B------:R2:W-:Y:S01]  /*b7b0*/  MUFU.EX2 R236, R3 ;  /* 0x0000000300ec7308 */ /* 0x0005e20000000800 */
[C---:B------:R-:W-:Y:S02]  /*b7c0*/  FMUL.FTZ R60, R100.reuse, R60 ;  /* 0x0000003c643c7220 */ /* 0x040fe40000410000 */
[C---:B------:R-:W-:Y:S02]  /*b7d0*/  FMUL.FTZ R61, R100.reuse, R61 ;  /* 0x0000003d643d7220 */ /* 0x040fe40000410000 */
[C---:B------:R-:W-:Y:S02]  /*b7e0*/  FMUL.FTZ R64, R103.reuse, R64 ;  /* 0x0000004067407220 */ /* 0x040fe40000410000 */
[----:B------:R-:W-:Y:S02]  /*b7f0*/  FMUL.FTZ R65, R103, R65 ;  /* 0x0000004167417220 */ /* 0x000fe40000410000 */
[C---:B------:R-:W-:Y:S02]  /*b800*/  FMUL.FTZ R66, R101.reuse, R66 ;  /* 0x0000004265427220 */ /* 0x040fe40000410000 */
[----:B------:R-:W-:Y:S02]  /*b810*/  FMUL.FTZ R67, R101, R67 ;  /* 0x0000004365437220 */ /* 0x000fe40000410000 */
[----:B------:R-:W-:Y:S01]  /*b820*/  FMUL.FTZ R68, R103, R68 ;  /* 0x0000004467447220 */ /* 0x000fe20000410000 */
[----:B-1----:R-:W1:Y:S01]  /*b830*/  SHFL.BFLY PT, R2, R0, 0x1, 0x1f ;  /* 0x0c201f0000027f89 */ /* 0x002e6200000e0000 */
[----:B---3--:R-:W-:Y:S01]  /*b840*/  F2FP.PACK_AB R117, R229, R226 ;  /* 0x000000e2e575723e */ /* 0x008fe200000000ff */
[----:B------:R-:W-:Y:S02]  /*b850*/  FMUL.FTZ R69, R103, R69 ;  /* 0x0000004567457220 */ /* 0x000fe40000410000 */
[C---:B------:R-:W-:Y:S02]  /*b860*/  FMUL.FTZ R70, R101.reuse, R70 ;  /* 0x0000004665467220 */ /* 0x040fe40000410000 */
[----:B------:R-:W-:Y:S02]  /*b870*/  FMUL.FTZ R71, R101, R71 ;  /* 0x0000004765477220 */ /* 0x000fe40000410000 */
[C---:B------:R-:W-:Y:S02]  /*b880*/  FMUL.FTZ R72, R100.reuse, R72 ;  /* 0x0000004864487220 */ /* 0x040fe40000410000 */
[----:B--2---:R-:W-:Y:S02]  /*b890*/  FFMA.FTZ R3, R111, c[0x0][0x2d0], -R168 ;  /* 0x0000b4006f037a23 */ /* 0x004fe400000108a8 */
[C---:B------:R-:W-:Y:S02]  /*b8a0*/  FMUL.FTZ R73, R100.reuse, R73 ;  /* 0x0000004964497220 */ /* 0x040fe40000410000 */
[----:B------:R2:W3:Y:S01]  /*b8b0*/  MUFU.EX2 R237, R3 ;  /* 0x0000000300ed7308 */ /* 0x0004e20000000800 */
[C---:B------:R-:W-:Y:S02]  /*b8c0*/  FMUL.FTZ R76, R100.reuse, R76 ;  /* 0x0000004c644c7220 */ /* 0x040fe40000410000 */
[----:B------:R-:W-:Y:S02]  /*b8d0*/  FMUL.FTZ R77, R100, R77 ;  /* 0x0000004d644d7220 */ /* 0x000fe40000410000 */
[C---:B------:R-:W-:Y:S02]  /*b8e0*/  FMUL.FTZ R80, R103.reuse, R80 ;  /* 0x0000005067507220 */ /* 0x040fe40000410000 */
[----:B------:R-:W-:Y:S02]  /*b8f0*/  FMUL.FTZ R81, R103, R81 ;  /* 0x0000005167517220 */ /* 0x000fe40000410000 */
[C---:B------:R-:W-:Y:S01]  /*b900*/  FMUL.FTZ R82, R101.reuse, R82 ;  /* 0x0000005265527220 */ /* 0x040fe20000410000 */
[----:B-1----:R-:W-:Y:S01]  /*b910*/  FMNMX.FTZ R2, R0, R2, !PT ;  /* 0x0000000200027209 */ /* 0x002fe20007810000 */
[--C-:B------:R-:W-:Y:S02]  /*b920*/  FFMA.FTZ R0, R160, c[0x0][0x2d0], -R164.reuse ;  /* 0x0000b400a0007a23 */ /* 0x100fe400000108a4 */
[----:B------:R-:W-:Y:S02]  /*b930*/  FMUL.FTZ R160, R106, c[0x0][0x2d0] ;  /* 0x0000b4006aa07a20 */ /* 0x000fe40000410000 */
[----:B------:R1:W-:Y:S01]  /*b940*/  MUFU.EX2 R234, R0 ;  /* 0x0000000000ea7308 */ /* 0x0003e20000000800 */
[----:B------:R-:W-:Y:S02]  /*b950*/  FMUL.FTZ R83, R101, R83 ;  /* 0x0000005365537220 */ /* 0x000fe40000410000 */
[C---:B------:R-:W-:Y:S02]  /*b960*/  FMUL.FTZ R84, R103.reuse, R84 ;  /* 0x0000005467547220 */ /* 0x040fe40000410000 */
[----:B------:R-:W-:Y:S02]  /*b970*/  FMUL.FTZ R85, R103, R85 ;  /* 0x0000005567557220 */ /* 0x000fe40000410000 */
[----:B------:R-:W-:Y:S02]  /*b980*/  FMUL.FTZ R86, R101, R86 ;  /* 0x0000005665567220 */ /* 0x000fe40000410000 */
[--C-:B--2---:R-:W-:Y:S01]  /*b990*/  FFMA.FTZ R3, R109, c[0x0][0x2d0], -R164.reuse ;  /* 0x0000b4006d037a23 */ /* 0x104fe200000108a4 */
[----:B---3--:R-:W-:Y:S01]  /*b9a0*/  F2FP.PACK_AB R118, R237, R236 ;  /* 0x000000eced76723e */ /* 0x008fe200000000ff */
[----:B------:R-:W-:Y:S02]  /*b9b0*/  FFMA.FTZ R109, R202, c[0x0][0x2d0], -R164 ;  /* 0x0000b400ca6d7a23 */ /* 0x000fe400000108a4 */
[----:B------:R2:W3:Y:S01]  /*b9c0*/  MUFU.EX2 R235, R3 ;  /* 0x0000000300eb7308 */ /* 0x0004e20000000800 */
[----:B------:R-:W-:Y:S02]  /*b9d0*/  FMUL.FTZ R87, R101, R87 ;  /* 0x0000005765577220 */ /* 0x000fe40000410000 */
[C---:B------:R-:W-:Y:S02]  /*b9e0*/  FMUL.FTZ R88, R100.reuse, R88 ;  /* 0x0000005864587220 */ /* 0x040fe40000410000 */
[C---:B------:R-:W-:Y:S02]  /*b9f0*/  FMUL.FTZ R89, R100.reuse, R89 ;  /* 0x0000005964597220 */ /* 0x040fe40000410000 */
[C---:B------:R-:W-:Y:S02]  /*ba00*/  FMUL.FTZ R92, R100.reuse, R92 ;  /* 0x0000005c645c7220 */ /* 0x040fe40000410000 */
[----:B------:R-:W-:Y:S02]  /*ba10*/  FMUL.FTZ R93, R100, R93 ;  /* 0x0000005d645d7220 */ /* 0x000fe40000410000 */
[----:B-1----:R-:W-:Y:S02]  /*ba20*/  FADD.FTZ R0, -R2, R102 ;  /* 0x0000006602007221 */ /* 0x002fe40000010100 */
[----:B------:R-:W-:Y:S02]  /*ba30*/  FFMA.FTZ R102, R203, c[0x0][0x2d0], -R168 ;  /* 0x0000b400cb667a23 */ /* 0x000fe400000108a8 */
[----:B------:R-:W-:Y:S02]  /*ba40*/  FMUL.FTZ R0, R0, c[0x0][0x2d0] ;  /* 0x0000b40000007a20 */ /* 0x000fe40000410000 */
[----:B------:R1:W-:Y:S01]  /*ba50*/  MUFU.EX2 R222, R102 ;  /* 0x0000006600de7308 */ /* 0x0003e20000000800 */
[C---:B------:R-:W-:Y:S02]  /*ba60*/  FMUL.FTZ R96, R103.reuse, R96 ;  /* 0x0000006067607220 */ /* 0x040fe40000410000 */
[----:B------:R-:W-:Y:S02]  /*ba70*/  FMUL.FTZ R97, R103, R97 ;  /* 0x0000006167617220 */ /* 0x000fe40000410000 */
[C---:B------:R-:W-:Y:S02]  /*ba80*/  FMUL.FTZ R98, R101.reuse, R98 ;  /* 0x0000006265627220 */ /* 0x040fe40000410000 */
[--C-:B--2---:R-:W-:Y:S01]  /*ba90*/  FFMA.FTZ R3, R180, c[0x0][0x2d0], -R160.reuse ;  /* 0x0000b400b4037a23 */ /* 0x104fe200000108a0 */
[----:B---3--:R-:W-:Y:S01]  /*baa0*/  F2FP.PACK_AB R119, R234, R235 ;  /* 0x000000ebea77723e */ /* 0x008fe200000000ff */
[----:B------:R-:W-:Y:S01]  /*bab0*/  FMUL.FTZ R99, R101, R99 ;  /* 0x0000006365637220 */ /* 0x000fe20000410000 */
[----:B------:R-:W2:Y:S01]  /*bac0*/  MUFU.EX2 R0, R0 ;  /* 0x0000000000007308 */ /* 0x000ea20000000800 */
[--C-:B------:R-:W-:Y:S02]  /*bad0*/  FFMA.FTZ R137, R174, c[0x0][0x2d0], -R160.reuse ;  /* 0x0000b400ae897a23 */ /* 0x100fe400000108a0 */
[----:B------:R-:W-:Y:S02]  /*bae0*/  FFMA.FTZ R136, R173, c[0x0][0x2d0], -R160 ;  /* 0x0000b400ad887a23 */ /* 0x000fe400000108a0 */
[--C-:B------:R-:W-:Y:S02]  /*baf0*/  FFMA.FTZ R111, R208, c[0x0][0x2d0], -R164.reuse ;  /* 0x0000b400d06f7a23 */ /* 0x100fe400000108a4 */
[----:B------:R-:W-:Y:S03]  /*bb00*/  FFMA.FTZ R132, R171, c[0x0][0x2d0], -R164 ;  /* 0x0000b400ab847a23 */ /* 0x000fe600000108a4 */
[----:B------:R3:W-:Y:S01]  /*bb10*/  MUFU.EX2 R224, R3 ;  /* 0x0000000300e07308 */ /* 0x0007e20000000800 */
[----:B-1----:R-:W-:Y:S09]  /*bb20*/  FFMA.FTZ R102, R201, c[0x0][0x2d0], -R168 ;  /* 0x0000b400c9667a23 */ /* 0x002ff200000108a8 */
[----:B------:R1:W-:Y:S01]  /*bb30*/  MUFU.EX2 R223, R102 ;  /* 0x0000006600df7308 */ /* 0x0003e20000000800 */
[C---:B--2---:R-:W-:Y:S02]  /*bb40*/  FMUL.FTZ R10, R0.reuse, R114 ;  /* 0x00000072000a7220 */ /* 0x044fe40000410000 */
[C---:B------:R-:W-:Y:S02]  /*bb50*/  FMUL.FTZ R11, R0.reuse, R115 ;  /* 0x00000073000b7220 */ /* 0x040fe40000410000 */
[C---:B------:R-:W-:Y:S02]  /*bb60*/  FMUL.FTZ R14, R0.reuse, R122 ;  /* 0x0000007a000e7220 */ /* 0x040fe40000410000 */
[C---:B------:R-:W-:Y:S03]  /*bb70*/  FMUL.FTZ R15, R0.reuse, R123 ;  /* 0x0000007b000f7220 */ /* 0x040fe60000410000 */
[----:B------:R-:W-:Y:S01]  /*bb80*/  MUFU.EX2 R201, R109 ;  /* 0x0000006d00c97308 */ /* 0x000fe20000000800 */
[----:B------:R-:W2:Y:S01]  /*bb90*/  LDSM.16.MT88.4 R120, [R185+0xc00] ;  /* 0x000c0000b978783b */ /* 0x000ea20000004200 */
[C---:B------:R-:W-:Y:S02]  /*bba0*/  FMUL.FTZ R26, R0.reuse, R134 ;  /* 0x00000086001a7220 */ /* 0x040fe40000410000 */
[----:B---3--:R-:W-:Y:S02]  /*bbb0*/  FFMA.FTZ R3, R179, c[0x0][0x2d0], -R160 ;  /* 0x0000b400b3037a23 */ /* 0x008fe400000108a0 */
[C---:B------:R-:W-:Y:S02]  /*bbc0*/  FMUL.FTZ R27, R0.reuse, R135 ;  /* 0x00000087001b7220 */ /* 0x040fe40000410000 */
[C---:B------:R-:W-:Y:S02]  /*bbd0*/  FMUL.FTZ R30, R0.reuse, R138 ;  /* 0x0000008a001e7220 */ /* 0x040fe40000410000 */
[----:B------:R-:W3:Y:S01]  /*bbe0*/  MUFU.EX2 R225, R3 ;  /* 0x0000000300e17308 */ /* 0x000ee20000000800 */
[C---:B------:R-:W-:Y:S02]  /*bbf0*/  FMUL.FTZ R31, R0.reuse, R139 ;  /* 0x0000008b001f7220 */ /* 0x040fe40000410000 */
[----:B-1----:R-:W-:Y:S02]  /*bc00*/  FFMA.FTZ R102, R199, c[0x0][0x2d0], -R164 ;  /* 0x0000b400c7667a23 */ /* 0x002fe400000108a4 */
        /* <DEDUP_REMOVED lines=10> */
[C---:B------:R-:W-:Y:S01]  /*bcb0*/  FMUL.FTZ R75, R0.reuse, R75 ;  /* 0x0000004b004b7220 */ /* 0x040fe20000410000 */
[----:B---3--:R-:W-:Y:S01]  /*bcc0*/  F2FP.PACK_AB R112, R225, R224 ;  /* 0x000000e0e170723e */ /* 0x008fe200000000ff */
[----:B------:R-:W-:Y:S02]  /*bcd0*/  FFMA.FTZ R3, R163, c[0x0][0x2d0], -R160 ;  /* 0x0000b400a3037a23 */ /* 0x000fe400000108a0 */
[C---:B------:R-:W-:Y:S02]  /*bce0*/  FMUL.FTZ R78, R0.reuse, R78 ;  /* 0x0000004e004e7220 */ /* 0x040fe40000410000 */
[----:B------:R3:W-:Y:S01]  /*bcf0*/  MUFU.EX2 R232, R3 ;  /* 0x0000000300e87308 */ /* 0x0007e20000000800 */
[C---:B------:R-:W-:Y:S02]  /*bd00*/  FMUL.FTZ R79, R0.reuse, R79 ;  /* 0x0000004f004f7220 */ /* 0x040fe40000410000 */
[----:B------:R-:W-:Y:S02]  /*bd10*/  FMUL.FTZ R90, R0, R90 ;  /* 0x0000005a005a7220 */ /* 0x000fe40000410000 */
[----:B-1----:R-:W-:Y:S02]  /*bd20*/  FFMA.FTZ R102, R204, c[0x0][0x2d0], -R164 ;  /* 0x0000b400cc667a23 */ /* 0x002fe400000108a4 */
[C---:B------:R-:W-:Y:S02]  /*bd30*/  FMUL.FTZ R91, R0.reuse, R91 ;  /* 0x0000005b005b7220 */ /* 0x040fe40000410000 */
[C---:B------:R-:W-:Y:S01]  /*bd40*/  FMUL.FTZ R94, R0.reuse, R94 ;  /* 0x0000005e005e7220 */ /* 0x040fe20000410000 */
[----:B------:R1:W-:Y:S01]  /*bd50*/  MUFU.EX2 R220, R102 ;  /* 0x0000006600dc7308 */ /* 0x0003e20000000800 */
[----:B------:R-:W-:Y:S02]  /*bd60*/  FMUL.FTZ R95, R0, R95 ;  /* 0x0000005f005f7220 */ /* 0x000fe40000410000 */
[--C-:B------:R-:W-:Y:S02]  /*bd70*/  FFMA.FTZ R138, R175, c[0x0][0x2d0], -R160.reuse ;  /* 0x0000b400af8a7a23 */ /* 0x100fe400000108a0 */
[----:B------:R-:W-:Y:S02]  /*bd80*/  FFMA.FTZ R135, R205, c[0x0][0x2d0], -R160 ;  /* 0x0000b400cd877a23 */ /* 0x000fe400000108a0 */
[----:B------:R-:W-:Y:S04]  /*bd90*/  FFMA.FTZ R109, R206, c[0x0][0x2d0], -R164 ;  /* 0x0000b400ce6d7a23 */ /* 0x000fe800000108a4 */
[----:B------:R-:W-:Y:S01]  /*bda0*/  MUFU.EX2 R173, R109 ;  /* 0x0000006d00ad7308 */ /* 0x000fe20000000800 */
[----:B---3--:R-:W-:Y:S09]  /*bdb0*/  FFMA.FTZ R3, R162, c[0x0][0x2d0], -R160 ;  /* 0x0000b400a2037a23 */ /* 0x008ff200000108a0 */
[----:B------:R3:W4:Y:S01]  /*bdc0*/  MUFU.EX2 R233, R3 ;  /* 0x0000000300e97308 */ /* 0x0007220000000800 */
[--C-:B-1----:R-:W-:Y:S09]  /*bdd0*/  FFMA.FTZ R102, R182, c[0x0][0x2d0], -R168.reuse ;  /* 0x0000b400b6667a23 */ /* 0x102ff200000108a8 */
[----:B------:R1:W-:Y:S01]  /*bde0*/  MUFU.EX2 R204, R102 ;  /* 0x0000006600cc7308 */ /* 0x0003e20000000800 */
[----:B---3--:R-:W-:Y:S01]  /*bdf0*/  FMUL.FTZ R3, R2, c[0x0][0x2d0] ;  /* 0x0000b40002037a20 */ /* 0x008fe20000410000 */
[----:B----4-:R-:W-:Y:S03]  /*be00*/  F2FP.PACK_AB R114, R233, R232 ;  /* 0x000000e8e972723e */ /* 0x010fe600000000ff */
[--C-:B------:R-:W-:Y:S02]  /*be10*/  FFMA.FTZ R4, R176, c[0x0][0x2d0], -R3.reuse ;  /* 0x0000b400b0047a23 */ /* 0x100fe40000010803 */
[--C-:B------:R-:W-:Y:S03]  /*be20*/  FFMA.FTZ R134, R212, c[0x0][0x2d0], -R3.reuse ;  /* 0x0000b400d4867a23 */ /* 0x100fe60000010803 */
[----:B------:R3:W4:Y:S01]  /*be30*/  MUFU.EX2 R161, R4 ;  /* 0x0000000400a17308 */ /* 0x0007220000000800 */
[--C-:B------:R-:W-:Y:S02]  /*be40*/  FFMA.FTZ R133, R214, c[0x0][0x2d0], -R3.reuse ;  /* 0x0000b400d6857a23 */ /* 0x100fe40000010803 */
[----:B-1----:R-:W-:Y:S02]  /*be50*/  FFMA.FTZ R102, R183, c[0x0][0x2d0], -R168 ;  /* 0x0000b400b7667a23 */ /* 0x002fe400000108a8 */
[--C-:B------:R-:W-:Y:S05]  /*be60*/  FFMA.FTZ R105, R105, c[0x0][0x2d0], -R3.reuse ;  /* 0x0000b40069697a23 */ /* 0x100fea0000010803 */
[----:B------:R1:W-:Y:S10]  /*be70*/  MUFU.EX2 R203, R102 ;  /* 0x0000006600cb7308 */ /* 0x0003f40000000800 */
[----:B------:R-:W-:Y:S01]  /*be80*/  MUFU.EX2 R165, R133 ;  /* 0x0000008500a57308 */ /* 0x000fe20000000800 */
[----:B---3--:R-:W-:Y:S02]  /*be90*/  FFMA.FTZ R4, R181, c[0x0][0x2d0], -R3 ;  /* 0x0000b400b5047a23 */ /* 0x008fe40000010803 */
[----:B----4-:R-:W-:Y:S07]  /*bea0*/  FFMA.FTZ R0, R0, R247, R161 ;  /* 0x000000f700007223 */ /* 0x010fee00000100a1 */
[----:B------:R3:W4:Y:S01]  /*beb0*/  MUFU.EX2 R162, R4 ;  /* 0x0000000400a27308 */ /* 0x0007220000000800 */
[----:B-1----:R-:W-:Y:S09]  /*bec0*/  FFMA.FTZ R102, R200, c[0x0][0x2d0], -R164 ;  /* 0x0000b400c8667a23 */ /* 0x002ff200000108a4 */
[----:B------:R1:W-:Y:S01]  /*bed0*/  MUFU.EX2 R202, R102 ;  /* 0x0000006600ca7308 */ /* 0x0003e20000000800 */
[--C-:B---3--:R-:W-:Y:S01]  /*bee0*/  FFMA.FTZ R4, R167, c[0x0][0x2d0], -R3.reuse ;  /* 0x0000b400a7047a23 */ /* 0x108fe20000010803 */
[C---:B----4-:R-:W-:Y:S08]  /*bef0*/  F2FP.PACK_AB R113, R162.reuse, R161 ;  /* 0x000000a1a271723e */ /* 0x050ff000000000ff */
[----:B------:R-:W-:Y:S01]  /*bf00*/  MUFU.EX2 R167, R138 ;  /* 0x0000008a00a77308 */ /* 0x000fe20000000800 */
[----:B------:R-:W-:Y:S02]  /*bf10*/  FADD.FTZ R0, R162, R0 ;  /* 0x00000000a2007221 */ /* 0x000fe40000010000 */
[----:B-1----:R-:W-:Y:S07]  /*bf20*/  FFMA.FTZ R102, R215, c[0x0][0x2d0], -R160 ;  /* 0x0000b400d7667a23 */ /* 0x002fee00000108a0 */
[----:B------:R1:W3:Y:S10]  /*bf30*/  MUFU.EX2 R230, R4 ;  /* 0x0000000400e67308 */ /* 0x0002f40000000800 */
[----:B------:R4:W-:Y:S01]  /*bf40*/  MUFU.EX2 R199, R102 ;  /* 0x0000006600c77308 */ /* 0x0009e20000000800 */
[----:B-1----:R-:W-:Y:S09]  /*bf50*/  FFMA.FTZ R4, R166, c[0x0][0x2d0], -R3 ;  /* 0x0000b400a6047a23 */ /* 0x002ff20000010803 */
[----:B------:R1:W-:Y:S01]  /*bf60*/  MUFU.EX2 R166, R105 ;  /* 0x0000006900a67308 */ /* 0x0003e20000000800 */
[----:B---3--:R-:W-:Y:S02]  /*bf70*/  FADD.FTZ R0, R230, R0 ;  /* 0x00000000e6007221 */ /* 0x008fe40000010000 */
[----:B----4-:R-:W-:Y:S07]  /*bf80*/  FFMA.FTZ R102, R211, c[0x0][0x2d0], -R160 ;  /* 0x0000b400d3667a23 */ /* 0x010fee00000108a0 */
[----:B------:R3:W4:Y:S10]  /*bf90*/  MUFU.EX2 R231, R4 ;  /* 0x0000000400e77308 */ /* 0x0007340000000800 */
[----:B------:R5:W-:Y:S01]  /*bfa0*/  MUFU.EX2 R200, R102 ;  /* 0x0000006600c87308 */ /* 0x000be20000000800 */
[----:B-1----:R-:W-:Y:S04]  /*bfb0*/  FFMA.FTZ R105, R101, R246, R226 ;  /* 0x000000f665697223 */ /* 0x002fe800000100e2 */
[----:B------:R-:W-:Y:S02]  /*bfc0*/  FADD.FTZ R105, R229, R105 ;  /* 0x00000069e5697221 */ /* 0x000fe40000010000 */
[----:B---3--:R-:W-:Y:S01]  /*bfd0*/  FMUL.FTZ R4, R103, R116 ;  /* 0x0000007467047220 */ /* 0x008fe20000410000 */
[----:B------:R-:W-:Y:S01]  /*bfe0*/  F2FP.PACK_AB R116, R228, R227 ;  /* 0x000000e3e474723e */ /* 0x000fe200000000ff */
[C---:B----4-:R-:W-:Y:S01]  /*bff0*/  FADD.FTZ R0, R231.reuse, R0 ;  /* 0x00000000e7007221 */ /* 0x050fe20000010000 */
[----:B------:R-:W-:Y:S05]  /*c000*/  F2FP.PACK_AB R115, R231, R230 ;  /* 0x000000e6e773723e */ /* 0x000fea00000000ff */
[-C--:B------:R-:W-:Y:S05]  /*c010*/  HMMA.16816.F32 R4, R116, R20.reuse, R4 ;  /* 0x000000147404723c */ /* 0x080fea0000001804 */
[--C-:B-----5:R-:W-:Y:S03]  /*c020*/  FFMA.FTZ R102, R210, c[0x0][0x2d0], -R3.reuse ;  /* 0x0000b400d2667a23 */ /* 0x120fe60000010803 */
[C---:B------:R-:W-:Y:S01]  /*c030*/  HMMA.16816.F32 R8, R112.reuse, R20, R8 ;  /* 0x000000147008723c */ /* 0x040fe20000001808 */
[----:B------:R1:W-:Y:S06]  /*c040*/  MUFU.EX2 R182, R102 ;  /* 0x0000006600b67308 */ /* 0x0003ec0000000800 */
[C---:B------:R-:W-:Y:S01]  /*c050*/  FMUL.FTZ R20, R103.reuse, R128 ;  /* 0x0000008067147220 */ /* 0x040fe20000410000 */
[-C--:B------:R-:W-:Y:S04]  /*c060*/  HMMA.16816.F32 R12, R112, R22.reuse, R12 ;  /* 0x00000016700c723c */ /* 0x080fe8000000180c */
[----:B------:R-:W-:Y:S02]  /*c070*/  FMUL.FTZ R21, R103, R129 ;  /* 0x0000008167157220 */ /* 0x000fe40000410000 */
[--C-:B------:R-:W-:Y:S02]  /*c080*/  FFMA.FTZ R129, R170, c[0x0][0x2d0], -R168.reuse ;  /* 0x0000b400aa817a23 */ /* 0x100fe400000108a8 */
[C---:B------:R-:W-:Y:S01]  /*c090*/  HMMA.16816.F32 R16, R116.reuse, R22, R16 ;  /* 0x000000167410723c */ /* 0x040fe20000001810 */
[----:B------:R-:W-:Y:S03]  /*c0a0*/  MUFU.EX2 R170, R132 ;  /* 0x0000008400aa7308 */ /* 0x000fe60000000800 */
[--C-:B------:R-:W-:Y:S03]  /*c0b0*/  FFMA.FTZ R128, R169, c[0x0][0x2d0], -R168.reuse ;  /* 0x0000b400a9807a23 */ /* 0x100fe600000108a8 */
[C---:B------:R-:W-:Y:S02]  /*c0c0*/  FMUL.FTZ R22, R101.reuse, R130 ;  /* 0x0000008265167220 */ /* 0x040fe40000410000 */
[----:B------:R-:W-:Y:S02]  /*c0d0*/  FMUL.FTZ R23, R101, R131 ;  /* 0x0000008365177220 */ /* 0x000fe40000410000 */
[----:B------:R-:W-:Y:S01]  /*c0e0*/  MUFU.EX2 R176, R129 ;  /* 0x0000008100b07308 */ /* 0x000fe20000000800 */
[--C-:B-1----:R-:W-:Y:S02]  /*c0f0*/  FFMA.FTZ R102, R209, c[0x0][0x2d0], -R3.reuse ;  /* 0x0000b400d1667a23 */ /* 0x102fe40000010803 */
[--C-:B------:R-:W-:Y:S02]  /*c100*/  FFMA.FTZ R131, R213, c[0x0][0x2d0], -R168.reuse ;  /* 0x0000b400d5837a23 */ /* 0x100fe400000108a8 */
[-C--:B------:R-:W-:Y:S03]  /*c110*/  HMMA.16816.F32 R20, R116, R36.reuse, R20 ;  /* 0x000000247414723c */ /* 0x080fe60000001814 */
[----:B------:R-:W-:Y:S02]  /*c120*/  FFMA.FTZ R130, R207, c[0x0][0x2d0], -R168 ;  /* 0x0000b400cf827a23 */ /* 0x000fe400000108a8 */
[----:B------:R1:W-:Y:S03]  /*c130*/  MUFU.EX2 R183, R102 ;  /* 0x0000006600b77308 */ /* 0x0003e60000000800 */
[C---:B------:R-:W-:Y:S07]  /*c140*/  HMMA.16816.F32 R24, R112.reuse, R36, R24 ;  /* 0x000000247018723c */ /* 0x040fee0000001818 */
[C---:B------:R-:W-:Y:S01]  /*c150*/  FMUL.FTZ R36, R103.reuse, R144 ;  /* 0x0000009067247220 */ /* 0x040fe20000410000 */
[-C--:B------:R-:W-:Y:S01]  /*c160*/  HMMA.16816.F32 R28, R112, R38.reuse, R28 ;  /* 0x00000026701c723c */ /* 0x080fe2000000181c */
[----:B------:R-:W-:Y:S03]  /*c170*/  MUFU.EX2 R171, R131 ;  /* 0x0000008300ab7308 */ /* 0x000fe60000000800 */
[----:B------:R-:W-:Y:S04]  /*c180*/  FMUL.FTZ R37, R103, R145 ;  /* 0x0000009167257220 */ /* 0x000fe80000410000 */
[C---:B------:R-:W-:Y:S03]  /*c190*/  HMMA.16816.F32 R32, R116.reuse, R38, R32 ;  /* 0x000000267420723c */ /* 0x040fe60000001820 */
[----:B------:R-:W-:Y:S01]  /*c1a0*/  MUFU.EX2 R175, R130 ;  /* 0x0000008200af7308 */ /* 0x000fe20000000800 */
[--C-:B-1----:R-:W-:Y:S03]  /*c1b0*/  FFMA.FTZ R102, R216, c[0x0][0x2d0], -R160.reuse ;  /* 0x0000b400d8667a23 */ /* 0x102fe600000108a0 */
[C---:B------:R-:W-:Y:S02]  /*c1c0*/  FMUL.FTZ R38, R101.reuse, R146 ;  /* 0x0000009265267220 */ /* 0x040fe40000410000 */
[----:B------:R-:W-:Y:S04]  /*c1d0*/  FMUL.FTZ R39, R101, R147 ;  /* 0x0000009365277220 */ /* 0x000fe80000410000 */
[----:B------:R1:W-:Y:S03]  /*c1e0*/  MUFU.EX2 R180, R102 ;  /* 0x0000006600b47308 */ /* 0x0003e60000000800 */
[-C--:B--2---:R-:W-:Y:S07]  /*c1f0*/  HMMA.16816.F32 R36, R116, R120.reuse, R36 ;  /* 0x000000787424723c */ /* 0x084fee0000001824 */
[----:B------:R-:W-:Y:S01]  /*c200*/  MUFU.EX2 R177, R128 ;  /* 0x0000008000b17308 */ /* 0x000fe20000000800 */
[C---:B------:R-:W-:Y:S08]  /*c210*/  HMMA.16816.F32 R40, R112.reuse, R120, R40 ;  /* 0x000000787028723c */ /* 0x040ff00000001828 */
[-C--:B------:R-:W-:Y:S01]  /*c220*/  HMMA.16816.F32 R44, R112, R122.reuse, R44 ;  /* 0x0000007a702c723c */ /* 0x080fe2000000182c */
[----:B------:R-:W-:Y:S03]  /*c230*/  MUFU.EX2 R168, R137 ;  /* 0x0000008900a87308 */ /* 0x000fe60000000800 */
[----:B-1----:R-:W-:Y:S04]  /*c240*/  FFMA.FTZ R102, R217, c[0x0][0x2d0], -R160 ;  /* 0x0000b400d9667a23 */ /* 0x002fe800000108a0 */
[C---:B------:R-:W-:Y:S01]  /*c250*/  HMMA.16816.F32 R48, R116.reuse, R122, R48 ;  /* 0x0000007a7430723c */ /* 0x040fe20000001830 */
[----:B------:R-:W1:Y:S02]  /*c260*/  LDSM.16.MT88.4 R120, [R186+0xc00] ;  /* 0x000c0000ba78783b */ /* 0x000e640000004200 */
[----:B------:R2:W-:Y:S10]  /*c270*/  MUFU.EX2 R181, R102 ;  /* 0x0000006600b57308 */ /* 0x0005f40000000800 */
[----:B------:R-:W3:Y:S01]  /*c280*/  MUFU.EX2 R169, R136 ;  /* 0x0000008800a97308 */ /* 0x000ee20000000800 */
[--C-:B--2---:R-:W-:Y:S09]  /*c290*/  FFMA.FTZ R102, R219, c[0x0][0x2d0], -R3.reuse ;  /* 0x0000b400db667a23 */ /* 0x104ff20000010803 */
[----:B------:R2:W-:Y:S01]  /*c2a0*/  MUFU.EX2 R179, R102 ;  /* 0x0000006600b37308 */ /* 0x0005e20000000800 */
[----:B---3--:R-:W-:Y:S01]  /*c2b0*/  F2FP.PACK_AB R162, R169, R168 ;  /* 0x000000a8a9a2723e */ /* 0x008fe200000000ff */
[-C--:B-1----:R-:W-:Y:S08]  /*c2c0*/  HMMA.16816.F32 R52, R116, R120.reuse, R52 ;  /* 0x000000787434723c */ /* 0x082ff00000001834 */
[C---:B------:R-:W-:Y:S04]  /*c2d0*/  HMMA.16816.F32 R56, R112.reuse, R120, R56 ;  /* 0x000000787038723c */ /* 0x040fe80000001838 */
[--C-:B--2---:R-:W-:Y:S04]  /*c2e0*/  FFMA.FTZ R102, R218, c[0x0][0x2d0], -R3.reuse ;  /* 0x0000b400da667a23 */ /* 0x104fe80000010803 */
[-C--:B------:R-:W-:Y:S01]  /*c2f0*/  HMMA.16816.F32 R60, R112, R122.reuse, R60 ;  /* 0x0000007a703c723c */ /* 0x080fe2000000183c */
[----:B------:R1:W-:Y:S03]  /*c300*/  MUFU.EX2 R178, R102 ;  /* 0x0000006600b27308 */ /* 0x0003e60000000800 */
[----:B------:R-:W-:Y:S02]  /*c310*/  FFMA.FTZ R3, R104, c[0x0][0x2d0], -R3 ;  /* 0x0000b40068037a23 */ /* 0x000fe40000010803 */
[----:B------:R-:W-:Y:S01]  /*c320*/  FFMA.FTZ R104, R100, R245, R224 ;  /* 0x000000f564687223 */ /* 0x000fe200000100e0 */
[----:B------:R-:W-:Y:S01]  /*c330*/  F2FP.PACK_AB R100, R175, R171 ;  /* 0x000000abaf64723e */ /* 0x000fe200000000ff */
[C---:B------:R-:W-:Y:S01]  /*c340*/  HMMA.16816.F32 R64, R116.reuse, R122, R64 ;  /* 0x0000007a7440723c */ /* 0x040fe20000001840 */
[----:B------:R-:W2:Y:S02]  /*c350*/  LDSM.16.MT88.4 R120, [R185+0x1800] ;  /* 0x00180000b978783b */ /* 0x000ea40000004200 */
[----:B------:R-:W3:Y:S01]  /*c360*/  MUFU.EX2 R109, R3 ;  /* 0x00000003006d7308 */ /* 0x000ee20000000800 */
[----:B------:R-:W-:Y:S02]  /*c370*/  FADD.FTZ R104, R225, R104 ;  /* 0x00000068e1687221 */ /* 0x000fe40000010000 */
[----:B-1----:R-:W-:Y:S07]  /*c380*/  FFMA.FTZ R102, R172, c[0x0][0x2d0], -R164 ;  /* 0x0000b400ac667a23 */ /* 0x002fee00000108a4 */
[----:B------:R-:W1:Y:S01]  /*c390*/  MUFU.EX2 R172, R111 ;  /* 0x0000006f00ac7308 */ /* 0x000e620000000800 */
[----:B---3--:R-:W-:Y:S01]  /*c3a0*/  F2FP.PACK_AB R163, R109, R166 ;  /* 0x000000a66da3723e */ /* 0x008fe200000000ff */
[----:B------:R-:W-:Y:S08]  /*c3b0*/  FFMA.FTZ R3, R103, R244, R227 ;  /* 0x000000f467037223 */ /* 0x000ff000000100e3 */
[----:B------:R3:W4:Y:S01]  /*c3c0*/  MUFU.EX2 R174, R102 ;  /* 0x0000006600ae7308 */ /* 0x0007220000000800 */
[----:B------:R-:W-:Y:S04]  /*c3d0*/  FADD.FTZ R3, R228, R3 ;  /* 0x00000003e4037221 */ /* 0x000fe80000010000 */
[----:B------:R-:W-:Y:S05]  /*c3e0*/  FADD.FTZ R3, R236, R3 ;  /* 0x00000003ec037221 */ /* 0x000fea0000010000 */
[----:B------:R-:W5:Y:S01]  /*c3f0*/  MUFU.EX2 R164, R135 ;  /* 0x0000008700a47308 */ /* 0x000f620000000800 */
[-C--:B--2---:R-:W-:Y:S03]  /*c400*/  HMMA.16816.F32 R68, R116, R120.reuse, R68 ;  /* 0x000000787444723c */ /* 0x084fe60000001844 */
[----:B-1----:R-:W-:Y:S01]  /*c410*/  F2FP.PACK_AB R101, R173, R172 ;  /* 0x000000acad65723e */ /* 0x002fe200000000ff */
[----:B------:R-:W-:Y:S04]  /*c420*/  FADD.FTZ R3, R237, R3 ;  /* 0x00000003ed037221 */ /* 0x000fe80000010000 */
[C---:B------:R-:W-:Y:S01]  /*c430*/  HMMA.16816.F32 R72, R112.reuse, R120, R72 ;  /* 0x000000787048723c */ /* 0x040fe20000001848 */
[----:B------:R-:W1:Y:S03]  /*c440*/  MUFU.EX2 R111, R134 ;  /* 0x00000086006f7308 */ /* 0x000e660000000800 */
[----:B------:R-:W-:Y:S01]  /*c450*/  FADD.FTZ R3, R222, R3 ;  /* 0x00000003de037221 */ /* 0x000fe20000010000 */
[----:B---3--:R-:W-:Y:S02]  /*c460*/  F2FP.PACK_AB R102, R177, R176 ;  /* 0x000000b0b166723e */ /* 0x008fe400000000ff */
[----:B----4-:R-:W-:Y:S01]  /*c470*/  F2FP.PACK_AB R103, R170, R174 ;  /* 0x000000aeaa67723e */ /* 0x010fe200000000ff */
[-C--:B------:R-:W-:Y:S04]  /*c480*/  HMMA.16816.F32 R76, R112, R122.reuse, R76 ;  /* 0x0000007a704c723c */ /* 0x080fe8000000184c */
[----:B------:R-:W-:Y:S01]  /*c490*/  FADD.FTZ R3, R223, R3 ;  /* 0x00000003df037221 */ /* 0x000fe20000010000 */
[----:B-----5:R-:W-:Y:S03]  /*c4a0*/  F2FP.PACK_AB R160, R167, R164 ;  /* 0x000000a4a7a0723e */ /* 0x020fe600000000ff */
[C---:B------:R-:W-:Y:S01]  /*c4b0*/  HMMA.16816.F32 R80, R116.reuse, R122, R80 ;  /* 0x0000007a7450723c */ /* 0x040fe20000001850 */
[----:B------:R-:W2:Y:S03]  /*c4c0*/  LDSM.16.MT88.4 R120, [R186+0x1800] ;  /* 0x00180000ba78783b */ /* 0x000ea60000004200 */
[----:B-1----:R-:W-:Y:S04]  /*c4d0*/  F2FP.PACK_AB R161, R165, R111 ;  /* 0x0000006fa5a1723e */ /* 0x002fe800000000ff */
[-C--:B--2---:R-:W-:Y:S08]  /*c4e0*/  HMMA.16816.F32 R84, R116, R120.reuse, R84 ;  /* 0x000000787454723c */ /* 0x084ff00000001854 */
[C---:B------:R-:W-:Y:S08]  /*c4f0*/  HMMA.16816.F32 R88, R112.reuse, R120, R88 ;  /* 0x000000787058723c */ /* 0x040ff00000001858 */
[-C--:B------:R-:W-:Y:S07]  /*c500*/  HMMA.16816.F32 R92, R112, R122.reuse, R92 ;  /* 0x0000007a705c723c */ /* 0x080fee000000185c */
[----:B------:R-:W-:Y:S01]  /*c510*/  F2FP.PACK_AB R112, R223, R222 ;  /* 0x000000dedf70723e */ /* 0x000fe200000000ff */
[----:B------:R-:W-:Y:S01]  /*c520*/  HMMA.16816.F32 R96, R116, R122, R96 ;  /* 0x0000007a7460723c */ /* 0x000fe20000001860 */
[----:B------:R-:W1:Y:S03]  /*c530*/  LDSM.16.MT88.4 R120, [R186+0x400] ;  /* 0x00040000ba78783b */ /* 0x000e660000004200 */
[----:B------:R-:W-:Y:S02]  /*c540*/  F2FP.PACK_AB R113, R220, R221 ;  /* 0x000000dddc71723e */ /* 0x000fe400000000ff */
[----:B------:R-:W-:Y:S02]  /*c550*/  F2FP.PACK_AB R114, R203, R204 ;  /* 0x000000cccb72723e */ /* 0x000fe400000000ff */
[----:B------:R-:W-:Y:S04]  /*c560*/  F2FP.PACK_AB R115, R202, R201 ;  /* 0x000000c9ca73723e */ /* 0x000fe800000000ff */
[----:B------:R-:W-:Y:S02]  /*c570*/  F2FP.PACK_AB R116, R200, R199 ;  /* 0x000000c7c874723e */ /* 0x000fe400000000ff */
        /* <DEDUP_REMOVED lines=95> */
.L_x_1083:
[----:B------:R-:W-:Y:S02]  /*cb70*/  MOV R9, 0x1f ;  /* 0x0000001f00097802 */ /* 0x000fe40000000f00 */
[----:B------:R-:W-:Y:S01]  /*cb80*/  MOV R8, 0xffffffff ;  /* 0xffffffff00087802 */ /* 0x000fe20000000f00 */
[----:B------:R-:W-:Y:S05]  /*cb90*/  BRA.DIV ~URZ, `(.L_x_1087) ;  /* 0x00005d027f007947 */ /* 0x000fea000b800000 */
[----:B------:R1:W2:Y:S02]  /*cba0*/  SHFL.BFLY PT, R0, R244, 0x2, 0x1f ;  /* 0x0c401f00f4007f89 */ /* 0x0002a400000e0000 */
.L_x_1167:
        /* <DEDUP_REMOVED lines=15> */
.L_x_1168:
        /* <DEDUP_REMOVED lines=58> */
[----:B------:R-:W-:Y:S01]  /*d040*/  FMUL.FTZ R49, R2, R57 ;  /* 0x0000003902317220 */ /* 0x000fe20000410000 */
        /* <DEDUP_REMOVED lines=75> */
.L_x_1062:
[----:B------:R2:W5:Y:S04]  /*d500*/  LDL R6, [R1] ;  /* 0x0000000001067983 */ /* 0x0005680000100800 */
        /* <DEDUP_REMOVED lines=17> */
[----:B------:R1:W-:Y:S02]  /*d620*/  STL [R1], R6 ;  /* 0x0000000601007387 */ /* 0x0003e40000100800 */
.L_x_1090:
[----:B--2---:R-:W-:Y:S05]  /*d630*/  BSYNC B0 ;  /* 0x0000000000007941 */ /* 0x004fea0003800000 */
.L_x_1089:
        /* <DEDUP_REMOVED lines=130> */
.L_x_1093:
        /* <DEDUP_REMOVED lines=24> */
[----:B--2---:R-:W-:Y:S01]  /*dfe0*/  IMAD.IADD R10, R4, 0x1, R75 ;  /* 0x00000001040a7824 */ /* 0x004fe200078e024b */
        /* <DEDUP_REMOVED lines=37> */
[----:B------:R-:W3:Y:S04]  /*e240*/  SHFL.IDX PT, R9, R3, 0x2, 0x1c1f ;  /* 0x005c1f0003097f89 */ /* 0x000ee800000e0000 */
[----:B------:R4:W-:Y:S01]  /*e250*/  SHFL.IDX PT, R7, R3, 0x3, 0x1c1f ;  /* 0x007c1f0003077f89 */ /* 0x0009e200000e0000 */
[----:B------:R-:W-:-:S03]  /*e260*/  IMAD R4, R11, c[0x0][0x4e8], RZ ;  /* 0x00013a000b047a24 */ /* 0x000fc600078e02ff */
[----:B------:R1:W1:Y:S01]  /*e270*/  SHFL.IDX PT, R6, R5, 0x3, 0x1c1f ;  /* 0x007c1f0005067f89 */ /* 0x00026200000e0000 */
[----:B------:R-:W-:Y:S01]  /*e280*/  LOP3.LUT P0, RZ, R16, 0x3, RZ, 0xc0, !PT ;  /* 0x0000000310ff7812 */ /* 0x000fe2000780c0ff */
[----:B----4-:R-:W-:-:S05]  /*e290*/  IMAD.IADD R3, R77, 0x1, R75 ;  /* 0x000000014d037824 */ /* 0x010fca00078e024b */
[C---:B------:R-:W-:Y:S02]  /*e2a0*/  IADD3 R16, R3.reuse, 0x8, RZ ;  /* 0x0000000803107810 */ /* 0x040fe40007ffe0ff */
[C---:B------:R-:W-:Y:S02]  /*e2b0*/  IADD3 R11, R3.reuse, 0x40, RZ ;  /* 0x00000040030b7810 */ /* 0x040fe40007ffe0ff */
[C---:B-1----:R-:W-:Y:S02]  /*e2c0*/  IADD3 R5, R3.reuse, 0x48, RZ ;  /* 0x0000004803057810 */ /* 0x042fe40007ffe0ff */
[-C--:B------:R-:W-:Y:S02]  /*e2d0*/  ISETP.GE.OR P5, PT, R3, R4.reuse, P0 ;  /* 0x000000040300720c */ /* 0x080fe400007a6670 */
[-C--:B------:R-:W-:Y:S02]  /*e2e0*/  ISETP.GE.OR P4, PT, R16, R4.reuse, P0 ;  /* 0x000000041000720c */ /* 0x080fe40000786670 */
[----:B------:R-:W-:-:S02]  /*e2f0*/  ISETP.GE.OR P1, PT, R11, R4, P0 ;  /* 0x000000040b00720c */ /* 0x000fc40000726670 */
[----:B------:R-:W-:-:S07]  /*e300*/  ISETP.GE.OR P0, PT, R5, R4, P0 ;  /* 0x000000040500720c */ /* 0x000fce0000706670 */
[----:B------:R1:W-:Y:S01]  /*e310*/  @!P5 ST.E [R14.64], R23 ;  /* 0x000000170e00d985 */ /* 0x0003e2000c101906 */
[----:B------:R-:W-:-:S03]  /*e320*/  ISETP.GE.AND P5, PT, R5, R4, PT ;  /* 0x000000040500720c */ /* 0x000fc60003fa6270 */
[----:B--2---:R1:W-:Y:S01]  /*e330*/  @!P4 ST.E [R12.64], R24 ;  /* 0x000000180c00c985 */ /* 0x0043e2000c101906 */
[----:B------:R-:W-:-:S03]  /*e340*/  ISETP.GE.AND P4, PT, R11, R4, PT ;  /* 0x000000040b00720c */ /* 0x000fc60003f86270 */
[----:B---3--:R1:W-:Y:S01]  /*e350*/  @!P1 ST.E [R8.64], R25 ;  /* 0x0000001908009985 */ /* 0x0083e2000c101906 */
[----:B------:R-:W-:-:S03]  /*e360*/  ISETP.GE.AND P1, PT, R3, R4, PT ;  /* 0x000000040300720c */ /* 0x000fc60003f26270 */
        /* <DEDUP_REMOVED lines=8> */
[----:B---3--:R-:W-:-:S04]  /*e3f0*/  SHF.R.S32.HI R77, RZ, 0x1f, R78 ;  /* 0x0000001fff4d7819 */ /* 0x008fc8000001144e */
[----:B------:R-:W-:-:S04]  /*e400*/  LEA.HI R77, R77, R78, RZ, 0x2 ;  /* 0x0000004e4d4d7211 */ /* 0x000fc800078f10ff */
[----:B------:R-:W-:-:S04]  /*e410*/  LOP3.LUT R77, R77, 0xfffffffc, RZ, 0xc0, !PT ;  /* 0xfffffffc4d4d7812 */ /* 0x000fc800078ec0ff */
[----:B------:R-:W-:Y:S02]  /*e420*/  IADD3 R77, -R77, R78, RZ ;  /* 0x0000004e4d4d7210 */ /* 0x000fe40007ffe1ff */
[----:B------:R-:W-:Y:S02]  /*e430*/  IADD3 R3, R7, R2, RZ ;  /* 0x0000000207037210 */ /* 0x000fe40007ffe0ff */
[----:B------:R-:W-:Y:S02]  /*e440*/  LEA R5, R77, R250, 0x5 ;  /* 0x000000fa4d057211 */ /* 0x000fe400078e28ff */
[----:B------:R-:W-:Y:S02]  /*e450*/  MOV R2, R6 ;  /* 0x0000000600027202 */ /* 0x000fe40000000f00 */
[----:B------:R-:W-:-:S03]  /*e460*/  IADD3 R5, R75, R5, RZ ;  /* 0x000000054b057210 */ /* 0x000fc60007ffe0ff */
[----:B------:R-:W-:Y:S01]  /*e470*/  IMAD.WIDE.U32 R6, R76, c[0x0][0x3e8], R2 ;  /* 0x0000fa004c067a25 */ /* 0x000fe200078e0002 */
[----:B------:R-:W-:-:S03]  /*e480*/  SHF.R.S32.HI R3, RZ, 0x1f, R0 ;  /* 0x0000001fff037819 */ /* 0x000fc60000011400 */
[----:B------:R-:W-:-:S04]  /*e490*/  @P2 IMAD.HI.U32 R9, R5, c[0x0][0x4ec], RZ ;  /* 0x00013b0005092a27 */ /* 0x000fc800078e00ff */
[----:B------:R-:W-:Y:S01]  /*e4a0*/  IMAD.MOV.U32 R2, RZ, RZ, R5 ;  /* 0x000000ffff027224 */ /* 0x000fe200078e0005 */
[----:B------:R-:W-:Y:S01]  /*e4b0*/  @P2 SHF.R.U32.HI R2, RZ, c[0x0][0x4f0], R9 ;  /* 0x00013c00ff022a19 */ /* 0x000fe20000011609 */
[----:B------:R-:W-:Y:S02]  /*e4c0*/  IMAD R8, R3, c[0x0][0x3f0], RZ ;  /* 0x0000fc0003087a24 */ /* 0x000fe400078e02ff */
[----:B------:R-:W-:Y:S02]  /*e4d0*/  IMAD R7, R76, c[0x0][0x3ec], R7 ;  /* 0x0000fb004c077a24 */ /* 0x000fe400078e0207 */
[C---:B------:R-:W-:Y:S01]  /*e4e0*/  IMAD R9, R0.reuse, c[0x0][0x3f4], R8 ;  /* 0x0000fd0000097a24 */ /* 0x040fe200078e0208 */
[----:B------:R-:W-:Y:S01]  /*e4f0*/  SHF.R.S32.HI R8, RZ, 0x1f, R2 ;  /* 0x0000001fff087819 */ /* 0x000fe20000011402 */
[----:B------:R-:W-:Y:S01]  /*e500*/  IMAD.WIDE.U32 R6, R0, c[0x0][0x3f0], R6 ;  /* 0x0000fc0000067a25 */ /* 0x000fe200078e0006 */
[----:B------:R-:W-:-:S03]  /*e510*/  IADD3 R0, -R2, RZ, RZ ;  /* 0x000000ff02007210 */ /* 0x000fc60007ffe1ff */
[----:B------:R-:W-:Y:S02]  /*e520*/  IMAD.IADD R7, R7, 0x1, R9 ;  /* 0x0000000107077824 */ /* 0x000fe400078e0209 */
[----:B------:R-:W-:-:S05]  /*e530*/  IMAD R0, R0, c[0x0][0x4e8], R5 ;  /* 0x00013a0000007a24 */ /* 0x000fca00078e0205 */
[----:B------:R-:W-:-:S05]  /*e540*/  SHF.R.S32.HI R5, RZ, 0x1f, R0 ;  /* 0x0000001fff057819 */ /* 0x000fca0000011400 */
[----:B------:R-:W-:Y:S01]  /*e550*/  IMAD R5, R5, c[0x0][0x3d8], RZ ;  /* 0x0000f60005057a24 */ /* 0x000fe200078e02ff */
[----:B------:R-:W-:Y:S02]  /*e560*/  IADD3 R11, R250, R75, RZ ;  /* 0x0000004bfa0b7210 */ /* 0x000fe40007ffe0ff */
[----:B--2---:R-:W-:-:S05]  /*e570*/  SHF.L.U32 R3, R18, 0x1, RZ ;  /* 0x0000000112037819 */ /* 0x004fca00000006ff */
        /* <DEDUP_REMOVED lines=23> */
.L_x_1169:
[----:B------:R-:W-:Y:S05]  /*e6f0*/  BRA.DIV ~URZ, `(.L_x_1096) ;  /* 0x000044a27f007947 */ /* 0x000fea000b800000 */
[----:B------:R3:W4:Y:S02]  /*e700*/  SHFL.IDX PT, R0, R13, RZ, 0x1c1f ;  /* 0x001c1fff0d007589 */ /* 0x00072400000e0000 */
.L_x_1170:
        /* <DEDUP_REMOVED lines=20> */
.L_x_1098:
[----:B------:R-:W-:Y:S05]  /*e850*/  BSYNC B0 ;  /* 0x0000000000007941 */ /* 0x000fea0003800000 */
.L_x_1097:
[----:B------:R-:W-:Y:S05]  /*e860*/  BRA.DIV ~URZ, `(.L_x_1099) ;  /* 0x000043927f007947 */ /* 0x000fea000b800000 */
[----:B--2---:R2:W1:Y:S04]  /*e870*/  SHFL.IDX PT, R10, R12, 0x1, 0x1c1f ;  /* 0x003c1f000c0a7f89 */ /* 0x00446800000e0000 */
[----:B----4-:R2:W4:Y:S02]  /*e880*/  SHFL.IDX PT, R0, R13, 0x1, 0x1c1f ;  /* 0x003c1f000d007f89 */ /* 0x01052400000e0000 */
.L_x_1171:
        /* <DEDUP_REMOVED lines=21> */
.L_x_1101:
[----:B------:R-:W-:Y:S05]  /*e9e0*/  BSYNC B0 ;  /* 0x0000000000007941 */ /* 0x000fea0003800000 */
.L_x_1100:
[----:B------:R-:W-:Y:S05]  /*e9f0*/  BRA.DIV ~URZ, `(.L_x_1102) ;  /* 0x000042c27f007947 */ /* 0x000fea000b800000 */
[----:B-1----:R1:W2:Y:S02]  /*ea00*/  SHFL.IDX PT, R10, R12, 0x2, 0x1c1f ;  /* 0x005c1f000c0a7f89 */ /* 0x0022a400000e0000 */
.L_x_1172:
[----:B------:R-:W-:Y:S05]  /*ea10*/  BRA.DIV ~URZ, `(.L_x_1103) ;  /* 0x000043127f007947 */ /* 0x000fea000b800000 */
[----:B----4-:R4:W1:Y:S02]  /*ea20*/  SHFL.IDX PT, R0, R13, 0x2, 0x1c1f ;  /* 0x005c1f000d007f89 */ /* 0x01086400000e0000 */
.L_x_1173:
        /* <DEDUP_REMOVED lines=21> */
.L_x_1105:
[----:B------:R-:W-:Y:S05]  /*eb80*/  BSYNC B0 ;  /* 0x0000000000007941 */ /* 0x000fea0003800000 */
.L_x_1104:
[----:B------:R-:W-:Y:S05]  /*eb90*/  BRA.DIV ~URZ, `(.L_x_1106) ;  /* 0x000041f27f007947 */ /* 0x000fea000b800000 */
[----:B-1----:R1:W3:Y:S04]  /*eba0*/  SHFL.IDX PT, R6, R12, 0x3, 0x1c1f ;  /* 0x007c1f000c067f89 */ /* 0x0022e800000e0000 */
[----:B------:R1:W4:Y:S02]  /*ebb0*/  SHFL.IDX PT, R0, R13, 0x3, 0x1c1f ;  /* 0x007c1f000d007f89 */ /* 0x00032400000e0000 */
.L_x_1174:
        /* <DEDUP_REMOVED lines=22> */
.L_x_1094:
        /* <DEDUP_REMOVED lines=35> */
.L_x_1175:
[----:B------:R-:W-:Y:S05]  /*ef50*/  BRA.DIV ~URZ, `(.L_x_1109) ;  /* 0x00003f627f007947 */ /* 0x000fea000b800000 */
[----:B------:R3:W4:Y:S02]  /*ef60*/  SHFL.IDX PT, R0, R13, RZ, 0x1c1f ;  /* 0x001c1fff0d007589 */ /* 0x00072400000e0000 */
.L_x_1176:
        /* <DEDUP_REMOVED lines=23> */
[----:B------:R-:W-:-:S04]  /*f0e0*/  @!P6 LEA R2, P2, R5, R0, 0x2 ;  /* 0x000000000502e211 */ /* 0x000fc800078410ff */
[----:B----4-:R-:W-:Y:S02]  /*f0f0*/  @!P6 LEA.HI.X R3, R5, R4, R6, 0x2, P2 ;  /* 0x000000040503e211 */ /* 0x010fe400010f1406 */
[C---:B------:R-:W-:Y:S01]  /*f100*/  @!P3 LEA R6, P2, R9.reuse, R0, 0x2 ;  /* 0x000000000906b211 */ /* 0x040fe200078410ff */
[----:B------:R-:W3:Y:S01]  /*f110*/  LDL R5, [R1+0x44] ;  /* 0x0000440001057983 */ /* 0x000ee20000100800 */
[C---:B--2---:R-:W-:Y:S02]  /*f120*/  ISETP.GE.AND P1, PT, R10.reuse, c[0x0][0x3c8], PT ;  /* 0x0000f2000a007a0c */ /* 0x044fe40003f26270 */
[----:B------:R-:W-:Y:S02]  /*f130*/  @!P3 LEA.HI.X R7, R9, R4, R16, 0x2, P2 ;  /* 0x000000040907b211 */ /* 0x000fe400010f1410 */
        /* <DEDUP_REMOVED lines=9> */
[----:B------:R-:W-:-:S03]  /*f1d0*/  ISETP.GE.AND P3, PT, R23, c[0x0][0x3c8], PT ;  /* 0x0000f20017007a0c */ /* 0x000fc60003f66270 */
[----:B------:R1:W-:Y:S01]  /*f1e0*/  @!P1 ST.E.64 [R2.64], R128 ;  /* 0x0000008002009985 */ /* 0x0003e2000c101b06 */
[----:B------:R-:W-:-:S05]  /*f1f0*/  ISETP.GE.AND P1, PT, R21, c[0x0][0x3c8], PT ;  /* 0x0000f20015007a0c */ /* 0x000fca0003f26270 */
[----:B-1----:R-:W-:-:S04]  /*f200*/  @!P6 LEA R6, P2, R25, R0, 0x2 ;  /* 0x000000001906e211 */ /* 0x002fc800078410ff */
[----:B------:R-:W-:Y:S02]  /*f210*/  @!P6 LEA.HI.X R7, R25, R4, R75, 0x2, P2 ;  /* 0x000000041907e211 */ /* 0x000fe400010f144b */
[----:B------:R-:W-:-:S03]  /*f220*/  @!P3 LEA R2, P2, R23, R0, 0x2 ;  /* 0x000000001702b211 */ /* 0x000fc600078410ff */
[----:B------:R1:W-:Y:S01]  /*f230*/  @!P6 ST.E.64 [R6.64], R140 ;  /* 0x0000008c0600e985 */ /* 0x0003e2000c101b06 */
[----:B------:R-:W-:Y:S02]  /*f240*/  @!P3 LEA.HI.X R3, R23, R4, R24, 0x2, P2 ;  /* 0x000000041703b211 */ /* 0x000fe400010f1418 */
[----:B------:R-:W-:-:S03]  /*f250*/  ISETP.GE.AND P6, PT, R19, c[0x0][0x3c8], PT ;  /* 0x0000f20013007a0c */ /* 0x000fc60003fc6270 */
[----:B------:R1:W-:Y:S01]  /*f260*/  @!P3 ST.E.64 [R2.64], R144 ;  /* 0x000000900200b985 */ /* 0x0003e2000c101b06 */
[----:B------:R-:W-:Y:S02]  /*f270*/  ISETP.GE.AND P3, PT, R17, c[0x0][0x3c8], PT ;  /* 0x0000f20011007a0c */ /* 0x000fe40003f66270 */
[----:B-1----:R-:W-:-:S04]  /*f280*/  @!P1 LEA R6, P2, R21, R0, 0x2 ;  /* 0x0000000015069211 */ /* 0x002fc800078410ff */
[----:B------:R-:W-:-:S03]  /*f290*/  @!P1 LEA.HI.X R7, R21, R4, R22, 0x2, P2 ;  /* 0x0000000415079211 */ /* 0x000fc600010f1416 */
[C---:B------:R-:W-:Y:S02]  /*f2a0*/  @!P6 LEA R2, P2, R19.reuse, R0, 0x2 ;  /* 0x000000001302e211 */ /* 0x040fe400078410ff */
[----:B------:R1:W-:Y:S01]  /*f2b0*/  @!P1 ST.E.64 [R6.64], R156 ;  /* 0x0000009c06009985 */ /* 0x0003e2000c101b06 */
[----:B------:R-:W-:Y:S02]  /*f2c0*/  ISETP.GE.AND P1, PT, R8, c[0x0][0x3c8], PT ;  /* 0x0000f20008007a0c */ /* 0x000fe40003f26270 */
[----:B------:R-:W-:-:S05]  /*f2d0*/  @!P6 LEA.HI.X R3, R19, R4, R20, 0x2, P2 ;  /* 0x000000041303e211 */ /* 0x000fca00010f1414 */
[----:B------:R1:W-:Y:S01]  /*f2e0*/  @!P6 ST.E.64 [R2.64], R164 ;  /* 0x000000a40200e985 */ /* 0x0003e2000c101b06 */
[----:B------:R-:W-:Y:S02]  /*f2f0*/  ISETP.GE.AND P6, PT, R15, c[0x0][0x3c8], PT ;  /* 0x0000f2000f007a0c */ /* 0x000fe40003fc6270 */
[----:B-1----:R-:W-:-:S04]  /*f300*/  @!P3 LEA R6, P2, R17, R0, 0x2 ;  /* 0x000000001106b211 */ /* 0x002fc800078410ff */
[----:B------:R-:W-:Y:S02]  /*f310*/  @!P3 LEA.HI.X R7, R17, R4, R18, 0x2, P2 ;  /* 0x000000041107b211 */ /* 0x000fe400010f1412 */
[----:B------:R-:W-:-:S03]  /*f320*/  @!P1 LEA R2, P2, R8, R0, 0x2 ;  /* 0x0000000008029211 */ /* 0x000fc600078410ff */
[----:B------:R1:W-:Y:S01]  /*f330*/  @!P3 ST.E.64 [R6.64], R166 ;  /* 0x000000a60600b985 */ /* 0x0003e2000c101b06 */
[----:B------:R-:W-:Y:S02]  /*f340*/  ISETP.GE.AND P3, PT, R11, c[0x0][0x3c8], PT ;  /* 0x0000f2000b007a0c */ /* 0x000fe40003f66270 */
[----:B--2---:R-:W-:Y:S02]  /*f350*/  @!P1 LEA.HI.X R3, R8, R4, R9, 0x2, P2 ;  /* 0x0000000408039211 */ /* 0x004fe400010f1409 */
[----:B---3--:R-:W-:-:S03]  /*f360*/  ISETP.GE.AND P2, PT, R5, c[0x0][0x3c8], PT ;  /* 0x0000f20005007a0c */ /* 0x008fc60003f46270 */
[----:B------:R2:W-:Y:S01]  /*f370*/  @!P1 ST.E.64 [R2.64], R100 ;  /* 0x0000006402009985 */ /* 0x0005e2000c101b06 */
[----:B------:R-:W-:-:S04]  /*f380*/  @!P6 LEA R8, P1, R15, R0, 0x2 ;  /* 0x000000000f08e211 */ /* 0x000fc800078210ff */
[----:B-----5:R-:W-:Y:S02]  /*f390*/  @!P6 LEA.HI.X R9, R15, R4, R16, 0x2, P1 ;  /* 0x000000040f09e211 */ /* 0x020fe400008f1410 */
[----:B-1----:R-:W-:-:S03]  /*f3a0*/  @!P3 LEA R6, P1, R11, R0, 0x2 ;  /* 0x000000000b06b211 */ /* 0x002fc600078210ff */
[----:B------:R1:W-:Y:S01]  /*f3b0*/  @!P6 ST.E.64 [R8.64], R170 ;  /* 0x000000aa0800e985 */ /* 0x0003e2000c101b06 */
[----:B----4-:R-:W-:Y:S02]  /*f3c0*/  @!P3 LEA.HI.X R7, R11, R4, R14, 0x2, P1 ;  /* 0x000000040b07b211 */ /* 0x010fe400008f140e */
[----:B--2---:R-:W-:-:S04]  /*f3d0*/  @!P2 LEA R2, P1, R5, R0, 0x2 ;  /* 0x000000000502a211 */ /* 0x004fc800078210ff */
[----:B------:R-:W-:Y:S01]  /*f3e0*/  @!P2 LEA.HI.X R3, R5, R4, R10, 0x2, P1 ;  /* 0x000000040503a211 */ /* 0x000fe200008f140a */
[----:B------:R1:W-:Y:S04]  /*f3f0*/  @!P3 ST.E.64 [R6.64], R168 ;  /* 0x000000a80600b985 */ /* 0x0003e8000c101b06 */
[----:B------:R1:W-:Y:S04]  /*f400*/  @!P2 ST.E.64 [R2.64], R84 ;  /* 0x000000540200a985 */ /* 0x0003e8000c101b06 */
.L_x_1111:
[----:B------:R-:W-:Y:S05]  /*f410*/  BSYNC B0 ;  /* 0x0000000000007941 */ /* 0x000fea0003800000 */
.L_x_1110:
[----:B------:R-:W-:Y:S05]  /*f420*/  BRA.DIV ~URZ, `(.L_x_1112) ;  /* 0x00003af27f007947 */ /* 0x000fea000b800000 */
[----:B--2---:R2:W1:Y:S04]  /*f430*/  SHFL.IDX PT, R4, R12, 0x1, 0x1c1f ;  /* 0x003c1f000c047f89 */ /* 0x00446800000e0000 */
[----:B----4-:R2:W4:Y:S02]  /*f440*/  SHFL.IDX PT, R0, R13, 0x1, 0x1c1f ;  /* 0x003c1f000d007f89 */ /* 0x01052400000e0000 */
.L_x_1177:
[----:B------:R-:W-:Y:S01]  /*f450*/  BSSY B0, `(.L_x_1113) ;  /* 0x000004a000007945 */ /* 0x000fe20003800000 */
[----:B------:R-:W-:Y:S05]  /*f460*/  @P0 BRA `(.L_x_1114) ;  /* 0x0000048000000947 */ /* 0x000fea0003800000 */
[----:B------:R-:W5:Y:S04]  /*f470*/  LDL R5, [R1+0x24] ;  /* 0x0000240001057983 */ /* 0x000f680000100800 */
[----:B--2---:R-:W2:Y:S04]  /*f480*/  LDL R14, [R1+0x6c] ;  /* 0x00006c00010e7983 */ /* 0x004ea80000100800 */
[----:B-1-3--:R-:W3:Y:S04]  /*f490*/  LDL R6, [R1+0xb4] ;  /* 0x0000b40001067983 */ /* 0x00aee80000100800 */
[----:B----4-:R-:W4:Y:S04]  /*f4a0*/  LDL R16, [R1+0xb0] ;  /* 0x0000b00001107983 */ /* 0x010f280000100800 */
        /* <DEDUP_REMOVED lines=19> */
[----:B------:R-:W-:-:S04]  /*f5e0*/  @!P2 LEA R2, P3, R5, R0, 0x2 ;  /* 0x000000000502a211 */ /* 0x000fc800078610ff */
[----:B---3--:R-:W-:Y:S02]  /*f5f0*/  @!P2 LEA.HI.X R3, R5, R4, R6, 0x2, P3 ;  /* 0x000000040503a211 */ /* 0x008fe400018f1406 */
[----:B------:R-:W2:Y:S01]  /*f600*/  LDL R5, [R1+0x44] ;  /* 0x0000440001057983 */ /* 0x000ea20000100800 */
[----:B------:R-:W-:-:S04]  /*f610*/  @!P6 LEA R6, P3, R14, R0, 0x2 ;  /* 0x000000000e06e211 */ /* 0x000fc800078610ff */
[----:B----4-:R-:W-:Y:S02]  /*f620*/  @!P6 LEA.HI.X R7, R14, R4, R16, 0x2, P3 ;  /* 0x000000040e07e211 */ /* 0x010fe400018f1410 */
[----:B------:R-:W3:Y:S04]  /*f630*/  LDL R16, [R1+0x8c] ;  /* 0x00008c0001107983 */ /* 0x000ee80000100800 */
[----:B------:R-:W4:Y:S01]  /*f640*/  LDL R14, [R1+0x88] ;  /* 0x00008800010e7983 */ /* 0x000f220000100800 */
[----:B------:R-:W-:Y:S02]  /*f650*/  ISETP.GE.AND P1, PT, R76, c[0x0][0x3c8], PT ;  /* 0x0000f2004c007a0c */ /* 0x000fe40003f26270 */
[----:B------:R-:W-:Y:S01]  /*f660*/  ISETP.GE.AND P0, PT, R25, c[0x0][0x3c8], PT ;  /* 0x0000f20019007a0c */ /* 0x000fe20003f06270 */
[----:B------:R1:W-:Y:S01]  /*f670*/  @!P2 ST.E.64 [R2.64], R124 ;  /* 0x0000007c0200a985 */ /* 0x0003e2000c101b06 */
[----:B------:R-:W-:-:S03]  /*f680*/  ISETP.GE.AND P2, PT, R8, c[0x0][0x3c8], PT ;  /* 0x0000f20008007a0c */ /* 0x000fc60003f46270 */
[----:B------:R5:W-:Y:S01]  /*f690*/  @!P6 ST.E.64 [R6.64], R126 ;  /* 0x0000007e0600e985 */ /* 0x000be2000c101b06 */
[----:B------:R-:W-:-:S05]  /*f6a0*/  ISETP.GE.AND P6, PT, R23, c[0x0][0x3c8], PT ;  /* 0x0000f20017007a0c */ /* 0x000fca0003fc6270 */
[----:B-1----:R-:W-:-:S04]  /*f6b0*/  @!P1 LEA R2, P3, R76, R0, 0x2 ;  /* 0x000000004c029211 */ /* 0x002fc800078610ff */
[----:B------:R-:W-:Y:S02]  /*f6c0*/  @!P1 LEA.HI.X R3, R76, R4, R77, 0x2, P3 ;  /* 0x000000044c039211 */ /* 0x000fe400018f144d */
[----:B-----5:R-:W-:-:S03]  /*f6d0*/  @!P0 LEA R6, P3, R25, R0, 0x2 ;  /* 0x0000000019068211 */ /* 0x020fc600078610ff */
[----:B------:R1:W-:Y:S01]  /*f6e0*/  @!P1 ST.E.64 [R2.64], R130 ;  /* 0x0000008202009985 */ /* 0x0003e2000c101b06 */
[----:B------:R-:W-:Y:S02]  /*f6f0*/  @!P0 LEA.HI.X R7, R25, R4, R75, 0x2, P3 ;  /* 0x0000000419078211 */ /* 0x000fe400018f144b */
[----:B------:R-:W-:-:S03]  /*f700*/  ISETP.GE.AND P1, PT, R21, c[0x0][0x3c8], PT ;  /* 0x0000f20015007a0c */ /* 0x000fc60003f26270 */
[----:B------:R5:W-:Y:S01]  /*f710*/  @!P0 ST.E.64 [R6.64], R96 ;  /* 0x0000006006008985 */ /* 0x000be2000c101b06 */
[----:B------:R-:W-:Y:S02]  /*f720*/  ISETP.GE.AND P0, PT, R10, c[0x0][0x3c8], PT ;  /* 0x0000f2000a007a0c */ /* 0x000fe40003f06270 */
[----:B-1----:R-:W-:-:S04]  /*f730*/  @!P2 LEA R2, P3, R8, R0, 0x2 ;  /* 0x000000000802a211 */ /* 0x002fc800078610ff */
[----:B------:R-:W-:Y:S02]  /*f740*/  @!P2 LEA.HI.X R3, R8, R4, R9, 0x2, P3 ;  /* 0x000000040803a211 */ /* 0x000fe400018f1409 */
[----:B------:R-:W-:-:S03]  /*f750*/  @!P6 LEA R8, P3, R23, R0, 0x2 ;  /* 0x000000001708e211 */ /* 0x000fc600078610ff */
[----:B------:R1:W-:Y:S01]  /*f760*/  @!P2 ST.E.64 [R2.64], R104 ;  /* 0x000000680200a985 */ /* 0x0003e2000c101b06 */
[----:B------:R-:W-:Y:S02]  /*f770*/  @!P6 LEA.HI.X R9, R23, R4, R24, 0x2, P3 ;  /* 0x000000041709e211 */ /* 0x000fe400018f1418 */
[----:B------:R-:W-:Y:S02]  /*f780*/  ISETP.GE.AND P3, PT, R19, c[0x0][0x3c8], PT ;  /* 0x0000f20013007a0c */ /* 0x000fe40003f66270 */
[C---:B-----5:R-:W-:Y:S01]  /*f790*/  @!P1 LEA R6, P2, R21.reuse, R0, 0x2 ;  /* 0x0000000015069211 */ /* 0x060fe200078410ff */
[----:B------:R5:W-:Y:S03]  /*f7a0*/  @!P6 ST.E.64 [R8.64], R110 ;  /* 0x0000006e0800e985 */ /* 0x000be6000c101b06 */
        /* <DEDUP_REMOVED lines=9> */
[----:B-----5:R-:W-:-:S04]  /*f840*/  @!P2 LEA R8, P6, R17, R0, 0x2 ;  /* 0x000000001108a211 */ /* 0x020fc800078c10ff */
[----:B------:R-:W-:Y:S02]  /*f850*/  @!P2 LEA.HI.X R9, R17, R4, R18, 0x2, P6 ;  /* 0x000000041109a211 */ /* 0x000fe400030f1412 */
[----:B------:R-:W-:Y:S01]  /*f860*/  @!P1 LEA R6, P6, R15, R0, 0x2 ;  /* 0x000000000f069211 */ /* 0x000fe200078c10ff */
[----:B------:R1:W-:Y:S04]  /*f870*/  @!P3 ST.E.64 [R10.64], R146 ;  /* 0x000000920a00b985 */ /* 0x0003e8000c101b06 */
[----:B------:R1:W-:Y:S01]  /*f880*/  @!P2 ST.E.64 [R8.64], R142 ;  /* 0x0000008e0800a985 */ /* 0x0003e2000c101b06 */
[----:B--2---:R-:W-:Y:S02]  /*f890*/  ISETP.GE.AND P0, PT, R5, c[0x0][0x3c8], PT ;  /* 0x0000f20005007a0c */ /* 0x004fe40003f06270 */
[----:B---3--:R-:W-:-:S11]  /*f8a0*/  @!P1 LEA.HI.X R7, R15, R4, R16, 0x2, P6 ;  /* 0x000000040f079211 */ /* 0x008fd600030f1410 */
[----:B-1----:R-:W-:-:S04]  /*f8b0*/  @!P0 LEA R2, P6, R5, R0, 0x2 ;  /* 0x0000000005028211 */ /* 0x002fc800078c10ff */
[----:B----4-:R-:W-:Y:S01]  /*f8c0*/  @!P0 LEA.HI.X R3, R5, R4, R14, 0x2, P6 ;  /* 0x0000000405038211 */ /* 0x010fe200030f140e */
[----:B------:R1:W-:Y:S04]  /*f8d0*/  @!P1 ST.E.64 [R6.64], R82 ;  /* 0x0000005206009985 */ /* 0x0003e8000c101b06 */
[----:B------:R1:W-:Y:S04]  /*f8e0*/  @!P0 ST.E.64 [R2.64], R80 ;  /* 0x0000005002008985 */ /* 0x0003e8000c101b06 */
.L_x_1114:
[----:B------:R-:W-:Y:S05]  /*f8f0*/  BSYNC B0 ;  /* 0x0000000000007941 */ /* 0x000fea0003800000 */
.L_x_1113:
[----:B------:R-:W-:Y:S05]  /*f900*/  BRA.DIV ~URZ, `(.L_x_1115) ;  /* 0x000036d27f007947 */ /* 0x000fea000b800000 */
[----:B-1----:R1:W2:Y:S02]  /*f910*/  SHFL.IDX PT, R4, R12, 0x2, 0x1c1f ;  /* 0x005c1f000c047f89 */ /* 0x0022a400000e0000 */
.L_x_1178:
[----:B------:R-:W-:Y:S05]  /*f920*/  BRA.DIV ~URZ, `(.L_x_1116) ;  /* 0x000037227f007947 */ /* 0x000fea000b800000 */
[----:B----4-:R4:W1:Y:S02]  /*f930*/  SHFL.IDX PT, R0, R13, 0x2, 0x1c1f ;  /* 0x005c1f000d007f89 */ /* 0x01086400000e0000 */
.L_x_1179:
        /* <DEDUP_REMOVED lines=24> */
[----:B-----5:R-:W-:-:S13]  /*fac0*/  ISETP.GE.AND P0, PT, R11, c[0x0][0x3c8], PT ;  /* 0x0000f2000b007a0c */ /* 0x020fda0003f06270 */
[----:B-1----:R-:W-:-:S04]  /*fad0*/  @!P0 LEA R2, P6, R11, R0, 0x2 ;  /* 0x000000000b028211 */ /* 0x002fc800078c10ff */
[----:B---3--:R-:W-:Y:S02]  /*fae0*/  @!P0 LEA.HI.X R3, R11, R4, R14, 0x2, P6 ;  /* 0x000000040b038211 */ /* 0x008fe400030f140e */
[----:B------:R-:W3:Y:S04]  /*faf0*/  LDL R11, [R1+0x98] ;  /* 0x00009800010b7983 */ /* 0x000ee80000100800 */
[----:B------:R-:W5:Y:S01]  /*fb00*/  LDL R14, [R1+0x88] ;  /* 0x00008800010e7983 */ /* 0x000f620000100800 */
[----:B----4-:R-:W-:Y:S02]  /*fb10*/  ISETP.GE.AND P1, PT, R6, c[0x0][0x3c8], PT ;  /* 0x0000f20006007a0c */ /* 0x010fe40003f26270 */
[----:B--2---:R-:W-:Y:S02]  /*fb20*/  ISETP.GE.AND P2, PT, R78, c[0x0][0x3c8], PT ;  /* 0x0000f2004e007a0c */ /* 0x004fe40003f46270 */
[----:B------:R-:W-:Y:S01]  /*fb30*/  ISETP.GE.AND P4, PT, R76, c[0x0][0x3c8], PT ;  /* 0x0000f2004c007a0c */ /* 0x000fe20003f86270 */
[----:B------:R1:W-:Y:S08]  /*fb40*/  @!P0 ST.E.64 [R2.64], R36 ;  /* 0x0000002402008985 */ /* 0x0003f0000c101b06 */
[----:B------:R-:W-:-:S04]  /*fb50*/  @!P1 LEA R8, P3, R6, R0, 0x2 ;  /* 0x0000000006089211 */ /* 0x000fc800078610ff */
[----:B------:R-:W-:Y:S02]  /*fb60*/  @!P1 LEA.HI.X R9, R6, R4, R7, 0x2, P3 ;  /* 0x0000000406099211 */ /* 0x000fe400018f1407 */
[----:B------:R-:W-:Y:S02]  /*fb70*/  ISETP.GE.AND P3, PT, R25, c[0x0][0x3c8], PT ;  /* 0x0000f20019007a0c */ /* 0x000fe40003f66270 */
[C---:B------:R-:W-:Y:S01]  /*fb80*/  @!P2 LEA R6, P0, R78.reuse, R0, 0x2 ;  /* 0x000000004e06a211 */ /* 0x040fe200078010ff */
[----:B------:R2:W-:Y:S01]  /*fb90*/  @!P1 ST.E.64 [R8.64], R38 ;  /* 0x0000002608009985 */ /* 0x0005e2000c101b06 */
[----:B------:R-:W-:Y:S02]  /*fba0*/  ISETP.GE.AND P1, PT, R23, c[0x0][0x3c8], PT ;  /* 0x0000f20017007a0c */ /* 0x000fe40003f26270 */
[----:B------:R-:W-:Y:S02]  /*fbb0*/  @!P2 LEA.HI.X R7, R78, R4, R79, 0x2, P0 ;  /* 0x000000044e07a211 */ /* 0x000fe400000f144f */
[----:B------:R-:W-:-:S02]  /*fbc0*/  ISETP.GE.AND P0, PT, R21, c[0x0][0x3c8], PT ;  /* 0x0000f20015007a0c */ /* 0x000fc40003f06270 */
[----:B-1----:R-:W-:-:S04]  /*fbd0*/  @!P4 LEA R2, P6, R76, R0, 0x2 ;  /* 0x000000004c02c211 */ /* 0x002fc800078c10ff */
[----:B------:R-:W-:Y:S01]  /*fbe0*/  @!P4 LEA.HI.X R3, R76, R4, R77, 0x2, P6 ;  /* 0x000000044c03c211 */ /* 0x000fe200030f144d */
[----:B------:R1:W-:Y:S04]  /*fbf0*/  @!P2 ST.E.64 [R6.64], R40 ;  /* 0x000000280600a985 */ /* 0x0003e8000c101b06 */
[----:B------:R4:W-:Y:S01]  /*fc00*/  @!P4 ST.E.64 [R2.64], R42 ;  /* 0x0000002a0200c985 */ /* 0x0009e2000c101b06 */
[----:B------:R-:W-:Y:S02]  /*fc10*/  ISETP.GE.AND P4, PT, R10, c[0x0][0x3c8], PT ;  /* 0x0000f2000a007a0c */ /* 0x000fe40003f86270 */
[----:B--2---:R-:W-:-:S04]  /*fc20*/  @!P3 LEA R8, P2, R25, R0, 0x2 ;  /* 0x000000001908b211 */ /* 0x004fc800078410ff */
[----:B------:R-:W-:-:S05]  /*fc30*/  @!P3 LEA.HI.X R9, R25, R4, R75, 0x2, P2 ;  /* 0x000000041909b211 */ /* 0x000fca00010f144b */
[----:B------:R-:W-:Y:S01]  /*fc40*/  @!P3 ST.E.64 [R8.64], R66 ;  /* 0x000000420800b985 */ /* 0x000fe2000c101b06 */
[----:B------:R-:W-:Y:S02]  /*fc50*/  ISETP.GE.AND P3, PT, R19, c[0x0][0x3c8], PT ;  /* 0x0000f20013007a0c */ /* 0x000fe40003f66270 */
[-C--:B-1----:R-:W-:Y:S02]  /*fc60*/  @!P0 LEA R6, P2, R21, R0.reuse, 0x2 ;  /* 0x0000000015068211 */ /* 0x082fe400078410ff */
[----:B----4-:R-:W-:Y:S02]  /*fc70*/  @!P1 LEA R2, P6, R23, R0, 0x2 ;  /* 0x0000000017029211 */ /* 0x010fe400078c10ff */
[-C--:B------:R-:W-:Y:S02]  /*fc80*/  @!P0 LEA.HI.X R7, R21, R4.reuse, R22, 0x2, P2 ;  /* 0x0000000415078211 */ /* 0x080fe400010f1416 */
[----:B------:R-:W-:Y:S02]  /*fc90*/  @!P1 LEA.HI.X R3, R23, R4, R24, 0x2, P6 ;  /* 0x0000000417039211 */ /* 0x000fe400030f1418 */
[----:B------:R-:W-:-:S03]  /*fca0*/  ISETP.GE.AND P2, PT, R17, c[0x0][0x3c8], PT ;  /* 0x0000f20011007a0c */ /* 0x000fc60003f46270 */
[----:B------:R1:W-:Y:S01]  /*fcb0*/  @!P1 ST.E.64 [R2.64], R44 ;  /* 0x0000002c02009985 */ /* 0x0003e2000c101b06 */
[----:B------:R-:W-:-:S03]  /*fcc0*/  ISETP.GE.AND P1, PT, R15, c[0x0][0x3c8], PT ;  /* 0x0000f2000f007a0c */ /* 0x000fc60003f26270 */
[----:B------:R2:W-:Y:S01]  /*fcd0*/  @!P0 ST.E.64 [R6.64], R48 ;  /* 0x0000003006008985 */ /* 0x0005e2000c101b06 */
[----:B------:R-:W-:Y:S02]  /*fce0*/  ISETP.GE.AND P0, PT, R5, c[0x0][0x3c8], PT ;  /* 0x0000f20005007a0c */ /* 0x000fe40003f06270 */
        /* <DEDUP_REMOVED lines=8> */
[----:B------:R-:W-:Y:S01]  /*fd70*/  @!P1 LEA.HI.X R7, R15, R4, R16, 0x2, P6 ;  /* 0x000000040f079211 */ /* 0x000fe200030f1410 */
[----:B------:R2:W-:Y:S04]  /*fd80*/  @!P3 ST.E.64 [R10.64], R72 ;  /* 0x000000480a00b985 */ /* 0x0005e8000c101b06 */
[----:B------:R2:W-:Y:S04]  /*fd90*/  @!P2 ST.E.64 [R8.64], R68 ;  /* 0x000000440800a985 */ /* 0x0005e8000c101b06 */
[----:B------:R2:W-:Y:S01]  /*fda0*/  @!P1 ST.E.64 [R6.64], R56 ;  /* 0x0000003806009985 */ /* 0x0005e2000c101b06 */
[----:B-1----:R-:W-:-:S04]  /*fdb0*/  @!P0 LEA R2, P4, R5, R0, 0x2 ;  /* 0x0000000005028211 */ /* 0x002fc800078810ff */
[----:B-----5:R-:W-:-:S05]  /*fdc0*/  @!P0 LEA.HI.X R3, R5, R4, R14, 0x2, P4 ;  /* 0x0000000405038211 */ /* 0x020fca00020f140e */
[----:B------:R2:W-:Y:S04]  /*fdd0*/  @!P0 ST.E.64 [R2.64], R28 ;  /* 0x0000001c02008985 */ /* 0x0005e8000c101b06 */
.L_x_1118:
[----:B------:R-:W-:Y:S05]  /*fde0*/  BSYNC B0 ;  /* 0x0000000000007941 */ /* 0x000fea0003800000 */
.L_x_1117:
[----:B------:R-:W-:Y:S05]  /*fdf0*/  BRA.DIV ~URZ, `(.L_x_1119) ;  /* 0x000032b27f007947 */ /* 0x000fea000b800000 */
[----:B--2---:R2:W3:Y:S04]  /*fe00*/  SHFL.IDX PT, R4, R12, 0x3, 0x1c1f ;  /* 0x007c1f000c047f89 */ /* 0x0044e800000e0000 */
[----:B-1----:R2:W1:Y:S02]  /*fe10*/  SHFL.IDX PT, R0, R13, 0x3, 0x1c1f ;  /* 0x007c1f000d007f89 */ /* 0x00246400000e0000 */
.L_x_1180:
[----:B------:R-:W-:Y:S05]  /*fe20*/  @P5 BRA `(.L_x_1107) ;  /* 0x0000128000005947 */ /* 0x000fea0003800000 */
[----:B------:R-:W5:Y:S04]  /*fe30*/  LDL R9, [R1+0x24] ;  /* 0x0000240001097983 */ /* 0x000f680000100800 */
[----:B--2---:R-:W2:Y:S04]  /*fe40*/  LDL R5, [R1+0x6c] ;  /* 0x00006c0001057983 */ /* 0x004ea80000100800 */
[----:B---34-:R-:W3:Y:S04]  /*fe50*/  LDL R13, [R1+0xb4] ;  /* 0x0000b400010d7983 */ /* 0x018ee80000100800 */
[----:B------:R-:W4:Y:S04]  /*fe60*/  LDL R8, [R1+0xb0] ;  /* 0x0000b00001087983 */ /* 0x000f280000100800 */
        /* <DEDUP_REMOVED lines=19> */
[----:B-1----:R-:W-:-:S04]  /*ffa0*/  @!P4 LEA R6, P6, R9, R0, 0x2 ;  /* 0x000000000906c211 */ /* 0x002fc800078c10ff */
[----:B---3--:R-:W-:Y:S02]  /*ffb0*/  @!P4 LEA.HI.X R7, R9, R4, R13, 0x2, P6 ;  /* 0x000000040907c211 */ /* 0x008fe400030f140d */
[----:B------:R-:W2:Y:S01]  /*ffc0*/  LDL R13, [R1+0x8c] ;  /* 0x00008c00010d7983 */ /* 0x000ea20000100800 */
[----:B------:R-:W-:-:S04]  /*ffd0*/  @!P3 LEA R2, P5, R5, R0, 0x2 ;  /* 0x000000000502b211 */ /* 0x000fc800078a10ff */
[----:B----4-:R-:W-:Y:S02]  /*ffe0*/  @!P3 LEA.HI.X R3, R5, R4, R8, 0x2, P5 ;  /* 0x000000040503b211 */ /* 0x010fe400028f1408 */
[----:B------:R-:W3:Y:S01]  /*fff0*/  LDL R5, [R1+0x44] ;  /* 0x0000440001057983 */ /* 0x000ee20000100800 */
[----:B------:R-:W-:Y:S02]  /*10000*/  ISETP.GE.AND P2, PT, R28, c[0x0][0x3c8], PT ;  /* 0x0000f2001c007a0c */ /* 0x000fe40003f46270 */
[----:B------:R-:W-:Y:S02]  /*10010*/  ISETP.GE.AND P1, PT, R24, c[0x0][0x3c8], PT ;  /* 0x0000f20018007a0c */ /* 0x000fe40003f26270 */
[----:B------:R-:W-:Y:S01]  /*10020*/  ISETP.GE.AND P0, PT, R22, c[0x0][0x3c8], PT ;  /* 0x0000f20016007a0c */ /* 0x000fe20003f06270 */
[----:B------:R1:W-:Y:S01]  /*10030*/  @!P4 ST.E.64 [R6.64], R60 ;  /* 0x0000003c0600c985 */ /* 0x0003e2000c101b06 */
[----:B------:R-:W-:-:S03]  /*10040*/  ISETP.GE.AND P4, PT, R20, c[0x0][0x3c8], PT ;  /* 0x0000f20014007a0c */ /* 0x000fc60003f86270 */
[----:B------:R4:W-:Y:S04]  /*10050*/  @!P3 ST.E.64 [R2.64], R34 ;  /* 0x000000220200b985 */ /* 0x0009e8000c101b06 */
[----:B------:R-:W-:-:S04]  /*10060*/  @!P2 LEA R8, P5, R28, R0, 0x2 ;  /* 0x000000001c08a211 */ /* 0x000fc800078a10ff */
[----:B------:R-:W-:Y:S02]  /*10070*/  @!P2 LEA.HI.X R9, R28, R4, R29, 0x2, P5 ;  /* 0x000000041c09a211 */ /* 0x000fe400028f141d */
[----:B------:R-:W-:-:S03]  /*10080*/  ISETP.GE.AND P5, PT, R10, c[0x0][0x3c8], PT ;  /* 0x0000f2000a007a0c */ /* 0x000fc60003fa6270 */
[----:B------:R-:W-:Y:S01]  /*10090*/  @!P2 ST.E.64 [R8.64], R70 ;  /* 0x000000460800a985 */ /* 0x000fe2000c101b06 */
[-C--:B-1----:R-:W-:Y:S02]  /*100a0*/  @!P1 LEA R6, P6, R24, R0.reuse, 0x2 ;  /* 0x0000000018069211 */ /* 0x082fe400078c10ff */
[----:B----4-:R-:W-:Y:S02]  /*100b0*/  @!P0 LEA R2, P3, R22, R0, 0x2 ;  /* 0x0000000016028211 */ /* 0x010fe400078610ff */
[-C--:B------:R-:W-:Y:S02]  /*100c0*/  @!P1 LEA.HI.X R7, R24, R4.reuse, R25, 0x2, P6 ;  /* 0x0000000418079211 */ /* 0x080fe400030f1419 */
[----:B------:R-:W-:-:S03]  /*100d0*/  @!P0 LEA.HI.X R3, R22, R4, R23, 0x2, P3 ;  /* 0x0000000416038211 */ /* 0x000fc600018f1417 */
[----:B------:R1:W-:Y:S01]  /*100e0*/  @!P1 ST.E.64 [R6.64], R64 ;  /* 0x0000004006009985 */ /* 0x0003e2000c101b06 */
[----:B------:R-:W-:-:S03]  /*100f0*/  ISETP.GE.AND P3, PT, R18, c[0x0][0x3c8], PT ;  /* 0x0000f20012007a0c */ /* 0x000fc60003f66270 */
[----:B------:R4:W-:Y:S01]  /*10100*/  @!P0 ST.E.64 [R2.64], R30 ;  /* 0x0000001e02008985 */ /* 0x0009e2000c101b06 */
[----:B------:R-:W-:Y:S02]  /*10110*/  ISETP.GE.AND P2, PT, R16, c[0x0][0x3c8], PT ;  /* 0x0000f20010007a0c */ /* 0x000fe40003f46270 */
[----:B------:R-:W-:Y:S02]  /*10120*/  ISETP.GE.AND P1, PT, R14, c[0x0][0x3c8], PT ;  /* 0x0000f2000e007a0c */ /* 0x000fe40003f26270 */
[----:B-1----:R-:W-:-:S04]  /*10130*/  @!P4 LEA R6, P0, R20, R0, 0x2 ;  /* 0x000000001406c211 */ /* 0x002fc800078010ff */
[----:B------:R-:W-:Y:S02]  /*10140*/  @!P4 LEA.HI.X R7, R20, R4, R21, 0x2, P0 ;  /* 0x000000041407c211 */ /* 0x000fe400000f1415 */
[----:B------:R-:W-:Y:S02]  /*10150*/  ISETP.GE.AND P0, PT, R12, c[0x0][0x3c8], PT ;  /* 0x0000f2000c007a0c */ /* 0x000fe40003f06270 */
[C---:B----4-:R-:W-:Y:S01]  /*10160*/  @!P5 LEA R2, P6, R10.reuse, R0, 0x2 ;  /* 0x000000000a02d211 */ /* 0x050fe200078c10ff */
[----:B------:R1:W-:Y:S03]  /*10170*/  @!P4 ST.E.64 [R6.64], R46 ;  /* 0x0000002e0600c985 */ /* 0x0003e6000c101b06 */
[----:B------:R-:W-:Y:S02]  /*10180*/  @!P5 LEA.HI.X R3, R10, R4, R11, 0x2, P6 ;  /* 0x000000040a03d211 */ /* 0x000fe400030f140b */
[----:B------:R-:W-:-:S02]  /*10190*/  @!P3 LEA R10, P4, R18, R0, 0x2 ;  /* 0x00000000120ab211 */ /* 0x000fc400078810ff */
[----:B------:R-:W-:Y:S01]  /*101a0*/  @!P2 LEA R8, P6, R16, R0, 0x2 ;  /* 0x000000001008a211 */ /* 0x000fe200078c10ff */
[----:B------:R4:W-:Y:S01]  /*101b0*/  @!P5 ST.E.64 [R2.64], R50 ;  /* 0x000000320200d985 */ /* 0x0009e2000c101b06 */
[-C--:B------:R-:W-:Y:S02]  /*101c0*/  @!P3 LEA.HI.X R11, R18, R4.reuse, R19, 0x2, P4 ;  /* 0x00000004120bb211 */ /* 0x080fe400020f1413 */
[----:B------:R-:W-:-:S03]  /*101d0*/  @!P2 LEA.HI.X R9, R16, R4, R17, 0x2, P6 ;  /* 0x000000041009a211 */ /* 0x000fc600030f1411 */
[----:B------:R2:W-:Y:S04]  /*101e0*/  @!P3 ST.E.64 [R10.64], R62 ;  /* 0x0000003e0a00b985 */ /* 0x0005e8000c101b06 */
[----:B------:R2:W-:Y:S01]  /*101f0*/  @!P2 ST.E.64 [R8.64], R58 ;  /* 0x0000003a0800a985 */ /* 0x0005e2000c101b06 */
[----:B-1----:R-:W-:-:S04]  /*10200*/  @!P1 LEA R6, P5, R14, R0, 0x2 ;  /* 0x000000000e069211 */ /* 0x002fc800078a10ff */
[----:B------:R-:W-:Y:S02]  /*10210*/  @!P1 LEA.HI.X R7, R14, R4, R15, 0x2, P5 ;  /* 0x000000040e079211 */ /* 0x000fe400028f140f */
[----:B----4-:R-:W-:-:S03]  /*10220*/  @!P0 LEA R2, P4, R12, R0, 0x2 ;  /* 0x000000000c028211 */ /* 0x010fc600078810ff */
[----:B------:R1:W-:Y:S01]  /*10230*/  @!P1 ST.E.64 [R6.64], R54 ;  /* 0x0000003606009985 */ /* 0x0003e2000c101b06 */
[----:B--2---:R-:W-:-:S05]  /*10240*/  @!P0 LEA.HI.X R3, R12, R4, R13, 0x2, P4 ;  /* 0x000000040c038211 */ /* 0x004fca00020f140d */
[----:B------:R1:W-:Y:S01]  /*10250*/  @!P0 ST.E.64 [R2.64], R32 ;  /* 0x0000002002008985 */ /* 0x0003e2000c101b06 */
[----:B---3--:R-:W-:-:S13]  /*10260*/  ISETP.GE.AND P0, PT, R5, c[0x0][0x3c8], PT ;  /* 0x0000f20005007a0c */ /* 0x008fda0003f06270 */
[----:B------:R-:W-:Y:S05]  /*10270*/  @P0 BRA `(.L_x_1107) ;  /* 0x00000e3000000947 */ /* 0x000fea0003800000 */
[----:B------:R-:W2:Y:S01]  /*10280*/  LDL R12, [R1+0x88] ;  /* 0x00008800010c7983 */ /* 0x000ea20000100800 */
[----:B-1----:R-:W-:-:S04]  /*10290*/  LEA R2, P0, R5, R0, 0x2 ;  /* 0x0000000005027211 */ /* 0x002fc800078010ff */
[----:B--2---:R-:W-:-:S05]  /*102a0*/  LEA.HI.X R3, R5, R4, R12, 0x2, P0 ;  /* 0x0000000405037211 */ /* 0x004fca00000f140c */
[----:B------:R1:W-:Y:S01]  /*102b0*/  ST.E.64 [R2.64], R26 ;  /* 0x0000001a02007985 */ /* 0x0003e2000c101b06 */
[----:B------:R-:W-:Y:S05]  /*102c0*/  BRA `(.L_x_1107) ;  /* 0x00000de000007947 */ /* 0x000fea0003800000 */
.L_x_1092:
        /* <DEDUP_REMOVED lines=22> */
.L_x_1120:
        /* <DEDUP_REMOVED lines=57> */
.L_x_1122:
[----:B------:R-:W-:Y:S05]  /*107c0*/  BSYNC B0 ;  /* 0x0000000000007941 */ /* 0x000fea0003800000 */
.L_x_1121:
        /* <DEDUP_REMOVED lines=12> */
[----:B------:R-:W-:Y:S02]  /*10890*/  IADD3 R11, R250, R8, RZ ;  /* 0x00000008fa0b7210 */ /* 0x000fe40007ffe0ff */
[----:B------:R-:W-:Y:S01]  /*108a0*/  ISETP.NE.AND P0, PT, R2, 0x1, PT ;  /* 0x000000010200780c */ /* 0x000fe20003f05270 */
[----:B------:R-:W-:-:S04]  /*108b0*/  IMAD.WIDE.U32 R2, R0, c[0x0][0x3a0], RZ ;  /* 0x0000e80000027a25 */ /* 0x000fc800078e00ff */
[----:B------:R-:W-:Y:S01]  /*108c0*/  IMAD R0, R0, c[0x0][0x3a4], R4 ;  /* 0x0000e90000007a24 */ /* 0x000fe200078e0204 */
[----:B------:R-:W-:Y:S01]  /*108d0*/  LEA R4, R5, R250, 0x5 ;  /* 0x000000fa05047211 */ /* 0x000fe200078e28ff */
[----:B------:R-:W-:Y:S02]  /*108e0*/  IMAD R5, R20, c[0x0][0x3f0], RZ ;  /* 0x0000fc0014057a24 */ /* 0x000fe400078e02ff */
[----:B------:R-:W-:Y:S01]  /*108f0*/  IMAD.IADD R3, R3, 0x1, R0 ;  /* 0x0000000103037824 */ /* 0x000fe200078e0200 */
[----:B------:R-:W-:-:S03]  /*10900*/  IADD3 R4, R8, R4, RZ ;  /* 0x0000000408047210 */ /* 0x000fc60007ffe0ff */
        /* <DEDUP_REMOVED lines=24> */
.L_x_1181:
[----:B------:R-:W-:Y:S05]  /*10a90*/  BRA.DIV ~URZ, `(.L_x_1124) ;  /* 0x000027427f007947 */ /* 0x000fea000b800000 */
[----:B------:R3:W4:Y:S02]  /*10aa0*/  SHFL.IDX PT, R0, R12, RZ, 0x1c1f ;  /* 0x001c1fff0c007589 */ /* 0x00072400000e0000 */
.L_x_1182:
        /* <DEDUP_REMOVED lines=21> */
.L_x_1126:
[----:B------:R-:W-:Y:S05]  /*10c00*/  BSYNC B0 ;  /* 0x0000000000007941 */ /* 0x000fea0003800000 */
.L_x_1125:
[----:B------:R-:W-:Y:S05]  /*10c10*/  BRA.DIV ~URZ, `(.L_x_1127) ;  /* 0x000026227f007947 */ /* 0x000fea000b800000 */
[----:B--2---:R2:W1:Y:S04]  /*10c20*/  SHFL.IDX PT, R8, R9, 0x1, 0x1c1f ;  /* 0x003c1f0009087f89 */ /* 0x00446800000e0000 */
[----:B----4-:R2:W4:Y:S02]  /*10c30*/  SHFL.IDX PT, R0, R12, 0x1, 0x1c1f ;  /* 0x003c1f000c007f89 */ /* 0x01052400000e0000 */
.L_x_1183:
        /* <DEDUP_REMOVED lines=21> */
.L_x_1129:
[----:B------:R-:W-:Y:S05]  /*10d90*/  BSYNC B0 ;  /* 0x0000000000007941 */ /* 0x000fea0003800000 */
.L_x_1128:
[----:B------:R-:W-:Y:S05]  /*10da0*/  BRA.DIV ~URZ, `(.L_x_1130) ;  /* 0x000025527f007947 */ /* 0x000fea000b800000 */
[----:B-1----:R1:W2:Y:S02]  /*10db0*/  SHFL.IDX PT, R8, R9, 0x2, 0x1c1f ;  /* 0x005c1f0009087f89 */ /* 0x0022a400000e0000 */
.L_x_1184:
[----:B------:R-:W-:Y:S05]  /*10dc0*/  BRA.DIV ~URZ, `(.L_x_1131) ;  /* 0x000025a27f007947 */ /* 0x000fea000b800000 */
[----:B----4-:R4:W1:Y:S02]  /*10dd0*/  SHFL.IDX PT, R0, R12, 0x2, 0x1c1f ;  /* 0x005c1f000c007f89 */ /* 0x01086400000e0000 */
.L_x_1185:
        /* <DEDUP_REMOVED lines=21> */
.L_x_1133:
[----:B------:R-:W-:Y:S05]  /*10f30*/  BSYNC B0 ;  /* 0x0000000000007941 */ /* 0x000fea0003800000 */
.L_x_1132:
[----:B------:R-:W-:Y:S05]  /*10f40*/  BRA.DIV ~URZ, `(.L_x_1134) ;  /* 0x000024827f007947 */ /* 0x000fea000b800000 */
[----:B--2---:R2:W3:Y:S04]  /*10f50*/  SHFL.IDX PT, R8, R9, 0x3, 0x1c1f ;  /* 0x007c1f0009087f89 */ /* 0x0044e800000e0000 */
[----:B-1----:R2:W1:Y:S02]  /*10f60*/  SHFL.IDX PT, R0, R12, 0x3, 0x1c1f ;  /* 0x007c1f000c007f89 */ /* 0x00246400000e0000 */
.L_x_1186:
        /* <DEDUP_REMOVED lines=20> */
.L_x_1107:
[----:B------:R-:W-:Y:S05]  /*110b0*/  BSYNC B1 ;  /* 0x0000000000017941 */ /* 0x000fea0003800000 */
.L_x_1091:
[----:B-1--4-:R-:W4:Y:S02]  /*110c0*/  LDL R0, [R1+0xbc] ;  /* 0x0000bc0001007983 */ /* 0x012f240000100800 */
[----:B----4-:R-:W-:-:S13]  /*110d0*/  ISETP.NE.AND P0, PT, R0, RZ, PT ;  /* 0x000000ff0000720c */ /* 0x010fda0003f05270 */
[----:B------:R-:W-:Y:S01]  /*110e0*/  @P0 WARPSYNC 0xffffffff ;  /* 0xffffffff00000948 */ /* 0x000fe20003800000 */
[----:B------:R-:W-:Y:S06]  /*110f0*/  @P0 BAR.SYNC.DEFER_BLOCKING 0x5, 0x80 ;  /* 0x0142000000000b1d */ /* 0x000fec0000010000 */
[----:B---3--:R-:W1:Y:S04]  /*11100*/  @P0 LDS.128 R4, [0xc080] ;  /* 0x00c08000ff040984 */ /* 0x008e680000000c00 */
[----:B-1----:R1:W-:Y:S04]  /*11110*/  @P0 STL.64 [R1], R4 ;  /* 0x0000000401000387 */ /* 0x0023e80000100a00 */
        /* <DEDUP_REMOVED lines=9> */
.L_x_1187:
[----:B------:R-:W-:Y:S05]  /*111b0*/  BRA.DIV ~URZ, `(.L_x_1137) ;  /* 0x000023427f007947 */ /* 0x000fea000b800000 */
[----:B------:R3:W4:Y:S02]  /*111c0*/  SHFL.IDX PT, R8, R74, 0x1, 0x1f ;  /* 0x00201f004a087f89 */ /* 0x00072400000e0000 */
.L_x_1188:
        /* <DEDUP_REMOVED lines=19> */
.L_x_1189:
        /* <DEDUP_REMOVED lines=16> */
.L_x_1190:
[----:B---3--:R-:W-:Y:S01]  /*11400*/  IMAD R0, R0, c[0x0][0x538], RZ ;  /* 0x00014e0000007a24 */ /* 0x008fe200078e02ff */
[----:B------:R-:W-:Y:S04]  /*11410*/  BSSY B1, `(.L_x_1140) ;  /* 0x00000ce000017945 */ /* 0x000fe80003800000 */
[----:B----4-:R-:W-:-:S04]  /*11420*/  IADD3 R8, R0, R8, RZ ;  /* 0x0000000800087210 */ /* 0x010fc80007ffe0ff */
[----:B--2---:R-:W-:-:S13]  /*11430*/  ISETP.GT.AND P6, PT, R8, R9, PT ;  /* 0x000000090800720c */ /* 0x004fda0003fc4270 */
[----:B------:R-:W-:Y:S05]  /*11440*/  @P6 BRA `(.L_x_1141) ;  /* 0x0000025000006947 */ /* 0x000fea0003800000 */
.L_x_1145:
        /* <DEDUP_REMOVED lines=17> */
.L_x_1191:
        /* <DEDUP_REMOVED lines=16> */
.L_x_1192:
[----:B--2---:R-:W-:-:S05]  /*11660*/  IMAD R0, R0, c[0x0][0x538], RZ ;  /* 0x00014e0000007a24 */ /* 0x004fca00078e02ff */
[----:B------:R-:W-:-:S04]  /*11670*/  IADD3 R8, R0, R8, RZ ;  /* 0x0000000800087210 */ /* 0x000fc80007ffe0ff */
[----:B------:R-:W-:-:S13]  /*11680*/  ISETP.GT.AND P6, PT, R8, R9, PT ;  /* 0x000000090800720c */ /* 0x000fda0003fc4270 */
[----:B-1----:R-:W-:Y:S05]  /*11690*/  @!P6 BRA `(.L_x_1145) ;  /* 0xfffffdb00000e947 */ /* 0x002fea000383ffff */
.L_x_1141:
[----:B------:R-:W-:-:S05]  /*116a0*/  IADD3 R11, -R0, R8, RZ ;  /* 0x00000008000b7210 */ /* 0x000fca0007ffe1ff */
[----:B------:R-:W-:-:S05]  /*116b0*/  IMAD R0, R4, c[0x0][0x538], R11 ;  /* 0x00014e0004007a24 */ /* 0x000fca00078e020b */
[----:B------:R-:W-:Y:S01]  /*116c0*/  ISETP.GT.AND P0, PT, R0, R9, PT ;  /* 0x000000090000720c */ /* 0x000fe20003f04270 */
[----:B------:R-:W-:-:S12]  /*116d0*/  BRA.DIV ~URZ, `(.L_x_1146) ;  /* 0x000022627f007947 */ /* 0x000fd8000b800000 */
[----:B------:R-:W-:-:S03]  /*116e0*/  VOTE.ANY R10, PT, !P0 ;  /* 0x00000000000a7806 */ /* 0x000fc600040e0100 */
.L_x_1193:
[----:B------:R-:W2:Y:S01]  /*116f0*/  LDL.LU R0, [R1+0xc] ;  /* 0x00000c0001007983 */ /* 0x000ea20000300800 */
[----:B------:R-:W2:Y:S02]  /*11700*/  POPC R8, R10 ;  /* 0x0000000a00087309 */ /* 0x000ea40000000000 */
[----:B--2---:R-:W-:-:S05]  /*11710*/  IADD3 R0, R8, R0, RZ ;  /* 0x0000000008007210 */ /* 0x004fca0007ffe0ff */
[----:B------:R2:W-:Y:S01]  /*11720*/  STL [R1+0xc], R0 ;  /* 0x00000c0001007387 */ /* 0x0005e20000100800 */
[----:B------:R-:W-:Y:S05]  /*11730*/  BRA.DIV ~URZ, `(.L_x_1147) ;  /* 0x000022527f007947 */ /* 0x000fea000b800000 */
[----:B------:R3:W4:Y:S04]  /*11740*/  SHFL.IDX PT, R12, R6, R8, 0x1f ;  /* 0x00001f08060c7589 */ /* 0x00072800000e0000 */
[----:B------:R3:W1:Y:S02]  /*11750*/  SHFL.IDX PT, R7, R7, R8, 0x1f ;  /* 0x00001f0807077589 */ /* 0x00066400000e0000 */
.L_x_1194:
[----:B------:R-:W-:Y:S01]  /*11760*/  ISETP.NE.AND P0, PT, R10, RZ, PT ;  /* 0x000000ff0a00720c */ /* 0x000fe20003f05270 */
[----:B------:R-:W-:-:S12]  /*11770*/  BSSY B0, `(.L_x_1148) ;  /* 0x0000005000007945 */ /* 0x000fd80003800000 */
[----:B------:R-:W-:Y:S05]  /*11780*/  @!P0 BRA `(.L_x_1149) ;  /* 0x0000003000008947 */ /* 0x000fea0003800000 */
[----:B------:R-:W-:Y:S01]  /*11790*/  IADD3 R3, R8, -0x1, RZ ;  /* 0xffffffff08037810 */ /* 0x000fe20007ffe0ff */
[----:B------:R-:W-:Y:S05]  /*117a0*/  BRA.DIV ~URZ, `(.L_x_1150) ;  /* 0x000022b27f007947 */ /* 0x000fea000b800000 */
[----:B------:R2:W3:Y:S02]  /*117b0*/  SHFL.IDX PT, R13, R4, R3, 0x1f ;  /* 0x00001f03040d7589 */ /* 0x0004e400000e0000 */
.L_x_1149:
[----:B------:R-:W-:Y:S05]  /*117c0*/  BSYNC B0 ;  /* 0x0000000000007941 */ /* 0x000fea0003800000 */
.L_x_1148:
[----:B--23--:R-:W-:Y:S01]  /*117d0*/  IMAD R0, R13, c[0x0][0x538], R11 ;  /* 0x00014e000d007a24 */ /* 0x00cfe200078e020b */
[----:B-1----:R-:W-:Y:S01]  /*117e0*/  ISETP.NE.AND P0, PT, R7, 0x1, PT ;  /* 0x000000010700780c */ /* 0x002fe20003f05270 */
[----:B------:R-:W-:Y:S03]  /*117f0*/  BSSY B0, `(.L_x_1151) ;  /* 0x0000086000007945 */ /* 0x000fe60003800000 */
[----:B------:R1:W-:Y:S01]  /*11800*/  STL [R1], R0 ;  /* 0x0000000001007387 */ /* 0x0003e20000100800 */
        /* <DEDUP_REMOVED lines=64> */
.L_x_1152:
        /* <DEDUP_REMOVED lines=68> */
.L_x_1153:
[----:B------:R-:W-:Y:S05]  /*12050*/  BSYNC B0 ;  /* 0x0000000000007941 */ /* 0x000fea0003800000 */
.L_x_1151:
[----:B------:R-:W-:-:S04]  /*12060*/  LOP3.LUT R2, RZ, R2, RZ, 0x33, !PT ;  /* 0x00000002ff027212 */ /* 0x000fc800078e33ff */
[----:B-1----:R-:W-:-:S05]  /*12070*/  IADD3 R0, R2, R12, RZ ;  /* 0x0000000c02007210 */ /* 0x002fca0007ffe0ff */
[----:B------:R1:W-:Y:S01]  /*12080*/  STL [R1+0x4], R0 ;  /* 0x0000040001007387 */ /* 0x0003e20000100800 */
[----:B------:R-:W-:Y:S05]  /*12090*/  BRA `(.L_x_1154) ;  /* 0x0000005000007947 */ /* 0x000fea0003800000 */
.L_x_1142:
[----:B------:R-:W-:Y:S01]  /*120a0*/  MOV R0, c[0x0][0x53c] ;  /* 0x00014f0000007a02 */ /* 0x000fe20000000f00 */
[----:B------:R2:W-:Y:S04]  /*120b0*/  STL [R1], R9 ;  /* 0x0000000901007387 */ /* 0x0005e80000100800 */
[----:B------:R2:W-:Y:S04]  /*120c0*/  STL [R1+0x4], RZ ;  /* 0x000004ff01007387 */ /* 0x0005e80000100800 */
[----:B------:R2:W-:Y:S04]  /*120d0*/  STL [R1+0x8], RZ ;  /* 0x000008ff01007387 */ /* 0x0005e80000100800 */
[----:B------:R2:W-:Y:S02]  /*120e0*/  STL [R1+0xc], R0 ;  /* 0x00000c0001007387 */ /* 0x0005e40000100800 */
.L_x_1154:
[----:B------:R-:W-:Y:S05]  /*120f0*/  BSYNC B1 ;  /* 0x0000000000017941 */ /* 0x000fea0003800000 */
.L_x_1140:
[----:B-1----:R-:W3:Y:S04]  /*12100*/  LDL R4, [R1] ;  /* 0x0000000001047983 */ /* 0x002ee80000100800 */
        /* <DEDUP_REMOVED lines=8> */
.L_x_1135:
[----:B--2---:R-:W2:Y:S02]  /*12190*/  LDL R0, [R1+0xc] ;  /* 0x00000c0001007983 */ /* 0x004ea40000100800 */
[----:B--2---:R-:W-:-:S13]  /*121a0*/  ISETP.GE.AND P0, PT, R0, c[0x0][0x53c], PT ;  /* 0x00014f0000007a0c */ /* 0x004fda0003f06270 */
[----:B-1----:R-:W-:Y:S01]  /*121b0*/  @P0 CALL.REL.NOINC `(.L_x_1155) ;  /* 0x0000001000000944 */ /* 0x002fe20003c00000 */
[----:B------:R-:W-:Y:S05]  /*121c0*/  BRA `(.L_x_1156) ;  /* 0xfffefb1000007947 */ /* 0x000fea000383ffff */
.L_x_1155:
[----:B------:R-:W-:Y:S05]  /*121d0*/  EXIT ;  /* 0x000000000000794d */ /* 0x000fea0003800000 */
.L_x_1045:
[----:B------:R-:W-:Y:S01]  /*121e0*/  IMAD.MOV.U32 R0, RZ, RZ, R5 ;  /* 0x000000ffff007224 */ /* 0x000fe200078e0005 */
[----:B------:R-:W-:Y:S02]  /*121f0*/  MOV R2, 0x1 ;  /* 0x0000000100027802 */ /* 0x000fe40000000f00 */
[----:B------:R-:W-:Y:S02]  /*12200*/  MOV R3, 0x12220 ;  /* 0x0001222000037802 */ /* 0x000fe40000000f00 */
[----:B------:R-:W-:Y:S05]  /*12210*/  CALL.REL.NOINC `($__internal_20_$__cuda_sm70_shflsync_up_p) ;  /* 0x0000193000007944 */ /* 0x000fea0003c00000 */
[----:B------:R-:W-:Y:S01]  /*12220*/  MOV R0, R4 ;  /* 0x0000000400007202 */ /* 0x000fe20000000f00 */
[----:B------:R-:W-:Y:S05]  /*12230*/  BRA `(.L_x_1157) ;  /* 0xfffee22000007947 */ /* 0x000fea000383ffff */
.L_x_1046:
[----:B------:R-:W-:Y:S01]  /*12240*/  IMAD.MOV.U32 R0, RZ, RZ, R5 ;  /* 0x000000ffff007224 */ /* 0x000fe200078e0005 */
[----:B------:R-:W-:Y:S02]  /*12250*/  MOV R2, 0x2 ;  /* 0x0000000200027802 */ /* 0x000fe40000000f00 */
[----:B------:R-:W-:Y:S02]  /*12260*/  MOV R3, 0x12280 ;  /* 0x0001228000037802 */ /* 0x000fe40000000f00 */
[----:B------:R-:W-:Y:S05]  /*12270*/  CALL.REL.NOINC `($__internal_20_$__cuda_sm70_shflsync_up_p) ;  /* 0x000018d000007944 */ /* 0x000fea0003c00000 */
[----:B------:R-:W-:Y:S01]  /*12280*/  SEL R0, R4, RZ, P4 ;  /* 0x000000ff04007207 */ /* 0x000fe20002000000 */
[----:B------:R-:W-:Y:S01]  /*12290*/  IMAD.MOV.U32 R2, RZ, RZ, 0x4 ;  /* 0x00000004ff027424 */ /* 0x000fe200078e00ff */
[----:B------:R-:W-:-:S03]  /*122a0*/  MOV R3, 0x122d0 ;  /* 0x000122d000037802 */ /* 0x000fc60000000f00 */
[----:B------:R-:W-:Y:S02]  /*122b0*/  IMAD.IADD R0, R5, 0x1, R0 ;  /* 0x0000000105007824 */ /* 0x000fe400078e0200 */
        /* <DEDUP_REMOVED lines=14> */
[----:B------:R-:W-:Y:S01]  /*123a0*/  IMAD.IADD R4, R0, 0x1, R4 ;  /* 0x0000000100047824 */ /* 0x000fe200078e0204 */
[----:B------:R-:W-:-:S03]  /*123b0*/  MOV R0, 0x1f ;  /* 0x0000001f00007802 */ /* 0x000fc60000000f00 */
[----:B------:R-:W-:Y:S02]  /*123c0*/  IMAD.MOV.U32 R5, RZ, RZ, R4 ;  /* 0x000000ffff057224 */ /* 0x000fe400078e0004 */
[----:B------:R-:W-:Y:S05]  /*123d0*/  CALL.REL.NOINC `($__internal_19_$__cuda_sm70_shflsync_idx_p) ;  /* 0x0000172000007944 */ /* 0x000fea0003c00000 */
[----:B------:R-:W-:Y:S05]  /*123e0*/  BRA `(.L_x_1158) ;  /* 0xfffee17000007947 */ /* 0x000fea000383ffff */
.L_x_1048:
[----:B------:R-:W-:Y:S02]  /*123f0*/  SEL R0, RZ, 0x1, P0 ;  /* 0x00000001ff007807 */ /* 0x000fe40000000000 */
[----:B------:R-:W-:Y:S02]  /*12400*/  MOV R2, 0x12420 ;  /* 0x0001242000027802 */ /* 0x000fe40000000f00 */
[----:B------:R-:W-:Y:S05]  /*12410*/  CALL.REL.NOINC `($__internal_21_$__cuda_sm70_votesync_ballot) ;  /* 0x000017a000007944 */ /* 0x000fea0003c00000 */
[----:B------:R-:W-:Y:S01]  /*12420*/  MOV R10, R0 ;  /* 0x00000000000a7202 */ /* 0x000fe20000000f00 */
[----:B------:R-:W-:Y:S05]  /*12430*/  BRA `(.L_x_1159) ;  /* 0xfffee1b000007947 */ /* 0x000fea000383ffff */
.L_x_1049:
[----:B------:R-:W-:Y:S01]  /*12440*/  IMAD.MOV.U32 R5, RZ, RZ, R9 ;  /* 0x000000ffff057224 */ /* 0x000fe200078e0009 */
[----:B------:R-:W-:Y:S01]  /*12450*/  MOV R3, R6 ;  /* 0x0000000600037202 */ /* 0x000fe20000000f00 */
[----:B-1----:R-:W-:Y:S01]  /*12460*/  IMAD.MOV.U32 R0, RZ, RZ, 0x1f ;  /* 0x0000001fff007424 */ /* 0x002fe200078e00ff */
[----:B------:R-:W-:Y:S02]  /*12470*/  MOV R2, 0x12490 ;  /* 0x0001249000027802 */ /* 0x000fe40000000f00 */
[----:B------:R-:W-:Y:S05]  /*12480*/  CALL.REL.NOINC `($__internal_19_$__cuda_sm70_shflsync_idx_p) ;  /* 0x0000167000007944 */ /* 0x000fea0003c00000 */
[----:B------:R-:W-:Y:S01]  /*12490*/  IMAD.MOV.U32 R12, RZ, RZ, R0 ;  /* 0x000000ffff0c7224 */ /* 0x000fe200078e0000 */
[----:B------:R-:W-:Y:S01]  /*124a0*/  MOV R5, R8 ;  /* 0x0000000800057202 */ /* 0x000fe20000000f00 */
[----:B------:R-:W-:Y:S01]  /*124b0*/  IMAD.MOV.U32 R7, RZ, RZ, RZ ;  /* 0x000000ffff077224 */ /* 0x000fe200078e00ff */
[----:B------:R-:W-:Y:S01]  /*124c0*/  MOV R3, R6 ;  /* 0x0000000600037202 */ /* 0x000fe20000000f00 */
[----:B------:R-:W-:Y:S01]  /*124d0*/  IMAD.MOV.U32 R0, RZ, RZ, 0x1f ;  /* 0x0000001fff007424 */ /* 0x000fe200078e00ff */
[----:B------:R-:W-:-:S02]  /*124e0*/  MOV R2, 0x12500 ;  /* 0x0001250000027802 */ /* 0x000fc40000000f00 */
[----:B------:R-:W-:Y:S05]  /*124f0*/  CALL.REL.NOINC `($__internal_19_$__cuda_sm70_shflsync_idx_p) ;  /* 0x0000160000007944 */ /* 0x000fea0003c00000 */
[----:B------:R-:W-:Y:S01]  /*12500*/  MOV R9, R0 ;  /* 0x0000000000097202 */ /* 0x000fe20000000f00 */
[----:B------:R-:W-:Y:S05]  /*12510*/  BRA `(.L_x_1160) ;  /* 0xfffee14000007947 */ /* 0x000fea000383ffff */
.L_x_1052:
[----:B------:R-:W-:Y:S01]  /*12520*/  IMAD.MOV.U32 R5, RZ, RZ, R4 ;  /* 0x000000ffff057224 */ /* 0x000fe200078e0004 */
[----:B-1----:R-:W-:-:S02]  /*12530*/  MOV R0, 0x1f ;  /* 0x0000001f00007802 */ /* 0x002fc40000000f00 */
[----:B------:R-:W-:Y:S02]  /*12540*/  MOV R2, 0x12560 ;  /* 0x0001256000027802 */ /* 0x000fe40000000f00 */
[----:B--234-:R-:W-:Y:S05]  /*12550*/  CALL.REL.NOINC `($__internal_19_$__cuda_sm70_shflsync_idx_p) ;  /* 0x000015a000007944 */ /* 0x01cfea0003c00000 */
[----:B------:R-:W-:Y:S01]  /*12560*/  MOV R7, R0 ;  /* 0x0000000000077202 */ /* 0x000fe20000000f00 */
[----:B------:R-:W-:Y:S05]  /*12570*/  BRA `(.L_x_1051) ;  /* 0xfffee14000007947 */ /* 0x000fea000383ffff */
.L_x_1063:
[----:B-1----:R-:W-:Y:S01]  /*12580*/  IMAD.MOV.U32 R5, RZ, RZ, R11 ;  /* 0x000000ffff057224 */ /* 0x002fe200078e000b */
[----:B------:R-:W-:Y:S01]  /*12590*/  MOV R3, RZ ;  /* 0x000000ff00037202 */ /* 0x000fe20000000f00 */
[----:B------:R-:W-:Y:S01]  /*125a0*/  IMAD.MOV.U32 R0, RZ, RZ, 0x1c1f ;  /* 0x00001c1fff007424 */ /* 0x000fe200078e00ff */
[----:B------:R-:W-:Y:S02]  /*125b0*/  MOV R2, 0x125d0 ;  /* 0x000125d000027802 */ /* 0x000fe40000000f00 */
[----:B------:R-:W-:Y:S05]  /*125c0*/  CALL.REL.NOINC `($__internal_19_$__cuda_sm70_shflsync_idx_p) ;  /* 0x0000153000007944 */ /* 0x000fea0003c00000 */
[----:B------:R-:W-:Y:S01]  /*125d0*/  MOV R8, R0 ;  /* 0x0000000000087202 */ /* 0x000fe20000000f00 */
[----:B------:R-:W-:Y:S05]  /*125e0*/  BRA `(.L_x_1161) ;  /* 0xffff081000007947 */ /* 0x000fea000383ffff */
.L_x_1064:
[----:B------:R-:W-:Y:S01]  /*125f0*/  IMAD.MOV.U32 R5, RZ, RZ, R12 ;  /* 0x000000ffff057224 */ /* 0x000fe200078e000c */
[----:B------:R-:W-:Y:S01]  /*12600*/  MOV R3, RZ ;  /* 0x000000ff00037202 */ /* 0x000fe20000000f00 */
[----:B------:R-:W-:Y:S01]  /*12610*/  IMAD.MOV.U32 R0, RZ, RZ, 0x1c1f ;  /* 0x00001c1fff007424 */ /* 0x000fe200078e00ff */
[----:B------:R-:W-:Y:S02]  /*12620*/  MOV R2, 0x12640 ;  /* 0x0001264000027802 */ /* 0x000fe40000000f00 */
[----:B-12---:R-:W-:Y:S05]  /*12630*/  CALL.REL.NOINC `($__internal_19_$__cuda_sm70_shflsync_idx_p) ;  /* 0x000014c000007944 */ /* 0x006fea0003c00000 */
[----:B------:R-:W-:Y:S05]  /*12640*/  BRA `(.L_x_1162) ;  /* 0xffff07d000007947 */ /* 0x000fea000383ffff */
.L_x_1067:
[----:B--2---:R-:W-:Y:S01]  /*12650*/  IMAD.MOV.U32 R5, RZ, RZ, R11 ;  /* 0x000000ffff057224 */ /* 0x004fe200078e000b */
[----:B------:R-:W-:Y:S01]  /*12660*/  MOV R3, 0x1 ;  /* 0x0000000100037802 */ /* 0x000fe20000000f00 */
[----:B----4-:R-:W-:Y:S01]  /*12670*/  IMAD.MOV.U32 R0, RZ, RZ, 0x1c1f ;  /* 0x00001c1fff007424 */ /* 0x010fe200078e00ff */
[----:B------:R-:W-:-:S02]  /*12680*/  MOV R2, 0x126a0 ;  /* 0x000126a000027802 */ /* 0x000fc40000000f00 */
[----:B-1-3--:R-:W-:Y:S05]  /*12690*/  CALL.REL.NOINC `($__internal_19_$__cuda_sm70_shflsync_idx_p) ;  /* 0x0000146000007944 */ /* 0x00afea0003c00000 */
[----:B------:R-:W-:Y:S01]  /*126a0*/  IMAD.MOV.U32 R8, RZ, RZ, R0 ;  /* 0x000000ffff087224 */ /* 0x000fe200078e0000 */
[----:B------:R-:W-:Y:S01]  /*126b0*/  MOV R3, 0x1 ;  /* 0x0000000100037802 */ /* 0x000fe20000000f00 */
[----:B------:R-:W-:Y:S01]  /*126c0*/  IMAD.MOV.U32 R5, RZ, RZ, R12 ;  /* 0x000000ffff057224 */ /* 0x000fe200078e000c */
[----:B------:R-:W-:-:S02]  /*126d0*/  MOV R0, 0x1c1f ;  /* 0x00001c1f00007802 */ /* 0x000fc40000000f00 */
[----:B------:R-:W-:Y:S02]  /*126e0*/  MOV R2, 0x12700 ;  /* 0x0001270000027802 */ /* 0x000fe40000000f00 */
[----:B------:R-:W-:Y:S05]  /*126f0*/  CALL.REL.NOINC `($__internal_19_$__cuda_sm70_shflsync_idx_p) ;  /* 0x0000140000007944 */ /* 0x000fea0003c00000 */
[----:B------:R-:W-:Y:S05]  /*12700*/  BRA `(.L_x_1163) ;  /* 0xffff090000007947 */ /* 0x000fea000383ffff */
.L_x_1070:
[----:B-1----:R-:W-:Y:S01]  /*12710*/  IMAD.MOV.U32 R5, RZ, RZ, R11 ;  /* 0x000000ffff057224 */ /* 0x002fe200078e000b */
[----:B------:R-:W-:Y:S01]  /*12720*/  MOV R3, 0x2 ;  /* 0x0000000200037802 */ /* 0x000fe20000000f00 */
[----:B----4-:R-:W-:Y:S01]  /*12730*/  IMAD.MOV.U32 R0, RZ, RZ, 0x1c1f ;  /* 0x00001c1fff007424 */ /* 0x010fe200078e00ff */
[----:B------:R-:W-:Y:S02]  /*12740*/  MOV R2, 0x12760 ;  /* 0x0001276000027802 */ /* 0x000fe40000000f00 */
[----:B--23--:R-:W-:Y:S05]  /*12750*/  CALL.REL.NOINC `($__internal_19_$__cuda_sm70_shflsync_idx_p) ;  /* 0x000013a000007944 */ /* 0x00cfea0003c00000 */
[----:B------:R-:W-:Y:S01]  /*12760*/  MOV R8, R0 ;  /* 0x0000000000087202 */ /* 0x000fe20000000f00 */
[----:B------:R-:W-:Y:S05]  /*12770*/  BRA `(.L_x_1164) ;  /* 0xffff0a6000007947 */ /* 0x000fea000383ffff */
.L_x_1071:
[----:B------:R-:W-:Y:S01]  /*12780*/  IMAD.MOV.U32 R5, RZ, RZ, R12 ;  /* 0x000000ffff057224 */ /* 0x000fe200078e000c */
[----:B------:R-:W-:Y:S01]  /*12790*/  MOV R3, 0x2 ;  /* 0x0000000200037802 */ /* 0x000fe20000000f00 */
[----:B----4-:R-:W-:Y:S01]  /*127a0*/  IMAD.MOV.U32 R0, RZ, RZ, 0x1c1f ;  /* 0x00001c1fff007424 */ /* 0x010fe200078e00ff */
[----:B------:R-:W-:Y:S02]  /*127b0*/  MOV R2, 0x127d0 ;  /* 0x000127d000027802 */ /* 0x000fe40000000f00 */
[----:B-123--:R-:W-:Y:S05]  /*127c0*/  CALL.REL.NOINC `($__internal_19_$__cuda_sm70_shflsync_idx_p) ;  /* 0x0000133000007944 */ /* 0x00efea0003c00000 */
[----:B------:R-:W-:Y:S05]  /*127d0*/  BRA `(.L_x_1165) ;  /* 0xffff0a2000007947 */ /* 0x000fea000383ffff */
.L_x_1074:
[----:B-1----:R-:W-:Y:S01]  /*127e0*/  IMAD.MOV.U32 R5, RZ, RZ, R11 ;  /* 0x000000ffff057224 */ /* 0x002fe200078e000b */
[----:B------:R-:W-:Y:S01]  /*127f0*/  MOV R3, 0x3 ;  /* 0x0000000300037802 */ /* 0x000fe20000000f00 */
[----:B------:R-:W-:Y:S01]  /*12800*/  IMAD.MOV.U32 R0, RZ, RZ, 0x1c1f ;  /* 0x00001c1fff007424 */ /* 0x000fe200078e00ff */
[----:B------:R-:W-:-:S02]  /*12810*/  MOV R2, 0x12830 ;  /* 0x0001283000027802 */ /* 0x000fc40000000f00 */
[----:B--234-:R-:W-:Y:S05]  /*12820*/  CALL.REL.NOINC `($__internal_19_$__cuda_sm70_shflsync_idx_p) ;  /* 0x000012d000007944 */ /* 0x01cfea0003c00000 */
[----:B------:R-:W-:Y:S01]  /*12830*/  IMAD.MOV.U32 R6, RZ, RZ, R0 ;  /* 0x000000ffff067224 */ /* 0x000fe200078e0000 */
[----:B------:R-:W-:Y:S01]  /*12840*/  MOV R3, 0x3 ;  /* 0x0000000300037802 */ /* 0x000fe20000000f00 */
[----:B------:R-:W-:Y:S01]  /*12850*/  IMAD.MOV.U32 R5, RZ, RZ, R12 ;  /* 0x000000ffff057224 */ /* 0x000fe200078e000c */
[----:B------:R-:W-:-:S02]  /*12860*/  MOV R0, 0x1c1f ;  /* 0x00001c1f00007802 */ /* 0x000fc40000000f00 */
[----:B------:R-:W-:Y:S02]  /*12870*/  MOV R2, 0x12890 ;  /* 0x0001289000027802 */ /* 0x000fe40000000f00 */
[----:B------:R-:W-:Y:S05]  /*12880*/  CALL.REL.NOINC `($__internal_19_$__cuda_sm70_shflsync_idx_p) ;  /* 0x0000127000007944 */ /* 0x000fea0003c00000 */
[----:B------:R-:W-:Y:S05]  /*12890*/  BRA `(.L_x_1166) ;  /* 0xffff0b4000007947 */ /* 0x000fea000383ffff */
.L_x_1087:
[----:B------:R-:W-:Y:S01]  /*128a0*/  IMAD.MOV.U32 R0, RZ, RZ, R244 ;  /* 0x000000ffff007224 */ /* 0x000fe200078e00f4 */
[----:B------:R-:W-:Y:S02]  /*128b0*/  MOV R3, 0x2 ;  /* 0x0000000200037802 */ /* 0x000fe40000000f00 */
[----:B------:R-:W-:Y:S02]  /*128c0*/  MOV R2, 0x128e0 ;  /* 0x000128e000027802 */ /* 0x000fe40000000f00 */
[----:B------:R-:W-:Y:S05]  /*128d0*/  CALL.REL.NOINC `($__internal_18_$__cuda_sm70_shflsync_bfly_p) ;  /* 0x000011e000007944 */ /* 0x000fea0003c00000 */
[----:B------:R-:W-:Y:S05]  /*128e0*/  BRA `(.L_x_1167) ;  /* 0xffffa2c000007947 */ /* 0x000fea000383ffff */
.L_x_1088:
[----:B------:R-:W-:Y:S01]  /*128f0*/  IMAD.MOV.U32 R0, RZ, RZ, R5 ;  /* 0x000000ffff007224 */ /* 0x000fe200078e0005 */
[----:B------:R-:W-:Y:S02]  /*12900*/  MOV R3, 0x1 ;  /* 0x0000000100037802 */ /* 0x000fe40000000f00 */
[----:B------:R-:W-:Y:S02]  /*12910*/  MOV R2, 0x12930 ;  /* 0x0001293000027802 */ /* 0x000fe40000000f00 */
[----:B-1----:R-:W-:Y:S05]  /*12920*/  CALL.REL.NOINC `($__internal_18_$__cuda_sm70_shflsync_bfly_p) ;  /* 0x0000119000007944 */ /* 0x002fea0003c00000 */
[----:B------:R-:W-:Y:S01]  /*12930*/  FADD.FTZ R5, R5, R0 ;  /* 0x0000000005057221 */ /* 0x000fe20000010000 */
[----:B------:R-:W-:Y:S02]  /*12940*/  MOV R0, R246 ;  /* 0x000000f600007202 */ /* 0x000fe40000000f00 */
[----:B------:R-:W-:Y:S02]  /*12950*/  MOV R3, 0x2 ;  /* 0x0000000200037802 */ /* 0x000fe40000000f00 */
[----:B------:R-:W-:-:S02]  /*12960*/  MOV R2, 0x12980 ;  /* 0x0001298000027802 */ /* 0x000fc40000000f00 */
[----:B------:R-:W-:Y:S05]  /*12970*/  CALL.REL.NOINC `($__internal_18_$__cuda_sm70_shflsync_bfly_p) ;  /* 0x0000114000007944 */ /* 0x000fea0003c00000 */
[----:B------:R-:W-:Y:S01]  /*12980*/  FADD.FTZ R7, R246, R0 ;  /* 0x00000000f6077221 */ /* 0x000fe20000010000 */
[----:B------:R-:W-:-:S02]  /*12990*/  MOV R3, 0x1 ;  /* 0x0000000100037802 */ /* 0x000fc40000000f00 */
[----:B------:R-:W-:Y:S02]  /*129a0*/  MOV R2, 0x129d0 ;  /* 0x000129d000027802 */ /* 0x000fe40000000f00 */
[----:B------:R-:W-:Y:S02]  /*129b0*/  MOV R0, R7 ;  /* 0x0000000700007202 */ /* 0x000fe40000000f00 */
[----:B------:R-:W-:Y:S05]  /*129c0*/  CALL.REL.NOINC `($__internal_18_$__cuda_sm70_shflsync_bfly_p) ;  /* 0x000010f000007944 */ /* 0x000fea0003c00000 */
[----:B------:R-:W-:Y:S01]  /*129d0*/  FADD.FTZ R4, R7, R0 ;  /* 0x0000000007047221 */ /* 0x000fe20000010000 */
[----:B------:R-:W-:Y:S02]  /*129e0*/  MOV R0, R245 ;  /* 0x000000f500007202 */ /* 0x000fe40000000f00 */
[----:B------:R-:W-:Y:S02]  /*129f0*/  MOV R3, 0x2 ;  /* 0x0000000200037802 */ /* 0x000fe40000000f00 */
[----:B------:R-:W-:Y:S02]  /*12a00*/  MOV R2, 0x12a20 ;  /* 0x00012a2000027802 */ /* 0x000fe40000000f00 */
[----:B------:R-:W-:Y:S05]  /*12a10*/  CALL.REL.NOINC `($__internal_18_$__cuda_sm70_shflsync_bfly_p) ;  /* 0x000010a000007944 */ /* 0x000fea0003c00000 */
[----:B------:R-:W-:Y:S01]  /*12a20*/  FADD.FTZ R7, R245, R0 ;  /* 0x00000000f5077221 */ /* 0x000fe20000010000 */
[----:B------:R-:W-:Y:S02]  /*12a30*/  MOV R3, 0x1 ;  /* 0x0000000100037802 */ /* 0x000fe40000000f00 */
[----:B------:R-:W-:-:S02]  /*12a40*/  MOV R2, 0x12a70 ;  /* 0x00012a7000027802 */ /* 0x000fc40000000f00 */
        /* <DEDUP_REMOVED lines=9> */
[----:B------:R-:W-:Y:S02]  /*12ae0*/  MOV R2, 0x12b10 ;  /* 0x00012b1000027802 */ /* 0x000fe40000000f00 */
[----:B------:R-:W-:-:S02]  /*12af0*/  MOV R0, R6 ;  /* 0x0000000600007202 */ /* 0x000fc40000000f00 */
[----:B------:R-:W-:Y:S05]  /*12b00*/  CALL.REL.NOINC `($__internal_18_$__cuda_sm70_shflsync_bfly_p) ;  /* 0x00000fb000007944 */ /* 0x000fea0003c00000 */
[----:B------:R-:W-:Y:S01]  /*12b10*/  MOV R8, R0 ;  /* 0x0000000000087202 */ /* 0x000fe20000000f00 */
[----:B------:R-:W-:Y:S05]  /*12b20*/  BRA `(.L_x_1168) ;  /* 0xffffa17000007947 */ /* 0x000fea000383ffff */
.L_x_1095:
[----:B-1234-:R-:W-:Y:S01]  /*12b30*/  IMAD.MOV.U32 R5, RZ, RZ, R12 ;  /* 0x000000ffff057224 */ /* 0x01efe200078e000c */
[----:B------:R-:W-:Y:S01]  /*12b40*/  MOV R3, RZ ;  /* 0x000000ff00037202 */ /* 0x000fe20000000f00 */
[----:B------:R-:W-:Y:S01]  /*12b50*/  IMAD.MOV.U32 R0, RZ, RZ, 0x1c1f ;  /* 0x00001c1fff007424 */ /* 0x000fe200078e00ff */
[----:B------:R-:W-:-:S02]  /*12b60*/  MOV R2, 0x12b80 ;  /* 0x00012b8000027802 */ /* 0x000fc40000000f00 */
[----:B------:R-:W-:Y:S05]  /*12b70*/  CALL.REL.NOINC `($__internal_19_$__cuda_sm70_shflsync_idx_p) ;  /* 0x00000f8000007944 */ /* 0x000fea0003c00000 */
[----:B------:R-:W-:Y:S01]  /*12b80*/  MOV R10, R0 ;  /* 0x00000000000a7202 */ /* 0x000fe20000000f00 */
[----:B------:R-:W-:Y:S05]  /*12b90*/  BRA `(.L_x_1169) ;  /* 0xffffbb5000007947 */ /* 0x000fea000383ffff */
.L_x_1096:
[----:B------:R-:W-:Y:S01]  /*12ba0*/  IMAD.MOV.U32 R5, RZ, RZ, R13 ;  /* 0x000000ffff057224 */ /* 0x000fe200078e000d */
[----:B------:R-:W-:Y:S01]  /*12bb0*/  MOV R3, RZ ;  /* 0x000000ff00037202 */ /* 0x000fe20000000f00 */
[----:B------:R-:W-:Y:S01]  /*12bc0*/  IMAD.MOV.U32 R0, RZ, RZ, 0x1c1f ;  /* 0x00001c1fff007424 */ /* 0x000fe200078e00ff */
[----:B------:R-:W-:-:S02]  /*12bd0*/  MOV R2, 0x12bf0 ;  /* 0x00012bf000027802 */ /* 0x000fc40000000f00 */
[----:B-12---:R-:W-:Y:S05]  /*12be0*/  CALL.REL.NOINC `($__internal_19_$__cuda_sm70_shflsync_idx_p) ;  /* 0x00000f1000007944 */ /* 0x006fea0003c00000 */
[----:B------:R-:W-:Y:S05]  /*12bf0*/  BRA `(.L_x_1170) ;  /* 0xffffbb1000007947 */ /* 0x000fea000383ffff */
.L_x_1099:
[----:B------:R-:W-:Y:S01]  /*12c00*/  IMAD.MOV.U32 R5, RZ, RZ, R12 ;  /* 0x000000ffff057224 */ /* 0x000fe200078e000c */
[----:B--2---:R-:W-:Y:S01]  /*12c10*/  MOV R3, 0x1 ;  /* 0x0000000100037802 */ /* 0x004fe20000000f00 */
        /* <DEDUP_REMOVED lines=10> */
.L_x_1102:
[----:B------:R-:W-:Y:S01]  /*12cc0*/  IMAD.MOV.U32 R5, RZ, RZ, R12 ;  /* 0x000000ffff057224 */ /* 0x000fe200078e000c */
[----:B-1----:R-:W-:Y:S01]  /*12cd0*/  MOV R3, 0x2 ;  /* 0x0000000200037802 */ /* 0x002fe20000000f00 */
[----:B----4-:R-:W-:Y:S01]  /*12ce0*/  IMAD.MOV.U32 R0, RZ, RZ, 0x1c1f ;  /* 0x00001c1fff007424 */ /* 0x010fe200078e00ff */
[----:B------:R-:W-:Y:S02]  /*12cf0*/  MOV R2, 0x12d10 ;  /* 0x00012d1000027802 */ /* 0x000fe40000000f00 */
[----:B--23--:R-:W-:Y:S05]  /*12d00*/  CALL.REL.NOINC `($__internal_19_$__cuda_sm70_shflsync_idx_p) ;  /* 0x00000df000007944 */ /* 0x00cfea0003c00000 */
[----:B------:R-:W-:Y:S01]  /*12d10*/  MOV R10, R0 ;  /* 0x00000000000a7202 */ /* 0x000fe20000000f00 */
[----:B------:R-:W-:Y:S05]  /*12d20*/  BRA `(.L_x_1172) ;  /* 0xffffbce000007947 */ /* 0x000fea000383ffff */
.L_x_1103:
[----:B------:R-:W-:Y:S01]  /*12d30*/  IMAD.MOV.U32 R5, RZ, RZ, R13 ;  /* 0x000000ffff057224 */ /* 0x000fe200078e000d */
[----:B------:R-:W-:Y:S01]  /*12d40*/  MOV R3, 0x2 ;  /* 0x0000000200037802 */ /* 0x000fe20000000f00 */
[----:B----4-:R-:W-:Y:S01]  /*12d50*/  IMAD.MOV.U32 R0, RZ, RZ, 0x1c1f ;  /* 0x00001c1fff007424 */ /* 0x010fe200078e00ff */
[----:B------:R-:W-:Y:S02]  /*12d60*/  MOV R2, 0x12d80 ;  /* 0x00012d8000027802 */ /* 0x000fe40000000f00 */
[----:B-123--:R-:W-:Y:S05]  /*12d70*/  CALL.REL.NOINC `($__internal_19_$__cuda_sm70_shflsync_idx_p) ;  /* 0x00000d8000007944 */ /* 0x00efea0003c00000 */
[----:B------:R-:W-:Y:S05]  /*12d80*/  BRA `(.L_x_1173) ;  /* 0xffffbca000007947 */ /* 0x000fea000383ffff */
.L_x_1106:
[----:B------:R-:W-:Y:S01]  /*12d90*/  IMAD.MOV.U32 R5, RZ, RZ, R12 ;  /* 0x000000ffff057224 */ /* 0x000fe200078e000c */
[----:B-1----:R-:W-:Y:S01]  /*12da0*/  MOV R3, 0x3 ;  /* 0x0000000300037802 */ /* 0x002fe20000000f00 */
        /* <DEDUP_REMOVED lines=10> */
.L_x_1108:
[----:B------:R-:W-:Y:S01]  /*12e50*/  IMAD.MOV.U32 R5, RZ, RZ, R12 ;  /* 0x000000ffff057224 */ /* 0x000fe200078e000c */
[----:B------:R-:W-:Y:S01]  /*12e60*/  MOV R3, RZ ;  /* 0x000000ff00037202 */ /* 0x000fe20000000f00 */
[----:B------:R-:W-:Y:S01]  /*12e70*/  IMAD.MOV.U32 R0, RZ, RZ, 0x1c1f ;  /* 0x00001c1fff007424 */ /* 0x000fe200078e00ff */
[----:B------:R-:W-:Y:S02]  /*12e80*/  MOV R2, 0x12ea0 ;  /* 0x00012ea000027802 */ /* 0x000fe40000000f00 */
[----:B------:R-:W-:Y:S05]  /*12e90*/  CALL.REL.NOINC `($__internal_19_$__cuda_sm70_shflsync_idx_p) ;  /* 0x00000c6000007944 */ /* 0x000fea0003c00000 */
[----:B------:R-:W-:Y:S01]  /*12ea0*/  MOV R4, R0 ;  /* 0x0000000000047202 */ /* 0x000fe20000000f00 */
[----:B------:R-:W-:Y:S05]  /*12eb0*/  BRA `(.L_x_1175) ;  /* 0xffffc09000007947 */ /* 0x000fea000383ffff */
.L_x_1109:
[----:B------:R-:W-:Y:S01]  /*12ec0*/  IMAD.MOV.U32 R5, RZ, RZ, R13 ;  /* 0x000000ffff057224 */ /* 0x000fe200078e000d */
[----:B------:R-:W-:Y:S01]  /*12ed0*/  MOV R3, RZ ;  /* 0x000000ff00037202 */ /* 0x000fe20000000f00 */
[----:B------:R-:W-:Y:S01]  /*12ee0*/  IMAD.MOV.U32 R0, RZ, RZ, 0x1c1f ;  /* 0x00001c1fff007424 */ /* 0x000fe200078e00ff */
[----:B------:R-:W-:Y:S02]  /*12ef0*/  MOV R2, 0x12f10 ;  /* 0x00012f1000027802 */ /* 0x000fe40000000f00 */
[----:B-12---:R-:W-:Y:S05]  /*12f00*/  CALL.REL.NOINC `($__internal_19_$__cuda_sm70_shflsync_idx_p) ;  /* 0x00000bf000007944 */ /* 0x006fea0003c00000 */
[----:B------:R-:W-:Y:S05]  /*12f10*/  BRA `(.L_x_1176) ;  /* 0xffffc05000007947 */ /* 0x000fea000383ffff */
.L_x_1112:
[----:B------:R-:W-:Y:S01]  /*12f20*/  IMAD.MOV.U32 R5, RZ, RZ, R12 ;  /* 0x000000ffff057224 */ /* 0x000fe200078e000c */
[----:B-1----:R-:W-:Y:S01]  /*12f30*/  MOV R3, 0x1 ;  /* 0x0000000100037802 */ /* 0x002fe20000000f00 */
[----:B----4-:R-:W-:Y:S01]  /*12f40*/  IMAD.MOV.U32 R0, RZ, RZ, 0x1c1f ;  /* 0x00001c1fff007424 */ /* 0x010fe200078e00ff */
[----:B------:R-:W-:-:S02]  /*12f50*/  MOV R2, 0x12f70 ;  /* 0x00012f7000027802 */ /* 0x000fc40000000f00 */
[----:B--23--:R-:W-:Y:S05]  /*12f60*/  CALL.REL.NOINC `($__internal_19_$__cuda_sm70_shflsync_idx_p) ;  /* 0x00000b9000007944 */ /* 0x00cfea0003c00000 */
[----:B------:R-:W-:Y:S01]  /*12f70*/  IMAD.MOV.U32 R4, RZ, RZ, R0 ;  /* 0x000000ffff047224 */ /* 0x000fe200078e0000 */
[----:B------:R-:W-:Y:S01]  /*12f80*/  MOV R3, 0x1 ;  /* 0x0000000100037802 */ /* 0x000fe20000000f00 */
[----:B------:R-:W-:Y:S01]  /*12f90*/  IMAD.MOV.U32 R5, RZ, RZ, R13 ;  /* 0x000000ffff057224 */ /* 0x000fe200078e000d */
[----:B------:R-:W-:-:S02]  /*12fa0*/  MOV R0, 0x1c1f ;  /* 0x00001c1f00007802 */ /* 0x000fc40000000f00 */
[----:B------:R-:W-:Y:S02]  /*12fb0*/  MOV R2, 0x12fd0 ;  /* 0x00012fd000027802 */ /* 0x000fe40000000f00 */
[----:B------:R-:W-:Y:S05]  /*12fc0*/  CALL.REL.NOINC `($__internal_19_$__cuda_sm70_shflsync_idx_p) ;  /* 0x00000b3000007944 */ /* 0x000fea0003c00000 */
[----:B------:R-:W-:Y:S05]  /*12fd0*/  BRA `(.L_x_1177) ;  /* 0xffffc47000007947 */ /* 0x000fea000383ffff */
.L_x_1115:
[----:B------:R-:W-:Y:S01]  /*12fe0*/  IMAD.MOV.U32 R5, RZ, RZ, R12 ;  /* 0x000000ffff057224 */ /* 0x000fe200078e000c */
[----:B-1----:R-:W-:Y:S01]  /*12ff0*/  MOV R3, 0x2 ;  /* 0x0000000200037802 */ /* 0x002fe20000000f00 */
[----:B----4-:R-:W-:Y:S01]  /*13000*/  IMAD.MOV.U32 R0, RZ, RZ, 0x1c1f ;  /* 0x00001c1fff007424 */ /* 0x010fe200078e00ff */
[----:B------:R-:W-:Y:S02]  /*13010*/  MOV R2, 0x13030 ;  /* 0x0001303000027802 */ /* 0x000fe40000000f00 */
[----:B--23--:R-:W-:Y:S05]  /*13020*/  CALL.REL.NOINC `($__internal_19_$__cuda_sm70_shflsync_idx_p) ;  /* 0x00000ad000007944 */ /* 0x00cfea0003c00000 */
[----:B------:R-:W-:Y:S01]  /*13030*/  MOV R4, R0 ;  /* 0x0000000000047202 */ /* 0x000fe20000000f00 */
[----:B------:R-:W-:Y:S05]  /*13040*/  BRA `(.L_x_1178) ;  /* 0xffffc8d000007947 */ /* 0x000fea000383ffff */
.L_x_1116:
[----:B------:R-:W-:Y:S01]  /*13050*/  IMAD.MOV.U32 R5, RZ, RZ, R13 ;  /* 0x000000ffff057224 */ /* 0x000fe200078e000d */
[----:B------:R-:W-:Y:S01]  /*13060*/  MOV R3, 0x2 ;  /* 0x0000000200037802 */ /* 0x000fe20000000f00 */
[----:B----4-:R-:W-:Y:S01]  /*13070*/  IMAD.MOV.U32 R0, RZ, RZ, 0x1c1f ;  /* 0x00001c1fff007424 */ /* 0x010fe200078e00ff */
[----:B------:R-:W-:Y:S02]  /*13080*/  MOV R2, 0x130a0 ;  /* 0x000130a000027802 */ /* 0x000fe40000000f00 */
[----:B-123--:R-:W-:Y:S05]  /*13090*/  CALL.REL.NOINC `($__internal_19_$__cuda_sm70_shflsync_idx_p) ;  /* 0x00000a6000007944 */ /* 0x00efea0003c00000 */
[----:B------:R-:W-:Y:S05]  /*130a0*/  BRA `(.L_x_1179) ;  /* 0xffffc89000007947 */ /* 0x000fea000383ffff */
.L_x_1119:
[----:B------:R-:W-:Y:S01]  /*130b0*/  IMAD.MOV.U32 R5, RZ, RZ, R12 ;  /* 0x000000ffff057224 */ /* 0x000fe200078e000c */
[----:B--2---:R-:W-:Y:S01]  /*130c0*/  MOV R3, 0x3 ;  /* 0x0000000300037802 */ /* 0x004fe20000000f00 */
[----:B-1----:R-:W-:Y:S01]  /*130d0*/  IMAD.MOV.U32 R0, RZ, RZ, 0x1c1f ;  /* 0x00001c1fff007424 */ /* 0x002fe200078e00ff */
[----:B------:R-:W-:-:S02]  /*130e0*/  MOV R2, 0x13100 ;  /* 0x0001310000027802 */ /* 0x000fc40000000f00 */
[----:B---34-:R-:W-:Y:S05]  /*130f0*/  CALL.REL.NOINC `($__internal_19_$__cuda_sm70_shflsync_idx_p) ;  /* 0x00000a0000007944 */ /* 0x018fea0003c00000 */
[----:B------:R-:W-:Y:S01]  /*13100*/  IMAD.MOV.U32 R4, RZ, RZ, R0 ;  /* 0x000000ffff047224 */ /* 0x000fe200078e0000 */
[----:B------:R-:W-:Y:S01]  /*13110*/  MOV R3, 0x3 ;  /* 0x0000000300037802 */ /* 0x000fe20000000f00 */
[----:B------:R-:W-:Y:S01]  /*13120*/  IMAD.MOV.U32 R5, RZ, RZ, R13 ;  /* 0x000000ffff057224 */ /* 0x000fe200078e000d */
[----:B------:R-:W-:-:S02]  /*13130*/  MOV R0, 0x1c1f ;  /* 0x00001c1f00007802 */ /* 0x000fc40000000f00 */
[----:B------:R-:W-:Y:S02]  /*13140*/  MOV R2, 0x13160 ;  /* 0x0001316000027802 */ /* 0x000fe40000000f00 */
[----:B------:R-:W-:Y:S05]  /*13150*/  CALL.REL.NOINC `($__internal_19_$__cuda_sm70_shflsync_idx_p) ;  /* 0x000009a000007944 */ /* 0x000fea0003c00000 */
[----:B------:R-:W-:Y:S05]  /*13160*/  BRA `(.L_x_1180) ;  /* 0xffffccb000007947 */ /* 0x000fea000383ffff */
.L_x_1123:
[----:B------:R-:W-:Y:S01]  /*13170*/  IMAD.MOV.U32 R5, RZ, RZ, R9 ;  /* 0x000000ffff057224 */ /* 0x000fe200078e0009 */
[----:B------:R-:W-:Y:S01]  /*13180*/  MOV R3, RZ ;  /* 0x000000ff00037202 */ /* 0x000fe20000000f00 */
[----:B------:R-:W-:Y:S01]  /*13190*/  IMAD.MOV.U32 R0, RZ, RZ, 0x1c1f ;  /* 0x00001c1fff007424 */ /* 0x000fe200078e00ff */
[----:B------:R-:W-:Y:S02]  /*131a0*/  MOV R2, 0x131c0 ;  /* 0x000131c000027802 */ /* 0x000fe40000000f00 */
[----:B------:R-:W-:Y:S05]  /*131b0*/  CALL.REL.NOINC `($__internal_19_$__cuda_sm70_shflsync_idx_p) ;  /* 0x0000094000007944 */ /* 0x000fea0003c00000 */
[----:B------:R-:W-:Y:S01]  /*131c0*/  MOV R8, R0 ;  /* 0x0000000000087202 */ /* 0x000fe20000000f00 */
[----:B------:R-:W-:Y:S05]  /*131d0*/  BRA `(.L_x_1181) ;  /* 0xffffd8b000007947 */ /* 0x000fea000383ffff */
.L_x_1124:
[----:B------:R-:W-:Y:S01]  /*131e0*/  IMAD.MOV.U32 R5, RZ, RZ, R12 ;  /* 0x000000ffff057224 */ /* 0x000fe200078e000c */
[----:B------:R-:W-:Y:S01]  /*131f0*/  MOV R3, RZ ;  /* 0x000000ff00037202 */ /* 0x000fe20000000f00 */
[----:B------:R-:W-:Y:S01]  /*13200*/  IMAD.MOV.U32 R0, RZ, RZ, 0x1c1f ;  /* 0x00001c1fff007424 */ /* 0x000fe200078e00ff */
[----:B------:R-:W-:Y:S02]  /*13210*/  MOV R2, 0x13230 ;  /* 0x0001323000027802 */ /* 0x000fe40000000f00 */
[----:B-12---:R-:W-:Y:S05]  /*13220*/  CALL.REL.NOINC `($__internal_19_$__cuda_sm70_shflsync_idx_p) ;  /* 0x000008d000007944 */ /* 0x006fea0003c00000 */
[----:B------:R-:W-:Y:S05]  /*13230*/  BRA `(.L_x_1182) ;  /* 0xffffd87000007947 */ /* 0x000fea000383ffff */
.L_x_1127:
        /* <DEDUP_REMOVED lines=12> */
.L_x_1130:
[----:B-1----:R-:W-:Y:S01]  /*13300*/  IMAD.MOV.U32 R5, RZ, RZ, R9 ;  /* 0x000000ffff057224 */ /* 0x002fe200078e0009 */
[----:B------:R-:W-:Y:S01]  /*13310*/  MOV R3, 0x2 ;  /* 0x0000000200037802 */ /* 0x000fe20000000f00 */
[----:B----4-:R-:W-:Y:S01]  /*13320*/  IMAD.MOV.U32 R0, RZ, RZ, 0x1c1f ;  /* 0x00001c1fff007424 */ /* 0x010fe200078e00ff */
[----:B------:R-:W-:Y:S02]  /*13330*/  MOV R2, 0x13350 ;  /* 0x0001335000027802 */ /* 0x000fe40000000f00 */
[----:B--23--:R-:W-:Y:S05]  /*13340*/  CALL.REL.NOINC `($__internal_19_$__cuda_sm70_shflsync_idx_p) ;  /* 0x000007b000007944 */ /* 0x00cfea0003c00000 */
[----:B------:R-:W-:Y:S01]  /*13350*/  MOV R8, R0 ;  /* 0x0000000000087202 */ /* 0x000fe20000000f00 */
[----:B------:R-:W-:Y:S05]  /*13360*/  BRA `(.L_x_1184) ;  /* 0xffffda5000007947 */ /* 0x000fea000383ffff */
.L_x_1131:
[----:B------:R-:W-:Y:S01]  /*13370*/  IMAD.MOV.U32 R5, RZ, RZ, R12 ;  /* 0x000000ffff057224 */ /* 0x000fe200078e000c */
[----:B------:R-:W-:Y:S01]  /*13380*/  MOV R3, 0x2 ;  /* 0x0000000200037802 */ /* 0x000fe20000000f00 */
[----:B----4-:R-:W-:Y:S01]  /*13390*/  IMAD.MOV.U32 R0, RZ, RZ, 0x1c1f ;  /* 0x00001c1fff007424 */ /* 0x010fe200078e00ff */
[----:B------:R-:W-:Y:S02]  /*133a0*/  MOV R2, 0x133c0 ;  /* 0x000133c000027802 */ /* 0x000fe40000000f00 */
[----:B-123--:R-:W-:Y:S05]  /*133b0*/  CALL.REL.NOINC `($__internal_19_$__cuda_sm70_shflsync_idx_p) ;  /* 0x0000074000007944 */ /* 0x00efea0003c00000 */
[----:B------:R-:W-:Y:S05]  /*133c0*/  BRA `(.L_x_1185) ;  /* 0xffffda1000007947 */ /* 0x000fea000383ffff */
.L_x_1134:
        /* <DEDUP_REMOVED lines=12> */
.L_x_1136:
[----:B------:R-:W-:Y:S01]  /*13490*/  IMAD.MOV.U32 R5, RZ, RZ, R74 ;  /* 0x000000ffff057224 */ /* 0x000fe200078e004a */
[----:B------:R-:W-:Y:S01]  /*134a0*/  MOV R3, RZ ;  /* 0x000000ff00037202 */ /* 0x000fe20000000f00 */
[----:B------:R-:W-:Y:S01]  /*134b0*/  IMAD.MOV.U32 R0, RZ, RZ, 0x1f ;  /* 0x0000001fff007424 */ /* 0x000fe200078e00ff */
[----:B------:R-:W-:Y:S02]  /*134c0*/  MOV R2, 0x134e0 ;  /* 0x000134e000027802 */ /* 0x000fe40000000f00 */
[----:B--2---:R-:W-:Y:S05]  /*134d0*/  CALL.REL.NOINC `($__internal_19_$__cuda_sm70_shflsync_idx_p) ;  /* 0x0000062000007944 */ /* 0x004fea0003c00000 */
[----:B------:R-:W-:Y:S01]  /*134e0*/  MOV R9, R0 ;  /* 0x0000000000097202 */ /* 0x000fe20000000f00 */
[----:B------:R-:W-:Y:S05]  /*134f0*/  BRA `(.L_x_1187) ;  /* 0xffffdcb000007947 */ /* 0x000fea000383ffff */
.L_x_1137:
[----:B------:R-:W-:Y:S01]  /*13500*/  IMAD.MOV.U32 R5, RZ, RZ, R74 ;  /* 0x000000ffff057224 */ /* 0x000fe200078e004a */
[----:B------:R-:W-:Y:S01]  /*13510*/  MOV R3, 0x1 ;  /* 0x0000000100037802 */ /* 0x000fe20000000f00 */
[----:B------:R-:W-:Y:S01]  /*13520*/  IMAD.MOV.U32 R0, RZ, RZ, 0x1f ;  /* 0x0000001fff007424 */ /* 0x000fe200078e00ff */
[----:B------:R-:W-:Y:S02]  /*13530*/  MOV R2, 0x13550 ;  /* 0x0001355000027802 */ /* 0x000fe40000000f00 */
[----:B-12---:R-:W-:Y:S05]  /*13540*/  CALL.REL.NOINC `($__internal_19_$__cuda_sm70_shflsync_idx_p) ;  /* 0x000005b000007944 */ /* 0x006fea0003c00000 */
[----:B------:R-:W-:Y:S01]  /*13550*/  MOV R8, R0 ;  /* 0x0000000000087202 */ /* 0x000fe20000000f00 */
[----:B------:R-:W-:Y:S05]  /*13560*/  BRA `(.L_x_1188) ;  /* 0xffffdc6000007947 */ /* 0x000fea000383ffff */
.L_x_1138:
[----:B------:R-:W-:Y:S02]  /*13570*/  MOV R2, 0x1 ;  /* 0x0000000100027802 */ /* 0x000fe40000000f00 */
[----:B------:R-:W-:-:S02]  /*13580*/  MOV R3, 0x135a0 ;  /* 0x000135a000037802 */ /* 0x000fc40000000f00 */
[----:B-1234-:R-:W-:Y:S05]  /*13590*/  CALL.REL.NOINC `($__internal_20_$__cuda_sm70_shflsync_up_p) ;  /* 0x000005b000007944 */ /* 0x01efea0003c00000 */
[----:B------:R-:W-:Y:S05]  /*135a0*/  BRA `(.L_x_1189) ;  /* 0xffffdd5000007947 */ /* 0x000fea000383ffff */
.L_x_1139:
[----:B------:R-:W-:Y:S02]  /*135b0*/  MOV R2, 0x2 ;  /* 0x0000000200027802 */ /* 0x000fe40000000f00 */
[----:B------:R-:W-:-:S02]  /*135c0*/  MOV R3, 0x135e0 ;  /* 0x000135e000037802 */ /* 0x000fc40000000f00 */
[----:B--2-4-:R-:W-:Y:S05]  /*135d0*/  CALL.REL.NOINC `($__internal_20_$__cuda_sm70_shflsync_up_p) ;  /* 0x0000057000007944 */ /* 0x014fea0003c00000 */
        /* <DEDUP_REMOVED lines=23> */
.L_x_1143:
[----:B------:R-:W-:Y:S02]  /*13750*/  MOV R2, 0x1 ;  /* 0x0000000100027802 */ /* 0x000fe40000000f00 */
[----:B------:R-:W-:Y:S02]  /*13760*/  MOV R3, 0x13780 ;  /* 0x0001378000037802 */ /* 0x000fe40000000f00 */
[----:B------:R-:W-:Y:S05]  /*13770*/  CALL.REL.NOINC `($__internal_20_$__cuda_sm70_shflsync_up_p) ;  /* 0x000003d000007944 */ /* 0x000fea0003c00000 */
[----:B------:R-:W-:Y:S01]  /*13780*/  MOV R2, R4 ;  /* 0x0000000400027202 */ /* 0x000fe20000000f00 */
[----:B------:R-:W-:Y:S05]  /*13790*/  BRA `(.L_x_1191) ;  /* 0xffffddc000007947 */ /* 0x000fea000383ffff */
.L_x_1144:
        /* <DEDUP_REMOVED lines=26> */
.L_x_1146:
[----:B------:R-:W-:Y:S02]  /*13940*/  SEL R0, RZ, 0x1, P0 ;  /* 0x00000001ff007807 */ /* 0x000fe40000000000 */
[----:B------:R-:W-:Y:S02]  /*13950*/  MOV R2, 0x13970 ;  /* 0x0001397000027802 */ /* 0x000fe40000000f00 */
[----:B-1----:R-:W-:Y:S05]  /*13960*/  CALL.REL.NOINC `($__internal_21_$__cuda_sm70_votesync_ballot) ;  /* 0x0000025000007944 */ /* 0x002fea0003c00000 */
[----:B------:R-:W-:Y:S01]  /*13970*/  MOV R10, R0 ;  /* 0x00000000000a7202 */ /* 0x000fe20000000f00 */
[----:B------:R-:W-:Y:S05]  /*13980*/  BRA `(.L_x_1193) ;  /* 0xffffdd6000007947 */ /* 0x000fea000383ffff */
.L_x_1147:
[----:B------:R-:W-:Y:S01]  /*13990*/  IMAD.MOV.U32 R5, RZ, RZ, R6 ;  /* 0x000000ffff057224 */ /* 0x000fe200078e0006 */
[----:B------:R-:W-:Y:S01]  /*139a0*/  MOV R3, R8 ;  /* 0x0000000800037202 */ /* 0x000fe20000000f00 */
[----:B--2---:R-:W-:Y:S01]  /*139b0*/  IMAD.MOV.U32 R0, RZ, RZ, 0x1f ;  /* 0x0000001fff007424 */ /* 0x004fe200078e00ff */
[----:B------:R-:W-:Y:S02]  /*139c0*/  MOV R2, 0x139e0 ;  /* 0x000139e000027802 */ /* 0x000fe40000000f00 */
[----:B-1----:R-:W-:Y:S05]  /*139d0*/  CALL.REL.NOINC `($__internal_19_$__cuda_sm70_shflsync_idx_p) ;  /* 0x0000012000007944 */ /* 0x002fea0003c00000 */
[----:B------:R-:W-:Y:S01]  /*139e0*/  IMAD.MOV.U32 R12, RZ, RZ, R0 ;  /* 0x000000ffff0c7224 */ /* 0x000fe200078e0000 */
[----:B------:R-:W-:Y:S01]  /*139f0*/  MOV R3, R8 ;  /* 0x0000000800037202 */ /* 0x000fe20000000f00 */
[----:B------:R-:W-:Y:S01]  /*13a00*/  IMAD.MOV.U32 R5, RZ, RZ, R7 ;  /* 0x000000ffff057224 */ /* 0x000fe200078e0007 */
[----:B------:R-:W-:Y:S02]  /*13a10*/  MOV R0, 0x1f ;  /* 0x0000001f00007802 */ /* 0x000fe40000000f00 */
[----:B------:R-:W-:-:S02]  /*13a20*/  MOV R2, 0x13a40 ;  /* 0x00013a4000027802 */ /* 0x000fc40000000f00 */
[----:B------:R-:W-:Y:S05]  /*13a30*/  CALL.REL.NOINC `($__internal_19_$__cuda_sm70_shflsync_idx_p) ;  /* 0x000000c000007944 */ /* 0x000fea0003c00000 */
[----:B------:R-:W-:Y:S01]  /*13a40*/  MOV R7, R0 ;  /* 0x0000000000077202 */ /* 0x000fe20000000f00 */
[----:B------:R-:W-:Y:S05]  /*13a50*/  BRA `(.L_x_1194) ;  /* 0xffffdd0000007947 */ /* 0x000fea000383ffff */
.L_x_1150:
[----:B------:R-:W-:Y:S01]  /*13a60*/  IMAD.MOV.U32 R5, RZ, RZ, R4 ;  /* 0x000000ffff057224 */ /* 0x000fe200078e0004 */
[----:B--2---:R-:W-:-:S02]  /*13a70*/  MOV R0, 0x1f ;  /* 0x0000001f00007802 */ /* 0x004fc40000000f00 */
[----:B------:R-:W-:Y:S02]  /*13a80*/  MOV R2, 0x13aa0 ;  /* 0x00013aa000027802 */ /* 0x000fe40000000f00 */
[----:B-1-34-:R-:W-:Y:S05]  /*13a90*/  CALL.REL.NOINC `($__internal_19_$__cuda_sm70_shflsync_idx_p) ;  /* 0x0000006000007944 */ /* 0x01afea0003c00000 */
[----:B------:R-:W-:Y:S01]  /*13aa0*/  MOV R13, R0 ;  /* 0x00000000000d7202 */ /* 0x000fe20000000f00 */
[----:B------:R-:W-:Y:S05]  /*13ab0*/  BRA `(.L_x_1149) ;  /* 0xffffdd0000007947 */ /* 0x000fea000383ffff */
        .weak           $__internal_18_$__cuda_sm70_shflsync_bfly_p
        .type           $__internal_18_$__cuda_sm70_shflsync_bfly_p,@function
        .size           $__internal_18_$__cuda_sm70_shflsync_bfly_p,($__internal_19_$__cuda_sm70_shflsync_idx_p - $__internal_18_$__cuda_sm70_shflsync_bfly_p)
$__internal_18_$__cuda_sm70_shflsync_bfly_p:
[----:B------:R-:W-:Y:S04]  /*13ac0*/  WARPSYNC R8 ;  /* 0x0000000800007348 */ /* 0x000fe80003800000 */
[----:B------:R1:W2:Y:S02]  /*13ad0*/  SHFL.BFLY PT, R0, R0, R3, R9 ;  /* 0x0c00000300007389 */ /* 0x0002a400000e0009 */
[----:B-1----:R-:W-:-:S04]  /*13ae0*/  MOV R3, 0x0 ;  /* 0x0000000000037802 */ /* 0x002fc80000000f00 */
[----:B--2---:R-:W-:Y:S05]  /*13af0*/  RET.REL.NODEC R2 `(_ZN7cutlass13device_kernelIN5flash19enable_sm80_to_sm89INS1_16FlashAttnFwdSm80INS1_25CollectiveMainloopFwdSm80ILi4ELi1ELb0EN4cute5tupleIJNS5_1CILi128EEENS7_ILi48EEENS7_ILi96EEEEEELi96ENS_6half_tEfNS_4arch4Sm80ELb1ELb0ELb1ELb1ELb0ELb0ELb1ELb1EEENS1_21CollectiveEpilogueFwdINS6_IJS8_SA_S9_EEENS6_IJNS7_ILi1EEESI_SI_EEESC_SE_Li128ELb1ELb1ELb1ELb0EEENS1_36VarlenDynamicPersistentTileSchedulerILi128ELi48ELi128ELi128ELb1ELb1ELb0ELb1ELb1ELb1EEEEEEEEEvNT_6ParamsE) ;  /* 0xfffec50002007950 */ /* 0x004fea0003c3ffff */
        .weak           $__internal_19_$__cuda_sm70_shflsync_idx_p
        .type           $__internal_19_$__cuda_sm70_shflsync_idx_p,@function
        .size           $__internal_19_$__cuda_sm70_shflsync_idx_p,($__internal_20_$__cuda_sm70_shflsync_up_p - $__internal_19_$__cuda_sm70_shflsync_idx_p)
$__internal_19_$__cuda_sm70_shflsync_idx_p:
[----:B------:R-:W-:-:S04]  /*13b00*/  MOV R15, 0xffffffff ;  /* 0xffffffff000f7802 */ /* 0x000fc80000000f00 */
[----:B------:R-:W-:Y:S04]  /*13b10*/  WARPSYNC R15 ;  /* 0x0000000f00007348 */ /* 0x000fe80003800000 */
[----:B------:R1:W2:Y:S02]  /*13b20*/  SHFL.IDX PT, R0, R5, R3, R0 ;  /* 0x0000000305007389 */ /* 0x0002a400000e0000 */
[----:B-1----:R-:W-:-:S04]  /*13b30*/  MOV R3, 0x0 ;  /* 0x0000000000037802 */ /* 0x002fc80000000f00 */
[----:B--2---:R-:W-:Y:S05]  /*13b40*/  RET.REL.NODEC R2 `(_ZN7cutlass13device_kernelIN5flash19enable_sm80_to_sm89INS1_16FlashAttnFwdSm80INS1_25CollectiveMainloopFwdSm80ILi4ELi1ELb0EN4cute5tupleIJNS5_1CILi128EEENS7_ILi48EEENS7_ILi96EEEEEELi96ENS_6half_tEfNS_4arch4Sm80ELb1ELb0ELb1ELb1ELb0ELb0ELb1ELb1EEENS1_21CollectiveEpilogueFwdINS6_IJS8_SA_S9_EEENS6_IJNS7_ILi1EEESI_SI_EEESC_SE_Li128ELb1ELb1ELb1ELb0EEENS1_36VarlenDynamicPersistentTileSchedulerILi128ELi48ELi128ELi128ELb1ELb1ELb0ELb1ELb1ELb1EEEEEEEEEvNT_6ParamsE) ;  /* 0xfffec4b002007950 */ /* 0x004fea0003c3ffff */
        .weak           $__internal_20_$__cuda_sm70_shflsync_up_p
        .type           $__internal_20_$__cuda_sm70_shflsync_up_p,@function
        .size           $__internal_20_$__cuda_sm70_shflsync_up_p,($__internal_21_$__cuda_sm70_votesync_ballot - $__internal_20_$__cuda_sm70_shflsync_up_p)
$__internal_20_$__cuda_sm70_shflsync_up_p:
[----:B------:R-:W-:Y:S02]  /*13b50*/  IMAD.MOV.U32 R4, RZ, RZ, RZ ;  /* 0x000000ffff047224 */ /* 0x000fe400078e00ff */
[----:B------:R-:W-:-:S04]  /*13b60*/  IMAD.MOV.U32 R10, RZ, RZ, -0x1 ;  /* 0xffffffffff0a7424 */ /* 0x000fc800078e00ff */
[----:B------:R-:W-:Y:S04]  /*13b70*/  WARPSYNC R10 ;  /* 0x0000000a00007348 */ /* 0x000fe80003800000 */
[----:B------:R1:W2:Y:S02]  /*13b80*/  SHFL.UP PT, R4, R0, R2, R4 ;  /* 0x0400000200047389 */ /* 0x0002a400000e0004 */
[----:B-1----:R-:W-:Y:S02]  /*13b90*/  MOV R2, R3 ;  /* 0x0000000300027202 */ /* 0x002fe40000000f00 */
[----:B------:R-:W-:-:S04]  /*13ba0*/  MOV R3, 0x0 ;  /* 0x0000000000037802 */ /* 0x000fc80000000f00 */
[----:B--2---:R-:W-:Y:S05]  /*13bb0*/  RET.REL.NODEC R2 `(_ZN7cutlass13device_kernelIN5flash19enable_sm80_to_sm89INS1_16FlashAttnFwdSm80INS1_25CollectiveMainloopFwdSm80ILi4ELi1ELb0EN4cute5tupleIJNS5_1CILi128EEENS7_ILi48EEENS7_ILi96EEEEEELi96ENS_6half_tEfNS_4arch4Sm80ELb1ELb0ELb1ELb1ELb0ELb0ELb1ELb1EEENS1_21CollectiveEpilogueFwdINS6_IJS8_SA_S9_EEENS6_IJNS7_ILi1EEESI_SI_EEESC_SE_Li128ELb1ELb1ELb1ELb0EEENS1_36VarlenDynamicPersistentTileSchedulerILi128ELi48ELi128ELi128ELb1ELb1ELb0ELb1ELb1ELb1EEEEEEEEEvNT_6ParamsE) ;  /* 0xfffec44002007950 */ /* 0x004fea0003c3ffff */
        .weak           $__internal_21_$__cuda_sm70_votesync_ballot
        .type           $__internal_21_$__cuda_sm70_votesync_ballot,@function
        .size           $__internal_21_$__cuda_sm70_votesync_ballot,(.L_x_2873 - $__internal_21_$__cuda_sm70_votesync_ballot)
$__internal_21_$__cuda_sm70_votesync_ballot:
[----:B------:R-:W-:Y:S01]  /*13bc0*/  ISETP.NE.U32.AND P0, PT, R0, 0x1, PT ;  /* 0x000000010000780c */ /* 0x000fe20003f05070 */
[----:B------:R-:W-:-:S04]  /*13bd0*/  IMAD.MOV.U32 R3, RZ, RZ, -0x1 ;  /* 0xffffffffff037424 */ /* 0x000fc800078e00ff */
[----:B------:R-:W-:Y:S08]  /*13be0*/  WARPSYNC R3 ;  /* 0x0000000300007348 */ /* 0x000ff00003800000 */
[----:B------:R-:W-:-:S04]  /*13bf0*/  VOTE.ANY R0, PT, !P0 ;  /* 0x0000000000007806 */ /* 0x000fc800040e0100 */
[----:B------:R-:W-:Y:S01]  /*13c00*/  LOP3.LUT R0, R0, R3, RZ, 0xc0, !PT ;  /* 0x0000000300007212 */ /* 0x000fe200078ec0ff */
[----:B------:R-:W-:-:S04]  /*13c10*/  IMAD.MOV.U32 R3, RZ, RZ, 0x0 ;  /* 0x00000000ff037424 */ /* 0x000fc800078e00ff */
[----:B------:R-:W-:Y:S05]  /*13c20*/  RET.REL.NODEC R2 `(_ZN7cutlass13device_kernelIN5flash19enable_sm80_to_sm89INS1_16FlashAttnFwdSm80INS1_25CollectiveMainloopFwdSm80ILi4ELi1ELb0EN4cute5tupleIJNS5_1CILi128EEENS7_ILi48EEENS7_ILi96EEEEEELi96ENS_6half_tEfNS_4arch4Sm80ELb1ELb0ELb1ELb1ELb0ELb0ELb1ELb1EEENS1_21CollectiveEpilogueFwdINS6_IJS8_SA_S9_EEENS6_IJNS7_ILi1EEESI_SI_EEESC_SE_Li128ELb1ELb1ELb1ELb0EEENS1_36VarlenDynamicPersistentTileSchedulerILi128ELi48ELi128ELi128ELb1ELb1ELb0ELb1ELb1ELb1EEEEEEEEEvNT_6ParamsE) ;  /* 0xfffec3d002007950 */ /* 0x000fea0003c3ffff */
.L_x_1195:
        /* <DEDUP_REMOVED lines=13> */
.L_x_2873:


//--------------------- .text._ZN7cutlass13device_kernelIN5flash19enable_sm80_to_sm89INS1_16FlashAttnFwdSm80INS1_25CollectiveMainloopFwdSm80ILi4ELi1ELb0EN4cute5tupleIJNS5_1CILi128EEENS7_ILi48EEENS7_ILi96EEEEEELi96ENS_6half_tEfNS_4arch4Sm80ELb1ELb0ELb1ELb1ELb0ELb1ELb1ELb1EEENS1_21CollectiveEpilogueFwdINS6_IJS8_SA_S9_EEENS6_IJNS7_ILi1EEESI_SI_EEESC_SE_Li128ELb1ELb1ELb1ELb0EEENS1_36VarlenDynamicPersistentTileSchedulerILi128ELi48ELi128ELi128ELb1ELb1ELb0ELb1ELb1ELb1EEEEEEEEEvNT_6ParamsE --------------------------
	.section	.text._ZN7cutlass13device_kernelIN5flash19enable_sm80_to_sm89INS1_16FlashAttnFwdSm80INS1_25CollectiveMainloopFwdSm80ILi4ELi1ELb0EN4cute5tupleIJNS5_1CILi128EEENS7_ILi48EEENS7_ILi96EEEEEELi96ENS_6half_tEfNS_4arch4Sm80ELb1ELb0ELb1ELb1ELb0ELb1ELb1ELb1EEENS1_21CollectiveEpilogueFwdINS6_IJS8_SA_S9_EEENS6_IJNS7_ILi1EEESI_SI_EEESC_SE_Li128ELb1ELb1ELb1ELb0EEENS1_36VarlenDynamicPersistentTileSchedulerILi128ELi48ELi128ELi128ELb1ELb1ELb0ELb1ELb1ELb1EEEEEEEEEvNT_6ParamsE,"ax",@progbits
	.sectioninfo	@"SHI_REGISTERS=255"
	.align	128
.text._ZN7cutlass13device_kernelIN5flash19enable_sm80_to_sm89INS1_16FlashAttnFwdSm80INS1_25CollectiveMainloopFwdSm80ILi4ELi1ELb0EN4cute5tupleIJNS5_1CILi128EEENS7_ILi48EEENS7_ILi96EEEEEELi96ENS_6half_tEfNS_4arch4Sm80ELb1ELb0ELb1ELb1ELb0ELb1ELb1ELb1EEENS1_21CollectiveEpilogueFwdINS6_IJS8_SA_S9_EEENS6_IJNS7_ILi1EEESI_SI_EEESC_SE_Li128ELb1ELb1ELb1ELb0EEENS1_36VarlenDynamicPersistentTileSchedulerILi128ELi48ELi128ELi128ELb1ELb1ELb0ELb1ELb1ELb1EEEEEEEEEvNT_6ParamsE:
        .type           _ZN7cutlass13device_kernelIN5flash19enable_sm80_to_sm89INS1_16FlashAttnFwdSm80INS1_25CollectiveMainloopFwdSm80ILi4ELi1ELb0EN4cute5tupleIJNS5_1CILi128EEENS7_ILi48EEENS7_ILi96EEEEEELi96ENS_6half_tEfNS_4arch4Sm80ELb1ELb0ELb1ELb1ELb0ELb1ELb1ELb1EEENS1_21CollectiveEpilogueFwdINS6_IJS8_SA_S9_EEENS6_IJNS7_ILi1EEESI_SI_EEESC_SE_Li128ELb1ELb1ELb1ELb0EEENS1_36VarlenDynamicPersistentTileSchedulerILi128ELi48ELi128ELi128ELb1ELb1ELb0ELb1ELb1ELb1EEEEEEEEEvNT_6ParamsE,@function
        .size           _ZN7cutlass13device_kernelIN5flash19enable_sm80_to_sm89INS1_16FlashAttnFwdSm80INS1_25CollectiveMainloopFwdSm80ILi4ELi1ELb0EN4cute5tupleIJNS5_1CILi128EEENS7_ILi48EEENS7_ILi96EEEEEELi96ENS_6half_tEfNS_4arch4Sm80ELb1ELb0ELb1ELb1ELb0ELb1ELb1ELb1EEENS1_21CollectiveEpilogueFwdINS6_IJS8_SA_S9_EEENS6_IJNS7_ILi1EEESI_SI_EEESC_SE_Li128ELb1ELb1ELb1ELb0EEENS1_36VarlenDynamicPersistentTileSchedulerILi128ELi48ELi128ELi128ELb1ELb1ELb0ELb1ELb1ELb1EEEEEEEEEvNT_6ParamsE,(.L_x_2878 - _ZN7cutlass13device_kernelIN5flash19enable_sm80_to_sm89INS1_16FlashAttnFwdSm80INS1_25CollectiveMainloopFwdSm80ILi4ELi1ELb0EN4cute5tupleIJNS5_1CILi128EEENS7_ILi48EEENS7_ILi96EEEEEELi96ENS_6half_tEfNS_4arch4Sm80ELb1ELb0ELb1ELb1ELb0ELb1ELb1ELb1EEENS1_21CollectiveEpilogueFwdINS6_IJS8_SA_S9_EEENS6_IJNS7_ILi1EEESI_SI_EEESC_SE_Li128ELb1ELb1ELb1ELb0EEENS1_36VarlenDynamicPersistentTileSchedulerILi128ELi48ELi128ELi128ELb1ELb1ELb0ELb1ELb1ELb1EEEEEEEEEvNT_6ParamsE)
        .other          _ZN7cutlass13device_kernelIN5flash19enable_sm80_to_sm89INS1_16FlashAttnFwdSm80INS1_25CollectiveMainloopFwdSm80ILi4ELi1ELb0EN4cute5tupleIJNS5_1CILi128EEENS7_ILi48EEENS7_ILi96EEEEEELi96ENS_6half_tEfNS_4arch4Sm80ELb1ELb0ELb1ELb1ELb0ELb1ELb1ELb1EEENS1_21CollectiveEpilogueFwdINS6_IJS8_SA_S9_EEENS6_IJNS7_ILi1EEESI_SI_EEESC_SE_Li128ELb1ELb1ELb1ELb0EEENS1_36VarlenDynamicPersistentTileSchedulerILi128ELi48ELi128ELi128ELb1ELb1ELb0ELb1ELb1ELb1EEEEEEEEEvNT_6ParamsE,@"STO_CUDA_ENTRY STV_DEFAULT"
_ZN7cutlass13device_kernelIN5flash19enable_sm80_to_sm89INS1_16FlashAttnFwdSm80INS1_25CollectiveMainloopFwdSm80ILi4ELi1ELb0EN4cute5tupleIJNS5_1CILi128EEENS7_ILi48EEENS7_ILi96EEEEEELi96ENS_6half_tEfNS_4arch4Sm80ELb1ELb0ELb1ELb1ELb0ELb1ELb1ELb1EEENS1_21CollectiveEpilogueFwdINS6_IJS8_SA_S9_EEENS6_IJNS7_ILi1EEESI_SI_EEESC_SE_Li128ELb1ELb1ELb1ELb0EEENS1_36VarlenDynamicPersistentTileSchedulerILi128ELi48ELi128ELi128ELb1ELb1ELb0ELb1ELb1ELb1EEEEEEEEEvNT_6ParamsE:
        /* <DEDUP_REMOVED lines=54> */
.L_x_1201:
        /* <DEDUP_REMOVED lines=16> */
.L_x_1385:
        /* <DEDUP_REMOVED lines=16> */
.L_x_1386:
[----:B--2---:R-:W-:-:S05]  /*0560*/  IMAD R0, R0, c[0x0][0x538], RZ ;  /* 0x00014e0000007a24 */ /* 0x004fca00078e02ff */
[----:B------:R-:W-:-:S04]  /*0570*/  IADD3 R7, R0, R7, RZ ;  /* 0x0000000700077210 */ /* 0x000fc80007ffe0ff */
[----:B------:R-:W-:-:S13]  /*0580*/  ISETP.GT.AND P0, PT, R7, UR4, PT ;  /* 0x0000000407007c0c */ /* 0x000fda000bf04270 */
[----:B-1----:R-:W-:Y:S05]  /*0590*/  @!P0 BRA `(.L_x_1201) ;  /* 0xfffffdc000008947 */ /* 0x002fea000383ffff */
.L_x_1197:
[----:B------:R-:W-:-:S05]  /*05a0*/  IADD3 R11, -R0, R7, RZ ;  /* 0x00000007000b7210 */ /* 0x000fca0007ffe1ff */
[----:B------:R-:W-:-:S05]  /*05b0*/  IMAD R0, R4, c[0x0][0x538], R11 ;  /* 0x00014e0004007a24 */ /* 0x000fca00078e020b */
[----:B------:R-:W-:Y:S01]  /*05c0*/  ISETP.GT.AND P0, PT, R0, UR4, PT ;  /* 0x0000000400007c0c */ /* 0x000fe2000bf04270 */
[----:B------:R-:W-:-:S12]  /*05d0*/  BRA.DIV ~URZ, `(.L_x_1202) ;  /* 0x0001e1527f007947 */ /* 0x000fd8000b800000 */
[----:B------:R-:W-:-:S04]  /*05e0*/  VOTE.ANY R10, PT, !P0 ;  /* 0x00000000000a7806 */ /* 0x000fc800040e0100 */
.L_x_1387:
[----:B------:R-:W1:Y:S02]  /*05f0*/  POPC R7, R10 ;  /* 0x0000000a00077309 */ /* 0x000e640000000000 */
[----:B-1----:R-:W-:-:S05]  /*0600*/  IADD3 R0, R7, R6, RZ ;  /* 0x0000000607007210 */ /* 0x002fca0007ffe0ff */
[----:B------:R1:W-:Y:S01]  /*0610*/  STL [R1+0x44], R0 ;  /* 0x0000440001007387 */ /* 0x0003e20000100800 */
[----:B------:R-:W-:Y:S05]  /*0620*/  BRA.DIV ~URZ, `(.L_x_1203) ;  /* 0x0001e1527f007947 */ /* 0x000fea000b800000 */
[----:B------:R2:W3:Y:S01]  /*0630*/  SHFL.IDX PT, R12, R9, R7, 0x1f ;  /* 0x00001f07090c7589 */ /* 0x0004e200000e0000 */
[----:B------:R-:W-:-:S03]  /*0640*/  MOV R6, RZ ;  /* 0x000000ff00067202 */ /* 0x000fc60000000f00 */
[----:B------:R2:W4:Y:S04]  /*0650*/  SHFL.IDX PT, R9, R8, R7, 0x1f ;  /* 0x00001f0708097589 */ /* 0x00052800000e0000 */
.L_x_1388:
[----:B------:R-:W-:Y:S01]  /*0660*/  ISETP.NE.AND P0, PT, R10, RZ, PT ;  /* 0x000000ff0a00720c */ /* 0x000fe20003f05270 */
[----:B------:R-:W-:-:S12]  /*0670*/  BSSY B0, `(.L_x_1204) ;  /* 0x0000005000007945 */ /* 0x000fd80003800000 */
[----:B------:R-:W-:Y:S05]  /*0680*/  @!P0 BRA `(.L_x_1205) ;  /* 0x0000003000008947 */ /* 0x000fea0003800000 */
[----:B------:R-:W-:Y:S01]  /*0690*/  IADD3 R3, R7, -0x1, RZ ;  /* 0xffffffff07037810 */ /* 0x000fe20007ffe0ff */
[----:B------:R-:W-:Y:S05]  /*06a0*/  BRA.DIV ~URZ, `(.L_x_1206) ;  /* 0x0001e1b27f007947 */ /* 0x000fea000b800000 */
[----:B------:R1:W2:Y:S02]  /*06b0*/  SHFL.IDX PT, R6, R4, R3, 0x1f ;  /* 0x00001f0304067589 */ /* 0x0002a400000e0000 */
.L_x_1205:
[----:B------:R-:W-:Y:S05]  /*06c0*/  BSYNC B0 ;  /* 0x0000000000007941 */ /* 0x000fea0003800000 */
.L_x_1204:
        /* <DEDUP_REMOVED lines=69> */
.L_x_1208:
        /* <DEDUP_REMOVED lines=70> */
.L_x_1209:
[----:B------:R-:W-:Y:S05]  /*0f80*/  BSYNC B0 ;  /* 0x0000000000007941 */ /* 0x000fea0003800000 */
.L_x_1207:
[----:B------:R-:W-:-:S04]  /*0f90*/  LOP3.LUT R0, RZ, R0, RZ, 0x33, !PT ;  /* 0x00000000ff007212 */ /* 0x000fc800078e33ff */
[----:B------:R-:W-:-:S05]  /*0fa0*/  IADD3 R0, R0, R12, RZ ;  /* 0x0000000c00007210 */ /* 0x000fca0007ffe0ff */
[----:B------:R2:W-:Y:S01]  /*0fb0*/  STL [R1+0x3c], R0 ;  /* 0x00003c0001007387 */ /* 0x0005e20000100800 */
[----:B------:R-:W-:Y:S05]  /*0fc0*/  BRA `(.L_x_1210) ;  /* 0x0000006000007947 */ /* 0x000fea0003800000 */
.L_x_1198:
[----:B------:R-:W-:Y:S01]  /*0fd0*/  MOV R0, UR4 ;  /* 0x0000000400007c02 */ /* 0x000fe20008000f00 */
[----:B------:R-:W-:Y:S04]  /*0fe0*/  STL [R1+0x3c], RZ ;  /* 0x00003cff01007387 */ /* 0x000fe80000100800 */
[----:B------:R-:W-:Y:S04]  /*0ff0*/  STL [R1+0x40], RZ ;  /* 0x000040ff01007387 */ /* 0x000fe80000100800 */
[----:B------:R1:W-:Y:S02]  /*1000*/  STL [R1+0x38], R0 ;  /* 0x0000380001007387 */ /* 0x0003e40000100800 */
[----:B-1----:R-:W-:-:S05]  /*1010*/  MOV R0, c[0x0][0x53c] ;  /* 0x00014f0000007a02 */ /* 0x002fca0000000f00 */
[----:B------:R1:W-:Y:S02]  /*1020*/  STL [R1+0x44], R0 ;  /* 0x0000440001007387 */ /* 0x0003e40000100800 */
.L_x_1210:
        /* <DEDUP_REMOVED lines=8> */
.L_x_1196:
        /* <DEDUP_REMOVED lines=9> */
[----:B------:R-:W-:Y:S02]  /*1140*/  SHF.R.S32.HI R2, RZ, 0x3, R16 ;  /* 0x00000003ff027819 */ /* 0x000fe40000011410 */
[CC--:B------:R-:W-:Y:S01]  /*1150*/  LEA.HI R11, R7.reuse, R24.reuse, RZ, 0x5 ;  /* 0x00000018070b7211 */ /* 0x0c0fe200078f28ff */
[----:B------:R-:W-:Y:S01]  /*1160*/  IMAD.IADD R3, R24, 0x1, -R0 ;  /* 0x0000000118037824 */ /* 0x000fe200078e0a00 */
[----:B------:R-:W-:Y:S01]  /*1170*/  LOP3.LUT R4, R12, 0xfffffffc, RZ, 0xc0, !PT ;  /* 0xfffffffc0c047812 */ /* 0x000fe200078ec0ff */
[----:B------:R-:W-:Y:S01]  /*1180*/  IMAD.SHL.U32 R0, R2, 0x40, RZ ;  /* 0x0000004002007824 */ /* 0x000fe200078e00ff */
[----:B------:R-:W-:Y:S02]  /*1190*/  LEA.HI R7, R7, R24, RZ, 0x4 ;  /* 0x0000001807077211 */ /* 0x000fe400078f20ff */
[----:B------:R-:W-:Y:S01]  /*11a0*/  SHF.R.S32.HI R14, RZ, 0x1, R15 ;  /* 0x00000001ff0e7819 */ /* 0x000fe2000001140f */
[----:B------:R-:W-:Y:S01]  /*11b0*/  IMAD.IADD R25, R24, 0x1, -R4 ;  /* 0x0000000118197824 */ /* 0x000fe200078e0a04 */
[----:B------:R-:W-:-:S02]  /*11c0*/  SHF.R.S32.HI R8, RZ, 0x4, R7 ;  /* 0x00000004ff087819 */ /* 0x000fc40000011407 */
[----:B------:R-:W-:Y:S01]  /*11d0*/  LEA.HI R5, R15, R14, RZ, 0x1 ;  /* 0x0000000e0f057211 */ /* 0x000fe200078f08ff */
[----:B------:R-:W-:Y:S01]  /*11e0*/  IMAD.SHL.U32 R30, R25, 0x8, RZ ;  /* 0x00000008191e7824 */ /* 0x000fe200078e00ff */
[----:B------:R-:W-:Y:S02]  /*11f0*/  LEA.HI R10, R3, R3, RZ, 0x1 ;  /* 0x00000003030a7211 */ /* 0x000fe400078f08ff */
[----:B------:R-:W-:Y:S02]  /*1200*/  LEA.HI R6, R7, R8, RZ, 0x1 ;  /* 0x0000000807067211 */ /* 0x000fe400078f08ff */
[----:B------:R-:W-:Y:S02]  /*1210*/  LOP3.LUT R2, R5, 0x7fffffe, RZ, 0xc0, !PT ;  /* 0x07fffffe05027812 */ /* 0x000fe400078ec0ff */
[----:B------:R-:W-:Y:S02]  /*1220*/  LOP3.LUT R0, R0, 0xc0, RZ, 0xc0, !PT ;  /* 0x000000c000007812 */ /* 0x000fe400078ec0ff */
[----:B------:R-:W-:Y:S01]  /*1230*/  LOP3.LUT R4, R10, 0x3fffffe, RZ, 0xc0, !PT ;  /* 0x03fffffe0a047812 */ /* 0x000fe200078ec0ff */
[----:B------:R-:W-:Y:S01]  /*1240*/  IMAD.IADD R2, R14, 0x1, -R2 ;  /* 0x000000010e027824 */ /* 0x000fe200078e0a02 */
[----:B------:R-:W-:-:S02]  /*1250*/  LOP3.LUT R6, R6, 0xfffffffe, RZ, 0xc0, !PT ;  /* 0xfffffffe06067812 */ /* 0x000fc400078ec0ff */
[----:B------:R-:W-:Y:S01]  /*1260*/  SHF.R.U32.HI R5, RZ, 0x3, R0 ;  /* 0x00000003ff057819 */ /* 0x000fe20000011600 */
[----:B------:R-:W-:Y:S01]  /*1270*/  IMAD.IADD R18, R3, 0x1, -R4 ;  /* 0x0000000103127824 */ /* 0x000fe200078e0a04 */
[----:B------:R-:W-:Y:S01]  /*1280*/  LOP3.LUT R0, R0, 0x18, R30, 0xf8, !PT ;  /* 0x0000001800007812 */ /* 0x000fe200078ef81e */
[C---:B------:R-:W-:Y:S01]  /*1290*/  IMAD.IADD R17, R8.reuse, 0x1, -R6 ;  /* 0x0000000108117824 */ /* 0x040fe200078e0a06 */
[----:B------:R-:W-:Y:S01]  /*12a0*/  SHF.R.S32.HI R23, RZ, 0x2, R12 ;  /* 0x00000002ff177819 */ /* 0x000fe2000001140c */
[----:B------:R-:W-:Y:S01]  /*12b0*/  IMAD R20, R8, 0x8, R2 ;  /* 0x0000000808147824 */ /* 0x000fe200078e0202 */
[----:B------:R-:W-:Y:S02]  /*12c0*/  LOP3.LUT R9, R0, R5, RZ, 0x3c, !PT ;  /* 0x0000000500097212 */ /* 0x000fe400078e3cff */
[----:B------:R-:W-:Y:S01]  /*12d0*/  LOP3.LUT R3, R11, 0xffffffe0, RZ, 0xc0, !PT ;  /* 0xffffffe00b037812 */ /* 0x000fe200078ec0ff */
[----:B------:R-:W-:Y:S01]  /*12e0*/  IMAD.SHL.U32 R20, R20, 0x20, RZ ;  /* 0x0000002014147824 */ /* 0x000fe200078e00ff */
[----:B------:R-:W-:-:S02]  /*12f0*/  SHF.R.S32.HI R8, RZ, 0x5, R11 ;  /* 0x00000005ff087819 */ /* 0x000fc4000001140b */
[----:B------:R-:W-:Y:S01]  /*1300*/  SHF.R.S32.HI R0, RZ, 0x1f, R11 ;  /* 0x0000001fff007819 */ /* 0x000fe2000001140b */
[----:B------:R-:W-:Y:S01]  /*1310*/  IMAD.IADD R28, R24, 0x1, -R3 ;  /* 0x00000001181c7824 */ /* 0x000fe200078e0a03 */
[----:B------:R-:W-:Y:S02]  /*1320*/  LOP3.LUT R2, R7, 0xfffffff0, RZ, 0xc0, !PT ;  /* 0xfffffff007027812 */ /* 0x000fe400078ec0ff */
[----:B------:R-:W-:Y:S02]  /*1330*/  LEA.HI R5, R12, R23, RZ, 0x1 ;  /* 0x000000170c057211 */ /* 0x000fe400078f08ff */
[----:B------:R-:W-:Y:S01]  /*1340*/  LEA.HI R4, R0, R8, RZ, 0x2 ;  /* 0x0000000800047211 */ /* 0x000fe200078f10ff */
[----:B------:R-:W-:Y:S01]  /*1350*/  IMAD.IADD R0, R24, 0x1, -R2 ;  /* 0x0000000118007824 */ /* 0x000fe200078e0a02 */
[----:B------:R-:W-:Y:S02]  /*1360*/  LOP3.LUT R2, R5, 0x7fffffe, RZ, 0xc0, !PT ;  /* 0x07fffffe05027812 */ /* 0x000fe400078ec0ff */
[----:B------:R-:W-:-:S02]  /*1370*/  SHF.R.S32.HI R5, RZ, 0x1f, R28 ;  /* 0x0000001fff057819 */ /* 0x000fc4000001141c */
[----:B------:R-:W-:Y:S01]  /*1380*/  LEA.HI R6, R0, R0, RZ, 0x1 ;  /* 0x0000000000067211 */ /* 0x000fe200078f08ff */
[----:B------:R-:W-:Y:S01]  /*1390*/  IMAD.IADD R2, R23, 0x1, -R2 ;  /* 0x0000000117027824 */ /* 0x000fe200078e0a02 */
[----:B------:R-:W-:Y:S02]  /*13a0*/  LEA.HI R19, R5, R28, RZ, 0x2 ;  /* 0x0000001c05137211 */ /* 0x000fe400078f10ff */
[----:B------:R-:W-:Y:S01]  /*13b0*/  LOP3.LUT R5, R6, 0x7fffffe, RZ, 0xc0, !PT ;  /* 0x07fffffe06057812 */ /* 0x000fe200078ec0ff */
[----:B------:R-:W-:Y:S01]  /*13c0*/  IMAD R2, R8, 0x8, R2 ;  /* 0x0000000808027824 */ /* 0x000fe200078e0202 */
[----:B------:R-:W-:Y:S02]  /*13d0*/  SHF.R.S32.HI R13, RZ, 0x1f, R0 ;  /* 0x0000001fff0d7819 */ /* 0x000fe40000011400 */
[----:B------:R-:W-:Y:S01]  /*13e0*/  LOP3.LUT R3, R4, 0xffffffc, RZ, 0xc0, !PT ;  /* 0x0ffffffc04037812 */ /* 0x000fe200078ec0ff */
[----:B------:R-:W-:Y:S01]  /*13f0*/  IMAD.IADD R11, R0, 0x1, -R5 ;  /* 0x00000001000b7824 */ /* 0x000fe200078e0a05 */
[----:B------:R-:W-:Y:S01]  /*1400*/  LEA.HI R13, R13, R0, RZ, 0x3 ;  /* 0x000000000d0d7211 */ /* 0x000fe200078f18ff */
[----:B------:R-:W-:Y:S01]  /*1410*/  IMAD.U32 R0, R2, 0x20, R9 ;  /* 0x0000002002007824 */ /* 0x000fe200078e0009 */
[----:B------:R-:W-:Y:S01]  /*1420*/  LEA.HI R4, R25, R25, RZ, 0x1 ;  /* 0x0000001919047211 */ /* 0x000fe200078f08ff */
[----:B------:R-:W-:Y:S01]  /*1430*/  IMAD.IADD R7, R8, 0x1, -R3 ;  /* 0x0000000108077824 */ /* 0x000fe200078e0a03 */
[----:B------:R-:W-:-:S02]  /*1440*/  IADD3 R22, R14, 0x40, RZ ;  /* 0x000000400e167810 */ /* 0x000fc40007ffe0ff */
[----:B------:R1:W-:Y:S01]  /*1450*/  STL [R1+0x18], R0 ;  /* 0x0000180001007387 */ /* 0x0003e20000100800 */
[----:B------:R-:W-:Y:S02]  /*1460*/  LOP3.LUT R2, R4, 0x1ffffffe, RZ, 0xc0, !PT ;  /* 0x1ffffffe04027812 */ /* 0x000fe400078ec0ff */
[----:B------:R-:W-:Y:S02]  /*1470*/  SHF.R.S32.HI R3, RZ, 0x2, R19 ;  /* 0x00000002ff037819 */ /* 0x000fe40000011413 */
[----:B------:R-:W-:Y:S01]  /*1480*/  SHF.R.S32.HI R9, RZ, 0x1f, R12 ;  /* 0x0000001fff097819 */ /* 0x000fe2000001140c */
[----:B------:R-:W-:Y:S01]  /*1490*/  IMAD.IADD R2, R25, 0x1, -R2 ;  /* 0x0000000119027824 */ /* 0x000fe200078e0a02 */
[----:B------:R-:W-:Y:S01]  /*14a0*/  LEA.HI R14, R22, R22, RZ, 0x1 ;  /* 0x00000016160e7211 */ /* 0x000fe200078f08ff */
[----:B------:R-:W-:Y:S01]  /*14b0*/  IMAD R26, R7, 0x10, R3 ;  /* 0x00000010071a7824 */ /* 0x000fe200078e0203 */
[----:B------:R-:W-:Y:S02]  /*14c0*/  LEA.HI R3, R9, R23, RZ, 0x3 ;  /* 0x0000001709037211 */ /* 0x000fe400078f18ff */
[----:B------:R-:W-:-:S02]  /*14d0*/  SHF.R.S32.HI R5, RZ, 0x1, R6 ;  /* 0x00000001ff057819 */ /* 0x000fc40000011406 */
[----:B------:R-:W-:Y:S01]  /*14e0*/  LOP3.LUT R3, R3, 0xfffffff8, RZ, 0xc0, !PT ;  /* 0xfffffff803037812 */ /* 0x000fe200078ec0ff */
[----:B------:R-:W-:Y:S01]  /*14f0*/  STL [R1+0xb8], R26 ;  /* 0x0000b81a01007387 */ /* 0x000fe20000100800 */
[----:B------:R-:W-:Y:S02]  /*1500*/  LOP3.LUT R12, R14, 0x7fffffe, RZ, 0xc0, !PT ;  /* 0x07fffffe0e0c7812 */ /* 0x000fe400078ec0ff */
[----:B------:R-:W-:Y:S01]  /*1510*/  SHF.R.S32.HI R31, RZ, 0x1f, R30 ;  /* 0x0000001fff1f7819 */ /* 0x000fe2000001141e */
        /* <DEDUP_REMOVED lines=9> */
[----:B------:R-:W-:Y:S01]  /*15b0*/  LOP3.LUT P3, RZ, R2, 0x2, RZ, 0xc0, !PT ;  /* 0x0000000202ff7812 */ /* 0x000fe2000786c0ff */
[----:B------:R-:W-:Y:S01]  /*15c0*/  IMAD.IADD R6, R22, 0x1, -R12 ;  /* 0x0000000116067824 */ /* 0x000fe200078e0a0c */
[----:B------:R-:W-:Y:S02]  /*15d0*/  LEA.HI R4, R4, R5, RZ, 0x2 ;  /* 0x0000000504047211 */ /* 0x000fe400078f10ff */
[----:B------:R-:W-:Y:S01]  /*15e0*/  LOP3.LUT R3, R0, 0xffffff00, RZ, 0xc0, !PT ;  /* 0xffffff0000037812 */ /* 0x000fe200078ec0ff */
[----:B------:R-:W-:Y:S01]  /*15f0*/  IMAD.SHL.U32 R0, R2, 0x40, RZ ;  /* 0x0000004002007824 */ /* 0x000fe200078e00ff */
[----:B------:R-:W-:-:S03]  /*1600*/  LOP3.LUT R2, R4, 0xfffffffc, RZ, 0xc0, !PT ;  /* 0xfffffffc04027812 */ /* 0x000fc600078ec0ff */
[----:B------:R-:W-:Y:S01]  /*1610*/  IMAD R22, R6, 0x20, R3 ;  /* 0x0000002006167824 */ /* 0x000fe200078e0203 */
[----:B------:R-:W-:Y:S01]  /*1620*/  LOP3.LUT R0, R0, 0xc0, RZ, 0xc0, !PT ;  /* 0x000000c000007812 */ /* 0x000fe200078ec0ff */
[----:B------:R-:W-:Y:S01]  /*1630*/  IMAD.IADD R12, R5, 0x1, -R2 ;  /* 0x00000001050c7824 */ /* 0x000fe200078e0a02 */
[----:B------:R-:W-:Y:S01]  /*1640*/  LEA.HI R6, R7, R7, RZ, 0x1 ;  /* 0x0000000707067211 */ /* 0x000fe200078f08ff */
[----:B------:R-:W-:Y:S01]  /*1650*/  IMAD.SHL.U32 R2, R13, 0x20, RZ ;  /* 0x000000200d027824 */ /* 0x000fe200078e00ff */
[----:B------:R-:W-:Y:S01]  /*1660*/  LOP3.LUT R5, R0, 0x8, R16, 0xf8, !PT ;  /* 0x0000000800057812 */ /* 0x000fe200078ef810 */
[----:B------:R-:W-:Y:S01]  /*1670*/  STL [R1+0x94], R22 ;  /* 0x0000941601007387 */ /* 0x000fe20000100800 */
[----:B------:R-:W-:Y:S01]  /*1680*/  SHF.R.U32.HI R3, RZ, 0x3, R0 ;  /* 0x00000003ff037819 */ /* 0x000fe20000011600 */
[----:B------:R-:W-:Y:S01]  /*1690*/  IMAD.SHL.U32 R0, R8, 0x200, RZ ;  /* 0x0000020008007824 */ /* 0x000fe200078e00ff */
[----:B------:R-:W-:Y:S01]  /*16a0*/  LOP3.LUT R4, R6, 0x3fffffe, RZ, 0xc0, !PT ;  /* 0x03fffffe06047812 */ /* 0x000fe200078ec0ff */
[----:B------:R-:W-:Y:S01]  /*16b0*/  STL [R1+0x7c], R20 ;  /* 0x00007c1401007387 */ /* 0x000fe20000100800 */
[----:B------:R-:W-:-:S02]  /*16c0*/  LOP3.LUT R8, R5, R3, RZ, 0x3c, !PT ;  /* 0x0000000305087212 */ /* 0x000fc400078e3cff */
[----:B------:R-:W-:Y:S01]  /*16d0*/  LOP3.LUT R3, R15, 0xfffffffe, RZ, 0xc0, !PT ;  /* 0xfffffffe0f037812 */ /* 0x000fe200078ec0ff */
[----:B------:R-:W-:Y:S01]  /*16e0*/  IMAD.IADD R7, R7, 0x1, -R4 ;  /* 0x0000000107077824 */ /* 0x000fe200078e0a04 */
[----:B------:R-:W-:Y:S02]  /*16f0*/  LOP3.LUT R2, R2, 0xffffff00, RZ, 0xc0, !PT ;  /* 0xffffff0002027812 */ /* 0x000fe400078ec0ff */
[----:B------:R-:W-:Y:S01]  /*1700*/  SHF.R.S32.HI R5, RZ, 0x1, R6 ;  /* 0x00000001ff057819 */ /* 0x000fe20000011406 */
[----:B------:R-:W-:Y:S01]  /*1710*/  IMAD.IADD R29, R24, 0x1, -R3 ;  /* 0x00000001181d7824 */ /* 0x000fe200078e0a03 */
[----:B------:R-:W-:Y:S01]  /*1720*/  LOP3.LUT P4, RZ, R12, 0x2, RZ, 0xc0, !PT ;  /* 0x000000020cff7812 */ /* 0x000fe2000788c0ff */
[----:B------:R-:W-:Y:S01]  /*1730*/  IMAD.IADD R4, R2, 0x1, R0 ;  /* 0x0000000102047824 */ /* 0x000fe200078e0200 */
[----:B------:R-:W-:Y:S01]  /*1740*/  LOP3.LUT R3, R5, 0x1, RZ, 0xc0, !PT ;  /* 0x0000000105037812 */ /* 0x000fe200078ec0ff */
[----:B------:R-:W-:Y:S01]  /*1750*/  IMAD R16, R11, 0x20, R2 ;  /* 0x000000200b107824 */ /* 0x000fe200078e0202 */
[----:B------:R-:W-:Y:S01]  /*1760*/  LEA.HI R2, R9, R23, RZ, 0x2 ;  /* 0x0000001709027211 */ /* 0x000fe200078f10ff */
[----:B------:R-:W-:Y:S01]  /*1770*/  IMAD.SHL.U32 R114, R29, 0x4, RZ ;  /* 0x000000041d727824 */ /* 0x000fe200078e00ff */
[----:B------:R-:W-:Y:S01]  /*1780*/  ISETP.NE.U32.AND P2, PT, R3, 0x1, PT ;  /* 0x000000010300780c */ /* 0x000fe20003f45070 */
[----:B------:R-:W-:Y:S01]  /*1790*/  IMAD R0, R25, 0x2, R0 ;  /* 0x0000000219007824 */ /* 0x000fe200078e0200 */
[----:B------:R-:W-:Y:S01]  /*17a0*/  LOP3.LUT R2, R2, 0xfffffffc, RZ, 0xc0, !PT ;  /* 0xfffffffc02027812 */ /* 0x000fe200078ec0ff */
[----:B------:R-:W-:Y:S01]  /*17b0*/  IMAD R15, R11, 0x20, R4 ;  /* 0x000000200b0f7824 */ /* 0x000fe200078e0204 */
[C---:B------:R-:W-:Y:S01]  /*17c0*/  IADD3 R164, R114.reuse, 0x10, RZ ;  /* 0x0000001072a47810 */ /* 0x040fe20007ffe0ff */
[----:B------:R-:W-:Y:S01]  /*17d0*/  IMAD R7, R7, 0x20, R0 ;  /* 0x0000002007077824 */ /* 0x000fe200078e0200 */
[----:B------:R-:W-:Y:S01]  /*17e0*/  SHF.R.S32.HI R3, RZ, 0x1, R14 ;  /* 0x00000001ff037819 */ /* 0x000fe2000001140e */
[----:B------:R-:W-:Y:S01]  /*17f0*/  IMAD.IADD R2, R23, 0x1, -R2 ;  /* 0x0000000117027824 */ /* 0x000fe200078e0a02 */
[----:B------:R-:W-:Y:S01]  /*1800*/  LOP3.LUT P1, RZ, R5, 0x2, RZ, 0xc0, !PT ;  /* 0x0000000205ff7812 */ /* 0x000fe2000782c0ff */
[C---:B------:R-:W-:Y:S01]  /*1810*/  IMAD.IADD R112, R114.reuse, 0x1, R164 ;  /* 0x0000000172707824 */ /* 0x040fe200078e02a4 */
[----:B------:R-:W-:Y:S01]  /*1820*/  IADD3 R113, R114, 0x20, RZ ;  /* 0x0000002072717810 */ /* 0x000fe20007ffe0ff */
[----:B------:R-:W-:Y:S01]  /*1830*/  IMAD.SHL.U32 R4, R3, 0x40, RZ ;  /* 0x0000004003047824 */ /* 0x000fe200078e00ff */
[----:B------:R-:W-:Y:S01]  /*1840*/  LOP3.LUT P0, RZ, R2, 0x2, RZ, 0xc0, !PT ;  /* 0x0000000202ff7812 */ /* 0x000fe2000780c0ff */
[----:B------:R-:W-:-:S02]  /*1850*/  IMAD R0, R17, 0x8, R18 ;  /* 0x0000000811007824 */ /* 0x000fc400078e0212 */
[----:B------:R-:W-:Y:S01]  /*1860*/  IMAD.SHL.U32 R3, R2, 0x40, RZ ;  /* 0x0000004002037824 */ /* 0x000fe200078e00ff */
[----:B------:R-:W-:Y:S01]  /*1870*/  SHF.R.S32.HI R2, RZ, 0x1f, R112 ;  /* 0x0000001fff027819 */ /* 0x000fe20000011470 */
[----:B------:R-:W-:Y:S01]  /*1880*/  IMAD.U32 R0, R0, 0x20, R8 ;  /* 0x0000002000007824 */ /* 0x000fe200078e0008 */
[----:B------:R-:W-:Y:S01]  /*1890*/  LOP3.LUT R27, R4, 0xc0, RZ, 0xc0, !PT ;  /* 0x000000c0041b7812 */ /* 0x000fe200078ec0ff */
[----:B------:R-:W-:Y:S01]  /*18a0*/  IMAD.SHL.U32 R5, R5, 0x40, RZ ;  /* 0x0000004005057824 */ /* 0x000fe200078e00ff */
[-C--:B------:R-:W-:Y:S01]  /*18b0*/  LEA.HI R8, R2, R112.reuse, RZ, 0x3 ;  /* 0x0000007002087211 */ /* 0x080fe200078f18ff */
[----:B------:R-:W-:Y:S01]  /*18c0*/  IMAD.IADD R111, R114, 0x1, R113 ;  /* 0x00000001726f7824 */ /* 0x000fe200078e0271 */
[----:B------:R-:W-:Y:S01]  /*18d0*/  LEA.HI R2, R2, R112, RZ, 0x5 ;  /* 0x0000007002027211 */ /* 0x000fe200078f28ff */
[----:B------:R-:W-:Y:S01]  /*18e0*/  STL [R1+0x8c], R27 ;  /* 0x00008c1b01007387 */ /* 0x000fe20000100800 */
        /* <DEDUP_REMOVED lines=13> */
[----:B------:R-:W-:Y:S02]  /*19c0*/  LOP3.LUT R3, R6, R24, RZ, 0x3c, !PT ;  /* 0x0000001806037212 */ /* 0x000fe400078e3cff */
[----:B------:R-:W-:-:S02]  /*19d0*/  LEA.HI R5, R5, R5, RZ, 0x1d ;  /* 0x0000000505057211 */ /* 0x000fc400078fe8ff */
[----:B------:R-:W-:Y:S02]  /*19e0*/  IADD3 R13, R4, R2, R20 ;  /* 0x00000002040d7210 */ /* 0x000fe40007ffe014 */
[----:B------:R-:W-:Y:S01]  /*19f0*/  IADD3 R11, R3, R22, R2 ;  /* 0x00000016030b7210 */ /* 0x000fe20007ffe002 */
[----:B------:R-:W-:Y:S01]  /*1a00*/  IMAD.IADD R10, R5, 0x1, R7 ;  /* 0x00000001050a7824 */ /* 0x000fe200078e0207 */
[----:B------:R-:W-:Y:S01]  /*1a10*/  SHF.R.S32.HI R2, RZ, 0x1f, R111 ;  /* 0x0000001fff027819 */ /* 0x000fe2000001146f */
[----:B------:R-:W-:Y:S01]  /*1a20*/  IMAD.SHL.U32 R3, R12, 0x40, RZ ;  /* 0x000000400c037824 */ /* 0x000fe200078e00ff */
[----:B------:R-:W-:Y:S01]  /*1a30*/  SHF.R.S32.HI R8, RZ, 0x3, R8 ;  /* 0x00000003ff087819 */ /* 0x000fe20000011408 */
[----:B------:R-:W-:Y:S01]  /*1a40*/  IMAD.SHL.U32 R7, R17, 0x8, RZ ;  /* 0x0000000811077824 */ /* 0x000fe200078e00ff */
[-C--:B------:R-:W-:Y:S01]  /*1a50*/  LEA.HI R5, R2, R111.reuse, RZ, 0x5 ;  /* 0x0000006f02057211 */ /* 0x080fe200078f28ff */
[----:B------:R-:W-:Y:S01]  /*1a60*/  IMAD.SHL.U32 R18, R10, 0x2, RZ ;  /* 0x000000020a127824 */ /* 0x000fe200078e00ff */
[----:B------:R-:W-:Y:S01]  /*1a70*/  LEA.HI R4, R2, R111, RZ, 0x3 ;  /* 0x0000006f02047211 */ /* 0x000fe200078f18ff */
[----:B------:R-:W-:Y:S01]  /*1a80*/  IMAD.MOV.U32 R12, RZ, RZ, 0x20 ;  /* 0x00000020ff0c7424 */ /* 0x000fe200078e00ff */
[----:B------:R-:W-:Y:S01]  /*1a90*/  LOP3.LUT R2, R3, 0xc0, RZ, 0xc0, !PT ;  /* 0x000000c003027812 */ /* 0x000fe200078ec0ff */
[----:B------:R-:W-:Y:S01]  /*1aa0*/  IMAD.SHL.U32 R3, R5, 0x80, RZ ;  /* 0x0000008005037824 */ /* 0x000fe200078e00ff */
[----:B------:R-:W-:Y:S01]  /*1ab0*/  LOP3.LUT R6, R25, 0x18, R4, 0xf8, !PT ;  /* 0x0000001819067812 */ /* 0x000fe200078ef804 */
[----:B------:R-:W-:Y:S01]  /*1ac0*/  STL [R1+0x5c], R18 ;  /* 0x00005c1201007387 */ /* 0x000fe20000100800 */
[----:B------:R-:W-:-:S02]  /*1ad0*/  LOP3.LUT R7, R2, 0x8, R7, 0xf8, !PT ;  /* 0x0000000802077812 */ /* 0x000fc400078ef807 */
[----:B------:R-:W-:Y:S02]  /*1ae0*/  SHF.R.U32.HI R5, RZ, 0x3, R2 ;  /* 0x00000003ff057819 */ /* 0x000fe40000011602 */
[----:B------:R-:W-:Y:S02]  /*1af0*/  LOP3.LUT R2, R3, 0xfffff000, RZ, 0xc0, !PT ;  /* 0xfffff00003027812 */ /* 0x000fe400078ec0ff */
[----:B------:R-:W-:Y:S02]  /*1b00*/  LOP3.LUT R6, R6, R23, RZ, 0x3c, !PT ;  /* 0x0000001706067212 */ /* 0x000fe400078e3cff */
[----:B------:R-:W-:Y:S02]  /*1b10*/  LOP3.LUT R9, R27, 0x18, R4, 0xf8, !PT ;  /* 0x000000181b097812 */ /* 0x000fe400078ef804 */
[----:B------:R-:W-:Y:S02]  /*1b20*/  IADD3 R10, R6, R2, R20 ;  /* 0x00000002060a7210 */ /* 0x000fe40007ffe014 */
[----:B------:R-:W-:-:S02]  /*1b30*/  LOP3.LUT R3, R7, R5, RZ, 0x3c, !PT ;  /* 0x0000000507037212 */ /* 0x000fc400078e3cff */
[C---:B------:R-:W-:Y:S02]  /*1b40*/  IADD3 R6, R18.reuse, 0x80, RZ ;  /* 0x0000008012067810 */ /* 0x040fe40007ffe0ff */
[----:B------:R-:W-:Y:S02]  /*1b50*/  LOP3.LUT R5, R9, R24, RZ, 0x3c, !PT ;  /* 0x0000001809057212 */ /* 0x000fe400078e3cff */
[----:B------:R-:W-:Y:S02]  /*1b60*/  IADD3 R14, R18, 0x70, RZ ;  /* 0x00000070120e7810 */ /* 0x000fe40007ffe0ff */
[----:B------:R-:W-:Y:S02]  /*1b70*/  @P2 IADD3 R14, R6, 0x10, RZ ;  /* 0x00000010060e2810 */ /* 0x000fe40007ffe0ff */
[----:B------:R-:W-:Y:S01]  /*1b80*/  IADD3 R9, R5, R22, R2 ;  /* 0x0000001605097210 */ /* 0x000fe20007ffe002 */
[----:B------:R-:W-:Y:S01]  /*1b90*/  IMAD.IADD R2, R3, 0x1, R15 ;  /* 0x0000000103027824 */ /* 0x000fe200078e020f */
[C---:B------:R-:W-:Y:S01]  /*1ba0*/  IADD3 R7, R30.reuse, 0x20, RZ ;  /* 0x000000201e077810 */ /* 0x040fe20007ffe0ff */
[----:B------:R-:W-:Y:S01]  /*1bb0*/  STL [R1+0x60], R14 ;  /* 0x0000600e01007387 */ /* 0x000fe20000100800 */
[----:B------:R-:W-:Y:S01]  /*1bc0*/  LOP3.LUT R5, R19, 0x7ffffffc, RZ, 0xc0, !PT ;  /* 0x7ffffffc13057812 */ /* 0x000fe200078ec0ff */
[----:B------:R-:W-:Y:S01]  /*1bd0*/  IMAD.IADD R3, R3, 0x1, R16 ;  /* 0x0000000103037824 */ /* 0x000fe200078e0210 */
[----:B------:R-:W-:Y:S01]  /*1be0*/  IADD3 R6, R30, 0x40, RZ ;  /* 0x000000401e067810 */ /* 0x000fe20007ffe0ff */
[----:B------:R1:W-:Y:S01]  /*1bf0*/  STL [R1+0x30], R7 ;  /* 0x0000300701007387 */ /* 0x0003e20000100800 */
[----:B------:R-:W-:Y:S01]  /*1c00*/  SHF.R.S32.HI R15, RZ, 0x1f, R7 ;  /* 0x0000001fff0f7819 */ /* 0x000fe20000011407 */
[----:B------:R-:W-:Y:S01]  /*1c10*/  IMAD.IADD R5, R28, 0x1, -R5 ;  /* 0x000000011c057824 */ /* 0x000fe200078e0a05 */
[----:B------:R-:W-:Y:S01]  /*1c20*/  LEA R165, R0, 0x3c80, 0x1 ;  /* 0x00003c8000a57811 */ /* 0x000fe200078e08ff */
[----:B------:R-:W-:Y:S01]  /*1c30*/  STL.64 [R1+0x28], R30 ;  /* 0x0000281e01007387 */ /* 0x000fe20000100a00 */
[----:B------:R-:W-:Y:S01]  /*1c40*/  LEA R0, R11, 0x6080, 0x1 ;  /* 0x000060800b007811 */ /* 0x000fe200078e08ff */
[----:B------:R-:W-:Y:S01]  /*1c50*/  IMAD.SHL.U32 R5, R5, 0x2, RZ ;  /* 0x0000000205057824 */ /* 0x000fe200078e00ff */
[----:B------:R-:W-:Y:S01]  /*1c60*/  IADD3 R194, R165, 0x20, RZ ;  /* 0x00000020a5c27810 */ /* 0x000fe20007ffe0ff */
[----:B------:R2:W-:Y:S01]  /*1c70*/  STL [R1+0x34], R6 ;  /* 0x0000340601007387 */ /* 0x0005e20000100800 */
[----:B------:R-:W-:-:S02]  /*1c80*/  LEA R192, R2, 0x6080, 0x1 ;  /* 0x0000608002c07811 */ /* 0x000fc400078e08ff */
[----:B------:R-:W-:Y:S01]  /*1c90*/  LEA R166, R3, 0x1880, 0x1 ;  /* 0x0000188003a67811 */ /* 0x000fe200078e08ff */
[----:B------:R-:W-:Y:S01]  /*1ca0*/  STL [R1+0x70], R15 ;  /* 0x0000700f01007387 */ /* 0x000fe20000100800 */
[----:B------:R-:W-:-:S04]  /*1cb0*/  @P3 IADD3 R194, R165, -0x20, RZ ;  /* 0xffffffe0a5c23810 */ /* 0x000fc80007ffe0ff */
        /* <DEDUP_REMOVED lines=8> */
[C---:B------:R-:W-:Y:S02]  /*1d40*/  IADD3 R196, R194.reuse, 0x1c00, RZ ;  /* 0x00001c00c2c47810 */ /* 0x040fe40007ffe0ff */
[--C-:B--2---:R-:W-:Y:S01]  /*1d50*/  LOP3.LUT R6, R27, 0x18, R104.reuse, 0xf8, !PT ;  /* 0x000000181b067812 */ /* 0x104fe200078ef868 */
[----:B------:R2:W-:Y:S01]  /*1d60*/  STL [R1+0x24], R5 ;  /* 0x0000240501007387 */ /* 0x0005e20000100800 */
[----:B------:R-:W-:Y:S02]  /*1d70*/  IADD3 R195, R194, 0x2000, RZ ;  /* 0x00002000c2c37810 */ /* 0x000fe40007ffe0ff */
[----:B------:R-:W-:Y:S01]  /*1d80*/  LOP3.LUT R6, R6, R24, RZ, 0x3c, !PT ;  /* 0x0000001806067212 */ /* 0x000fe200078e3cff */
[----:B-1----:R-:W-:Y:S01]  /*1d90*/  IMAD.IADD R7, R26, 0x1, R21 ;  /* 0x000000011a077824 */ /* 0x002fe200078e0215 */
[----:B--2---:R-:W-:-:S04]  /*1da0*/  LOP3.LUT R5, R25, 0x8, R104, 0xf8, !PT ;  /* 0x0000000819057812 */ /* 0x004fc800078ef868 */
[----:B------:R1:W-:Y:S04]  /*1db0*/  STL [R1+0x98], R7 ;  /* 0x0000980701007387 */ /* 0x0003e80000100800 */
[----:B------:R2:W-:Y:S01]  /*1dc0*/  STL [R1+0x88], R8 ;  /* 0x0000880801007387 */ /* 0x0005e20000100800 */
[----:B-1----:R-:W-:Y:S02]  /*1dd0*/  LOP3.LUT R7, R25, 0x18, R104, 0xf8, !PT ;  /* 0x0000001819077812 */ /* 0x002fe400078ef868 */
[----:B--2---:R-:W-:Y:S02]  /*1de0*/  SHF.R.S32.HI R8, RZ, 0x3, R4 ;  /* 0x00000003ff087819 */ /* 0x004fe40000011404 */
[-C--:B------:R-:W-:Y:S01]  /*1df0*/  LOP3.LUT R4, R5, R23.reuse, RZ, 0x3c, !PT ;  /* 0x0000001705047212 */ /* 0x080fe200078e3cff */
[----:B------:R-:W-:Y:S01]  /*1e00*/  IMAD.IADD R5, R22, 0x1, R6 ;  /* 0x0000000116057824 */ /* 0x000fe200078e0206 */
[----:B------:R-:W-:Y:S01]  /*1e10*/  LOP3.LUT R7, R7, R23, RZ, 0x3c, !PT ;  /* 0x0000001707077212 */ /* 0x000fe200078e3cff */
[----:B------:R1:W-:Y:S01]  /*1e20*/  STL [R1+0x84], R8 ;  /* 0x0000840801007387 */ /* 0x0003e20000100800 */
[----:B------:R-:W-:Y:S01]  /*1e30*/  SEL R6, R12, 0xffffffe0, !P1 ;  /* 0xffffffe00c067807 */ /* 0x000fe20004800000 */
[----:B------:R-:W-:Y:S01]  /*1e40*/  IMAD.IADD R252, R20, 0x1, R4 ;  /* 0x0000000114fc7824 */ /* 0x000fe200078e0204 */
[----:B------:R-:W-:Y:S01]  /*1e50*/  SEL R4, R12, 0xffffffe0, !P4 ;  /* 0xffffffe00c047807 */ /* 0x000fe20006000000 */
[----:B------:R-:W-:-:S03]  /*1e60*/  IMAD.IADD R7, R20, 0x1, R7 ;  /* 0x0000000114077824 */ /* 0x000fc600078e0207 */
[----:B------:R-:W-:Y:S01]  /*1e70*/  LEA R252, R252, 0x1880, 0x1 ;  /* 0x00001880fcfc7811 */ /* 0x000fe200078e08ff */
[----:B------:R-:W-:Y:S02]  /*1e80*/  IMAD.IADD R193, R192, 0x1, R4 ;  /* 0x00000001c0c17824 */ /* 0x000fe400078e0204 */
[----:B------:R-:W-:Y:S01]  /*1e90*/  IMAD.IADD R167, R4, 0x1, R166 ;  /* 0x0000000104a77824 */ /* 0x000fe200078e02a6 */
[----:B-1----:R-:W-:Y:S02]  /*1ea0*/  LEA R8, R5, 0x6080, 0x1 ;  /* 0x0000608005087811 */ /* 0x002fe400078e08ff */
[----:B------:R-:W-:-:S03]  /*1eb0*/  LEA R5, R13, 0x6080, 0x1 ;  /* 0x000060800d057811 */ /* 0x000fc600078e08ff */
[----:B------:R1:W-:Y:S04]  /*1ec0*/  STL [R1+0xb0], R8 ;  /* 0x0000b00801007387 */ /* 0x0003e80000100800 */
[----:B------:R2:W-:Y:S04]  /*1ed0*/  STL [R1+0xac], R5 ;  /* 0x0000ac0501007387 */ /* 0x0005e80000100800 */
[----:B------:R3:W-:Y:S01]  /*1ee0*/  STL [R1+0xa8], R0 ;  /* 0x0000a80001007387 */ /* 0x0007e20000100800 */
[----:B-1----:R-:W-:Y:S02]  /*1ef0*/  LEA R8, R9, 0x6080, 0x1 ;  /* 0x0000608009087811 */ /* 0x002fe400078e08ff */
[----:B--2---:R-:W-:-:S02]  /*1f00*/  LEA R5, R10, 0x6080, 0x1 ;  /* 0x000060800a057811 */ /* 0x004fc400078e08ff */
[----:B---3--:R-:W-:-:S03]  /*1f10*/  IADD3 R0, R252, 0x20, RZ ;  /* 0x00000020fc007810 */ /* 0x008fc60007ffe0ff */
[----:B------:R1:W-:Y:S01]  /*1f20*/  STL [R1+0xa4], R5 ;  /* 0x0000a40501007387 */ /* 0x0003e20000100800 */
[----:B------:R-:W-:-:S03]  /*1f30*/  @P0 IADD3 R0, R252, -0x20, RZ ;  /* 0xffffffe0fc000810 */ /* 0x000fc60007ffe0ff */
[----:B------:R-:W-:Y:S01]  /*1f40*/  STL [R1+0xa0], R8 ;  /* 0x0000a00801007387 */ /* 0x000fe20000100800 */
[----:B-1----:R-:W-:-:S05]  /*1f50*/  LEA R5, R7, 0x6080, 0x1 ;  /* 0x0000608007057811 */ /* 0x002fca00078e08ff */
[----:B------:R-:W-:Y:S04]  /*1f60*/  STL [R1+0x9c], R5 ;  /* 0x00009c0501007387 */ /* 0x000fe80000100800 */
[----:B------:R1:W-:Y:S02]  /*1f70*/  STL [R1], R0 ;  /* 0x0000000001007387 */ /* 0x0003e40000100800 */
[----:B-1----:R-:W-:-:S05]  /*1f80*/  IMAD.IADD R0, R18, 0x1, R6 ;  /* 0x0000000112007824 */ /* 0x002fca00078e0206 */
[----:B------:R1:W-:Y:S02]  /*1f90*/  STL [R1+0x68], R0 ;  /* 0x0000680001007387 */ /* 0x0003e40000100800 */
[----:B-1----:R-:W-:-:S05]  /*1fa0*/  IMAD.IADD R0, R6, 0x1, R14 ;  /* 0x0000000106007824 */ /* 0x002fca00078e020e */
[----:B------:R1:W-:Y:S02]  /*1fb0*/  STL [R1+0x64], R0 ;  /* 0x0000640001007387 */ /* 0x0003e40000100800 */
.L_x_1384:
        /* <DEDUP_REMOVED lines=14> */
[----:B------:R-:W-:-:S02]  /*20a0*/  IMAD.MOV.U32 R141, RZ, RZ, RZ ;  /* 0x000000ffff8d7224 */ /* 0x000fc400078e00ff */
[----:B------:R-:W-:Y:S01]  /*20b0*/  IMAD.MOV.U32 R13, RZ, RZ, RZ ;  /* 0x000000ffff0d7224 */ /* 0x000fe200078e00ff */
[----:B--2---:R-:W-:Y:S01]  /*20c0*/  SHF.R.S32.HI R20, RZ, 0x1f, R18 ;  /* 0x0000001fff147819 */ /* 0x004fe20000011412 */
[----:B------:R1:W-:Y:S01]  /*20d0*/  STL [R1+0x48], R18 ;  /* 0x0000481201007387 */ /* 0x0003e20000100800 */
[C---:B------:R-:W-:Y:S02]  /*20e0*/  @P4 LEA R2, P0, R18.reuse, c[0x0][0x360], 0x2 ;  /* 0x0000d80012024a11 */ /* 0x040fe400078010ff */
[C---:B------:R-:W-:Y:S01]  /*20f0*/  @P2 LEA R4, P1, R18.reuse, c[0x0][0x370], 0x2 ;  /* 0x0000dc0012042a11 */ /* 0x040fe200078210ff */
[----:B------:R1:W-:Y:S01]  /*2100*/  STL [R1+0x58], R20 ;  /* 0x0000581401007387 */ /* 0x0003e20000100800 */
[C-C-:B------:R-:W-:Y:S02]  /*2110*/  @P4 LEA.HI.X R3, R18.reuse, c[0x0][0x364], R20.reuse, 0x2, P0 ;  /* 0x0000d90012034a11 */ /* 0x140fe400000f1414 */
[----:B------:R-:W-:-:S03]  /*2120*/  @P2 LEA.HI.X R5, R18, c[0x0][0x374], R20, 0x2, P1 ;  /* 0x0000dd0012052a11 */ /* 0x000fc600008f1414 */
[----:B------:R2:W4:Y:S01]  /*2130*/  @P4 LDG.E R0, [R2.64] ;  /* 0x0000000602004981 */ /* 0x000522000c1e1900 */
[----:B------:R-:W-:-:S03]  /*2140*/  ISETP.NE.U32.AND P0, PT, RZ, c[0x0][0x350], PT ;  /* 0x0000d400ff007a0c */ /* 0x000fc60003f05070 */
[----:B------:R1:W5:Y:S01]  /*2150*/  @P2 LDG.E R151, [R4.64] ;  /* 0x0000000604972981 */ /* 0x000362000c1e1900 */
[----:B------:R-:W-:Y:S02]  /*2160*/  ISETP.NE.AND.EX P6, PT, RZ, c[0x0][0x354], PT, P0 ;  /* 0x0000d500ff007a0c */ /* 0x000fe40003fc5300 */
[----:B------:R-:W-:-:S04]  /*2170*/  LEA R6, P2, R18, c[0x0][0x348], 0x2 ;  /* 0x0000d20012067a11 */ /* 0x000fc800078410ff */
[----:B------:R-:W-:-:S05]  /*2180*/  LEA.HI.X R7, R18, c[0x0][0x34c], R20, 0x2, P2 ;  /* 0x0000d30012077a11 */ /* 0x000fca00010f1414 */
[----:B------:R3:W5:Y:S01]  /*2190*/  @P3 LDG.E R141, [R6.64] ;  /* 0x00000006068d3981 */ /* 0x000762000c1e1900 */
[C---:B--2---:R-:W-:Y:S02]  /*21a0*/  LEA R2, P0, R18.reuse, c[0x0][0x358], 0x2 ;  /* 0x0000d60012027a11 */ /* 0x044fe400078010ff */
[C---:B-1----:R-:W-:Y:S02]  /*21b0*/  LEA R4, P1, R18.reuse, c[0x0][0x350], 0x2 ;  /* 0x0000d40012047a11 */ /* 0x042fe400078210ff */
[C-C-:B------:R-:W-:Y:S02]  /*21c0*/  LEA.HI.X R3, R18.reuse, c[0x0][0x35c], R20.reuse, 0x2, P0 ;  /* 0x0000d70012037a11 */ /* 0x140fe400000f1414 */
[----:B------:R-:W-:-:S03]  /*21d0*/  LEA.HI.X R5, R18, c[0x0][0x354], R20, 0x2, P1 ;  /* 0x0000d50012057a11 */ /* 0x000fc600008f1414 */
[----:B------:R1:W5:Y:S04]  /*21e0*/  @P5 LDG.E R13, [R2.64] ;  /* 0x00000006020d5981 */ /* 0x000368000c1e1900 */
[----:B------:R1:W5:Y:S01]  /*21f0*/  @P6 LDG.E R150, [R4.64] ;  /* 0x0000000604966981 */ /* 0x000362000c1e1900 */
[----:B---3--:R-:W-:-:S05]  /*2200*/  LOP3.LUT R22, R9, 0xffff, RZ, 0xc0, !PT ;  /* 0x0000ffff09167812 */ /* 0x008fca00078ec0ff */
[----:B------:R1:W-:Y:S01]  /*2210*/  STL [R1+0x50], R22 ;  /* 0x0000501601007387 */ /* 0x0003e20000100800 */
[----:B------:R-:W-:Y:S01]  /*2220*/  YIELD ;  /* 0x0000000000007946 */ /* 0x000fe20003800000 */
[----:B------:R-:W-:Y:S02]  /*2230*/  P2R R14, PR, RZ, 0x40 ;  /* 0x00000040ff0e7803 */ /* 0x000fe40000000000 */
        /* <DEDUP_REMOVED lines=9> */
.L_x_1211:
[----:B------:R-:W-:-:S04]  /*22d0*/  ISETP.NE.U32.AND P0, PT, RZ, c[0x0][0x368], PT ;  /* 0x0000da00ff007a0c */ /* 0x000fc80003f05070 */
[----:B------:R-:W-:-:S13]  /*22e0*/  ISETP.NE.AND.EX P0, PT, RZ, c[0x0][0x36c], PT, P0 ;  /* 0x0000db00ff007a0c */ /* 0x000fda0003f05300 */
[----:B------:R-:W-:Y:S05]  /*22f0*/  @!P0 BRA `(.L_x_1212) ;  /* 0x0000004000008947 */ /* 0x000fea0003800000 */
[----:B-1----:R-:W-:-:S04]  /*2300*/  LEA R4, P0, R18, c[0x0][0x368], 0x2 ;  /* 0x0000da0012047a11 */ /* 0x002fc800078010ff */
[----:B------:R-:W-:-:S05]  /*2310*/  LEA.HI.X R5, R18, c[0x0][0x36c], R20, 0x2, P0 ;  /* 0x0000db0012057a11 */ /* 0x000fca00000f1414 */
[----:B------:R1:W5:Y:S01]  /*2320*/  LDG.E R12, [R4.64] ;  /* 0x00000006040c7981 */ /* 0x000362000c1e1900 */
[----:B------:R-:W-:Y:S05]  /*2330*/  BRA `(.L_x_1213) ;  /* 0x0000005000007947 */ /* 0x000fea0003800000 */
.L_x_1212:
[----:B------:R-:W-:Y:S01]  /*2340*/  MOV R12, c[0x0][0x1d0] ;  /* 0x00007400000c7a02 */ /* 0x000fe20000000f00 */
[----:B------:R-:W-:Y:S05]  /*2350*/  @!P6 BRA `(.L_x_1213) ;  /* 0x000000300000e947 */ /* 0x000fea0003800000 */
[----:B------:R-:W2:Y:S04]  /*2360*/  LDG.E R6, [R4.64] ;  /* 0x0000000604067981 */ /* 0x000ea8000c1e1900 */
[----:B-1----:R-:W2:Y:S02]  /*2370*/  LDG.E R0, [R4.64+0x4] ;  /* 0x0000040604007981 */ /* 0x002ea4000c1e1900 */
[----:B--2---:R-:W-:Y:S02]  /*2380*/  IADD3 R12, -R6, R0, RZ ;  /* 0x00000000060c7210 */ /* 0x004fe40007ffe1ff */
.L_x_1213:
[----:B-1----:R-:W2:Y:S04]  /*2390*/  LDL R4, [R1+0x4c] ;  /* 0x00004c0001047983 */ /* 0x002ea80000100800 */
[----:B------:R-:W3:Y:S04]  /*23a0*/  LDL.LU R0, [R1+0x3c] ;  /* 0x00003c0001007983 */ /* 0x000ee80000300800 */
[----:B------:R-:W4:Y:S04]  /*23b0*/  LDL.LU R6, [R1+0x20] ;  /* 0x0000200001067983 */ /* 0x000f280000300800 */
[----:B------:R1:W3:Y:S01]  /*23c0*/  @P5 LDG.E R5, [R2.64] ;  /* 0x0000000602055981 */ /* 0x0002e2000c1e1900 */
[----:B------:R-:W-:-:S04]  /*23d0*/  ISETP.NE.U32.AND P0, PT, RZ, c[0x0][0x378], PT ;  /* 0x0000de00ff007a0c */ /* 0x000fc80003f05070 */
[----:B------:R-:W-:Y:S01]  /*23e0*/  ISETP.NE.AND.EX P1, PT, RZ, c[0x0][0x37c], PT, P0 ;  /* 0x0000df00ff007a0c */ /* 0x000fe20003f25300 */
[----:B------:R-:W-:Y:S02]  /*23f0*/  IMAD.MOV.U32 R7, RZ, RZ, c[0x0][0x2c4] ;  /* 0x0000b100ff077624 */ /* 0x000fe400078e00ff */
[----:B--2---:R-:W-:Y:S02]  /*2400*/  IMAD.MOV.U32 R8, RZ, RZ, R4 ;  /* 0x000000ffff087224 */ /* 0x004fe400078e0004 */
[----:B------:R1:W2:Y:S01]  /*2410*/  @P5 LDG.E R4, [R2.64+0x4] ;  /* 0x0000040602045981 */ /* 0x0002a2000c1e1900 */
[----:B------:R-:W-:Y:S01]  /*2420*/  ISETP.NE.AND P2, PT, R7, 0x1, PT ;  /* 0x000000010700780c */ /* 0x000fe20003f45270 */
[----:B-----5:R-:W-:Y:S01]  /*2430*/  IMAD.MOV.U32 R140, RZ, RZ, R12 ;  /* 0x000000ffff8c7224 */ /* 0x020fe200078e000c */
[----:B----4-:R-:W-:Y:S01]  /*2440*/  LOP3.LUT R6, R6, 0xfffffffb, RZ, 0xc0, !PT ;  /* 0xfffffffb06067812 */ /* 0x010fe200078ec0ff */
[----:B------:R-:W-:-:S04]  /*2450*/  IMAD.IADD R7, R12, 0x1, -R151 ;  /* 0x000000010c077824 */ /* 0x000fc800078e0a97 */
[----:B-1----:R-:W-:-:S04]  /*2460*/  @P1 LEA R2, P0, R18, c[0x0][0x378], 0x2 ;  /* 0x0000de0012021a11 */ /* 0x002fc800078010ff */
[----:B------:R-:W-:-:S05]  /*2470*/  @P1 LEA.HI.X R3, R18, c[0x0][0x37c], R20, 0x2, P0 ;  /* 0x0000df0012031a11 */ /* 0x000fca00000f1414 */
[----:B------:R3:W5:Y:S01]  /*2480*/  @P1 LDG.E R140, [R2.64] ;  /* 0x00000006028c1981 */ /* 0x000762000c1e1900 */
[----:B------:R-:W-:Y:S01]  /*2490*/  @P2 LOP3.LUT R6, R6, 0x4, RZ, 0xfc, !PT ;  /* 0x0000000406062812 */ /* 0x000fe200078efcff */
[----:B---3--:R-:W-:Y:S02]  /*24a0*/  IMAD.SHL.U32 R2, R0, 0x80, RZ ;  /* 0x0000008000027824 */ /* 0x008fe400078e00ff */
[----:B------:R-:W-:-:S03]  /*24b0*/  IMAD.MOV.U32 R0, RZ, RZ, c[0x0][0x228] ;  /* 0x00008a00ff007624 */ /* 0x000fc600078e00ff */
[----:B------:R1:W-:Y:S04]  /*24c0*/  STL [R1+0x54], R2 ;  /* 0x0000540201007387 */ /* 0x0003e80000100800 */
[----:B------:R3:W-:Y:S01]  /*24d0*/  STL [R1+0x20], R6 ;  /* 0x0000200601007387 */ /* 0x0007e20000100800 */
[----:B-1----:R-:W-:-:S05]  /*24e0*/  IADD3 R2, R2, 0x7f, RZ ;  /* 0x0000007f02027810 */ /* 0x002fca0007ffe0ff */
[----:B------:R-:W-:-:S05]  /*24f0*/  @P2 IMAD.HI.U32 R3, R2, c[0x0][0x2c8], RZ ;  /* 0x0000b20002032a27 */ /* 0x000fca00078e00ff */
[----:B------:R-:W-:Y:S01]  /*2500*/  @P2 SHF.R.U32.HI R2, RZ, c[0x0][0x2cc], R3 ;  /* 0x0000b300ff022a19 */ /* 0x000fe20000011603 */
[----:B------:R-:W-:Y:S01]  /*2510*/  BSSY B0, `(.L_x_1214) ;  /* 0x0000037000007945 */ /* 0x000fe20003800000 */
[----:B--2---:R-:W-:-:S04]  /*2520*/  @P5 IMAD.IADD R0, R4, 0x1, -R5 ;  /* 0x0000000104005824 */ /* 0x004fc800078e0a05 */
[----:B---3--:R-:W-:-:S05]  /*2530*/  IMAD.IADD R6, R7, 0x1, R0 ;  /* 0x0000000107067824 */ /* 0x008fca00078e0200 */
[C---:B------:R-:W-:Y:S02]  /*2540*/  IADD3 R156, R6.reuse, 0x30, -R8 ;  /* 0x00000030069c7810 */ /* 0x040fe40007ffe808 */
[----:B------:R-:W-:Y:S02]  /*2550*/  IADD3 R4, R6, 0x2f, RZ ;  /* 0x0000002f06047810 */ /* 0x000fe40007ffe0ff */
[----:B------:R-:W-:Y:S01]  /*2560*/  LOP3.LUT R5, R9, 0xff000000, RZ, 0xc0, !PT ;  /* 0xff00000009057812 */ /* 0x000fe200078ec0ff */
[----:B------:R-:W-:Y:S01]  /*2570*/  IMAD.IADD R3, R156, 0x1, R2 ;  /* 0x000000019c037824 */ /* 0x000fe200078e0202 */
[----:B------:R1:W-:Y:S01]  /*2580*/  STL [R1+0x3c], R6 ;  /* 0x00003c0601007387 */ /* 0x0003e20000100800 */
[----:B------:R-:W-:Y:S01]  /*2590*/  IMAD.HI R2, R4, 0x2aaaaaab, RZ ;  /* 0x2aaaaaab04027827 */ /* 0x000fe200078e02ff */
[----:B------:R-:W-:-:S04]  /*25a0*/  SHF.R.U32.HI R8, RZ, 0x8, R5 ;  /* 0x00000008ff087819 */ /* 0x000fc80000011605 */
[----:B------:R-:W-:-:S04]  /*25b0*/  SHF.R.U32.HI R4, RZ, 0x1f, R2 ;  /* 0x0000001fff047819 */ /* 0x000fc80000011602 */
[----:B------:R-:W-:Y:S01]  /*25c0*/  LEA.HI.SX32 R155, R2, R4, 0x1d ;  /* 0x00000004029b7211 */ /* 0x000fe200078feaff */
[----:B-1----:R-:W-:Y:S01]  /*25d0*/  IMAD.HI R6, R3, 0x2aaaaaab, RZ ;  /* 0x2aaaaaab03067827 */ /* 0x002fe200078e02ff */
[----:B------:R-:W-:-:S04]  /*25e0*/  LOP3.LUT R3, R9, 0xff0000, RZ, 0xc0, !PT ;  /* 0x00ff000009037812 */ /* 0x000fc800078ec0ff */
[----:B------:R-:W-:Y:S02]  /*25f0*/  LEA.HI R3, R3, R8, RZ, 0x10 ;  /* 0x0000000803037211 */ /* 0x000fe400078f80ff */
[----:B------:R-:W-:Y:S02]  /*2600*/  SHF.R.U32.HI R5, RZ, 0x1f, R6 ;  /* 0x0000001fff057819 */ /* 0x000fe40000011606 */
[----:B------:R-:W-:Y:S02]  /*2610*/  SHF.R.U32.HI R9, RZ, 0x10, R3 ;  /* 0x00000010ff097819 */ /* 0x000fe40000011603 */
[----:B------:R-:W-:Y:S02]  /*2620*/  LOP3.LUT R16, R3, 0xff, RZ, 0xc0, !PT ;  /* 0x000000ff03107812 */ /* 0x000fe400078ec0ff */
[----:B------:R-:W-:Y:S01]  /*2630*/  LEA.HI.SX32 R2, R6, R5, 0x1d ;  /* 0x0000000506027211 */ /* 0x000fe200078feaff */
[----:B------:R1:W-:Y:S03]  /*2640*/  STL [R1+0x40], R9 ;  /* 0x0000400901007387 */ /* 0x0003e60000100800 */
[----:B------:R-:W-:Y:S01]  /*2650*/  IMNMX R6, R155, R2, PT ;  /* 0x000000029b067217 */ /* 0x000fe20003800200 */
[----:B------:R1:W-:Y:S03]  /*2660*/  STL [R1+0x80], R16 ;  /* 0x0000801001007387 */ /* 0x0003e60000100800 */
[----:B------:R-:W-:-:S02]  /*2670*/  ISETP.GE.AND P0, PT, R6, 0x1, PT ;  /* 0x000000010600780c */ /* 0x000fc40003f06270 */
[----:B------:R-:W-:Y:S01]  /*2680*/  ISETP.NE.AND P1, PT, R9, RZ, PT ;  /* 0x000000ff0900720c */ /* 0x000fe20003f25270 */
[----:B------:R-:W-:-:S03]  /*2690*/  IMAD.MOV.U32 R2, RZ, RZ, RZ ;  /* 0x000000ffff027224 */ /* 0x000fc600078e00ff */
[----:B------:R-:W-:-:S07]  /*26a0*/  SEL R139, R9, c[0x0][0x338], P1 ;  /* 0x0000ce00098b7a07 */ /* 0x000fce0000800000 */
[----:B------:R-:W-:Y:S05]  /*26b0*/  @!P0 BRA `(.L_x_1215) ;  /* 0x000001c000008947 */ /* 0x000fea0003800000 */
[----:B------:R-:W-:Y:S02]  /*26c0*/  IABS R3, R139 ;  /* 0x0000008b00037213 */ /* 0x000fe40000000000 */
[----:B------:R-:W-:Y:S02]  /*26d0*/  IADD3 R8, R139, -0x1, R6 ;  /* 0xffffffff8b087810 */ /* 0x000fe40007ffe006 */
[----:B------:R-:W2:Y:S02]  /*26e0*/  I2F.RP R2, R3 ;  /* 0x0000000300027306 */ /* 0x000ea40000209400 */
[----:B------:R-:W-:-:S06]  /*26f0*/  IABS R11, R8 ;  /* 0x00000008000b7213 */ /* 0x000fcc0000000000 */
[----:B--2---:R-:W2:Y:S02]  /*2700*/  MUFU.RCP R2, R2 ;  /* 0x0000000200027308 */ /* 0x004ea40000001000 */
[----:B--2---:R-:W-:-:S06]  /*2710*/  IADD3 R2, R2, 0xffffffe, RZ ;  /* 0x0ffffffe02027810 */ /* 0x004fcc0007ffe0ff */
[----:B------:R-:W2:Y:S02]  /*2720*/  F2I.FTZ.U32.TRUNC.NTZ R5, R2 ;  /* 0x0000000200057305 */ /* 0x000ea4000021f000 */
[----:B--2---:R-:W-:-:S04]  /*2730*/  IMAD.MOV R2, RZ, RZ, -R5 ;  /* 0x000000ffff027224 */ /* 0x004fc800078e0a05 */
[----:B------:R-:W-:Y:S01]  /*2740*/  IMAD.MOV.U32 R4, RZ, RZ, R2 ;  /* 0x000000ffff047224 */ /* 0x000fe200078e0002 */
[----:B------:R-:W-:-:S03]  /*2750*/  IABS R2, R139 ;  /* 0x0000008b00027213 */ /* 0x000fc60000000000 */
[----:B-1----:R-:W-:Y:S02]  /*2760*/  IMAD R9, R4, R3, RZ ;  /* 0x0000000304097224 */ /* 0x002fe400078e02ff */
        /* <DEDUP_REMOVED lines=17> */
.L_x_1215:
[----:B------:R-:W-:Y:S05]  /*2880*/  BSYNC B0 ;  /* 0x0000000000007941 */ /* 0x000fea0003800000 */
.L_x_1214:
[----:B------:R-:W-:Y:S01]  /*2890*/  IMAD R3, R16, R2, RZ ;  /* 0x0000000210037224 */ /* 0x000fe200078e02ff */
        /* <DEDUP_REMOVED lines=21> */
[----:B------:R-:W3:Y:S04]  /*29f0*/  LDL R9, [R1+0x30] ;  /* 0x0000300001097983 */ /* 0x000ee80000100800 */
[----:B------:R-:W4:Y:S04]  /*2a00*/  LDL R8, [R1+0x34] ;  /* 0x0000340001087983 */ /* 0x000f280000100800 */
[----:B------:R-:W3:Y:S04]  /*2a10*/  LDL R21, [R1+0x18] ;  /* 0x0000180001157983 */ /* 0x000ee80000100800 */
[----:B------:R-:W1:Y:S01]  /*2a20*/  S2R R11, SR_TID.X ;  /* 0x00000000000b7919 */ /* 0x000e620000002100 */
[----:B------:R-:W-:-:S02]  /*2a30*/  SHF.R.S32.HI R3, RZ, 0x1f, R13 ;  /* 0x0000001fff037819 */ /* 0x000fc4000001140d */
[----:B-1----:R-:W-:-:S04]  /*2a40*/  SHF.R.S32.HI R10, RZ, 0x1f, R11 ;  /* 0x0000001fff0a7819 */ /* 0x002fc8000001140b */
[----:B------:R-:W-:-:S04]  /*2a50*/  LEA.HI R10, R10, R11, RZ, 0x2 ;  /* 0x0000000b0a0a7211 */ /* 0x000fc800078f10ff */
[----:B------:R-:W-:-:S04]  /*2a60*/  SHF.R.S32.HI R10, RZ, 0x2, R10 ;  /* 0x00000002ff0a7819 */ /* 0x000fc8000001140a */
[----:B------:R-:W-:-:S04]  /*2a70*/  IADD3 R133, P0, R10, R13, RZ ;  /* 0x0000000d0a857210 */ /* 0x000fc80007f1e0ff */
[----:B------:R-:W-:-:S05]  /*2a80*/  LEA.HI.X.SX32 R136, R10, R3, 0x1, P0 ;  /* 0x000000030a887211 */ /* 0x000fca00000f0eff */
[----:B------:R-:W-:Y:S01]  /*2a90*/  IMAD R3, R136, c[0x0][0x238], RZ ;  /* 0x00008e0088037a24 */ /* 0x000fe200078e02ff */
[----:B------:R-:W-:-:S03]  /*2aa0*/  IADD3 R33, R2, -0x1, RZ ;  /* 0xffffffff02217810 */ /* 0x000fc60007ffe0ff */
[----:B------:R-:W-:Y:S01]  /*2ab0*/  IMAD R3, R133, c[0x0][0x23c], R3 ;  /* 0x00008f0085037a24 */ /* 0x000fe200078e0203 */
[----:B------:R-:W-:Y:S02]  /*2ac0*/  ISETP.NE.AND P3, PT, R14, RZ, PT ;  /* 0x000000ff0e00720c */ /* 0x000fe40003f65270 */
[----:B------:R-:W-:Y:S01]  /*2ad0*/  SEL R14, R20, RZ, !P5 ;  /* 0x000000ff140e7207 */ /* 0x000fe20006800000 */
[----:B------:R-:W-:Y:S01]  /*2ae0*/  IMAD.MOV.U32 R142, RZ, RZ, 0x30 ;  /* 0x00000030ff8e7424 */ /* 0x000fe200078e00ff */
[----:B------:R-:W-:-:S03]  /*2af0*/  SEL R13, R18, RZ, !P5 ;  /* 0x000000ff120d7207 */ /* 0x000fc60006800000 */
[C---:B------:R-:W-:Y:S02]  /*2b00*/  IMAD R158, R142.reuse, c[0x0][0x23c], RZ ;  /* 0x00008f008e9e7a24 */ /* 0x040fe400078e02ff */
[----:B------:R-:W-:-:S04]  /*2b10*/  IMAD.WIDE.U32 R148, R142, c[0x0][0x238], RZ ;  /* 0x00008e008e947a25 */ /* 0x000fc800078e00ff */
[----:B------:R-:W-:Y:S01]  /*2b20*/  IMAD.IADD R158, R149, 0x1, R158 ;  /* 0x00000001959e7824 */ /* 0x000fe200078e029e */
[----:B------:R-:W-:Y:S01]  /*2b30*/  MOV R159, c[0x0][0x238] ;  /* 0x00008e00009f7a02 */ /* 0x000fe20000000f00 */
[----:B------:R-:W-:-:S05]  /*2b40*/  IMAD.MOV.U32 R157, RZ, RZ, 0x5 ;  /* 0x00000005ff9d7424 */ /* 0x000fca00078e00ff */
[C---:B------:R-:W-:Y:S02]  /*2b50*/  SHF.L.U64.HI R157, R159.reuse, R157, c[0x0][0x23c] ;  /* 0x00008f009f9d7619 */ /* 0x040fe4000001029d */
[----:B------:R-:W-:Y:S01]  /*2b60*/  SHF.L.U32 R159, R159, 0x5, RZ ;  /* 0x000000059f9f7819 */ /* 0x000fe200000006ff */
[----:B--2---:R-:W-:-:S04]  /*2b70*/  IMAD.WIDE.U32 R4, R133, c[0x0][0x238], R16 ;  /* 0x00008e0085047a25 */ /* 0x004fc800078e0010 */
[----:B------:R-:W-:Y:S01]  /*2b80*/  IMAD.IADD R3, R5, 0x1, R3 ;  /* 0x0000000105037824 */ /* 0x000fe200078e0203 */
[----:B------:R-:W-:Y:S01]  /*2b90*/  MOV R2, R4 ;  /* 0x0000000400027202 */ /* 0x000fe20000000f00 */
[----:B------:R-:W-:-:S04]  /*2ba0*/  IMAD R5, R33, -0x30, R0 ;  /* 0xffffffd021057824 */ /* 0x000fc800078e0200 */
[----:B------:R-:W-:Y:S01]  /*2bb0*/  IMAD.WIDE.U32 R2, R22, c[0x0][0x240], R2 ;  /* 0x0000900016027a25 */ /* 0x000fe200078e0002 */
[----:B------:R-:W-:-:S03]  /*2bc0*/  IMNMX R5, R5, 0x30, PT ;  /* 0x0000003005057817 */ /* 0x000fc60003800200 */
[----:B------:R-:W-:Y:S02]  /*2bd0*/  IMAD R3, R22, c[0x0][0x244], R3 ;  /* 0x0000910016037a24 */ /* 0x000fe400078e0203 */
[----:B------:R-:W-:Y:S02]  /*2be0*/  IMAD R4, R14, c[0x0][0x248], RZ ;  /* 0x000092000e047a24 */ /* 0x000fe400078e02ff */
[----:B------:R-:W-:Y:S02]  /*2bf0*/  IMAD.IADD R7, R5, 0x1, -R10 ;  /* 0x0000000105077824 */ /* 0x000fe400078e0a0a */
[C---:B------:R-:W-:Y:S02]  /*2c00*/  IMAD R4, R13.reuse, c[0x0][0x24c], R4 ;  /* 0x000093000d047a24 */ /* 0x040fe400078e0204 */
[----:B------:R-:W-:Y:S01]  /*2c10*/  IMAD.WIDE.U32 R100, R13, c[0x0][0x248], R2 ;  /* 0x000092000d647a25 */ /* 0x000fe200078e0002 */
[----:B------:R-:W-:Y:S02]  /*2c20*/  ISETP.GE.AND P1, PT, R7, 0x1, PT ;  /* 0x000000010700780c */ /* 0x000fe40003f26270 */
[----:B------:R-:W-:Y:S01]  /*2c30*/  SHF.R.S32.HI R3, RZ, 0x1f, R33 ;  /* 0x0000001fff037819 */ /* 0x000fe20000011421 */
[----:B------:R-:W-:Y:S01]  /*2c40*/  IMAD R2, R158, R33, RZ ;  /* 0x000000219e027224 */ /* 0x000fe200078e02ff */
[----:B------:R-:W-:Y:S01]  /*2c50*/  IADD3 R91, R101, R4, RZ ;  /* 0x00000004655b7210 */ /* 0x000fe20007ffe0ff */
[----:B------:R-:W-:-:S02]  /*2c60*/  IMAD.MOV.U32 R90, RZ, RZ, R100 ;  /* 0x000000ffff5a7224 */ /* 0x000fc400078e0064 */
[-C--:B------:R-:W-:Y:S02]  /*2c70*/  IMAD R2, R3, R148.reuse, R2 ;  /* 0x0000009403027224 */ /* 0x080fe400078e0202 */
[----:B------:R-:W-:Y:S01]  /*2c80*/  IMAD.WIDE.U32 R4, R33, R148, R90 ;  /* 0x0000009421047225 */ /* 0x000fe200078e005a */
[----:B------:R-:W-:-:S03]  /*2c90*/  ISETP.GE.AND P6, PT, R16, c[0x0][0x1d4], PT ;  /* 0x0000750010007a0c */ /* 0x000fc60003fc6270 */
[----:B------:R-:W-:Y:S01]  /*2ca0*/  IMAD.IADD R6, R5, 0x1, R2 ;  /* 0x0000000105067824 */ /* 0x000fe200078e0202 */
[----:B------:R-:W-:Y:S02]  /*2cb0*/  @P1 LEA R2, P0, R4, c[0x0][0x220], 0x1 ;  /* 0x0000880004021a11 */ /* 0x000fe400078008ff */
[----:B---3--:R-:W-:Y:S02]  /*2cc0*/  ISETP.GE.AND P5, PT, R9, c[0x0][0x1d4], PT ;  /* 0x0000750009007a0c */ /* 0x008fe40003fa6270 */
[----:B----4-:R-:W-:Y:S02]  /*2cd0*/  ISETP.GE.AND P4, PT, R8, c[0x0][0x1d4], PT ;  /* 0x0000750008007a0c */ /* 0x010fe40003f86270 */
[----:B------:R-:W-:Y:S02]  /*2ce0*/  @P1 LEA.HI.X R3, R4, c[0x0][0x224], R6, 0x1, P0 ;  /* 0x0000890004031a11 */ /* 0x000fe400000f0c06 */
[----:B------:R-:W-:Y:S01]  /*2cf0*/  ISETP.GT.AND P0, PT, R7, 0x20, PT ;  /* 0x000000200700780c */ /* 0x000fe20003f04270 */
[----:B------:R-:W-:-:S05]  /*2d00*/  @P1 IMAD.SHL.U32 R5, R21, 0x2, RZ ;  /* 0x0000000215051824 */ /* 0x000fca00078e00ff */
[----:B------:R-:W-:Y:S01]  /*2d10*/  @!PT LDS RZ, [RZ] ;  /* 0x00000000fffff984 */ /* 0x000fe20000000800 */
[----:B------:R-:W-:Y:S01]  /*2d20*/  @!PT LDS RZ, [RZ] ;  /* 0x00000000fffff984 */ /* 0x000fe20000000800 */
[----:B------:R-:W-:Y:S01]  /*2d30*/  @!PT LDS RZ, [RZ] ;  /* 0x00000000fffff984 */ /* 0x000fe20000000800 */
[----:B------:R1:W-:Y:S04]  /*2d40*/  @P1 LDGSTS.E.BYPASS.LTC128B.128 [R5+0x3c80], [R2.64], !P6 ;  /* 0x03c8000002051fae */ /* 0x0003e8000f101d46 */
[----:B------:R1:W-:Y:S04]  /*2d50*/  @P1 LDGSTS.E.BYPASS.LTC128B.128 [R5+0x4880], [R2.64+0x40], !P5 ;  /* 0x0488004002051fae */ /* 0x0003e8000e901d46 */
[----:B------:R1:W-:Y:S02]  /*2d60*/  @P1 LDGSTS.E.BYPASS.LTC128B.128 [R5+0x5480], [R2.64+0x80], !P4 ;  /* 0x0548008002051fae */ /* 0x0003e4000e101d46 */
[----:B-1----:R-:W-:-:S05]  /*2d70*/  @P0 IADD3 R3, P1, R159, R4, RZ ;  /* 0x000000049f030210 */ /* 0x002fca0007f3e0ff */
[----:B------:R-:W-:Y:S01]  /*2d80*/  @P0 IMAD.X R6, R6, 0x1, R157, P1 ;  /* 0x0000000106060824 */ /* 0x000fe200008e069d */
[----:B------:R-:W-:-:S04]  /*2d90*/  @P0 LEA R2, P1, R3, c[0x0][0x220], 0x1 ;  /* 0x0000880003020a11 */ /* 0x000fc800078208ff */
[----:B------:R-:W-:Y:S02]  /*2da0*/  @P0 LEA.HI.X R3, R3, c[0x0][0x224], R6, 0x1, P1 ;  /* 0x0000890003030a11 */ /* 0x000fe400008f0c06 */
[----:B------:R-:W-:-:S04]  /*2db0*/  ISETP.NE.U32.AND P1, PT, RZ, c[0x0][0x340], PT ;  /* 0x0000d000ff007a0c */ /* 0x000fc80003f25070 */
[----:B------:R-:W-:-:S13]  /*2dc0*/  ISETP.NE.AND.EX P1, PT, RZ, c[0x0][0x344], PT, P1 ;  /* 0x0000d100ff007a0c */ /* 0x000fda0003f25310 */
[----:B------:R-:W-:-:S06]  /*2dd0*/  @P1 IMAD.WIDE R6, R18, R15, c[0x0][0x340] ;  /* 0x0000d00012061625 */ /* 0x000fcc00078e020f */
[----:B------:R1:W2:Y:S04]  /*2de0*/  @P1 LDG.E R6, [R6.64] ;  /* 0x0000000606061981 */ /* 0x0002a8000c1e1900 */
[----:B------:R-:W3:Y:S01]  /*2df0*/  S2R R19, SR_TID.X ;  /* 0x0000000000137919 */ /* 0x000ee20000002100 */
[----:B-1----:R-:W-:-:S05]  /*2e00*/  IMAD.IADD R7, R12, 0x1, R150 ;  /* 0x000000010c077824 */ /* 0x002fca00078e0296 */
[----:B------:R-:W-:Y:S01]  /*2e10*/  SHF.R.S32.HI R11, RZ, 0x1f, R7 ;  /* 0x0000001fff0b7819 */ /* 0x000fe20000011407 */
[----:B------:R-:W-:-:S04]  /*2e20*/  IMAD.WIDE.U32 R4, R7, c[0x0][0x1e0], RZ ;  /* 0x0000780007047a25 */ /* 0x000fc800078e00ff */
[----:B------:R-:W-:-:S04]  /*2e30*/  IMAD R8, R11, c[0x0][0x1e0], RZ ;  /* 0x000078000b087a24 */ /* 0x000fc800078e02ff */
[----:B------:R-:W-:-:S05]  /*2e40*/  IMAD R8, R7, c[0x0][0x1e4], R8 ;  /* 0x0000790007087a24 */ /* 0x000fca00078e0208 */
[----:B------:R-:W-:-:S05]  /*2e50*/  IADD3 R5, R5, R8, RZ ;  /* 0x0000000805057210 */ /* 0x000fca0007ffe0ff */
[----:B------:R-:W-:-:S04]  /*2e60*/  IMAD.WIDE.U32 R8, R22, c[0x0][0x1e8], R4 ;  /* 0x00007a0016087a25 */ /* 0x000fc800078e0004 */
[----:B------:R-:W-:Y:S02]  /*2e70*/  @P0 IMAD.SHL.U32 R4, R21, 0x2, RZ ;  /* 0x0000000215040824 */ /* 0x000fe400078e00ff */
[----:B------:R-:W-:-:S03]  /*2e80*/  IMAD R5, R22, c[0x0][0x1ec], R9 ;  /* 0x00007b0016057a24 */ /* 0x000fc600078e0209 */
[----:B------:R1:W-:Y:S04]  /*2e90*/  @P0 LDGSTS.E.BYPASS.LTC128B.128 [R4+0x4480], [R2.64], !P6 ;  /* 0x0448000002040fae */ /* 0x0003e8000f101d46 */
[----:B------:R1:W-:Y:S04]  /*2ea0*/  @P0 LDGSTS.E.BYPASS.LTC128B.128 [R4+0x5080], [R2.64+0x40], !P5 ;  /* 0x0508004002040fae */ /* 0x0003e8000e901d46 */
[----:B------:R1:W-:Y:S01]  /*2eb0*/  @P0 LDGSTS.E.BYPASS.LTC128B.128 [R4+0x5c80], [R2.64+0x80], !P4 ;  /* 0x05c8008002040fae */ /* 0x0003e2000e101d46 */
[----:B------:R-:W-:-:S03]  /*2ec0*/  IMAD.MOV.U32 R162, RZ, RZ, c[0x0][0x27c] ;  /* 0x00009f00ffa27624 */ /* 0x000fc600078e00ff */
[----:B------:R-:W0:Y:S01]  /*2ed0*/  LDGDEPBAR ;  /* 0x00000000000079af */ /* 0x000e220000000000 */
[----:B------:R-:W-:Y:S01]  /*2ee0*/  WARPSYNC 0xffffffff ;  /* 0xffffffff00007948 */ /* 0x000fe20003800000 */
[----:B------:R-:W-:Y:S02]  /*2ef0*/  ISETP.GE.AND P2, PT, R104, c[0x0][0x27c], PT ;  /* 0x00009f0068007a0c */ /* 0x000fe40003f46270 */
[----:B------:R-:W-:Y:S02]  /*2f00*/  SHF.R.S32.HI R115, RZ, 0x1f, R114 ;  /* 0x0000001fff737819 */ /* 0x000fe40000011472 */
[----:B-----5:R-:W-:Y:S01]  /*2f10*/  SHF.R.S32.HI R25, RZ, 0x1f, R140 ;  /* 0x0000001fff197819 */ /* 0x020fe2000001148c */
[----:B-1----:R-:W-:Y:S01]  /*2f20*/  IMAD.MOV.U32 R4, RZ, RZ, R8 ;  /* 0x000000ffff047224 */ /* 0x002fe200078e0008 */
[----:B--2---:R-:W-:Y:S01]  /*2f30*/  @P1 SHF.R.S32.HI R10, RZ, 0x1f, R6 ;  /* 0x0000001fff0a1819 */ /* 0x004fe20000011406 */
[----:B------:R-:W-:Y:S01]  /*2f40*/  @!P1 IMAD.MOV.U32 R10, RZ, RZ, R20 ;  /* 0x000000ffff0a9224 */ /* 0x000fe200078e0014 */
[----:B---3--:R-:W-:-:S04]  /*2f50*/  LEA.HI R20, R19, R19, RZ, 0x1 ;  /* 0x0000001313147211 */ /* 0x008fc800078f08ff */
[----:B------:R-:W-:Y:S02]  /*2f60*/  SHF.R.S32.HI R20, RZ, 0x1, R20 ;  /* 0x00000001ff147819 */ /* 0x000fe40000011414 */
[----:B------:R-:W-:Y:S02]  /*2f70*/  @!P1 MOV R6, R18 ;  /* 0x0000001200069202 */ /* 0x000fe40000000f00 */
[----:B------:R-:W-:Y:S02]  /*2f80*/  SEL R21, R10, RZ, !P3 ;  /* 0x000000ff0a157207 */ /* 0x000fe40005800000 */
[----:B------:R-:W-:Y:S02]  /*2f90*/  SHF.R.S32.HI R9, RZ, 0x1f, R20 ;  /* 0x0000001fff097819 */ /* 0x000fe40000011414 */
[----:B------:R-:W-:Y:S01]  /*2fa0*/  SEL R15, R6, RZ, !P3 ;  /* 0x000000ff060f7207 */ /* 0x000fe20005800000 */
[----:B------:R-:W-:Y:S02]  /*2fb0*/  IMAD R2, R21, c[0x0][0x1f0], RZ ;  /* 0x00007c0015027a24 */ /* 0x000fe400078e02ff */
[----:B------:R-:W-:-:S02]  /*2fc0*/  IMAD R3, R9, c[0x0][0x1e0], RZ ;  /* 0x0000780009037a24 */ /* 0x000fc400078e02ff */
[C---:B------:R-:W-:Y:S02]  /*2fd0*/  IMAD R2, R15.reuse, c[0x0][0x1f4], R2 ;  /* 0x00007d000f027a24 */ /* 0x040fe400078e0202 */
[----:B------:R-:W-:-:S04]  /*2fe0*/  IMAD.WIDE.U32 R80, R15, c[0x0][0x1f0], R4 ;  /* 0x00007c000f507a25 */ /* 0x000fc800078e0004 */
[----:B------:R-:W-:-:S04]  /*2ff0*/  IMAD.WIDE.U32 R160, R20, c[0x0][0x1e0], RZ ;  /* 0x0000780014a07a25 */ /* 0x000fc800078e00ff */
[----:B------:R-:W-:Y:S01]  /*3000*/  IMAD R3, R20, c[0x0][0x1e4], R3 ;  /* 0x0000790014037a24 */ /* 0x000fe200078e0203 */
[----:B------:R-:W-:Y:S02]  /*3010*/  SHF.L.U32 R6, R162, 0x1, RZ ;  /* 0x00000001a2067819 */ /* 0x000fe400000006ff */
[----:B------:R-:W-:Y:S01]  /*3020*/  IADD3 R79, R81, R2, RZ ;  /* 0x00000002514f7210 */ /* 0x000fe20007ffe0ff */
[----:B------:R-:W-:Y:S02]  /*3030*/  IMAD.IADD R135, R161, 0x1, R3 ;  /* 0x00000001a1877824 */ /* 0x000fe400078e0203 */
[----:B------:R-:W2:Y:S01]  /*3040*/  LDL R35, [R1+0x74] ;  /* 0x0000740001237983 */ /* 0x000ea20000100800 */
[----:B------:R-:W-:Y:S01]  /*3050*/  IMAD.WIDE.U32 R2, R22, c[0x0][0x260], R16 ;  /* 0x0000980016027a25 */ /* 0x000fe200078e0010 */
[----:B------:R-:W-:Y:S02]  /*3060*/  IADD3 R138, P0, R20, R7, RZ ;  /* 0x00000007148a7210 */ /* 0x000fe40007f1e0ff */
[----:B------:R-:W3:Y:S01]  /*3070*/  LDL R29, [R1+0x78] ;  /* 0x00007800011d7983 */ /* 0x000ee20000100800 */
[----:B------:R-:W-:Y:S01]  /*3080*/  IMAD R4, R14, c[0x0][0x268], RZ ;  /* 0x00009a000e047a24 */ /* 0x000fe200078e02ff */
[----:B------:R-:W-:Y:S01]  /*3090*/  SEL R16, RZ, c[0x0][0x27c], !P2 ;  /* 0x00009f00ff107a07 */ /* 0x000fe20005000000 */
[----:B------:R-:W-:Y:S01]  /*30a0*/  IMAD R3, R22, c[0x0][0x264], R3 ;  /* 0x0000990016037a24 */ /* 0x000fe200078e0203 */
[----:B------:R-:W4:Y:S01]  /*30b0*/  LDL R34, [R1+0x7c] ;  /* 0x00007c0001227983 */ /* 0x000f220000100800 */
[----:B------:R-:W-:Y:S01]  /*30c0*/  IMAD R8, R9, c[0x0][0x280], RZ ;  /* 0x0000a00009087a24 */ /* 0x000fe200078e02ff */
[----:B------:R-:W-:Y:S01]  /*30d0*/  ISETP.GE.AND P1, PT, R112, c[0x0][0x27c], PT ;  /* 0x00009f0070007a0c */ /* 0x000fe20003f26270 */
[----:B------:R-:W-:Y:S01]  /*30e0*/  IMAD.X R137, R11, 0x1, R9, P0 ;  /* 0x000000010b897824 */ /* 0x000fe200000e0609 */
[C---:B------:R-:W-:Y:S01]  /*30f0*/  IADD3 R19, -R6.reuse, c[0x0][0x1d4], RZ ;  /* 0x0000750006137a10 */ /* 0x040fe20007ffe1ff */
[----:B------:R-:W-:Y:S01]  /*3100*/  IMAD R28, R13, c[0x0][0x26c], R4 ;  /* 0x00009b000d1c7a24 */ /* 0x000fe200078e0204 */
[----:B------:R-:W-:Y:S01]  /*3110*/  ISETP.GE.AND P0, PT, R111, c[0x0][0x27c], PT ;  /* 0x00009f006f007a0c */ /* 0x000fe20003f06270 */
[----:B------:R-:W-:Y:S01]  /*3120*/  IMAD R9, R9, c[0x0][0x290], RZ ;  /* 0x0000a40009097a24 */ /* 0x000fe200078e02ff */
[CC--:B------:R-:W-:Y:S01]  /*3130*/  SEL R18, R6.reuse, R19.reuse, !P2 ;  /* 0x0000001306127207 */ /* 0x0c0fe20005000000 */
[----:B------:R-:W-:Y:S01]  /*3140*/  IMAD.WIDE.U32 R84, R13, c[0x0][0x268], R2 ;  /* 0x00009a000d547a25 */ /* 0x000fe200078e0002 */
[----:B------:R-:W-:-:S02]  /*3150*/  SEL R17, R6, R19, !P1 ;  /* 0x0000001306117207 */ /* 0x000fc40004800000 */
[----:B------:R-:W-:Y:S01]  /*3160*/  SEL R19, R6, R19, !P0 ;  /* 0x0000001306137207 */ /* 0x000fe20004000000 */
[----:B------:R-:W-:Y:S01]  /*3170*/  IMAD.WIDE.U32 R4, R20, c[0x0][0x280], R114 ;  /* 0x0000a00014047a25 */ /* 0x000fe200078e0072 */
[----:B------:R-:W-:Y:S01]  /*3180*/  ULDC.U8 UR4, c[0x0][0x298] ;  /* 0x0000a60000047ab9 */ /* 0x000fe20000000000 */
[----:B------:R-:W-:Y:S02]  /*3190*/  ISETP.GE.AND P2, PT, R162, 0x1, PT ;  /* 0x00000001a200780c */ /* 0x000fe40003f46270 */
[C---:B------:R-:W-:Y:S02]  /*31a0*/  IMAD R8, R20.reuse, c[0x0][0x284], R8 ;  /* 0x0000a10014087a24 */ /* 0x040fe400078e0208 */
[----:B------:R-:W-:-:S04]  /*31b0*/  IMAD.WIDE.U32 R12, R20, c[0x0][0x280], R104 ;  /* 0x0000a000140c7a25 */ /* 0x000fc800078e0068 */
[----:B------:R-:W-:Y:S02]  /*31c0*/  IMAD R14, R20, c[0x0][0x294], R9 ;  /* 0x0000a500140e7a24 */ /* 0x000fe400078e0209 */
[----:B------:R-:W-:Y:S02]  /*31d0*/  IMAD.IADD R9, R5, 0x1, R8 ;  /* 0x0000000105097824 */ /* 0x000fe400078e0208 */
[----:B------:R-:W-:Y:S02]  /*31e0*/  IMAD.IADD R5, R8, 0x1, R13 ;  /* 0x0000000108057824 */ /* 0x000fe400078e020d */
[----:B------:R-:W-:Y:S02]  /*31f0*/  IMAD.IADD R13, R104, 0x1, R16 ;  /* 0x00000001680d7824 */ /* 0x000fe400078e0210 */
[----:B------:R-:W-:-:S04]  /*3200*/  IMAD.WIDE.U32 R2, R22, c[0x0][0x210], R104 ;  /* 0x0000840016027a25 */ /* 0x000fc800078e0068 */
[----:B------:R-:W-:Y:S02]  /*3210*/  IMAD.MOV.U32 R8, RZ, RZ, R4 ;  /* 0x000000ffff087224 */ /* 0x000fe400078e0004 */
[----:B------:R-:W-:Y:S01]  /*3220*/  IMAD.MOV.U32 R4, RZ, RZ, R12 ;  /* 0x000000ffff047224 */ /* 0x000fe200078e000c */
[----:B------:R-:W-:Y:S01]  /*3230*/  SHF.R.S32.HI R12, RZ, 0x1f, R13 ;  /* 0x0000001fff0c7819 */ /* 0x000fe2000001140d */
[----:B------:R-:W-:Y:S02]  /*3240*/  IMAD R11, R22, c[0x0][0x214], R3 ;  /* 0x00008500160b7a24 */ /* 0x000fe400078e0203 */
[----:B------:R-:W-:Y:S01]  /*3250*/  IMAD.MOV.U32 R10, RZ, RZ, R2 ;  /* 0x000000ffff0a7224 */ /* 0x000fe200078e0002 */
[-C--:B------:R-:W-:Y:S01]  /*3260*/  LEA.HI R16, R12, R13.reuse, RZ, 0x3 ;  /* 0x0000000d0c107211 */ /* 0x080fe200078f18ff */
[----:B------:R-:W-:Y:S01]  /*3270*/  IMAD.WIDE.U32 R6, R20, c[0x0][0x290], R114 ;  /* 0x0000a40014067a25 */ /* 0x000fe200078e0072 */
[----:B------:R-:W-:-:S03]  /*3280*/  LEA.HI R22, R12, R13, RZ, 0x5 ;  /* 0x0000000d0c167211 */ /* 0x000fc600078f28ff */
[----:B------:R-:W-:Y:S01]  /*3290*/  IMAD.WIDE.U32 R2, R20, c[0x0][0x290], R104 ;  /* 0x0000a40014027a25 */ /* 0x000fe200078e0068 */
[----:B------:R-:W-:-:S03]  /*32a0*/  SEL R12, RZ, c[0x0][0x27c], !P1 ;  /* 0x00009f00ff0c7a07 */ /* 0x000fc60004800000 */
[----:B------:R-:W-:Y:S02]  /*32b0*/  IMAD.IADD R7, R7, 0x1, R14 ;  /* 0x0000000107077824 */ /* 0x000fe400078e020e */
[----:B------:R-:W-:Y:S01]  /*32c0*/  IMAD.IADD R3, R14, 0x1, R3 ;  /* 0x000000010e037824 */ /* 0x000fe200078e0203 */
[----:B------:R-:W-:Y:S01]  /*32d0*/  SHF.R.S32.HI R14, RZ, 0x1f, R17 ;  /* 0x0000001fff0e7819 */ /* 0x000fe20000011411 */
[----:B------:R-:W-:Y:S01]  /*32e0*/  IMAD.IADD R12, R112, 0x1, R12 ;  /* 0x00000001700c7824 */ /* 0x000fe200078e020c */
[----:B------:R-:W-:Y:S02]  /*32f0*/  SHF.R.S32.HI R13, RZ, 0x1f, R19 ;  /* 0x0000001fff0d7819 */ /* 0x000fe40000011413 */
[----:B------:R-:W-:Y:S01]  /*3300*/  LEA.HI R23, R14, R17, RZ, 0x4 ;  /* 0x000000110e177211 */ /* 0x000fe200078f20ff */
[----:B------:R-:W-:Y:S01]  /*3310*/  IMAD R14, R21, c[0x0][0x218], RZ ;  /* 0x00008600150e7a24 */ /* 0x000fe200078e02ff */
[----:B------:R-:W-:Y:S02]  /*3320*/  LEA.HI R21, R13, R19, RZ, 0x4 ;  /* 0x000000130d157211 */ /* 0x000fe400078f20ff */
[----:B------:R-:W-:Y:S01]  /*3330*/  SHF.R.S32.HI R13, RZ, 0x1f, R12 ;  /* 0x0000001fff0d7819 */ /* 0x000fe2000001140c */
[----:B------:R-:W-:Y:S01]  /*3340*/  IMAD.WIDE.U32 R102, R15, c[0x0][0x218], R10 ;  /* 0x000086000f667a25 */ /* 0x000fe200078e000a */
[----:B------:R-:W-:-:S02]  /*3350*/  SHF.R.S32.HI R20, RZ, 0x1f, R18 ;  /* 0x0000001fff147819 */ /* 0x000fc40000011412 */
[----:B------:R-:W-:Y:S01]  /*3360*/  SEL R17, RZ, c[0x0][0x27c], !P0 ;  /* 0x00009f00ff117a07 */ /* 0x000fe20004000000 */
[----:B------:R-:W-:Y:S01]  /*3370*/  IMAD R27, R15, c[0x0][0x21c], R14 ;  /* 0x000087000f1b7a24 */ /* 0x000fe200078e020e */
[CC--:B------:R-:W-:Y:S02]  /*3380*/  LEA.HI R11, R13.reuse, R12.reuse, RZ, 0x5 ;  /* 0x0000000c0d0b7211 */ /* 0x0c0fe400078f28ff */
[----:B------:R-:W-:Y:S01]  /*3390*/  LEA.HI R15, R13, R12, RZ, 0x3 ;  /* 0x0000000c0d0f7211 */ /* 0x000fe200078f18ff */
[----:B------:R-:W-:Y:S01]  /*33a0*/  IMAD.IADD R14, R111, 0x1, R17 ;  /* 0x000000016f0e7824 */ /* 0x000fe200078e0211 */
[----:B------:R-:W-:Y:S02]  /*33b0*/  LEA.HI R24, R20, R18, RZ, 0x4 ;  /* 0x0000001214187211 */ /* 0x000fe400078f20ff */
[----:B------:R-:W-:Y:S02]  /*33c0*/  SHF.R.S32.HI R11, RZ, 0x5, R11 ;  /* 0x00000005ff0b7819 */ /* 0x000fe4000001140b */
[----:B------:R-:W-:-:S02]  /*33d0*/  SHF.R.S32.HI R17, RZ, 0x5, R22 ;  /* 0x00000005ff117819 */ /* 0x000fc40000011416 */
[----:B------:R-:W-:-:S04]  /*33e0*/  SHF.R.S32.HI R10, RZ, 0x1f, R14 ;  /* 0x0000001fff0a7819 */ /* 0x000fc8000001140e */
[----:B------:R-:W-:Y:S02]  /*33f0*/  LEA.HI R13, R10, R14, RZ, 0x3 ;  /* 0x0000000e0a0d7211 */ /* 0x000fe400078f18ff */
[----:B------:R-:W-:Y:S01]  /*3400*/  IADD3 R132, P1, P0, R80, R160, R104 ;  /* 0x000000a050847210 */ /* 0x000fe2000783e068 */
[----:B------:R-:W-:Y:S01]  /*3410*/  IMAD R152, R142, c[0x0][0x1e4], RZ ;  /* 0x000079008e987a24 */ /* 0x000fe200078e02ff */
[----:B------:R-:W-:Y:S01]  /*3420*/  LOP3.LUT R107, R16, 0xfffffff8, RZ, 0xc0, !PT ;  /* 0xfffffff8106b7812 */ /* 0x000fe200078ec0ff */
[C---:B------:R-:W-:Y:S01]  /*3430*/  IMAD R153, R142.reuse, c[0x0][0x284], RZ ;  /* 0x0000a1008e997a24 */ /* 0x040fe200078e02ff */
[----:B------:R-:W-:Y:S01]  /*3440*/  IADD3.X R131, R79, R135, R105, P1, P0 ;  /* 0x000000874f837210 */ /* 0x000fe20000fe0469 */
[C---:B------:R-:W-:Y:S01]  /*3450*/  IMAD R154, R142.reuse, c[0x0][0x294], RZ ;  /* 0x0000a5008e9a7a24 */ /* 0x040fe200078e02ff */
[----:B------:R-:W-:Y:S01]  /*3460*/  ISETP.NE.AND P0, PT, RZ, UR4, PT ;  /* 0x00000004ff007c0c */ /* 0x000fe2000bf05270 */
[----:B------:R-:W-:Y:S01]  /*3470*/  IMAD.WIDE.U32 R146, R142, c[0x0][0x1e0], RZ ;  /* 0x000078008e927a25 */ /* 0x000fe200078e00ff */
[----:B------:R-:W-:-:S02]  /*3480*/  LOP3.LUT R106, R15, 0xfffffff8, RZ, 0xc0, !PT ;  /* 0xfffffff80f6a7812 */ /* 0x000fc400078ec0ff */
[----:B------:R-:W-:Y:S01]  /*3490*/  LOP3.LUT R89, R13, 0xfffffff8, RZ, 0xc0, !PT ;  /* 0xfffffff80d597812 */ /* 0x000fe200078ec0ff */
        /* <DEDUP_REMOVED lines=26> */
[----:B------:R-:W-:Y:S02]  /*3640*/  LEA.HI.SX32 R12, R16, R10, 0x1d ;  /* 0x0000000a100c7211 */ /* 0x000fe400078feaff */
[----:B------:R-:W-:Y:S02]  /*3650*/  SHF.R.S32.HI R18, RZ, 0x5, R17 ;  /* 0x00000005ff127819 */ /* 0x000fe40000011411 */
[----:B------:R-:W-:Y:S02]  /*3660*/  LEA.HI.SX32 R11, R15, R11, 0x1d ;  /* 0x0000000b0f0b7211 */ /* 0x000fe400078feaff */
[----:B------:R-:W-:Y:S01]  /*3670*/  LEA.HI.SX32 R10, R13, R14, 0x1d ;  /* 0x0000000e0d0a7211 */ /* 0x000fe200078feaff */
[----:B------:R-:W-:Y:S01]  /*3680*/  IMAD R22, R18, 0x600, R34 ;  /* 0x0000060012167824 */ /* 0x000fe200078e0222 */
[----:B------:R-:W-:-:S02]  /*3690*/  SHF.R.S32.HI R17, RZ, 0x1f, R12 ;  /* 0x0000001fff117819 */ /* 0x000fc4000001140c */
[----:B------:R-:W-:Y:S02]  /*36a0*/  SHF.R.S32.HI R14, RZ, 0x1f, R11 ;  /* 0x0000001fff0e7819 */ /* 0x000fe4000001140b */
[----:B------:R-:W-:Y:S02]  /*36b0*/  SHF.R.S32.HI R18, RZ, 0x1f, R10 ;  /* 0x0000001fff127819 */ /* 0x000fe4000001140a */
[----:B------:R-:W-:Y:S01]  /*36c0*/  IADD3 R26, R20, R19, RZ ;  /* 0x00000013141a7210 */ /* 0x000fe20007ffe0ff */
[----:B------:R-:W-:Y:S01]  /*36d0*/  IMAD.SHL.U32 R83, R11, 0x8, RZ ;  /* 0x000000080b537824 */ /* 0x000fe200078e00ff */
[----:B------:R-:W-:Y:S01]  /*36e0*/  LEA.HI R19, R17, R12, RZ, 0x2 ;  /* 0x0000000c11137211 */ /* 0x000fe200078f10ff */
[----:B------:R-:W-:Y:S01]  /*36f0*/  IMAD.SHL.U32 R86, R12, 0x8, RZ ;  /* 0x000000080c567824 */ /* 0x000fe200078e00ff */
[----:B------:R-:W-:Y:S01]  /*3700*/  LEA.HI R17, R14, R11, RZ, 0x2 ;  /* 0x0000000b0e117211 */ /* 0x000fe200078f10ff */
[----:B------:R-:W-:Y:S01]  /*3710*/  IMAD.SHL.U32 R87, R10, 0x8, RZ ;  /* 0x000000080a577824 */ /* 0x000fe200078e00ff */
[----:B------:R-:W-:-:S02]  /*3720*/  LEA.HI R11, R18, R10, RZ, 0x2 ;  /* 0x0000000a120b7211 */ /* 0x000fc400078f10ff */
[C---:B------:R-:W-:Y:S02]  /*3730*/  LOP3.LUT R20, R35.reuse, 0x18, R13, 0xf8, !PT ;  /* 0x0000001823147812 */ /* 0x040fe400078ef80d */
        /* <DEDUP_REMOVED lines=14> */
[C---:B------:R-:W-:Y:S02]  /*3820*/  IMAD R10, R25.reuse, c[0x0][0x290], RZ ;  /* 0x0000a400190a7a24 */ /* 0x040fe400078e02ff */
        /* <DEDUP_REMOVED lines=20> */
.L_x_1243:
        /* <DEDUP_REMOVED lines=8> */
[----:B------:R-:W-:Y:S01]  /*39f0*/  IMAD R3, R82, R146, R2 ;  /* 0x0000009252037224 */ /* 0x000fe200078e0202 */
[----:B------:R-:W-:Y:S03]  /*3a00*/  IADD3 R2, P0, R132, R10, RZ ;  /* 0x0000000a84027210 */ /* 0x000fe60007f1e0ff */
[----:B------:R-:W-:Y:S04]  /*3a10*/  IMAD.IADD R16, R11, 0x1, R3 ;  /* 0x000000010b107824 */ /* 0x000fe800078e0203 */
[----:B------:R-:W-:Y:S01]  /*3a20*/  IMAD.X R3, R16, 0x1, R131, P0 ;  /* 0x0000000110037824 */ /* 0x000fe200000e0683 */
[----:B------:R-:W-:Y:S02]  /*3a30*/  LEA R54, P0, R2, c[0x0][0x1c8], 0x1 ;  /* 0x0000720002367a11 */ /* 0x000fe400078008ff */
[----:B-1----:R-:W-:Y:S02]  /*3a40*/  LEA.HI R163, R168, R168, RZ, 0x1 ;  /* 0x000000a8a8a37211 */ /* 0x002fe400078f08ff */
[----:B------:R-:W-:Y:S02]  /*3a50*/  LEA.HI.X R55, R2, c[0x0][0x1cc], R3, 0x1, P0 ;  /* 0x0000730002377a11 */ /* 0x000fe400000f0c03 */
[----:B------:R-:W-:Y:S01]  /*3a60*/  SHF.R.S32.HI R163, RZ, 0x1, R163 ;  /* 0x00000001ffa37819 */ /* 0x000fe200000114a3 */
        /* <DEDUP_REMOVED lines=73> */
.L_x_1221:
[----:B------:R-:W-:Y:S05]  /*3f00*/  BSYNC B0 ;  /* 0x0000000000007941 */ /* 0x000fea0003800000 */
.L_x_1220:
        /* <DEDUP_REMOVED lines=89> */
.L_x_1224:
[----:B------:R-:W-:Y:S05]  /*44a0*/  BSYNC B0 ;  /* 0x0000000000007941 */ /* 0x000fea0003800000 */
.L_x_1223:
[----:B------:R-:W-:Y:S01]  /*44b0*/  ISETP.GE.AND P0, PT, R112, c[0x0][0x1d4], PT ;  /* 0x0000750070007a0c */ /* 0x000fe20003f06270 */
[----:B------:R-:W-:Y:S01]  /*44c0*/  @!UPT UIADD3 URZ, URZ, URZ, URZ ;  /* 0x0000003f3f3ff290 */ /* 0x000fe2000fffe03f */
[----:B------:R-:W-:Y:S11]  /*44d0*/  BSSY B0, `(.L_x_1225) ;  /* 0x0000037000007945 */ /* 0x000ff60003800000 */
[----:B------:R-:W-:-:S05]  /*44e0*/  @P0 BRA `(.L_x_1226) ;  /* 0x0000035000000947 */ /* 0x000fca0003800000 */
[----:B------:R-:W-:Y:S01]  /*44f0*/  ISETP.GE.AND P0, PT, R32, c[0x0][0x27c], PT ;  /* 0x00009f0020007a0c */ /* 0x000fe20003f06270 */
[----:B------:R-:W2:Y:S11]  /*4500*/  LDL R2, [R1] ;  /* 0x0000000001027983 */ /* 0x000eb60000100800 */
        /* <DEDUP_REMOVED lines=51> */
.L_x_1226:
[----:B------:R-:W-:Y:S05]  /*4840*/  BSYNC B0 ;  /* 0x0000000000007941 */ /* 0x000fea0003800000 */
.L_x_1225:
        /* <DEDUP_REMOVED lines=56> */
.L_x_1228:
[----:B------:R-:W-:Y:S05]  /*4bd0*/  BSYNC B0 ;  /* 0x0000000000007941 */ /* 0x000fea0003800000 */
.L_x_1227:
[----:B------:R-:W-:Y:S01]  /*4be0*/  IADD3 R2, R104, 0x30, RZ ;  /* 0x0000003068027810 */ /* 0x000fe20007ffe0ff */
[----:B------:R-:W-:Y:S03]  /*4bf0*/  BSSY B0, `(.L_x_1229) ;  /* 0x0000039000007945 */ /* 0x000fe60003800000 */
[----:B------:R-:W-:Y:S11]  /*4c00*/  ISETP.GE.AND P0, PT, R2, c[0x0][0x1d4], PT ;  /* 0x0000750002007a0c */ /* 0x000ff60003f06270 */
[----:B------:R-:W-:Y:S02]  /*4c10*/  @!UPT UIADD3 URZ, URZ, URZ, URZ ;  /* 0x0000003f3f3ff290 */ /* 0x000fe4000fffe03f */
[----:B------:R-:W-:-:S05]  /*4c20*/  @P0 BRA `(.L_x_1230) ;  /* 0x0000035000000947 */ /* 0x000fca0003800000 */
[----:B------:R-:W-:Y:S01]  /*4c30*/  ISETP.GE.AND P0, PT, R31, c[0x0][0x27c], PT ;  /* 0x00009f001f007a0c */ /* 0x000fe20003f06270 */
[----:B------:R-:W2:Y:S11]  /*4c40*/  LDL R3, [R1] ;  /* 0x0000000001037983 */ /* 0x000eb60000100800 */
        /* <DEDUP_REMOVED lines=51> */
.L_x_1230:
[----:B------:R-:W-:Y:S05]  /*4f80*/  BSYNC B0 ;  /* 0x0000000000007941 */ /* 0x000fea0003800000 */
.L_x_1229:
        /* <DEDUP_REMOVED lines=57> */
.L_x_1232:
[----:B------:R-:W-:Y:S05]  /*5320*/  BSYNC B0 ;  /* 0x0000000000007941 */ /* 0x000fea0003800000 */
.L_x_1231:
[----:B------:R-:W-:Y:S04]  /*5330*/  IADD3 R2, R104, 0x50, RZ ;  /* 0x0000005068027810 */ /* 0x000fe80007ffe0ff */
        /* <DEDUP_REMOVED lines=57> */
.L_x_1219:
        /* <DEDUP_REMOVED lines=47> */
.L_x_1234:
[----:B------:R-:W-:Y:S05]  /*59c0*/  BSYNC B0 ;  /* 0x0000000000007941 */ /* 0x000fea0003800000 */
.L_x_1233:
        /* <DEDUP_REMOVED lines=149> */
.L_x_1236:
[----:B------:R-:W-:Y:S05]  /*6320*/  BSYNC B0 ;  /* 0x0000000000007941 */ /* 0x000fea0003800000 */
.L_x_1235:
        /* <DEDUP_REMOVED lines=115> */
.L_x_1238:
[----:B------:R-:W-:Y:S05]  /*6a60*/  BSYNC B0 ;  /* 0x0000000000007941 */ /* 0x000fea0003800000 */
.L_x_1237:
[----:B------:R-:W-:Y:S11]  /*6a70*/  ISETP.GE.AND P0, PT, R111, c[0x0][0x1d4], PT ;  /* 0x000075006f007a0c */ /* 0x000ff60003f06270 */
[----:B------:R-:W-:Y:S02]  /*6a80*/  @!UPT UIADD3 URZ, URZ, URZ, URZ ;  /* 0x0000003f3f3ff290 */ /* 0x000fe4000fffe03f */
[----:B------:R-:W-:-:S05]  /*6a90*/  @P0 BRA `(.L_x_1222) ;  /* 0x0000090000000947 */ /* 0x000fca0003800000 */
[----:B-1----:R-:W-:Y:S01]  /*6aa0*/  LDS.128 R40, [R108+0x3c80] ;  /* 0x003c80006c287984 */ /* 0x002fe20000000c00 */
[----:B------:R-:W-:Y:S04]  /*6ab0*/  IADD3 R2, P1, P0, R80, R71, R89 ;  /* 0x0000004750027210 */ /* 0x000fe8000783e059 */
[----:B------:R-:W-:Y:S02]  /*6ac0*/  IADD3.X R3, R79, R70, R121, P1, P0 ;  /* 0x000000464f037210 */ /* 0x000fe40000fe0479 */
[C---:B------:R-:W-:Y:S01]  /*6ad0*/  LEA R46, P0, R2.reuse, c[0x0][0x1c8], 0x1 ;  /* 0x00007200022e7a11 */ /* 0x040fe200078008ff */
[----:B------:R-:W1:Y:S03]  /*6ae0*/  LDS.128 R12, [R116+0x3c80] ;  /* 0x003c8000740c7984 */ /* 0x000e660000000c00 */
[----:B------:R-:W-:Y:S02]  /*6af0*/  LEA.HI.X R47, R2, c[0x0][0x1cc], R3, 0x1, P0 ;  /* 0x00007300022f7a11 */ /* 0x000fe400000f0c03 */
[----:B------:R-:W-:Y:S11]  /*6b00*/  ISETP.GE.AND P0, PT, R111, c[0x0][0x27c], PT ;  /* 0x00009f006f007a0c */ /* 0x000ff60003f06270 */
[----:B------:R-:W-:Y:S02]  /*6b10*/  @!UPT UIADD3 URZ, URZ, URZ, URZ ;  /* 0x0000003f3f3ff290 */ /* 0x000fe4000fffe03f */
[----:B------:R-:W-:Y:S01]  /*6b20*/  @!P0 HADD2.F32 R2, -RZ, R28.H0_H0 ;  /* 0x2000001cff028230 */ /* 0x000fe20000004100 */
[----:B------:R-:W-:Y:S01]  /*6b30*/  @!P0 SHF.R.U64 R11, R22, 0x10, R23 ;  /* 0x00000010160b8819 */ /* 0x000fe20000001217 */
[--C-:B------:R-:W-:Y:S01]  /*6b40*/  @!P0 HADD2.F32 R22, -RZ, R63.reuse.H0_H0 ;  /* 0x2000003fff168230 */ /* 0x100fe20000004100 */
[----:B------:R-:W-:Y:S01]  /*6b50*/  @!P0 SHF.R.U32.HI R6, RZ, 0x10, R21 ;  /* 0x00000010ff068819 */ /* 0x000fe20000011615 */
[----:B------:R-:W-:Y:S01]  /*6b60*/  @!P0 HADD2.F32 R19, -RZ, R63.H1_H1 ;  /* 0x3000003fff138230 */ /* 0x000fe20000004100 */
[----:B------:R-:W-:Y:S01]  /*6b70*/  @!P0 SHF.R.U32.HI R18, RZ, 0x10, R57 ;  /* 0x00000010ff128819 */ /* 0x000fe20000011639 */
[----:B------:R-:W-:Y:S01]  /*6b80*/  @!P0 HADD2.F32 R27, -RZ, R64.H0_H0 ;  /* 0x20000040ff1b8230 */ /* 0x000fe20000004100 */
[----:B------:R-:W-:Y:S01]  /*6b90*/  @!P0 SHF.R.U32.HI R17, RZ, 0x10, R23 ;  /* 0x00000010ff118819 */ /* 0x000fe20000011617 */
[----:B------:R-:W-:Y:S01]  /*6ba0*/  @!P0 HADD2.F32 R8, -RZ, R6.H0_H0 ;  /* 0x20000006ff088230 */ /* 0x000fe20000004100 */
[----:B------:R-:W-:Y:S01]  /*6bb0*/  @!P0 SHF.R.U64 R10, R20, 0x10, R21 ;  /* 0x00000010140a8819 */ /* 0x000fe20000001215 */
[----:B------:R-:W-:Y:S01]  /*6bc0*/  @!P0 HADD2.F32 R25, -RZ, R18.H0_H0 ;  /* 0x20000012ff198230 */ /* 0x000fe20000004100 */
[----:B------:R-:W-:Y:S01]  /*6bd0*/  @!P0 SHF.R.U64 R21, R56, 0x10, R57 ;  /* 0x0000001038158819 */ /* 0x000fe20000001239 */
[----:B------:R-:W-:Y:S01]  /*6be0*/  @!P0 HADD2.F32 R17, -RZ, R17.H0_H0 ;  /* 0x20000011ff118230 */ /* 0x000fe20000004100 */
[--C-:B------:R-:W-:Y:S01]  /*6bf0*/  @!P0 SHF.R.U64 R34, R58, 0x10, R59.reuse ;  /* 0x000000103a228819 */ /* 0x100fe2000000123b */
[----:B------:R-:W-:Y:S01]  /*6c00*/  @!P0 HADD2.F32 R35, -RZ, R64.H1_H1 ;  /* 0x30000040ff238230 */ /* 0x000fe20000004100 */
[----:B------:R-:W-:Y:S01]  /*6c10*/  @!P0 SHF.R.U32.HI R37, RZ, 0x10, R59 ;  /* 0x00000010ff258819 */ /* 0x000fe2000001163b */
[----:B------:R-:W-:Y:S04]  /*6c20*/  @!P0 HADD2.F32 R21, -RZ, R21.H0_H0 ;  /* 0x20000015ff158230 */ /* 0x000fe80000004100 */
[----:B------:R-:W-:Y:S01]  /*6c30*/  @!P0 HADD2.F32 R37, -RZ, R37.H0_H0 ;  /* 0x20000025ff258230 */ /* 0x000fe20000004100 */
[----:B-1----:R-:W-:Y:S02]  /*6c40*/  @!P0 MOV R5, R13 ;  /* 0x0000000d00058202 */ /* 0x002fe40000000f00 */
[----:B------:R-:W-:Y:S02]  /*6c50*/  @!P0 MOV R9, R41 ;  /* 0x0000002900098202 */ /* 0x000fe40000000f00 */
[----:B------:R-:W-:Y:S01]  /*6c60*/  @!P0 MOV R16, R40 ;  /* 0x0000002800108202 */ /* 0x000fe20000000f00 */
[----:B------:R-:W-:Y:S02]  /*6c70*/  @!P0 HADD2.F32 R3, -RZ, R5.H0_H0 ;  /* 0x20000005ff038230 */ /* 0x000fe40000004100 */
[--C-:B------:R-:W-:Y:S02]  /*6c80*/  @!P0 HADD2.F32 R24, -RZ, R9.reuse.H0_H0 ;  /* 0x20000009ff188230 */ /* 0x100fe40000004100 */
[----:B------:R-:W-:Y:S01]  /*6c90*/  @!P0 HADD2.F32 R23, -RZ, R9.H1_H1 ;  /* 0x30000009ff178230 */ /* 0x000fe20000004100 */
[-C--:B------:R-:W-:Y:S01]  /*6ca0*/  @!P0 FMUL.FTZ R4, R3, R2.reuse ;  /* 0x0000000203048220 */ /* 0x080fe20000410000 */
[----:B------:R-:W-:Y:S01]  /*6cb0*/  @!P0 HADD2.F32 R18, -RZ, R16.H0_H0 ;  /* 0x20000010ff128230 */ /* 0x000fe20000004100 */
[----:B------:R-:W-:Y:S01]  /*6cc0*/  @!P0 FMUL.FTZ R7, R24, R2 ;  /* 0x0000000218078220 */ /* 0x000fe20000410000 */
[----:B------:R-:W-:Y:S01]  /*6cd0*/  @!P0 HADD2.F32 R2, -RZ, R28.H1_H1 ;  /* 0x3000001cff028230 */ /* 0x000fe20000004100 */
[----:B------:R-:W-:Y:S02]  /*6ce0*/  @!P0 FMUL.FTZ R9, R23, R8 ;  /* 0x0000000817098220 */ /* 0x000fe40000410000 */
[----:B------:R-:W-:Y:S01]  /*6cf0*/  @!P0 FFMA.FTZ R52, R3, R22, -R7 ;  /* 0x0000001603348223 */ /* 0x000fe20000010807 */
[----:B------:R-:W-:Y:S01]  /*6d00*/  @!P0 MOV R7, R12 ;  /* 0x0000000c00078202 */ /* 0x000fe20000000f00 */
[----:B------:R-:W-:Y:S01]  /*6d10*/  @!P0 IMAD.MOV.U32 R28, RZ, RZ, R42 ;  /* 0x000000ffff1c8224 */ /* 0x000fe200078e002a */
[----:B------:R-:W-:Y:S01]  /*6d20*/  @!P0 HADD2.F32 R3, -RZ, R5.H1_H1 ;  /* 0x30000005ff038230 */ /* 0x000fe20000004100 */
[----:B------:R-:W-:Y:S02]  /*6d30*/  @!P0 FMUL.FTZ R20, R18, R2 ;  /* 0x0000000212148220 */ /* 0x000fe40000410000 */
[--C-:B------:R-:W-:Y:S02]  /*6d40*/  @!P0 HADD2.F32 R6, -RZ, R7.reuse.H0_H0 ;  /* 0x20000007ff068230 */ /* 0x100fe40000004100 */
[C---:B------:R-:W-:Y:S01]  /*6d50*/  @!P0 FFMA.FTZ R51, R3.reuse, R25, -R9 ;  /* 0x0000001903338223 */ /* 0x040fe20000010809 */
[----:B------:R-:W-:Y:S01]  /*6d60*/  @!P0 MOV R9, R14 ;  /* 0x0000000e00098202 */ /* 0x000fe20000000f00 */
[----:B------:R-:W-:Y:S01]  /*6d70*/  @!P0 FMUL.FTZ R5, R3, R8 ;  /* 0x0000000803058220 */ /* 0x000fe20000410000 */
[----:B------:R-:W-:Y:S01]  /*6d80*/  @!P0 HADD2.F32 R7, -RZ, R7.H1_H1 ;  /* 0x30000007ff078230 */ /* 0x000fe20000004100 */
[C---:B------:R-:W-:Y:S01]  /*6d90*/  @!P0 FMUL.FTZ R2, R6.reuse, R2 ;  /* 0x0000000206028220 */ /* 0x040fe20000410000 */
[----:B------:R-:W-:Y:S01]  /*6da0*/  @!P0 HADD2.F32 R3, -RZ, R10.H0_H0 ;  /* 0x2000000aff038230 */ /* 0x000fe20000004100 */
[-C--:B------:R-:W-:Y:S01]  /*6db0*/  @!P0 FFMA.FTZ R50, R6, R19.reuse, -R20 ;  /* 0x0000001306328223 */ /* 0x080fe20000010814 */
[----:B------:R-:W-:Y:S01]  /*6dc0*/  @!P0 HADD2.F32 R6, -RZ, R29.H0_H0 ;  /* 0x2000001dff068230 */ /* 0x000fe20000004100 */
[----:B------:R-:W-:Y:S01]  /*6dd0*/  @!P0 FFMA.FTZ R2, R18, R19, R2 ;  /* 0x0000001312028223 */ /* 0x000fe20000010002 */
[----:B------:R-:W-:Y:S02]  /*6de0*/  @!P0 HADD2.F32 R26, -RZ, R28.H0_H0 ;  /* 0x2000001cff1a8230 */ /* 0x000fe40000004100 */
[----:B------:R-:W-:Y:S02]  /*6df0*/  @!P0 HADD2.F32 R8, -RZ, R9.H0_H0 ;  /* 0x20000009ff088230 */ /* 0x000fe40000004100 */
[----:B------:R-:W-:Y:S01]  /*6e00*/  @!P0 HADD2.F32 R20, -RZ, R16.H1_H1 ;  /* 0x30000010ff148230 */ /* 0x000fe20000004100 */
[-C--:B------:R-:W-:Y:S01]  /*6e10*/  @!P0 FMUL.FTZ R10, R26, R6.reuse ;  /* 0x000000061a0a8220 */ /* 0x080fe20000410000 */
[----:B------:R-:W-:Y:S01]  /*6e20*/  @!P0 HADD2.F32 R28, -RZ, R28.H1_H1 ;  /* 0x3000001cff1c8230 */ /* 0x000fe20000004100 */
[----:B------:R-:W-:Y:S02]  /*6e30*/  @!P0 FMUL.FTZ R6, R8, R6 ;  /* 0x0000000608068220 */ /* 0x000fe40000410000 */
[----:B------:R-:W-:Y:S02]  /*6e40*/  @!P0 FMUL.FTZ R16, R20, R3 ;  /* 0x0000000314108220 */ /* 0x000fe40000410000 */
[----:B------:R-:W-:Y:S01]  /*6e50*/  @!P0 FFMA.FTZ R48, R8, R27, -R10 ;  /* 0x0000001b08308223 */ /* 0x000fe2000001080a */
[----:B------:R-:W-:Y:S01]  /*6e60*/  @!P0 MOV R10, R43 ;  /* 0x0000002b000a8202 */ /* 0x000fe20000000f00 */
        /* <DEDUP_REMOVED lines=9> */
[--C-:B------:R-:W-:Y:S01]  /*6f00*/  @!P0 HADD2.F32 R34, -RZ, R10.reuse.H0_H0 ;  /* 0x2000000aff228230 */ /* 0x100fe20000004100 */
[----:B------:R-:W-:Y:S01]  /*6f10*/  @!P0 FMUL.FTZ R44, R28, R16 ;  /* 0x000000101c2c8220 */ /* 0x000fe20000410000 */
[----:B------:R-:W-:Y:S01]  /*6f20*/  @!P0 HADD2.F32 R36, -RZ, R10.H1_H1 ;  /* 0x3000000aff248230 */ /* 0x000fe20000004100 */
[----:B------:R-:W-:Y:S01]  /*6f30*/  @!P0 FFMA.FTZ R6, R26, R27, R6 ;  /* 0x0000001b1a068223 */ /* 0x000fe20000010006 */
[----:B------:R-:W-:Y:S01]  /*6f40*/  @!P0 F2FP.PACK_AB R4, R5, R4 ;  /* 0x000000040504823e */ /* 0x000fe200000000ff */
[----:B------:R-:W-:Y:S01]  /*6f50*/  @!P0 HADD2.F32 R11, -RZ, R9.H1_H1 ;  /* 0x30000009ff0b8230 */ /* 0x000fe20000004100 */
[----:B------:R-:W-:Y:S01]  /*6f60*/  @!P0 FMUL.FTZ R39, R34, R8 ;  /* 0x0000000822278220 */ /* 0x000fe20000410000 */
[--C-:B------:R-:W-:Y:S01]  /*6f70*/  @!P0 HADD2.F32 R10, -RZ, R7.reuse.H0_H0 ;  /* 0x20000007ff0a8230 */ /* 0x100fe20000004100 */
[----:B------:R-:W-:Y:S01]  /*6f80*/  @!P0 MOV R41, R4 ;  /* 0x0000000400298202 */ /* 0x000fe20000000f00 */
[----:B------:R-:W-:Y:S01]  /*6f90*/  @!P0 HADD2.F32 R9, -RZ, R7.H1_H1 ;  /* 0x30000007ff098230 */ /* 0x000fe20000004100 */
[----:B------:R-:W-:Y:S02]  /*6fa0*/  @!P0 FMUL.FTZ R38, R36, R17 ;  /* 0x0000001124268220 */ /* 0x000fe40000410000 */
[C---:B------:R-:W-:Y:S02]  /*6fb0*/  @!P0 FFMA.FTZ R39, R10.reuse, R35, -R39 ;  /* 0x000000230a278223 */ /* 0x040fe40000010827 */
[----:B------:R-:W-:Y:S01]  /*6fc0*/  @!P0 FFMA.FTZ R45, R9, R37, -R38 ;  /* 0x00000025092d8223 */ /* 0x000fe20000010826 */
[----:B------:R-:W-:Y:S01]  /*6fd0*/  @!P0 F2FP.PACK_AB R38, R51, R52 ;  /* 0x000000343326823e */ /* 0x000fe200000000ff */
[C---:B------:R-:W-:Y:S02]  /*6fe0*/  @!P0 FFMA.FTZ R44, R11.reuse, R29, -R44 ;  /* 0x0000001d0b2c8223 */ /* 0x040fe4000001082c */
[----:B------:R-:W-:Y:S01]  /*6ff0*/  @!P0 FMUL.FTZ R7, R11, R16 ;  /* 0x000000100b078220 */ /* 0x000fe20000410000 */
[----:B------:R-:W-:Y:S01]  /*7000*/  @!P0 F2FP.PACK_AB R16, R49, R50 ;  /* 0x000000323110823e */ /* 0x000fe200000000ff */
[----:B------:R-:W-:Y:S01]  /*7010*/  @!P0 FMUL.FTZ R8, R10, R8 ;  /* 0x000000080a088220 */ /* 0x000fe20000410000 */
[----:B------:R-:W-:Y:S01]  /*7020*/  @!P0 F2FP.PACK_AB R11, R45, R39 ;  /* 0x000000272d0b823e */ /* 0x000fe200000000ff */
[----:B------:R-:W-:Y:S01]  /*7030*/  @!P0 FMUL.FTZ R9, R9, R17 ;  /* 0x0000001109098220 */ /* 0x000fe20000410000 */
[----:B------:R-:W-:Y:S01]  /*7040*/  @!P0 F2FP.PACK_AB R10, R44, R48 ;  /* 0x000000302c0a823e */ /* 0x000fe200000000ff */
[----:B------:R-:W-:Y:S01]  /*7050*/  @!P0 FFMA.FTZ R7, R28, R29, R7 ;  /* 0x0000001d1c078223 */ /* 0x000fe20000010007 */
[----:B------:R-:W-:Y:S01]  /*7060*/  @!P0 MOV R13, R38 ;  /* 0x00000026000d8202 */ /* 0x000fe20000000f00 */
[----:B------:R-:W-:Y:S01]  /*7070*/  @!P0 FFMA.FTZ R8, R34, R35, R8 ;  /* 0x0000002322088223 */ /* 0x000fe20000010008 */
[----:B------:R-:W-:Y:S01]  /*7080*/  @!P0 MOV R14, R10 ;  /* 0x0000000a000e8202 */ /* 0x000fe20000000f00 */
[----:B------:R-:W-:Y:S01]  /*7090*/  @!P0 IMAD.MOV.U32 R12, RZ, RZ, R16 ;  /* 0x000000ffff0c8224 */ /* 0x000fe200078e0010 */
[----:B------:R-:W-:Y:S01]  /*70a0*/  @!P0 MOV R15, R11 ;  /* 0x0000000b000f8202 */ /* 0x000fe20000000f00 */
[----:B------:R-:W-:Y:S01]  /*70b0*/  @!P0 FFMA.FTZ R9, R36, R37, R9 ;  /* 0x0000002524098223 */ /* 0x000fe20000010009 */
[----:B------:R-:W-:Y:S02]  /*70c0*/  @!P0 F2FP.PACK_AB R10, R3, R2 ;  /* 0x00000002030a823e */ /* 0x000fe400000000ff */
[----:B------:R-:W-:Y:S01]  /*70d0*/  @!P0 F2FP.PACK_AB R3, R7, R6 ;  /* 0x000000060703823e */ /* 0x000fe200000000ff */
[----:B------:R1:W-:Y:S01]  /*70e0*/  STG.E.128 [R46.64], R12 ;  /* 0x0000000c2e007986 */ /* 0x0003e2000c101d06 */
[----:B------:R-:W-:Y:S01]  /*70f0*/  @!P0 F2FP.PACK_AB R2, R9, R8 ;  /* 0x000000080902823e */ /* 0x000fe200000000ff */
[----:B------:R-:W-:Y:S01]  /*7100*/  @!P0 IMAD.MOV.U32 R40, RZ, RZ, R10 ;  /* 0x000000ffff288224 */ /* 0x000fe200078e000a */
        /* <DEDUP_REMOVED lines=11> */
.L_x_1218:
[----:B------:R-:W-:Y:S05]  /*71c0*/  IMAD R2, R33, -0x30, R0 ;  /* 0xffffffd021027824 */ /* 0x000fea00078e0200 */
[----:B------:R-:W-:Y:S04]  /*71d0*/  IMNMX R78, R2, 0x30, PT ;  /* 0x00000030024e7817 */ /* 0x000fe80003800200 */
[----:B------:R-:W-:Y:S11]  /*71e0*/  ISETP.GE.AND P0, PT, R163, R78, PT ;  /* 0x0000004ea300720c */ /* 0x000ff60003f06270 */
[----:B------:R-:W-:Y:S02]  /*71f0*/  @!UPT UIADD3 URZ, URZ, URZ, URZ ;  /* 0x0000003f3f3ff290 */ /* 0x000fe4000fffe03f */
[----:B------:R-:W-:-:S05]  /*7200*/  @P0 BRA `(.L_x_1222) ;  /* 0x0000019000000947 */ /* 0x000fca0003800000 */
[----:B------:R-:W2:Y:S01]  /*7210*/  LDL R3, [R1] ;  /* 0x0000000001037983 */ /* 0x000ea20000100800 */
[C---:B------:R-:W-:Y:S02]  /*7220*/  ISETP.GE.AND P0, PT, R104.reuse, c[0x0][0x1d4], PT ;  /* 0x0000750068007a0c */ /* 0x040fe40003f06270 */
[----:B------:R-:W-:Y:S11]  /*7230*/  IADD3 R2, R104, 0x30, RZ ;  /* 0x0000003068027810 */ /* 0x000ff60007ffe0ff */
[----:B------:R-:W1:Y:S04]  /*7240*/  @!P0 LDS.128 R4, [R252+0x2400] ;  /* 0x00240000fc048984 */ /* 0x000e680000000c00 */
[----:B-1----:R-:W-:Y:S01]  /*7250*/  @!P0 STG.E.128 [R54.64], R4 ;  /* 0x0000000436008986 */ /* 0x002fe2000c101d06 */
[----:B------:R-:W-:Y:S11]  /*7260*/  ISETP.GE.AND P0, PT, R112, c[0x0][0x1d4], PT ;  /* 0x0000750070007a0c */ /* 0x000ff60003f06270 */
[----:B------:R-:W-:Y:S02]  /*7270*/  @!UPT UIADD3 URZ, URZ, URZ, URZ ;  /* 0x0000003f3f3ff290 */ /* 0x000fe4000fffe03f */
[----:B--2---:R-:W1:Y:S04]  /*7280*/  @!P0 LDS.128 R4, [R3+0x2400] ;  /* 0x0024000003048984 */ /* 0x004e680000000c00 */
        /* <DEDUP_REMOVED lines=17> */
.L_x_1222:
[----:B------:R-:W-:Y:S05]  /*73a0*/  BSYNC B1 ;  /* 0x0000000000017941 */ /* 0x000fea0003800000 */
.L_x_1217:
[----:B-12--5:R-:W-:Y:S01]  /*73b0*/  IMAD R2, R82, 0x30, RZ ;  /* 0x0000003052027824 */ /* 0x026fe200078e02ff */
[----:B------:R-:W2:Y:S01]  /*73c0*/  LDL R16, [R1+0x18] ;  /* 0x0000180001107983 */ /* 0x000ea20000100800 */
[----:B------:R-:W-:Y:S01]  /*73d0*/  SHF.R.S32.HI R17, RZ, 0x1f, R168 ;  /* 0x0000001fff117819 */ /* 0x000fe200000114a8 */
[----:B------:R-:W-:Y:S01]  /*73e0*/  IMAD.WIDE.U32 R10, R33, 0x30, RZ ;  /* 0x00000030210a7825 */ /* 0x000fe200078e00ff */
[----:B------:R-:W-:Y:S02]  /*73f0*/  BSSY B0, `(.L_x_1239) ;  /* 0x0000053000007945 */ /* 0x000fe40003800000 */
[----:B------:R-:W-:Y:S01]  /*7400*/  LEA.HI R17, R17, R168, RZ, 0x2 ;  /* 0x000000a811117211 */ /* 0x000fe200078f10ff */
[----:B------:R-:W-:Y:S01]  /*7410*/  IMAD.IADD R9, R11, 0x1, R2 ;  /* 0x000000010b097824 */ /* 0x000fe200078e0202 */
[----:B------:R-:W-:Y:S02]  /*7420*/  IADD3 R4, P0, R133, R10, RZ ;  /* 0x0000000a85047210 */ /* 0x000fe40007f1e0ff */
[----:B------:R-:W-:Y:S02]  /*7430*/  SHF.R.S32.HI R17, RZ, 0x2, R17 ;  /* 0x00000002ff117819 */ /* 0x000fe40000011411 */
[----:B------:R-:W-:Y:S03]  /*7440*/  IADD3.X R2, R9, R136, RZ, P0, !PT ;  /* 0x0000008809027210 */ /* 0x000fe600007fe4ff */
[----:B------:R-:W-:Y:S05]  /*7450*/  IMAD.IADD R3, R78, 0x1, -R17 ;  /* 0x000000014e037824 */ /* 0x000fea00078e0a11 */
        /* <DEDUP_REMOVED lines=22> */
[C---:B--2---:R-:W-:Y:S05]  /*75c0*/  @P1 IMAD.SHL.U32 R6, R16.reuse, 0x2, RZ ;  /* 0x0000000210061824 */ /* 0x044fea00078e00ff */
        /* <DEDUP_REMOVED lines=15> */
[----:B-1----:R-:W2:Y:S01]  /*76c0*/  LDL R18, [R1] ;  /* 0x0000000001127983 */ /* 0x002ea20000100800 */
[----:B------:R-:W-:Y:S01]  /*76d0*/  IADD3 R2, P0, R138, R10, RZ ;  /* 0x0000000a8a027210 */ /* 0x000fe20007f1e0ff */
[----:B------:R-:W-:Y:S01]  /*76e0*/  IMAD.MOV.U32 R4, RZ, RZ, R102 ;  /* 0x000000ffff047224 */ /* 0x000fe200078e0066 */
[----:B------:R-:W-:Y:S01]  /*76f0*/  IADD3 R8, R104, 0x30, RZ ;  /* 0x0000003068087810 */ /* 0x000fe20007ffe0ff */
[----:B------:R-:W-:Y:S02]  /*7700*/  IMAD.MOV.U32 R5, RZ, RZ, R129 ;  /* 0x000000ffff057224 */ /* 0x000fe400078e0081 */
[----:B------:R-:W-:Y:S02]  /*7710*/  IMAD.X R3, R9, 0x1, R137, P0 ;  /* 0x0000000109037824 */ /* 0x000fe400000e0689 */
[C---:B------:R-:W-:Y:S04]  /*7720*/  IMAD.WIDE.U32 R4, R2.reuse, c[0x0][0x208], R4 ;  /* 0x0000820002047a25 */ /* 0x040fe800078e0004 */
[----:B------:R-:W-:Y:S04]  /*7730*/  IMAD R3, R3, c[0x0][0x208], RZ ;  /* 0x0000820003037a24 */ /* 0x000fe800078e02ff */
[----:B------:R-:W-:Y:S01]  /*7740*/  IMAD R3, R2, c[0x0][0x20c], R3 ;  /* 0x0000830002037a24 */ /* 0x000fe200078e0203 */
[C---:B------:R-:W-:Y:S03]  /*7750*/  LEA R2, P0, R4.reuse, c[0x0][0x1f8], 0x1 ;  /* 0x00007e0004027a11 */ /* 0x040fe600078008ff */
[----:B------:R-:W-:Y:S05]  /*7760*/  IMAD.IADD R3, R5, 0x1, R3 ;  /* 0x0000000105037824 */ /* 0x000fea00078e0203 */
[----:B------:R-:W-:Y:S02]  /*7770*/  LEA.HI.X R3, R4, c[0x0][0x1fc], R3, 0x1, P0 ;  /* 0x00007f0004037a11 */ /* 0x000fe400000f0c03 */
[----:B------:R-:W-:Y:S11]  /*7780*/  ISETP.GE.AND P0, PT, R104, c[0x0][0x1d4], PT ;  /* 0x0000750068007a0c */ /* 0x000ff60003f06270 */
[----:B------:R-:W-:Y:S02]  /*7790*/  @!UPT UIADD3 URZ, URZ, URZ, URZ ;  /* 0x0000003f3f3ff290 */ /* 0x000fe4000fffe03f */
[----:B------:R-:W1:Y:S04]  /*77a0*/  @!P0 LDS.128 R12, [R252] ;  /* 0x00000000fc0c8984 */ /* 0x000e680000000c00 */
[----:B-1----:R-:W-:Y:S01]  /*77b0*/  @!P0 STG.E.128 [R2.64], R12 ;  /* 0x0000000c02008986 */ /* 0x002fe2000c101d06 */
[----:B------:R-:W-:Y:S11]  /*77c0*/  ISETP.GE.AND P0, PT, R112, c[0x0][0x1d4], PT ;  /* 0x0000750070007a0c */ /* 0x000ff60003f06270 */
[----:B------:R-:W-:Y:S02]  /*77d0*/  @!UPT UIADD3 URZ, URZ, URZ, URZ ;  /* 0x0000003f3f3ff290 */ /* 0x000fe4000fffe03f */
[----:B--2---:R-:W1:Y:S04]  /*77e0*/  @!P0 LDS.128 R4, [R18] ;  /* 0x0000000012048984 */ /* 0x004e680000000c00 */
[----:B-1----:R-:W-:Y:S01]  /*77f0*/  @!P0 STG.E.128 [R2.64+0x20], R4 ;  /* 0x0000200402008986 */ /* 0x002fe2000c101d06 */
[----:B------:R-:W-:Y:S11]  /*7800*/  ISETP.GE.AND P0, PT, R111, c[0x0][0x1d4], PT ;  /* 0x000075006f007a0c */ /* 0x000ff60003f06270 */
[----:B------:R-:W-:Y:S02]  /*7810*/  @!UPT UIADD3 URZ, URZ, URZ, URZ ;  /* 0x0000003f3f3ff290 */ /* 0x000fe4000fffe03f */
[----:B------:R-:W1:Y:S04]  /*7820*/  @!P0 LDS.128 R4, [R252+0xc00] ;  /* 0x000c0000fc048984 */ /* 0x000e680000000c00 */
[----:B-1----:R1:W-:Y:S01]  /*7830*/  @!P0 STG.E.128 [R2.64+0x40], R4 ;  /* 0x0000400402008986 */ /* 0x0023e2000c101d06 */
[----:B------:R-:W-:Y:S11]  /*7840*/  ISETP.GE.AND P0, PT, R8, c[0x0][0x1d4], PT ;  /* 0x0000750008007a0c */ /* 0x000ff60003f06270 */
[----:B------:R-:W-:Y:S02]  /*7850*/  @!UPT UIADD3 URZ, URZ, URZ, URZ ;  /* 0x0000003f3f3ff290 */ /* 0x000fe4000fffe03f */
[----:B------:R-:W2:Y:S01]  /*7860*/  @!P0 LDS.128 R8, [R18+0xc00] ;  /* 0x000c000012088984 */ /* 0x000ea20000000c00 */
[----:B-1----:R-:W-:Y:S03]  /*7870*/  IADD3 R4, R104, 0x40, RZ ;  /* 0x0000004068047810 */ /* 0x002fe60007ffe0ff */
[----:B--2---:R1:W-:Y:S01]  /*7880*/  @!P0 STG.E.128 [R2.64+0x60], R8 ;  /* 0x0000600802008986 */ /* 0x0043e2000c101d06 */
[----:B------:R-:W-:Y:S11]  /*7890*/  ISETP.GE.AND P0, PT, R4, c[0x0][0x1d4], PT ;  /* 0x0000750004007a0c */ /* 0x000ff60003f06270 */
[----:B------:R-:W-:Y:S02]  /*78a0*/  @!UPT UIADD3 URZ, URZ, URZ, URZ ;  /* 0x0000003f3f3ff290 */ /* 0x000fe4000fffe03f */
[----:B------:R-:W2:Y:S01]  /*78b0*/  @!P0 LDS.128 R4, [R252+0x1800] ;  /* 0x00180000fc048984 */ /* 0x000ea20000000c00 */
[----:B-1----:R-:W-:Y:S03]  /*78c0*/  IADD3 R8, R104, 0x50, RZ ;  /* 0x0000005068087810 */ /* 0x002fe60007ffe0ff */
[----:B--2---:R-:W-:Y:S01]  /*78d0*/  @!P0 STG.E.128 [R2.64+0x80], R4 ;  /* 0x0000800402008986 */ /* 0x004fe2000c101d06 */
[----:B------:R-:W-:Y:S11]  /*78e0*/  ISETP.GE.AND P0, PT, R8, c[0x0][0x1d4], PT ;  /* 0x0000750008007a0c */ /* 0x000ff60003f06270 */
[----:B------:R-:W-:Y:S02]  /*78f0*/  @!UPT UIADD3 URZ, URZ, URZ, URZ ;  /* 0x0000003f3f3ff290 */ /* 0x000fe4000fffe03f */
[----:B------:R-:W1:Y:S04]  /*7900*/  @!P0 LDS.128 R4, [R18+0x1800] ;  /* 0x0018000012048984 */ /* 0x000e680000000c00 */
[----:B-1----:R1:W-:Y:S02]  /*7910*/  @!P0 STG.E.128 [R2.64+0xa0], R4 ;  /* 0x0000a00402008986 */ /* 0x0023e4000c101d06 */
.L_x_1240:
[----:B-1----:R-:W-:Y:S05]  /*7920*/  BSYNC B0 ;  /* 0x0000000000007941 */ /* 0x002fea0003800000 */
.L_x_1239:
        /* <DEDUP_REMOVED lines=34> */
.L_x_1242:
[----:B------:R-:W-:Y:S05]  /*7b50*/  BSYNC B0 ;  /* 0x0000000000007941 */ /* 0x000fea0003800000 */
.L_x_1241:
[----:B------:R-:W0:Y:S01]  /*7b60*/  LDGDEPBAR ;  /* 0x00000000000079af */ /* 0x000e220000000000 */
[----:B------:R-:W-:Y:S01]  /*7b70*/  IADD3 R33, R33, -0x1, RZ ;  /* 0xffffffff21217810 */ /* 0x000fe20007ffe0ff */
[----:B------:R-:W-:-:S05]  /*7b80*/  @P3 BRA `(.L_x_1243) ;  /* 0xffffbde000003947 */ /* 0x000fca000383ffff */
[----:B------:R-:W-:Y:S01]  /*7b90*/  WARPSYNC 0xffffffff ;  /* 0xffffffff00007948 */ /* 0x000fe20003800000 */
[----:B------:R-:W-:Y:S06]  /*7ba0*/  BAR.SYNC.DEFER_BLOCKING 0x0 ;  /* 0x0000000000007b1d */ /* 0x000fec0000010000 */
.L_x_1216:
[----:B------:R-:W2:Y:S01]  /*7bb0*/  LDL R17, [R1+0x54] ;  /* 0x0000540001117983 */ /* 0x000ea20000100800 */
[----:B------:R-:W-:-:S05]  /*7bc0*/  IMAD.MOV.U32 R0, RZ, RZ, c[0x0][0x2c4] ;  /* 0x0000b100ff007624 */ /* 0x000fca00078e00ff */
[----:B------:R-:W-:Y:S01]  /*7bd0*/  ISETP.NE.AND P3, PT, R0, 0x1, PT ;  /* 0x000000010000780c */ /* 0x000fe20003f65270 */
[----:B------:R-:W-:Y:S01]  /*7be0*/  BSSY B0, `(.L_x_1244) ;  /* 0x0000029000007945 */ /* 0x000fe20003800000 */
[----:B------:R-:W-:Y:S01]  /*7bf0*/  IMAD.IADD R12, R150, 0x1, R151 ;  /* 0x00000001960c7824 */ /* 0x000fe200078e0297 */
[----:B--2---:R-:W-:-:S10]  /*7c00*/  IADD3 R0, R17, 0x7f, RZ ;  /* 0x0000007f11007810 */ /* 0x004fd40007ffe0ff */
[----:B-1----:R-:W-:-:S05]  /*7c10*/  @P3 IMAD.HI.U32 R2, R0, c[0x0][0x2c8], RZ ;  /* 0x0000b20000023a27 */ /* 0x002fca00078e00ff */
[----:B------:R-:W-:-:S05]  /*7c20*/  @P3 SHF.R.U32.HI R0, RZ, c[0x0][0x2cc], R2 ;  /* 0x0000b300ff003a19 */ /* 0x000fca0000011602 */
[----:B------:R-:W-:-:S04]  /*7c30*/  IMAD.IADD R0, R156, 0x1, R0 ;  /* 0x000000019c007824 */ /* 0x000fc800078e0200 */
[----:B------:R-:W-:-:S05]  /*7c40*/  IMAD.HI R0, R0, 0x2aaaaaab, RZ ;  /* 0x2aaaaaab00007827 */ /* 0x000fca00078e02ff */
[----:B------:R-:W-:-:S04]  /*7c50*/  SHF.R.U32.HI R2, RZ, 0x1f, R0 ;  /* 0x0000001fff027819 */ /* 0x000fc80000011600 */
[----:B------:R-:W-:-:S04]  /*7c60*/  LEA.HI.SX32 R0, R0, R2, 0x1d ;  /* 0x0000000200007211 */ /* 0x000fc800078feaff */
[----:B------:R-:W-:-:S04]  /*7c70*/  IMNMX R6, R155, R0, PT ;  /* 0x000000009b067217 */ /* 0x000fc80003800200 */
[----:B------:R-:W-:Y:S01]  /*7c80*/  ISETP.GE.AND P0, PT, R6, 0x1, PT ;  /* 0x000000010600780c */ /* 0x000fe20003f06270 */
[----:B------:R-:W-:-:S12]  /*7c90*/  IMAD.MOV.U32 R0, RZ, RZ, RZ ;  /* 0x000000ffff007224 */ /* 0x000fd800078e00ff */
[----:B------:R-:W-:Y:S05]  /*7ca0*/  @!P0 BRA `(.L_x_1245) ;  /* 0x000001c000008947 */ /* 0x000fea0003800000 */
[----:B------:R-:W-:Y:S01]  /*7cb0*/  IABS R2, R139 ;  /* 0x0000008b00027213 */ /* 0x000fe20000000000 */
        /* <DEDUP_REMOVED lines=27> */
.L_x_1245:
[----:B------:R-:W-:Y:S05]  /*7e70*/  BSYNC B0 ;  /* 0x0000000000007941 */ /* 0x000fea0003800000 */
.L_x_1244:
        /* <DEDUP_REMOVED lines=58> */
[----:B------:R-:W2:Y:S04]  /*8220*/  LDL R26, [R1+0x48] ;  /* 0x00004800011a7983 */ /* 0x000ea80000100800 */
[----:B------:R-:W3:Y:S04]  /*8230*/  LDL R28, [R1+0x50] ;  /* 0x00005000011c7983 */ /* 0x000ee80000100800 */
[----:B------:R-:W4:Y:S04]  /*8240*/  LDL R27, [R1+0x58] ;  /* 0x00005800011b7983 */ /* 0x000f280000100800 */
[----:B------:R-:W3:Y:S01]  /*8250*/  LDL.64 R24, [R1+0x28] ;  /* 0x0000280001187983 */ /* 0x000ee20000100a00 */
[----:B------:R-:W-:-:S03]  /*8260*/  ISETP.NE.U32.AND P0, PT, RZ, c[0x0][0x340], PT ;  /* 0x0000d000ff007a0c */ /* 0x000fc60003f05070 */
[----:B------:R-:W3:Y:S01]  /*8270*/  LDL.LU R20, [R1+0x20] ;  /* 0x0000200001147983 */ /* 0x000ee20000300800 */
[----:B------:R-:W-:-:S03]  /*8280*/  ISETP.NE.AND.EX P2, PT, RZ, c[0x0][0x344], PT, P0 ;  /* 0x0000d100ff007a0c */ /* 0x000fc60003f45300 */
[----:B------:R-:W3:Y:S04]  /*8290*/  LDL R19, [R1+0x30] ;  /* 0x0000300001137983 */ /* 0x000ee80000100800 */
[----:B------:R-:W3:Y:S06]  /*82a0*/  LDL R18, [R1+0x34] ;  /* 0x0000340001127983 */ /* 0x000eec0000100800 */
[----:B------:R-:W-:Y:S01]  /*82b0*/  @P2 IMAD.MOV.U32 R2, RZ, RZ, 0x4 ;  /* 0x00000004ff022424 */ /* 0x000fe200078e00ff */
[----:B------:R-:W1:Y:S01]  /*82c0*/  S2R R5, SR_TID.X ;  /* 0x0000000000057919 */ /* 0x000e620000002100 */
[----:B------:R-:W-:-:S05]  /*82d0*/  SHF.R.S32.HI R0, RZ, 0x1f, R141 ;  /* 0x0000001fff007819 */ /* 0x000fca000001148d */
[----:B------:R-:W-:-:S04]  /*82e0*/  IMAD R0, R0, c[0x0][0x178], RZ ;  /* 0x00005e0000007a24 */ /* 0x000fc800078e02ff */
[----:B------:R-:W-:Y:S01]  /*82f0*/  IMAD R0, R141, c[0x0][0x17c], R0 ;  /* 0x00005f008d007a24 */ /* 0x000fe200078e0200 */
[--C-:B-1----:R-:W-:Y:S02]  /*8300*/  SHF.R.S32.HI R4, RZ, 0x1f, R5.reuse ;  /* 0x0000001fff047819 */ /* 0x102fe40000011405 */
[----:B------:R-:W-:Y:S01]  /*8310*/  SHF.R.S32.HI R16, RZ, 0x1f, R5 ;  /* 0x0000001fff107819 */ /* 0x000fe20000011405 */
[----:B--2---:R-:W-:-:S05]  /*8320*/  @P2 IMAD.WIDE R2, R26, R2, c[0x0][0x340] ;  /* 0x0000d0001a022625 */ /* 0x004fca00078e0202 */
[----:B------:R1:W2:Y:S01]  /*8330*/  @P2 LDG.E R14, [R2.64] ;  /* 0x00000006020e2981 */ /* 0x0002a2000c1e1900 */
[-C--:B------:R-:W-:Y:S02]  /*8340*/  LEA.HI R4, R4, R5.reuse, RZ, 0x2 ;  /* 0x0000000504047211 */ /* 0x080fe400078f10ff */
[----:B------:R-:W-:Y:S02]  /*8350*/  LEA.HI R16, R16, R5, RZ, 0x2 ;  /* 0x0000000510107211 */ /* 0x000fe400078f10ff */
[----:B------:R-:W-:Y:S02]  /*8360*/  LOP3.LUT R4, R4, 0xfffffffc, RZ, 0xc0, !PT ;  /* 0xfffffffc04047812 */ /* 0x000fe400078ec0ff */
[----:B------:R-:W-:-:S03]  /*8370*/  SHF.R.S32.HI R16, RZ, 0x2, R16 ;  /* 0x00000002ff107819 */ /* 0x000fc60000011410 */
[----:B------:R-:W-:Y:S01]  /*8380*/  IMAD.IADD R4, R5, 0x1, -R4 ;  /* 0x0000000105047824 */ /* 0x000fe200078e0a04 */
[----:B------:R-:W-:-:S04]  /*8390*/  ISETP.NE.U32.AND P1, PT, RZ, c[0x0][0x348], PT ;  /* 0x0000d200ff007a0c */ /* 0x000fc80003f25070 */
[----:B------:R-:W-:Y:S01]  /*83a0*/  ISETP.NE.AND.EX P1, PT, RZ, c[0x0][0x34c], PT, P1 ;  /* 0x0000d300ff007a0c */ /* 0x000fe20003f25310 */
[----:B-1----:R-:W-:-:S05]  /*83b0*/  IMAD.WIDE.U32 R2, R141, c[0x0][0x178], RZ ;  /* 0x00005e008d027a25 */ /* 0x002fca00078e00ff */
[----:B------:R-:W-:Y:S01]  /*83c0*/  IADD3 R3, R3, R0, RZ ;  /* 0x0000000003037210 */ /* 0x000fe20007ffe0ff */
[----:B------:R-:W-:Y:S01]  /*83d0*/  IMAD R0, R4, 0x20, R16 ;  /* 0x0000002004007824 */ /* 0x000fe200078e0210 */
[----:B----4-:R-:W-:-:S03]  /*83e0*/  SEL R6, R27, RZ, !P1 ;  /* 0x000000ff1b067207 */ /* 0x010fc60004800000 */
[----:B------:R-:W-:Y:S01]  /*83f0*/  IMAD.IADD R10, R17, 0x1, R0 ;  /* 0x00000001110a7824 */ /* 0x000fe200078e0200 */
[----:B------:R-:W-:Y:S01]  /*8400*/  SHF.R.S32.HI R11, RZ, 0x1f, R12 ;  /* 0x0000001fff0b7819 */ /* 0x000fe2000001140c */
[----:B---3--:R-:W-:Y:S01]  /*8410*/  IMAD.WIDE.U32 R4, R28, c[0x0][0x1b8], R2 ;  /* 0x00006e001c047a25 */ /* 0x008fe200078e0002 */
[----:B------:R-:W-:-:S03]  /*8420*/  IADD3 R2, P0, R16, R12, RZ ;  /* 0x0000000c10027210 */ /* 0x000fc60007f1e0ff */
[----:B------:R-:W-:Y:S01]  /*8430*/  @P3 IMAD.HI.U32 R7, R10, c[0x0][0x2c8], RZ ;  /* 0x0000b2000a073a27 */ /* 0x000fe200078e00ff */
[----:B------:R-:W-:Y:S02]  /*8440*/  SEL R3, R26, RZ, !P1 ;  /* 0x000000ff1a037207 */ /* 0x000fe40004800000 */
[----:B------:R-:W-:Y:S01]  /*8450*/  LEA.HI.X.SX32 R11, R16, R11, 0x1, P0 ;  /* 0x0000000b100b7211 */ /* 0x000fe200000f0eff */
[----:B------:R-:W-:Y:S01]  /*8460*/  IMAD R5, R28, c[0x0][0x1bc], R5 ;  /* 0x00006f001c057a24 */ /* 0x000fe200078e0205 */
[----:B------:R-:W-:Y:S01]  /*8470*/  MOV R0, R10 ;  /* 0x0000000a00007202 */ /* 0x000fe20000000f00 */
[----:B------:R-:W-:Y:S01]  /*8480*/  IMAD R6, R6, c[0x0][0x1c0], RZ ;  /* 0x0000700006067a24 */ /* 0x000fe200078e02ff */
[----:B------:R-:W-:Y:S01]  /*8490*/  @P3 SHF.R.U32.HI R0, RZ, c[0x0][0x2cc], R7 ;  /* 0x0000b300ff003a19 */ /* 0x000fe20000011607 */
[----:B------:R-:W-:-:S04]  /*84a0*/  IMAD.WIDE.U32 R4, R3, c[0x0][0x1c0], R4 ;  /* 0x0000700003047a25 */ /* 0x000fc800078e0004 */
[----:B------:R-:W-:Y:S01]  /*84b0*/  IMAD R12, R3, c[0x0][0x1c4], R6 ;  /* 0x00007100030c7a24 */ /* 0x000fe200078e0206 */
[----:B------:R-:W-:Y:S01]  /*84c0*/  SHF.R.S32.HI R13, RZ, 0x1f, R0 ;  /* 0x0000001fff0d7819 */ /* 0x000fe20000011400 */
[----:B------:R-:W-:Y:S02]  /*84d0*/  IMAD.MOV.U32 R6, RZ, RZ, R24 ;  /* 0x000000ffff067224 */ /* 0x000fe400078e0018 */
[----:B------:R-:W-:Y:S02]  /*84e0*/  IMAD.MOV.U32 R7, RZ, RZ, R25 ;  /* 0x000000ffff077224 */ /* 0x000fe400078e0019 */
[C---:B------:R-:W-:Y:S02]  /*84f0*/  IMAD R15, R11.reuse, c[0x0][0x1e0], RZ ;  /* 0x000078000b0f7a24 */ /* 0x040fe400078e02ff */
[----:B------:R-:W-:Y:S01]  /*8500*/  IMAD R11, R11, c[0x0][0x208], RZ ;  /* 0x000082000b0b7a24 */ /* 0x000fe200078e02ff */
[----:B------:R-:W-:Y:S01]  /*8510*/  IADD3 R3, R5, R12, RZ ;  /* 0x0000000c05037210 */ /* 0x000fe20007ffe0ff */
[----:B------:R-:W-:-:S04]  /*8520*/  IMAD.WIDE.U32 R8, R2, c[0x0][0x1e0], R6 ;  /* 0x0000780002087a25 */ /* 0x000fc800078e0006 */
[----:B------:R-:W-:-:S04]  /*8530*/  IMAD.WIDE.U32 R6, R2, c[0x0][0x208], R6 ;  /* 0x0000820002067a25 */ /* 0x000fc800078e0006 */
[C---:B------:R-:W-:Y:S02]  /*8540*/  IMAD R15, R2.reuse, c[0x0][0x1e4], R15 ;  /* 0x00007900020f7a24 */ /* 0x040fe400078e020f */
[----:B------:R-:W-:Y:S02]  /*8550*/  IMAD R12, R2, c[0x0][0x20c], R11 ;  /* 0x00008300020c7a24 */ /* 0x000fe400078e020b */
[----:B------:R-:W-:Y:S02]  /*8560*/  IMAD R5, R13, c[0x0][0x1b0], RZ ;  /* 0x00006c000d057a24 */ /* 0x000fe400078e02ff */
[----:B------:R-:W-:Y:S02]  /*8570*/  IMAD.MOV.U32 R2, RZ, RZ, R4 ;  /* 0x000000ffff027224 */ /* 0x000fe400078e0004 */
[----:B------:R-:W-:Y:S02]  /*8580*/  IMAD.MOV R4, RZ, RZ, -R0 ;  /* 0x000000ffff047224 */ /* 0x000fe400078e0a00 */
[----:B------:R-:W-:-:S02]  /*8590*/  IMAD R11, R0, c[0x0][0x1b4], R5 ;  /* 0x00006d00000b7a24 */ /* 0x000fc400078e0205 */
[----:B------:R-:W-:-:S04]  /*85a0*/  IMAD.WIDE.U32 R2, R0, c[0x0][0x1b0], R2 ;  /* 0x00006c0000027a25 */ /* 0x000fc800078e0002 */
[----:B------:R-:W-:Y:S01]  /*85b0*/  IMAD R0, R4, c[0x0][0x2c4], R10 ;  /* 0x0000b10004007a24 */ /* 0x000fe200078e020a */
[----:B------:R-:W-:Y:S01]  /*85c0*/  IADD3 R5, R9, R15, RZ ;  /* 0x0000000f09057210 */ /* 0x000fe20007ffe0ff */
[----:B------:R-:W-:Y:S01]  /*85d0*/  IMAD.MOV.U32 R4, RZ, RZ, R8 ;  /* 0x000000ffff047224 */ /* 0x000fe200078e0008 */
[----:B------:R-:W-:Y:S02]  /*85e0*/  IADD3 R3, R3, R11, RZ ;  /* 0x0000000b03037210 */ /* 0x000fe40007ffe0ff */
[----:B------:R-:W-:Y:S02]  /*85f0*/  SHF.R.S32.HI R11, RZ, 0x1f, R0 ;  /* 0x0000001fff0b7819 */ /* 0x000fe40000011400 */
[----:B------:R-:W-:Y:S01]  /*8600*/  ISETP.GE.AND P1, PT, R24, c[0x0][0x1d4], PT ;  /* 0x0000750018007a0c */ /* 0x000fe20003f26270 */
[----:B------:R-:W-:Y:S01]  /*8610*/  IMAD.WIDE.U32 R8, R28, c[0x0][0x1e8], R4 ;  /* 0x00007a001c087a25 */ /* 0x000fe200078e0004 */
[----:B------:R-:W-:-:S03]  /*8620*/  ISETP.GE.AND P6, PT, R19, c[0x0][0x1d4], PT ;  /* 0x0000750013007a0c */ /* 0x000fc60003fc6270 */
[----:B------:R-:W-:Y:S01]  /*8630*/  IMAD R4, R11, c[0x0][0x1a8], RZ ;  /* 0x00006a000b047a24 */ /* 0x000fe200078e02ff */
[----:B------:R-:W-:Y:S01]  /*8640*/  SEL R10, RZ, 0xffffffff, P6 ;  /* 0xffffffffff0a7807 */ /* 0x000fe20003000000 */
[----:B------:R-:W-:Y:S01]  /*8650*/  IMAD.WIDE.U32 R2, R0, c[0x0][0x1a8], R2 ;  /* 0x00006a0000027a25 */ /* 0x000fe200078e0002 */
[----:B------:R-:W-:-:S03]  /*8660*/  LOP3.LUT R20, R20, 0xfffffffe, RZ, 0xc0, !PT ;  /* 0xfffffffe14147812 */ /* 0x000fc600078ec0ff */
[----:B------:R-:W-:Y:S01]  /*8670*/  IMAD R11, R0, c[0x0][0x1ac], R4 ;  /* 0x00006b00000b7a24 */ /* 0x000fe200078e0204 */
[----:B------:R-:W-:Y:S01]  /*8680*/  SHF.L.U32 R10, R10, 0x1, RZ ;  /* 0x000000010a0a7819 */ /* 0x000fe200000006ff */
[----:B------:R-:W-:Y:S01]  /*8690*/  IMAD.IADD R7, R7, 0x1, R12 ;  /* 0x0000000107077824 */ /* 0x000fe200078e020c */
[----:B------:R-:W-:Y:S01]  /*86a0*/  SEL R12, RZ, 0x1, P1 ;  /* 0x00000001ff0c7807 */ /* 0x000fe20000800000 */
[----:B------:R-:W-:Y:S01]  /*86b0*/  IMAD.IADD R3, R3, 0x1, R11 ;  /* 0x0000000103037824 */ /* 0x000fe200078e020b */
[----:B------:R-:W-:Y:S02]  /*86c0*/  @P1 LOP3.LUT R20, R20, 0x1, RZ, 0xfc, !PT ;  /* 0x0000000114141812 */ /* 0x000fe400078efcff */
[----:B------:R-:W-:Y:S01]  /*86d0*/  LEA R11, P0, R2, c[0x0][0x160], 0x1 ;  /* 0x00005800020b7a11 */ /* 0x000fe200078008ff */
[----:B------:R-:W-:Y:S01]  /*86e0*/  IMAD.WIDE.U32 R4, R28, c[0x0][0x210], R6 ;  /* 0x000084001c047a25 */ /* 0x000fe200078e0006 */
[----:B------:R-:W-:Y:S02]  /*86f0*/  ISETP.NE.U32.AND P1, PT, RZ, c[0x0][0x350], PT ;  /* 0x0000d400ff007a0c */ /* 0x000fe40003f25070 */
[----:B------:R-:W-:-:S02]  /*8700*/  LOP3.LUT R6, R10, 0x2, R12, 0xe2, !PT ;  /* 0x000000020a067812 */ /* 0x000fc400078ee20c */
[----:B------:R-:W-:Y:S02]  /*8710*/  LEA.HI.X R10, R2, c[0x0][0x164], R3, 0x1, P0 ;  /* 0x00005900020a7a11 */ /* 0x000fe400000f0c03 */
[----:B------:R-:W-:Y:S01]  /*8720*/  ISETP.NE.AND.EX P0, PT, RZ, c[0x0][0x354], PT, P1 ;  /* 0x0000d500ff007a0c */ /* 0x000fe20003f05310 */
[C---:B------:R-:W-:Y:S01]  /*8730*/  IMAD R9, R28.reuse, c[0x0][0x1ec], R9 ;  /* 0x00007b001c097a24 */ /* 0x040fe200078e0209 */
[----:B------:R1:W-:Y:S01]  /*8740*/  STL [R1+0x20], R20 ;  /* 0x0000201401007387 */ /* 0x0003e20000100800 */
[----:B------:R-:W-:Y:S01]  /*8750*/  IMAD R5, R28, c[0x0][0x214], R5 ;  /* 0x000085001c057a24 */ /* 0x000fe200078e0205 */
[----:B------:R-:W-:-:S04]  /*8760*/  ISETP.GE.AND P5, PT, R18, c[0x0][0x1d4], PT ;  /* 0x0000750012007a0c */ /* 0x000fc80003fa6270 */
[----:B------:R-:W-:Y:S02]  /*8770*/  SEL R3, RZ, 0x4, P5 ;  /* 0x00000004ff037807 */ /* 0x000fe40002800000 */
[----:B------:R-:W-:Y:S02]  /*8780*/  ISETP.GE.AND P3, PT, R24, c[0x0][0x198], PT ;  /* 0x0000660018007a0c */ /* 0x000fe40003f66270 */
[----:B------:R-:W-:Y:S02]  /*8790*/  ISETP.GE.AND P4, PT, R18, c[0x0][0x198], PT ;  /* 0x0000660012007a0c */ /* 0x000fe40003f86270 */
[----:B------:R-:W-:Y:S02]  /*87a0*/  LOP3.LUT R103, R6, R3, RZ, 0xfc, !PT ;  /* 0x0000000306677212 */ /* 0x000fe400078efcff */
[----:B------:R-:W-:Y:S02]  /*87b0*/  IADD3 R108, R215, -0x1, RZ ;  /* 0xffffffffd76c7810 */ /* 0x000fe40007ffe0ff */
[----:B--2---:R-:W-:-:S02]  /*87c0*/  @P2 SHF.R.S32.HI R0, RZ, 0x1f, R14 ;  /* 0x0000001fff002819 */ /* 0x004fc4000001140e */
[----:B------:R-:W-:Y:S01]  /*87d0*/  @!P2 MOV R0, R27 ;  /* 0x0000001b0000a202 */ /* 0x000fe20000000f00 */
[----:B------:R-:W-:-:S03]  /*87e0*/  @!P2 IMAD.MOV.U32 R14, RZ, RZ, R26 ;  /* 0x000000ffff0ea224 */ /* 0x000fc600078e001a */
[----:B------:R-:W-:Y:S02]  /*87f0*/  SEL R2, R0, RZ, !P0 ;  /* 0x000000ff00027207 */ /* 0x000fe40004000000 */
[----:B------:R-:W-:-:S03]  /*8800*/  SEL R0, R14, RZ, !P0 ;  /* 0x000000ff0e007207 */ /* 0x000fc60004000000 */
[C---:B------:R-:W-:Y:S02]  /*8810*/  IMAD R12, R2.reuse, c[0x0][0x1f0], RZ ;  /* 0x00007c00020c7a24 */ /* 0x040fe400078e02ff */
[----:B------:R-:W-:Y:S02]  /*8820*/  IMAD R7, R2, c[0x0][0x218], RZ ;  /* 0x0000860002077a24 */ /* 0x000fe400078e02ff */
[----:B------:R-:W-:-:S04]  /*8830*/  IMAD.WIDE.U32 R14, R0, c[0x0][0x1f0], R8 ;  /* 0x00007c00000e7a25 */ /* 0x000fc800078e0008 */
[----:B------:R-:W-:-:S04]  /*8840*/  IMAD R2, R0, c[0x0][0x1f4], R12 ;  /* 0x00007d0000027a24 */ /* 0x000fc800078e020c */
[----:B------:R-:W-:Y:S01]  /*8850*/  IMAD.IADD R2, R15, 0x1, R2 ;  /* 0x000000010f027824 */ /* 0x000fe200078e0202 */
[----:B------:R1:W-:Y:S04]  /*8860*/  STL.64 [R1+0x8], R14 ;  /* 0x0000080e01007387 */ /* 0x0003e80000100a00 */
[----:B------:R1:W-:Y:S01]  /*8870*/  STL [R1+0x4], R2 ;  /* 0x0000040201007387 */ /* 0x0003e20000100800 */
[----:B------:R-:W-:-:S04]  /*8880*/  IMAD.WIDE.U32 R244, R0, c[0x0][0x218], R4 ;  /* 0x0000860000f47a25 */ /* 0x000fc800078e0004 */
[----:B------:R-:W-:Y:S01]  /*8890*/  IMAD R0, R0, c[0x0][0x21c], R7 ;  /* 0x0000870000007a24 */ /* 0x000fe200078e0207 */
[----:B------:R-:W-:Y:S02]  /*88a0*/  ISETP.GE.AND P2, PT, R19, c[0x0][0x198], PT ;  /* 0x0000660013007a0c */ /* 0x000fe40003f46270 */
[----:B------:R-:W-:Y:S02]  /*88b0*/  IADD3 R9, R16, R17, RZ ;  /* 0x0000001110097210 */ /* 0x000fe40007ffe0ff */
[----:B------:R-:W-:Y:S01]  /*88c0*/  IADD3 R249, R245, R0, RZ ;  /* 0x00000000f5f97210 */ /* 0x000fe20007ffe0ff */
[----:B------:R-:W-:Y:S06]  /*88d0*/  BRA.DIV ~URZ, `(.L_x_1247) ;  /* 0x00015fe27f007947 */ /* 0x000fec000b800000 */
[----:B------:R2:W3:Y:S02]  /*88e0*/  SHFL.IDX PT, R8, R10, RZ, 0x1c1f ;  /* 0x001c1fff0a087589 */ /* 0x0004e400000e0000 */
.L_x_1389:
[----:B------:R-:W-:Y:S05]  /*88f0*/  BRA.DIV ~URZ, `(.L_x_1248) ;  /* 0x000160327f007947 */ /* 0x000fea000b800000 */
[----:B------:R4:W1:Y:S02]  /*8900*/  SHFL.IDX PT, R0, R11, RZ, 0x1c1f ;  /* 0x001c1fff0b007589 */ /* 0x00086400000e0000 */
.L_x_1390:
[----:B-12---:R-:W2:Y:S01]  /*8910*/  LDL R2, [R1+0x4c] ;  /* 0x00004c0001027983 */ /* 0x006ea20000100800 */
[----:B------:R-:W-:Y:S01]  /*8920*/  BSSY B0, `(.L_x_1249) ;  /* 0x0000017000007945 */ /* 0x000fe20003800000 */
[----:B--2---:R-:W-:-:S05]  /*8930*/  IMAD R23, R2, c[0x0][0x2c4], RZ ;  /* 0x0000b10002177a24 */ /* 0x004fca00078e02ff */
[----:B------:R-:W-:-:S13]  /*8940*/  ISETP.GE.AND P0, PT, R9, R23, PT ;  /* 0x000000170900720c */ /* 0x000fda0003f06270 */
[----:B------:R-:W-:Y:S05]  /*8950*/  @P0 BRA `(.L_x_1250) ;  /* 0x0000013000000947 */ /* 0x000fea0003800000 */
[----:B------:R-:W2:Y:S04]  /*8960*/  LDL.64 R4, [R1+0x28] ;  /* 0x0000280001047983 */ /* 0x000ea80000100a00 */
[----:B----4-:R-:W4:Y:S04]  /*8970*/  LDL R2, [R1+0x30] ;  /* 0x0000300001027983 */ /* 0x010f280000100800 */
        /* <DEDUP_REMOVED lines=17> */
.L_x_1250:
[----:B------:R-:W-:Y:S05]  /*8a90*/  BSYNC B0 ;  /* 0x0000000000007941 */ /* 0x000fea0003800000 */
.L_x_1249:
[----:B------:R-:W-:Y:S05]  /*8aa0*/  BRA.DIV ~URZ, `(.L_x_1251) ;  /* 0x00015ee27f007947 */ /* 0x000fea000b800000 */
[----:B---3--:R2:W3:Y:S04]  /*8ab0*/  SHFL.IDX PT, R8, R10, 0x1, 0x1c1f ;  /* 0x003c1f000a087f89 */ /* 0x0084e800000e0000 */
[----:B-1----:R2:W1:Y:S02]  /*8ac0*/  SHFL.IDX PT, R0, R11, 0x1, 0x1c1f ;  /* 0x003c1f000b007f89 */ /* 0x00246400000e0000 */
.L_x_1391:
[----:B------:R-:W-:Y:S01]  /*8ad0*/  IADD3 R2, R9, 0x20, RZ ;  /* 0x0000002009027810 */ /* 0x000fe20007ffe0ff */
[----:B------:R-:W-:Y:S03]  /*8ae0*/  BSSY B0, `(.L_x_1252) ;  /* 0x0000016000007945 */ /* 0x000fe60003800000 */
[----:B------:R-:W-:-:S13]  /*8af0*/  ISETP.GE.AND P0, PT, R2, R23, PT ;  /* 0x000000170200720c */ /* 0x000fda0003f06270 */
[----:B------:R-:W-:Y:S05]  /*8b00*/  @P0 BRA `(.L_x_1253) ;  /* 0x0000013000000947 */ /* 0x000fea0003800000 */
[----:B--2---:R-:W2:Y:S04]  /*8b10*/  LDL.64 R4, [R1+0x28] ;  /* 0x0000280001047983 */ /* 0x004ea80000100a00 */
[----:B----4-:R-:W4:Y:S04]  /*8b20*/  LDL R3, [R1+0x30] ;  /* 0x0000300001037983 */ /* 0x010f280000100800 */
[----:B---3--:R-:W3:Y:S04]  /*8b30*/  LDL R15, [R1+0x70] ;  /* 0x00007000010f7983 */ /* 0x008ee80000100800 */
[----:B------:R-:W3:Y:S04]  /*8b40*/  LDL R13, [R1+0x34] ;  /* 0x00003400010d7983 */ /* 0x000ee80000100800 */
[----:B------:R-:W3:Y:S04]  /*8b50*/  LDL R12, [R1+0x18] ;  /* 0x00001800010c7983 */ /* 0x000ee80000100800 */
[----:B------:R-:W3:Y:S01]  /*8b60*/  LDL R14, [R1+0x6c] ;  /* 0x00006c00010e7983 */ /* 0x000ee20000100800 */
[----:B-12---:R-:W-:-:S04]  /*8b70*/  LEA R6, P0, R4, R0, 0x1 ;  /* 0x0000000004067211 */ /* 0x006fc800078008ff */
        /* <DEDUP_REMOVED lines=12> */
.L_x_1253:
[----:B------:R-:W-:Y:S05]  /*8c40*/  BSYNC B0 ;  /* 0x0000000000007941 */ /* 0x000fea0003800000 */
.L_x_1252:
[----:B------:R-:W-:Y:S05]  /*8c50*/  BRA.DIV ~URZ, `(.L_x_1254) ;  /* 0x00015df27f007947 */ /* 0x000fea000b800000 */
[----:B---3--:R3:W2:Y:S02]  /*8c60*/  SHFL.IDX PT, R8, R10, 0x2, 0x1c1f ;  /* 0x005c1f000a087f89 */ /* 0x0086a400000e0000 */
.L_x_1392:
[----:B------:R-:W-:Y:S05]  /*8c70*/  BRA.DIV ~URZ, `(.L_x_1255) ;  /* 0x00015e427f007947 */ /* 0x000fea000b800000 */
[----:B-1----:R1:W3:Y:S02]  /*8c80*/  SHFL.IDX PT, R0, R11, 0x2, 0x1c1f ;  /* 0x005c1f000b007f89 */ /* 0x0022e400000e0000 */
.L_x_1393:
        /* <DEDUP_REMOVED lines=23> */
.L_x_1257:
[----:B------:R-:W-:Y:S05]  /*8e00*/  BSYNC B0 ;  /* 0x0000000000007941 */ /* 0x000fea0003800000 */
.L_x_1256:
[----:B------:R-:W-:Y:S05]  /*8e10*/  BRA.DIV ~URZ, `(.L_x_1258) ;  /* 0x00015d027f007947 */ /* 0x000fea000b800000 */
[----:B--2---:R2:W1:Y:S04]  /*8e20*/  SHFL.IDX PT, R6, R10, 0x3, 0x1c1f ;  /* 0x007c1f000a067f89 */ /* 0x00446800000e0000 */
[----:B---3--:R2:W3:Y:S02]  /*8e30*/  SHFL.IDX PT, R0, R11, 0x3, 0x1c1f ;  /* 0x007c1f000b007f89 */ /* 0x0084e400000e0000 */
.L_x_1394:
[----:B--2---:R-:W2:Y:S04]  /*8e40*/  LDL.64 R12, [R1+0x28] ;  /* 0x00002800010c7983 */ /* 0x004ea80000100a00 */
[----:B----4-:R-:W4:Y:S04]  /*8e50*/  LDL R7, [R1+0x30] ;  /* 0x0000300001077983 */ /* 0x010f280000100800 */
[----:B---3--:R-:W3:Y:S04]  /*8e60*/  LDL R8, [R1+0x70] ;  /* 0x0000700001087983 */ /* 0x008ee80000100800 */
[----:B------:R-:W3:Y:S04]  /*8e70*/  LDL R109, [R1+0x18] ;  /* 0x00001800016d7983 */ /* 0x000ee80000100800 */
[----:B------:R-:W3:Y:S04]  /*8e80*/  LDL R247, [R1+0x3c] ;  /* 0x00003c0001f77983 */ /* 0x000ee80000100800 */
[----:B------:R-:W3:Y:S04]  /*8e90*/  LDL R10, [R1+0x34] ;  /* 0x00003400010a7983 */ /* 0x000ee80000100800 */
[----:B-1----:R-:W3:Y:S04]  /*8ea0*/  LDL R11, [R1+0x6c] ;  /* 0x00006c00010b7983 */ /* 0x002ee80000100800 */
[----:B------:R-:W3:Y:S04]  /*8eb0*/  LDL.64 R146, [R1+0x8] ;  /* 0x0000080001927983 */ /* 0x000ee80000100a00 */
[----:B------:R-:W3:Y:S04]  /*8ec0*/  LDL R145, [R1+0x4] ;  /* 0x0000040001917983 */ /* 0x000ee80000100800 */
[----:B------:R-:W3:Y:S04]  /*8ed0*/  LDL R155, [R1+0x20] ;  /* 0x00002000019b7983 */ /* 0x000ee80000100800 */
[----:B------:R1:W5:Y:S01]  /*8ee0*/  LDL R160, [R1+0x54] ;  /* 0x0000540001a07983 */ /* 0x0003620000100800 */
[----:B------:R-:W-:-:S03]  /*8ef0*/  IADD3 R2, R9, 0x60, RZ ;  /* 0x0000006009027810 */ /* 0x000fc60007ffe0ff */
[----:B------:R-:W1:Y:S01]  /*8f00*/  S2R R116, SR_TID.X ;  /* 0x0000000000747919 */ /* 0x000e620000002100 */
[----:B------:R-:W-:Y:S01]  /*8f10*/  ISETP.GE.AND P0, PT, R2, R23, PT ;  /* 0x000000170200720c */ /* 0x000fe20003f06270 */
[----:B------:R-:W-:-:S04]  /*8f20*/  IMAD.MOV.U32 R107, RZ, RZ, 0x30 ;  /* 0x00000030ff6b7424 */ /* 0x000fc800078e00ff */
[----:B------:R-:W-:Y:S01]  /*8f30*/  IMAD R107, R215, -0x30, R107 ;  /* 0xffffffd0d76b7824 */ /* 0x000fe200078e026b */
[----:B------:R-:W-:Y:S02]  /*8f40*/  SHF.R.S32.HI R106, RZ, 0x1f, R108 ;  /* 0x0000001fff6a7819 */ /* 0x000fe4000001146c */
[----:B-1----:R-:W-:-:S04]  /*8f50*/  SHF.R.S32.HI R154, RZ, 0x1f, R116 ;  /* 0x0000001fff9a7819 */ /* 0x002fc80000011474 */
[----:B------:R-:W-:-:S04]  /*8f60*/  LEA.HI R154, R154, R116, RZ, 0x2 ;  /* 0x000000749a9a7211 */ /* 0x000fc800078f10ff */
[----:B------:R-:W-:Y:S01]  /*8f70*/  SHF.R.S32.HI R154, RZ, 0x2, R154 ;  /* 0x00000002ff9a7819 */ /* 0x000fe2000001149a */
[----:B------:R-:W-:Y:S01]  /*8f80*/  IMAD.MOV.U32 R144, RZ, RZ, c[0x0][0x2c4] ;  /* 0x0000b100ff907624 */ /* 0x000fe200078e00ff */
[----:B--2---:R-:W-:-:S04]  /*8f90*/  @!P0 LEA R4, P1, R12, R0, 0x1 ;  /* 0x000000000c048211 */ /* 0x004fc800078208ff */
[----:B------:R-:W-:Y:S02]  /*8fa0*/  @!P0 LEA.HI.X R5, R12, R6, R13, 0x1, P1 ;  /* 0x000000060c058211 */ /* 0x000fe400008f0c0d */
[----:B----4-:R-:W-:-:S04]  /*8fb0*/  @!P0 LEA R2, P1, R7, R0, 0x1 ;  /* 0x0000000007028211 */ /* 0x010fc800078208ff */
[----:B---3--:R-:W-:Y:S01]  /*8fc0*/  @!P0 LEA.HI.X R3, R7, R6, R8, 0x1, P1 ;  /* 0x0000000607038211 */ /* 0x008fe200008f0c08 */
[----:B------:R-:W-:Y:S02]  /*8fd0*/  @!P0 IMAD.SHL.U32 R7, R109, 0x2, RZ ;  /* 0x000000026d078824 */ /* 0x000fe400078e00ff */
[----:B------:R-:W-:-:S03]  /*8fe0*/  IMAD.IADD R141, R247, 0x1, R107 ;  /* 0x00000001f78d7824 */ /* 0x000fc600078e026b */
[----:B------:R-:W-:Y:S01]  /*8ff0*/  @!PT LDS RZ, [RZ] ;  /* 0x00000000fffff984 */ /* 0x000fe20000000800 */
[----:B------:R-:W-:Y:S01]  /*9000*/  @!PT LDS RZ, [RZ] ;  /* 0x00000000fffff984 */ /* 0x000fe20000000800 */
[----:B------:R-:W-:Y:S01]  /*9010*/  @!PT LDS RZ, [RZ] ;  /* 0x00000000fffff984 */ /* 0x000fe20000000800 */
[----:B------:R1:W-:Y:S04]  /*9020*/  @!P0 LDGSTS.E.BYPASS.LTC128B.128 [R7+0x7880], [R4.64], !P3 ;  /* 0x0788000004078fae */ /* 0x0003e8000d901d46 */
[----:B------:R2:W-:Y:S01]  /*9030*/  @!P0 LDGSTS.E.BYPASS.LTC128B.128 [R7+0x9880], [R2.64], !P2 ;  /* 0x0988000002078fae */ /* 0x0005e2000d101d46 */
[----:B------:R-:W-:Y:S01]  /*9040*/  IMAD.MOV.U32 R142, RZ, RZ, R146 ;  /* 0x000000ffff8e7224 */ /* 0x000fe200078e0092 */
[----:B-1----:R-:W-:Y:S02]  /*9050*/  @!P0 LEA R4, P1, R10, R0, 0x1 ;  /* 0x000000000a048211 */ /* 0x002fe400078208ff */
[----:B------:R-:W-:Y:S01]  /*9060*/  IMNMX R0, R141, 0x30, PT ;  /* 0x000000308d007817 */ /* 0x000fe20003800200 */
[----:B------:R-:W-:-:S04]  /*9070*/  IMAD R5, R106, c[0x0][0x1e0], RZ ;  /* 0x000078006a057a24 */ /* 0x000fc800078e02ff */
[----:B------:R-:W-:Y:S02]  /*9080*/  IMAD.IADD R0, R0, 0x1, -R154 ;  /* 0x0000000100007824 */ /* 0x000fe400078e0a9a */
[----:B------:R-:W-:Y:S01]  /*9090*/  IMAD R8, R108, c[0x0][0x1e4], R5 ;  /* 0x000079006c087a24 */ /* 0x000fe200078e0205 */
[----:B------:R-:W-:Y:S01]  /*90a0*/  @!P0 LEA.HI.X R5, R10, R6, R11, 0x1, P1 ;  /* 0x000000060a058211 */ /* 0x000fe200008f0c0b */
[----:B--2---:R-:W-:Y:S01]  /*90b0*/  IMAD.WIDE.U32 R2, R108, c[0x0][0x1e0], RZ ;  /* 0x000078006c027a25 */ /* 0x004fe200078e00ff */
[----:B------:R-:W-:-:S03]  /*90c0*/  ISETP.GE.AND P1, PT, R0, 0x1, PT ;  /* 0x000000010000780c */ /* 0x000fc60003f26270 */
[----:B------:R1:W-:Y:S01]  /*90d0*/  @!P0 LDGSTS.E.BYPASS.LTC128B.128 [R7+0xb880], [R4.64], !P4 ;  /* 0x0b88000004078fae */ /* 0x0003e2000e101d46 */
[----:B------:R-:W-:Y:S01]  /*90e0*/  IMAD.IADD R6, R3, 0x1, R8 ;  /* 0x0000000103067824 */ /* 0x000fe200078e0208 */
[----:B------:R-:W-:Y:S01]  /*90f0*/  ISETP.GE.AND P0, PT, R0, 0x21, PT ;  /* 0x000000210000780c */ /* 0x000fe20003f06270 */
[----:B------:R-:W-:Y:S01]  /*9100*/  IMAD.MOV.U32 R143, RZ, RZ, R145 ;  /* 0x000000ffff8f7224 */ /* 0x000fe200078e0091 */
[----:B------:R-:W0:Y:S01]  /*9110*/  LDGDEPBAR ;  /* 0x00000000000079af */ /* 0x000e220000000000 */
[----:B------:R-:W-:Y:S01]  /*9120*/  WARPSYNC 0xffffffff ;  /* 0xffffffff00007948 */ /* 0x000fe20003800000 */
[----:B------:R-:W-:Y:S02]  /*9130*/  IMAD R0, R6, 0x30, RZ ;  /* 0x0000003006007824 */ /* 0x000fe400078e02ff */
[----:B------:R-:W-:-:S04]  /*9140*/  IMAD.WIDE.U32 R2, R2, 0x30, R142 ;  /* 0x0000003002027825 */ /* 0x000fc800078e008e */
[----:B------:R-:W-:Y:S02]  /*9150*/  IMAD.MOV.U32 R8, RZ, RZ, 0x20 ;  /* 0x00000020ff087424 */ /* 0x000fe400078e00ff */
[----:B------:R-:W-:Y:S01]  /*9160*/  IMAD.IADD R0, R3, 0x1, R0 ;  /* 0x0000000103007824 */ /* 0x000fe200078e0200 */
[----:B------:R-:W-:Y:S01]  /*9170*/  BAR.SYNC.DEFER_BLOCKING 0x0 ;  /* 0x0000000000007b1d */ /* 0x000fe20000010000 */
[----:B------:R-:W-:Y:S01]  /*9180*/  LOP3.LUT P3, RZ, R155, 0x1, RZ, 0xc0, !PT ;  /* 0x000000019bff7812 */ /* 0x000fe2000786c0ff */
[----:B-1----:R-:W-:Y:S01]  /*9190*/  IMAD.WIDE.U32 R6, R8, c[0x0][0x1e0], RZ ;  /* 0x0000780008067a25 */ /* 0x002fe200078e00ff */
[----:B------:R-:W-:-:S03]  /*91a0*/  @P1 LEA R4, P2, R2, c[0x0][0x1c8], 0x1 ;  /* 0x0000720002041a11 */ /* 0x000fc600078408ff */
[----:B------:R-:W-:Y:S01]  /*91b0*/  IMAD R8, R8, c[0x0][0x1e4], RZ ;  /* 0x0000790008087a24 */ /* 0x000fe200078e02ff */
[C---:B------:R-:W-:Y:S02]  /*91c0*/  @P1 LEA.HI.X R5, R2.reuse, c[0x0][0x1cc], R0, 0x1, P2 ;  /* 0x0000730002051a11 */ /* 0x040fe400010f0c00 */
[----:B------:R-:W-:Y:S01]  /*91d0*/  @P0 IADD3 R3, P2, R2, R6, RZ ;  /* 0x0000000602030210 */ /* 0x000fe20007f5e0ff */
[----:B------:R-:W-:-:S03]  /*91e0*/  @P1 IMAD.SHL.U32 R6, R109, 0x2, RZ ;  /* 0x000000026d061824 */ /* 0x000fc600078e00ff */
[----:B------:R-:W-:Y:S02]  /*91f0*/  @P0 IADD3.X R0, R0, R7, R8, P2, !PT ;  /* 0x0000000700000210 */ /* 0x000fe400017fe408 */
[C---:B------:R-:W-:Y:S01]  /*9200*/  @P0 LEA R2, P2, R3.reuse, c[0x0][0x1c8], 0x1 ;  /* 0x0000720003020a11 */ /* 0x040fe200078408ff */
[----:B------:R-:W-:Y:S01]  /*9210*/  @!PT LDS RZ, [RZ] ;  /* 0x00000000fffff984 */ /* 0x000fe20000000800 */
[----:B------:R-:W-:Y:S01]  /*9220*/  @!PT LDS RZ, [RZ] ;  /* 0x00000000fffff984 */ /* 0x000fe20000000800 */
[----:B------:R-:W-:Y:S01]  /*9230*/  @!PT LDS RZ, [RZ] ;  /* 0x00000000fffff984 */ /* 0x000fe20000000800 */
[----:B------:R1:W-:Y:S03]  /*9240*/  @P1 LDGSTS.E.BYPASS.LTC128B.128 [R6+0x3c80], [R4.64], !P3 ;  /* 0x03c8000004061fae */ /* 0x0003e6000d901d46 */
[----:B------:R-:W-:Y:S01]  /*9250*/  @P0 LEA.HI.X R3, R3, c[0x0][0x1cc], R0, 0x1, P2 ;  /* 0x0000730003030a11 */ /* 0x000fe200010f0c00 */
[----:B------:R-:W-:Y:S01]  /*9260*/  @P0 IMAD.SHL.U32 R0, R109, 0x2, RZ ;  /* 0x000000026d000824 */ /* 0x000fe200078e00ff */
[----:B------:R1:W-:Y:S04]  /*9270*/  @P1 LDGSTS.E.BYPASS.LTC128B.128 [R6+0x4880], [R4.64+0x40], !P6 ;  /* 0x0488004004061fae */ /* 0x0003e8000f101d46 */
[----:B------:R1:W-:Y:S04]  /*9280*/  @P1 LDGSTS.E.BYPASS.LTC128B.128 [R6+0x5480], [R4.64+0x80], !P5 ;  /* 0x0548008004061fae */ /* 0x0003e8000e901d46 */
[----:B------:R1:W-:Y:S04]  /*9290*/  @P0 LDGSTS.E.BYPASS.LTC128B.128 [R0+0x4480], [R2.64], !P3 ;  /* 0x0448000002000fae */ /* 0x0003e8000d901d46 */
[----:B------:R1:W-:Y:S04]  /*92a0*/  @P0 LDGSTS.E.BYPASS.LTC128B.128 [R0+0x5080], [R2.64+0x40], !P6 ;  /* 0x0508004002000fae */ /* 0x0003e8000f101d46 */
[----:B------:R1:W-:Y:S01]  /*92b0*/  @P0 LDGSTS.E.BYPASS.LTC128B.128 [R0+0x5c80], [R2.64+0x80], !P5 ;  /* 0x05c8008002000fae */ /* 0x0003e2000e901d46 */
[----:B------:R-:W-:-:S03]  /*92c0*/  ISETP.LT.AND P0, PT, RZ, c[0x0][0x27c], PT ;  /* 0x00009f00ff007a0c */ /* 0x000fc60003f01270 */
[----:B------:R-:W0:Y:S10]  /*92d0*/  LDGDEPBAR ;  /* 0x00000000000079af */ /* 0x000e340000000000 */
[----:B------:R-:W-:Y:S05]  /*92e0*/  @P0 BRA `(.L_x_1259) ;  /* 0x0000002000000947 */ /* 0x000fea0003800000 */
[----:B------:R-:W-:-:S04]  /*92f0*/  DEPBAR.LE SB0, 0x1 ;  /* 0x000080400000791a */ /* 0x000fc80000000000 */
[----:B------:R-:W-:Y:S05]  /*9300*/  BRA `(.L_x_1260) ;  /* 0x000069a000007947 */ /* 0x000fea0003800000 */
.L_x_1259:
        /* <DEDUP_REMOVED lines=21> */
[----:B------:R-:W-:Y:S01]  /*9460*/  ISETP.NE.AND P1, PT, R144, 0x1, PT ;  /* 0x000000019000780c */ /* 0x000fe20003f25270 */
[----:B------:R-:W-:Y:S01]  /*9470*/  IMAD.MOV.U32 R5, RZ, RZ, R7 ;  /* 0x000000ffff057224 */ /* 0x000fe200078e0007 */
[----:B------:R-:W-:Y:S01]  /*9480*/  BSSY B0, `(.L_x_1262) ;  /* 0x0000068000007945 */ /* 0x000fe20003800000 */
[----:B------:R-:W-:Y:S01]  /*9490*/  IMAD.MOV.U32 R7, RZ, RZ, R6 ;  /* 0x000000ffff077224 */ /* 0x000fe200078e0006 */
[----:B------:R-:W-:Y:S01]  /*94a0*/  SHF.R.S32.HI R52, RZ, 0x1f, R31 ;  /* 0x0000001fff347819 */ /* 0x000fe2000001141f */
[----:B------:R-:W-:Y:S01]  /*94b0*/  IMAD.MOV.U32 R6, RZ, RZ, R2 ;  /* 0x000000ffff067224 */ /* 0x000fe200078e0002 */
[----:B------:R-:W-:Y:S01]  /*94c0*/  SHF.R.S32.HI R37, RZ, 0x1f, R32 ;  /* 0x0000001fff257819 */ /* 0x000fe20000011420 */
[----:B------:R-:W-:Y:S01]  /*94d0*/  CS2R R74, SRZ ;  /* 0x00000000004a7805 */ /* 0x000fe2000001ff00 */
[----:B------:R-:W-:Y:S01]  /*94e0*/  SHF.R.S32.HI R53, RZ, 0x1f, R113 ;  /* 0x0000001fff357819 */ /* 0x000fe20000011471 */
[----:B------:R-:W-:Y:S01]  /*94f0*/  CS2R R48, SRZ ;  /* 0x0000000000307805 */ /* 0x000fe2000001ff00 */
[----:B------:R-:W-:Y:S01]  /*9500*/  SHF.R.S32.HI R54, RZ, 0x1f, R30 ;  /* 0x0000001fff367819 */ /* 0x000fe2000001141e */
[----:B------:R-:W-:Y:S01]  /*9510*/  CS2R R38, SRZ ;  /* 0x0000000000267805 */ /* 0x000fe2000001ff00 */
[----:B------:R-:W-:Y:S01]  /*9520*/  SHF.R.S32.HI R43, RZ, 0x1f, R164 ;  /* 0x0000001fff2b7819 */ /* 0x000fe200000114a4 */
[----:B------:R-:W-:Y:S01]  /*9530*/  @P1 IMAD.HI.U32 R3, R0, c[0x0][0x2c8], RZ ;  /* 0x0000b20000031a27 */ /* 0x000fe200078e00ff */
[----:B------:R-:W-:Y:S01]  /*9540*/  CS2R R28, SRZ ;  /* 0x00000000001c7805 */ /* 0x000fe2000001ff00 */
[----:B------:R-:W-:Y:S01]  /*9550*/  CS2R R24, SRZ ;  /* 0x0000000000187805 */ /* 0x000fe2000001ff00 */
[----:B------:R-:W-:Y:S01]  /*9560*/  CS2R R20, SRZ ;  /* 0x0000000000147805 */ /* 0x000fe2000001ff00 */
[----:B------:R-:W-:Y:S01]  /*9570*/  CS2R R50, SRZ ;  /* 0x0000000000327805 */ /* 0x000fe2000001ff00 */
[----:B------:R-:W-:Y:S01]  /*9580*/  @P1 SHF.R.U32.HI R0, RZ, c[0x0][0x2cc], R3 ;  /* 0x0000b300ff001a19 */ /* 0x000fe20000011603 */
[----:B------:R-:W-:Y:S01]  /*9590*/  CS2R R40, SRZ ;  /* 0x0000000000287805 */ /* 0x000fe2000001ff00 */
[----:B------:R-:W-:Y:S01]  /*95a0*/  CS2R R34, SRZ ;  /* 0x0000000000227805 */ /* 0x000fe2000001ff00 */
[----:B------:R-:W-:Y:S01]  /*95b0*/  CS2R R26, SRZ ;  /* 0x00000000001a7805 */ /* 0x000fe2000001ff00 */
[----:B------:R-:W-:Y:S01]  /*95c0*/  SHF.R.S32.HI R3, RZ, 0x1f, R0 ;  /* 0x0000001fff037819 */ /* 0x000fe20000011400 */
[----:B------:R-:W-:Y:S01]  /*95d0*/  IMAD.WIDE.U32 R4, R0, c[0x0][0x280], R4 ;  /* 0x0000a00000047a25 */ /* 0x000fe200078e0004 */
[----:B------:R-:W-:-:S03]  /*95e0*/  CS2R R18, SRZ ;  /* 0x0000000000127805 */ /* 0x000fc6000001ff00 */
[C---:B------:R-:W-:Y:S01]  /*95f0*/  IMAD R8, R3.reuse, c[0x0][0x280], RZ ;  /* 0x0000a00003087a24 */ /* 0x040fe200078e02ff */
[----:B------:R-:W-:Y:S01]  /*9600*/  LEA R42, P0, R4, c[0x0][0x270], 0x1 ;  /* 0x00009c00042a7a11 */ /* 0x000fe200078008ff */
[----:B------:R-:W-:Y:S02]  /*9610*/  IMAD R9, R3, c[0x0][0x290], RZ ;  /* 0x0000a40003097a24 */ /* 0x000fe400078e02ff */
[C---:B------:R-:W-:Y:S02]  /*9620*/  IMAD R8, R0.reuse, c[0x0][0x284], R8 ;  /* 0x0000a10000087a24 */ /* 0x040fe400078e0208 */
[----:B------:R-:W-:Y:S02]  /*9630*/  IMAD.WIDE.U32 R2, R0, c[0x0][0x290], R6 ;  /* 0x0000a40000027a25 */ /* 0x000fe400078e0006 */
[----:B------:R-:W-:Y:S02]  /*9640*/  CS2R R6, SRZ ;  /* 0x0000000000067805 */ /* 0x000fe4000001ff00 */
[----:B------:R-:W-:Y:S01]  /*9650*/  IMAD.IADD R5, R5, 0x1, R8 ;  /* 0x0000000105057824 */ /* 0x000fe200078e0208 */
[----:B------:R-:W-:Y:S01]  /*9660*/  LEA R44, P1, R2, c[0x0][0x288], 0x1 ;  /* 0x0000a200022c7a11 */ /* 0x000fe200078208ff */
[----:B------:R-:W-:-:S02]  /*9670*/  IMAD R0, R0, c[0x0][0x294], R9 ;  /* 0x0000a50000007a24 */ /* 0x000fc400078e0209 */
[----:B------:R-:W-:Y:S01]  /*9680*/  CS2R R8, SRZ ;  /* 0x0000000000087805 */ /* 0x000fe2000001ff00 */
[----:B------:R-:W-:Y:S01]  /*9690*/  LEA.HI.X R36, R4, c[0x0][0x274], R5, 0x1, P0 ;  /* 0x00009d0004247a11 */ /* 0x000fe200000f0c05 */
[----:B------:R-:W-:Y:S01]  /*96a0*/  IMAD.IADD R0, R3, 0x1, R0 ;  /* 0x0000000103007824 */ /* 0x000fe200078e0200 */
[----:B------:R-:W-:Y:S01]  /*96b0*/  ISETP.GE.AND P0, PT, R22, R23, PT ;  /* 0x000000171600720c */ /* 0x000fe20003f06270 */
[----:B------:R1:W2:Y:S03]  /*96c0*/  SHFL.IDX PT, R4, R42, RZ, 0x1e1f ;  /* 0x001e1fff2a047589 */ /* 0x0002a600000e0000 */
[----:B------:R-:W-:Y:S01]  /*96d0*/  LEA.HI.X R33, R2, c[0x0][0x28c], R0, 0x1, P1 ;  /* 0x0000a30002217a11 */ /* 0x000fe200008f0c00 */
[----:B------:R1:W3:Y:S04]  /*96e0*/  SHFL.IDX PT, R5, R36, RZ, 0x1e1f ;  /* 0x001e1fff24057589 */ /* 0x0002e800000e0000 */
[----:B------:R1:W4:Y:S04]  /*96f0*/  SHFL.IDX PT, R2, R44, RZ, 0x1e1f ;  /* 0x001e1fff2c027589 */ /* 0x00032800000e0000 */
[----:B------:R1:W1:Y:S01]  /*9700*/  SHFL.IDX PT, R3, R33, RZ, 0x1e1f ;  /* 0x001e1fff21037589 */ /* 0x00026200000e0000 */
[----:B------:R-:W-:Y:S05]  /*9710*/  @P0 BRA `(.L_x_1263) ;  /* 0x000003e000000947 */ /* 0x000fea0003800000 */
[----:B------:R-:W-:Y:S01]  /*9720*/  ISETP.GE.AND P0, PT, R32, c[0x0][0x27c], PT ;  /* 0x00009f0020007a0c */ /* 0x000fe20003f06270 */
[----:B------:R-:W-:Y:S01]  /*9730*/  CS2R R20, SRZ ;  /* 0x0000000000147805 */ /* 0x000fe2000001ff00 */
[----:B------:R-:W-:Y:S01]  /*9740*/  ISETP.GE.AND P2, PT, R164, c[0x0][0x27c], PT ;  /* 0x00009f00a4007a0c */ /* 0x000fe20003f46270 */
[----:B------:R-:W-:-:S10]  /*9750*/  CS2R R18, SRZ ;  /* 0x0000000000127805 */ /* 0x000fd4000001ff00 */
[C---:B------:R-:W-:Y:S01]  /*9760*/  @!P0 IMAD.SHL.U32 R0, R32.reuse, 0x2, RZ ;  /* 0x0000000220008824 */ /* 0x040fe200078e00ff */
[----:B------:R-:W-:-:S04]  /*9770*/  @!P0 SHF.L.U64.HI R7, R32, 0x1, R37 ;  /* 0x0000000120078819 */ /* 0x000fc80000010225 */
[----:B--2---:R-:W-:-:S05]  /*9780*/  @!P0 IADD3 R8, P1, R4, R0, RZ ;  /* 0x0000000004088210 */ /* 0x004fca0007f3e0ff */
[----:B---3--:R-:W-:Y:S01]  /*9790*/  @!P0 IMAD.X R9, R5, 0x1, R7, P1 ;  /* 0x0000000105098824 */ /* 0x008fe200008e0607 */
[----:B----4-:R-:W-:Y:S01]  /*97a0*/  @!P0 IADD3 R6, P1, R2, R0, RZ ;  /* 0x0000000002068210 */ /* 0x010fe20007f3e0ff */
[----:B------:R-:W-:-:S03]  /*97b0*/  @!P2 IMAD.SHL.U32 R10, R164, 0x2, RZ ;  /* 0x00000002a40aa824 */ /* 0x000fc600078e00ff */
[----:B------:R2:W5:Y:S01]  /*97c0*/  @!P0 LD.E.64 R20, [R8.64] ;  /* 0x0000000608148980 */ /* 0x000562000c101b00 */
[----:B-1----:R-:W-:Y:S01]  /*97d0*/  @!P0 IMAD.X R7, R3, 0x1, R7, P1 ;  /* 0x0000000103078824 */ /* 0x002fe200008e0607 */
[----:B------:R-:W-:-:S04]  /*97e0*/  @!P2 SHF.L.U64.HI R0, R164, 0x1, R43 ;  /* 0x00000001a400a819 */ /* 0x000fc8000001022b */
[----:B------:R1:W5:Y:S01]  /*97f0*/  @!P0 LD.E.64 R18, [R6.64] ;  /* 0x0000000606128980 */ /* 0x000362000c101b00 */
[----:B------:R-:W-:Y:S01]  /*9800*/  ISETP.GE.AND P0, PT, R31, c[0x0][0x27c], PT ;  /* 0x00009f001f007a0c */ /* 0x000fe20003f06270 */
[----:B------:R-:W-:Y:S01]  /*9810*/  CS2R R24, SRZ ;  /* 0x0000000000187805 */ /* 0x000fe2000001ff00 */
[----:B------:R-:W-:Y:S01]  /*9820*/  CS2R R26, SRZ ;  /* 0x00000000001a7805 */ /* 0x000fe2000001ff00 */
[----:B--2---:R-:W-:-:S05]  /*9830*/  @!P2 IADD3 R8, P1, R4, R10, RZ ;  /* 0x0000000a0408a210 */ /* 0x004fca0007f3e0ff */
[----:B------:R-:W-:Y:S01]  /*9840*/  @!P2 IMAD.X R9, R5, 0x1, R0, P1 ;  /* 0x000000010509a824 */ /* 0x000fe200008e0600 */
[----:B-1----:R-:W-:-:S04]  /*9850*/  @!P2 IADD3 R6, P1, R2, R10, RZ ;  /* 0x0000000a0206a210 */ /* 0x002fc80007f3e0ff */
[----:B------:R-:W-:Y:S01]  /*9860*/  @!P0 IMAD.SHL.U32 R10, R31, 0x2, RZ ;  /* 0x000000021f0a8824 */ /* 0x000fe200078e00ff */
[----:B------:R1:W5:Y:S01]  /*9870*/  @!P2 LD.E.64 R24, [R8.64] ;  /* 0x000000060818a980 */ /* 0x000362000c101b00 */
[----:B------:R-:W-:Y:S01]  /*9880*/  @!P2 IMAD.X R7, R3, 0x1, R0, P1 ;  /* 0x000000010307a824 */ /* 0x000fe200008e0600 */
[----:B------:R-:W-:Y:S02]  /*9890*/  ISETP.GE.AND P1, PT, R113, c[0x0][0x27c], PT ;  /* 0x00009f0071007a0c */ /* 0x000fe40003f26270 */
[----:B------:R-:W-:Y:S02]  /*98a0*/  @!P0 SHF.L.U64.HI R0, R31, 0x1, R52 ;  /* 0x000000011f008819 */ /* 0x000fe40000010234 */
[----:B------:R2:W5:Y:S01]  /*98b0*/  @!P2 LD.E.64 R26, [R6.64] ;  /* 0x00000006061aa980 */ /* 0x000562000c101b00 */
[----:B------:R-:W-:Y:S01]  /*98c0*/  CS2R R28, SRZ ;  /* 0x00000000001c7805 */ /* 0x000fe2000001ff00 */
[----:B------:R-:W-:Y:S01]  /*98d0*/  CS2R R34, SRZ ;  /* 0x0000000000227805 */ /* 0x000fe2000001ff00 */
[----:B-1----:R-:W-:-:S05]  /*98e0*/  @!P0 IADD3 R8, P2, R4, R10, RZ ;  /* 0x0000000a04088210 */ /* 0x002fca0007f5e0ff */
[----:B------:R-:W-:Y:S01]  /*98f0*/  @!P0 IMAD.X R9, R5, 0x1, R0, P2 ;  /* 0x0000000105098824 */ /* 0x000fe200010e0600 */
[----:B--2---:R-:W-:Y:S01]  /*9900*/  @!P0 IADD3 R6, P2, R2, R10, RZ ;  /* 0x0000000a02068210 */ /* 0x004fe20007f5e0ff */
[----:B------:R-:W-:-:S03]  /*9910*/  @!P1 IMAD.SHL.U32 R10, R113, 0x2, RZ ;  /* 0x00000002710a9824 */ /* 0x000fc600078e00ff */
[----:B------:R1:W5:Y:S01]  /*9920*/  @!P0 LD.E.64 R28, [R8.64] ;  /* 0x00000006081c8980 */ /* 0x000362000c101b00 */
[----:B------:R-:W-:Y:S01]  /*9930*/  @!P0 IMAD.X R7, R3, 0x1, R0, P2 ;  /* 0x0000000103078824 */ /* 0x000fe200010e0600 */
[-C--:B------:R-:W-:Y:S02]  /*9940*/  @!P1 IADD3 R12, P3, R4, R10.reuse, RZ ;  /* 0x0000000a040c9210 */ /* 0x080fe40007f7e0ff */
[----:B------:R-:W-:Y:S02]  /*9950*/  @!P1 SHF.L.U64.HI R0, R113, 0x1, R53 ;  /* 0x0000000171009819 */ /* 0x000fe40000010235 */
[----:B------:R2:W5:Y:S01]  /*9960*/  @!P0 LD.E.64 R34, [R6.64] ;  /* 0x0000000606228980 */ /* 0x000562000c101b00 */
[----:B------:R-:W-:Y:S02]  /*9970*/  @!P1 IADD3 R10, P0, R2, R10, RZ ;  /* 0x0000000a020a9210 */ /* 0x000fe40007f1e0ff */
[----:B------:R-:W-:-:S03]  /*9980*/  ISETP.GE.AND P2, PT, R114, c[0x0][0x27c], PT ;  /* 0x00009f0072007a0c */ /* 0x000fc60003f46270 */
[--C-:B------:R-:W-:Y:S01]  /*9990*/  @!P1 IMAD.X R11, R3, 0x1, R0.reuse, P0 ;  /* 0x00000001030b9824 */ /* 0x100fe200000e0600 */
[----:B------:R-:W-:Y:S01]  /*99a0*/  ISETP.GE.AND P0, PT, R30, c[0x0][0x27c], PT ;  /* 0x00009f001e007a0c */ /* 0x000fe20003f06270 */
[----:B------:R-:W-:-:S08]  /*99b0*/  @!P1 IMAD.X R13, R5, 0x1, R0, P3 ;  /* 0x00000001050d9824 */ /* 0x000fd000018e0600 */
[----:B------:R-:W-:Y:S01]  /*99c0*/  @!P2 IMAD.WIDE R16, R114, 0x2, R4 ;  /* 0x000000027210a825 */ /* 0x000fe200078e0204 */
[----:B-1----:R-:W-:-:S03]  /*99d0*/  CS2R R8, SRZ ;  /* 0x0000000000087805 */ /* 0x002fc6000001ff00 */
[----:B------:R-:W-:Y:S01]  /*99e0*/  @!P2 IMAD.WIDE R14, R114, 0x2, R2 ;  /* 0x00000002720ea825 */ /* 0x000fe200078e0202 */
[----:B--2---:R-:W-:-:S03]  /*99f0*/  CS2R R6, SRZ ;  /* 0x0000000000067805 */ /* 0x004fc6000001ff00 */
[----:B------:R-:W-:Y:S01]  /*9a00*/  @!P0 IMAD.SHL.U32 R0, R30, 0x2, RZ ;  /* 0x000000021e008824 */ /* 0x000fe200078e00ff */
[----:B------:R1:W5:Y:S04]  /*9a10*/  @!P2 LD.E.64 R8, [R16.64] ;  /* 0x000000061008a980 */ /* 0x000368000c101b00 */
[----:B------:R2:W5:Y:S01]  /*9a20*/  @!P2 LD.E.64 R6, [R14.64] ;  /* 0x000000060e06a980 */ /* 0x000562000c101b00 */
[----:B------:R-:W-:Y:S01]  /*9a30*/  @!P0 IADD3 R4, P2, R4, R0, RZ ;  /* 0x0000000004048210 */ /* 0x000fe20007f5e0ff */
[----:B------:R-:W-:Y:S01]  /*9a40*/  CS2R R38, SRZ ;  /* 0x0000000000267805 */ /* 0x000fe2000001ff00 */
[----:B------:R-:W-:Y:S01]  /*9a50*/  CS2R R40, SRZ ;  /* 0x0000000000287805 */ /* 0x000fe2000001ff00 */
[----:B------:R-:W-:Y:S01]  /*9a60*/  CS2R R48, SRZ ;  /* 0x0000000000307805 */ /* 0x000fe2000001ff00 */
[----:B------:R-:W-:-:S03]  /*9a70*/  CS2R R50, SRZ ;  /* 0x0000000000327805 */ /* 0x000fc6000001ff00 */
[----:B------:R1:W5:Y:S04]  /*9a80*/  @!P1 LD.E.64 R38, [R12.64] ;  /* 0x000000060c269980 */ /* 0x000368000c101b00 */
[----:B------:R1:W5:Y:S01]  /*9a90*/  @!P1 LD.E.64 R40, [R10.64] ;  /* 0x000000060a289980 */ /* 0x000362000c101b00 */
[----:B--2---:R-:W-:-:S05]  /*9aa0*/  @!P0 SHF.L.U64.HI R14, R30, 0x1, R54 ;  /* 0x000000011e0e8819 */ /* 0x004fca0000010236 */
[----:B------:R-:W-:Y:S01]  /*9ab0*/  @!P0 IMAD.X R5, R5, 0x1, R14, P2 ;  /* 0x0000000105058824 */ /* 0x000fe200010e060e */
[----:B------:R-:W-:-:S04]  /*9ac0*/  @!P0 IADD3 R2, P2, R2, R0, RZ ;  /* 0x0000000002028210 */ /* 0x000fc80007f5e0ff */
[----:B------:R1:W5:Y:S01]  /*9ad0*/  @!P0 LD.E.64 R48, [R4.64] ;  /* 0x0000000604308980 */ /* 0x000362000c101b00 */
[----:B------:R-:W-:-:S05]  /*9ae0*/  @!P0 IMAD.X R3, R3, 0x1, R14, P2 ;  /* 0x0000000103038824 */ /* 0x000fca00010e060e */
[----:B------:R1:W5:Y:S03]  /*9af0*/  @!P0 LD.E.64 R50, [R2.64] ;  /* 0x0000000602328980 */ /* 0x000366000c101b00 */
.L_x_1263:
[----:B------:R-:W-:Y:S05]  /*9b00*/  BSYNC B0 ;  /* 0x0000000000007941 */ /* 0x000fea0003800000 */
.L_x_1262:
        /* <DEDUP_REMOVED lines=48> */
[----:B------:R-:W-:Y:S01]  /*9e10*/  PRMT R22, R10, 0x5410, R0 ;  /* 0x000054100a167816 */ /* 0x000fe20000000000 */
[----:B------:R-:W4:Y:S01]  /*9e20*/  SHFL.IDX PT, R4, R42, 0x1, 0x1e1f ;  /* 0x003e1f002a047f89 */ /* 0x000f2200000e0000 */
[----:B------:R-:W-:-:S03]  /*9e30*/  CS2R R46, SRZ ;  /* 0x00000000002e7805 */ /* 0x000fc6000001ff00 */
[----:B------:R1:W3:Y:S01]  /*9e40*/  SHFL.IDX PT, R3, R33, 0x1, 0x1e1f ;  /* 0x003e1f0021037f89 */ /* 0x0002e200000e0000 */
[----:B--2---:R-:W-:Y:S01]  /*9e50*/  CS2R R44, SRZ ;  /* 0x00000000002c7805 */ /* 0x004fe2000001ff00 */
[----:B-1----:R-:W-:Y:S01]  /*9e60*/  PRMT R33, R12, 0x5410, R11 ;  /* 0x000054100c217816 */ /* 0x002fe2000000000b */
[----:B------:R-:W-:Y:S05]  /*9e70*/  @P0 BRA `(.L_x_1265) ;  /* 0x000003e000000947 */ /* 0x000fea0003800000 */
[----:B---34-:R-:W-:Y:S01]  /*9e80*/  ISETP.GE.AND P0, PT, R32, c[0x0][0x27c], PT ;  /* 0x00009f0020007a0c */ /* 0x018fe20003f06270 */
[----:B------:R-:W-:Y:S01]  /*9e90*/  CS2R R56, SRZ ;  /* 0x0000000000387805 */ /* 0x000fe2000001ff00 */
[----:B------:R-:W-:Y:S01]  /*9ea0*/  ISETP.GE.AND P2, PT, R164, c[0x0][0x27c], PT ;  /* 0x00009f00a4007a0c */ /* 0x000fe20003f46270 */
[----:B------:R-:W-:-:S10]  /*9eb0*/  CS2R R58, SRZ ;  /* 0x00000000003a7805 */ /* 0x000fd4000001ff00 */
[C---:B------:R-:W-:Y:S01]  /*9ec0*/  @!P0 IMAD.SHL.U32 R0, R32.reuse, 0x2, RZ ;  /* 0x0000000220008824 */ /* 0x040fe200078e00ff */
[----:B------:R-:W-:-:S04]  /*9ed0*/  @!P0 SHF.L.U64.HI R11, R32, 0x1, R37 ;  /* 0x00000001200b8819 */ /* 0x000fc80000010225 */
[----:B------:R-:W-:-:S05]  /*9ee0*/  @!P0 IADD3 R12, P1, R4, R0, RZ ;  /* 0x00000000040c8210 */ /* 0x000fca0007f3e0ff */
        /* <DEDUP_REMOVED lines=8> */
[----:B------:R-:W-:Y:S01]  /*9f70*/  CS2R R62, SRZ ;  /* 0x00000000003e7805 */ /* 0x000fe2000001ff00 */
[----:B-1----:R-:W-:Y:S02]  /*9f80*/  @!P2 IADD3 R12, P1, R4, R0, RZ ;  /* 0x00000000040ca210 */ /* 0x002fe40007f3e0ff */
[----:B--2---:R-:W-:-:S05]  /*9f90*/  @!P2 SHF.L.U64.HI R11, R164, 0x1, R43 ;  /* 0x00000001a40ba819 */ /* 0x004fca000001022b */
[--C-:B------:R-:W-:Y:S01]  /*9fa0*/  @!P2 IMAD.X R13, R5, 0x1, R11.reuse, P1 ;  /* 0x00000001050da824 */ /* 0x100fe200008e060b */
[----:B------:R-:W-:Y:S02]  /*9fb0*/  @!P2 IADD3 R10, P1, R2, R0, RZ ;  /* 0x00000000020aa210 */ /* 0x000fe40007f3e0ff */
[----:B------:R-:W-:Y:S02]  /*9fc0*/  @!P0 IMAD.SHL.U32 R0, R31, 0x2, RZ ;  /* 0x000000021f008824 */ /* 0x000fe400078e00ff */
[----:B------:R1:W5:Y:S01]  /*9fd0*/  @!P2 LD.E.64 R60, [R12.64] ;  /* 0x000000060c3ca980 */ /* 0x000362000c101b00 */
[----:B------:R-:W-:Y:S01]  /*9fe0*/  @!P2 IMAD.X R11, R3, 0x1, R11, P1 ;  /* 0x00000001030ba824 */ /* 0x000fe200008e060b */
[----:B------:R-:W-:-:S04]  /*9ff0*/  ISETP.GE.AND P1, PT, R113, c[0x0][0x27c], PT ;  /* 0x00009f0071007a0c */ /* 0x000fc80003f26270 */
[----:B------:R2:W5:Y:S01]  /*a000*/  @!P2 LD.E.64 R62, [R10.64] ;  /* 0x000000060a3ea980 */ /* 0x000562000c101b00 */
[----:B------:R-:W-:Y:S01]  /*a010*/  CS2R R64, SRZ ;  /* 0x0000000000407805 */ /* 0x000fe2000001ff00 */
[----:B------:R-:W-:Y:S01]  /*a020*/  CS2R R66, SRZ ;  /* 0x0000000000427805 */ /* 0x000fe2000001ff00 */
[----:B-1----:R-:W-:Y:S02]  /*a030*/  @!P0 IADD3 R12, P2, R4, R0, RZ ;  /* 0x00000000040c8210 */ /* 0x002fe40007f5e0ff */
[----:B--2---:R-:W-:-:S05]  /*a040*/  @!P0 SHF.L.U64.HI R11, R31, 0x1, R52 ;  /* 0x000000011f0b8819 */ /* 0x004fca0000010234 */
[----:B------:R-:W-:Y:S01]  /*a050*/  @!P0 IMAD.X R13, R5, 0x1, R11, P2 ;  /* 0x00000001050d8824 */ /* 0x000fe200010e060b */
[----:B------:R-:W-:Y:S01]  /*a060*/  @!P0 IADD3 R10, P2, R2, R0, RZ ;  /* 0x00000000020a8210 */ /* 0x000fe20007f5e0ff */
        /* <DEDUP_REMOVED lines=8> */
[----:B--2---:R-:W-:-:S05]  /*a0f0*/  @!P1 IADD3 R10, P0, R2, R14, RZ ;  /* 0x0000000e020a9210 */ /* 0x004fca0007f1e0ff */
[----:B------:R-:W-:Y:S01]  /*a100*/  @!P1 IMAD.X R11, R3, 0x1, R0, P0 ;  /* 0x00000001030b9824 */ /* 0x000fe200000e0600 */
[----:B------:R-:W-:Y:S02]  /*a110*/  ISETP.GE.AND P0, PT, R30, c[0x0][0x27c], PT ;  /* 0x00009f001e007a0c */ /* 0x000fe40003f06270 */
[----:B-1----:R-:W-:Y:S02]  /*a120*/  @!P1 IADD3 R12, P3, R4, R14, RZ ;  /* 0x0000000e040c9210 */ /* 0x002fe40007f7e0ff */
[----:B------:R-:W-:-:S04]  /*a130*/  @!P2 IMAD.WIDE R16, R114, 0x2, R4 ;  /* 0x000000027210a825 */ /* 0x000fc800078e0204 */
[----:B------:R-:W-:Y:S01]  /*a140*/  @!P1 IMAD.X R13, R5, 0x1, R0, P3 ;  /* 0x00000001050d9824 */ /* 0x000fe200018e0600 */
[----:B------:R1:W5:Y:S01]  /*a150*/  @!P2 LD.E.64 R44, [R16.64] ;  /* 0x00000006102ca980 */ /* 0x000362000c101b00 */
[----:B------:R-:W-:-:S04]  /*a160*/  @!P2 IMAD.WIDE R14, R114, 0x2, R2 ;  /* 0x00000002720ea825 */ /* 0x000fc800078e0202 */
[----:B------:R-:W-:Y:S01]  /*a170*/  @!P0 IMAD.SHL.U32 R0, R30, 0x2, RZ ;  /* 0x000000021e008824 */ /* 0x000fe200078e00ff */
[----:B------:R2:W5:Y:S04]  /*a180*/  @!P2 LD.E.64 R46, [R14.64] ;  /* 0x000000060e2ea980 */ /* 0x000568000c101b00 */
        /* <DEDUP_REMOVED lines=13> */
.L_x_1265:
[----:B---34-:R-:W-:Y:S05]  /*a260*/  BSYNC B0 ;  /* 0x0000000000007941 */ /* 0x018fea0003800000 */
.L_x_1264:
        /* <DEDUP_REMOVED lines=50> */
[----:B------:R-:W1:Y:S01]  /*a590*/  LDS.128 R12, [R252+0x4800] ;  /* 0x00480000fc0c7984 */ /* 0x000e620000000c00 */
[----:B------:R-:W-:Y:S02]  /*a5a0*/  SHF.R.U32.HI R0, RZ, 0x10, R7 ;  /* 0x00000010ff007819 */ /* 0x000fe40000011607 */
[----:B------:R-:W-:Y:S02]  /*a5b0*/  SHF.R.U64 R17, R8, 0x10, R9 ;  /* 0x0000001008117819 */ /* 0x000fe40000001209 */
[----:B------:R-:W-:Y:S02]  /*a5c0*/  SHF.R.U64 R16, R6, 0x10, R7 ;  /* 0x0000001006107819 */ /* 0x000fe40000001207 */
[----:B------:R-:W-:Y:S01]  /*a5d0*/  SHF.R.U32.HI R3, RZ, 0x10, R9 ;  /* 0x00000010ff037819 */ /* 0x000fe20000011609 */
[--C-:B-1----:R-:W-:Y:S02]  /*a5e0*/  HADD2.F32 R8, -RZ, R12.reuse.H0_H0 ;  /* 0x2000000cff087230 */ /* 0x102fe40000004100 */
[----:B------:R-:W-:-:S02]  /*a5f0*/  HADD2.F32 R7, -RZ, R12.H1_H1 ;  /* 0x3000000cff077230 */ /* 0x000fc40000004100 */
[--C-:B------:R-:W-:Y:S02]  /*a600*/  HADD2.F32 R2, -RZ, R15.reuse.H1_H1 ;  /* 0x3000000fff027230 */ /* 0x100fe40000004100 */
[----:B------:R-:W-:Y:S02]  /*a610*/  HADD2.F32 R12, -RZ, R0.H0_H0 ;  /* 0x20000000ff0c7230 */ /* 0x000fe40000004100 */
[----:B------:R-:W-:Y:S02]  /*a620*/  HADD2.F32 R0, -RZ, R22.H0_H0 ;  /* 0x20000016ff007230 */ /* 0x000fe40000004100 */
[----:B------:R-:W-:Y:S01]  /*a630*/  HADD2.F32 R9, -RZ, R15.H0_H0 ;  /* 0x2000000fff097230 */ /* 0x000fe20000004100 */
[-C--:B------:R-:W-:Y:S01]  /*a640*/  FMUL.FTZ R11, R2, R12.reuse ;  /* 0x0000000c020b7220 */ /* 0x080fe20000410000 */
[----:B------:R-:W-:Y:S02]  /*a650*/  HADD2.F32 R15, -RZ, R3.H0_H0 ;  /* 0x20000003ff0f7230 */ /* 0x000fe40000004100 */
[--C-:B------:R-:W-:Y:S01]  /*a660*/  HADD2.F32 R6, -RZ, R13.reuse.H0_H0 ;  /* 0x2000000dff067230 */ /* 0x100fe20000004100 */
[----:B------:R-:W-:Y:S01]  /*a670*/  FMUL.FTZ R12, R9, R12 ;  /* 0x0000000c090c7220 */ /* 0x000fe20000410000 */
[----:B------:R-:W-:Y:S01]  /*a680*/  HADD2.F32 R5, -RZ, R13.H1_H1 ;  /* 0x3000000dff057230 */ /* 0x000fe20000004100 */
[----:B------:R-:W-:Y:S01]  /*a690*/  FMUL.FTZ R13, R7, R0 ;  /* 0x00000000070d7220 */ /* 0x000fe20000410000 */
[----:B------:R-:W-:-:S02]  /*a6a0*/  HADD2.F32 R3, -RZ, R55.H0_H0 ;  /* 0x20000037ff037230 */ /* 0x000fc40000004100 */
        /* <DEDUP_REMOVED lines=24> */
.L_x_1269:
[----:B------:R-:W-:Y:S05]  /*a830*/  BSYNC B0 ;  /* 0x0000000000007941 */ /* 0x000fea0003800000 */
.L_x_1268:
[----:B------:R-:W-:Y:S01]  /*a840*/  ISETP.GE.AND P0, PT, R32, c[0x0][0x27c], PT ;  /* 0x00009f0020007a0c */ /* 0x000fe20003f06270 */
[----:B------:R-:W-:-:S12]  /*a850*/  BSSY B0, `(.L_x_1270) ;  /* 0x000002d000007945 */ /* 0x000fd80003800000 */
[----:B------:R-:W-:Y:S05]  /*a860*/  @P0 BRA `(.L_x_1271) ;  /* 0x000002b000000947 */ /* 0x000fea0003800000 */
[----:B------:R-:W2:Y:S01]  /*a870*/  LDL R22, [R1] ;  /* 0x0000000001167983 */ /* 0x000ea20000100800 */
        /* <DEDUP_REMOVED lines=42> */
.L_x_1271:
[----:B------:R-:W-:Y:S05]  /*ab20*/  BSYNC B0 ;  /* 0x0000000000007941 */ /* 0x000fea0003800000 */
.L_x_1270:
[----:B------:R-:W-:Y:S01]  /*ab30*/  ISETP.GE.AND P0, PT, R164, c[0x0][0x27c], PT ;  /* 0x00009f00a4007a0c */ /* 0x000fe20003f06270 */
[----:B------:R-:W-:-:S12]  /*ab40*/  BSSY B0, `(.L_x_1272) ;  /* 0x000002c000007945 */ /* 0x000fd80003800000 */
[----:B------:R-:W-:Y:S05]  /*ab50*/  @P0 BRA `(.L_x_1273) ;  /* 0x000002a000000947 */ /* 0x000fea0003800000 */
[----:B-1----:R-:W1:Y:S01]  /*ab60*/  LDS.128 R4, [R252+0x6800] ;  /* 0x00680000fc047984 */ /* 0x002e620000000c00 */
        /* <DEDUP_REMOVED lines=8> */
[----:B------:R-:W-:Y:S02]  /*abf0*/  HADD2.F32 R15, -RZ, R15.H0_H0 ;  /* 0x2000000fff0f7230 */ /* 0x000fe40000004100 */
        /* <DEDUP_REMOVED lines=32> */
.L_x_1273:
[----:B------:R-:W-:Y:S05]  /*ae00*/  BSYNC B0 ;  /* 0x0000000000007941 */ /* 0x000fea0003800000 */
.L_x_1272:
        /* <DEDUP_REMOVED lines=13> */
[----:B-12---:R-:W1:Y:S02]  /*aee0*/  LDS.128 R4, [R18+0x6800] ;  /* 0x0068000012047984 */ /* 0x006e640000000c00 */
        /* <DEDUP_REMOVED lines=32> */
.L_x_1275:
[----:B------:R-:W-:Y:S05]  /*b0f0*/  BSYNC B0 ;  /* 0x0000000000007941 */ /* 0x000fea0003800000 */
.L_x_1274:
        /* <DEDUP_REMOVED lines=45> */
.L_x_1277:
[----:B------:R-:W-:Y:S05]  /*b3d0*/  BSYNC B0 ;  /* 0x0000000000007941 */ /* 0x000fea0003800000 */
.L_x_1276:
[----:B------:R-:W-:-:S13]  /*b3e0*/  ISETP.GE.AND P0, PT, R30, c[0x0][0x27c], PT ;  /* 0x00009f001e007a0c */ /* 0x000fda0003f06270 */
[----:B------:R-:W-:Y:S05]  /*b3f0*/  @P0 BRA `(.L_x_1267) ;  /* 0x000002b000000947 */ /* 0x000fea0003800000 */
[----:B-1----:R-:W2:Y:S01]  /*b400*/  LDL R18, [R1] ;  /* 0x0000000001127983 */ /* 0x002ea20000100800 */
        /* <DEDUP_REMOVED lines=42> */
.L_x_1267:
[----:B------:R-:W-:Y:S05]  /*b6b0*/  BSYNC B1 ;  /* 0x0000000000017941 */ /* 0x000fea0003800000 */
.L_x_1266:
        /* <DEDUP_REMOVED lines=50> */
.L_x_1280:
[----:B------:R-:W-:Y:S05]  /*b9e0*/  BSYNC B0 ;  /* 0x0000000000007941 */ /* 0x000fea0003800000 */
.L_x_1279:
[----:B------:R-:W-:Y:S01]  /*b9f0*/  ISETP.GE.AND P0, PT, R32, c[0x0][0x27c], PT ;  /* 0x00009f0020007a0c */ /* 0x000fe20003f06270 */
[----:B------:R-:W-:-:S12]  /*ba00*/  BSSY B0, `(.L_x_1281) ;  /* 0x000002d000007945 */ /* 0x000fd80003800000 */
        /* <DEDUP_REMOVED lines=44> */
.L_x_1282:
[----:B------:R-:W-:Y:S05]  /*bcd0*/  BSYNC B0 ;  /* 0x0000000000007941 */ /* 0x000fea0003800000 */
.L_x_1281:
        /* <DEDUP_REMOVED lines=45> */
.L_x_1284:
[----:B------:R-:W-:Y:S05]  /*bfb0*/  BSYNC B0 ;  /* 0x0000000000007941 */ /* 0x000fea0003800000 */
.L_x_1283:
        /* <DEDUP_REMOVED lines=46> */
.L_x_1286:
[----:B------:R-:W-:Y:S05]  /*c2a0*/  BSYNC B0 ;  /* 0x0000000000007941 */ /* 0x000fea0003800000 */
.L_x_1285:
        /* <DEDUP_REMOVED lines=45> */
.L_x_1288:
[----:B------:R-:W-:Y:S05]  /*c580*/  BSYNC B0 ;  /* 0x0000000000007941 */ /* 0x000fea0003800000 */
.L_x_1287:
        /* <DEDUP_REMOVED lines=46> */
.L_x_1261:
[----:B------:R1:W5:Y:S04]  /*c870*/  LDL R25, [R1+0x88] ;  /* 0x0000880001197983 */ /* 0x0003680000100800 */
[----:B------:R1:W5:Y:S01]  /*c880*/  LDL R24, [R1+0x84] ;  /* 0x0000840001187983 */ /* 0x0003620000100800 */
[----:B------:R-:W-:Y:S01]  /*c890*/  ISETP.NE.AND P0, PT, R144, 0x1, PT ;  /* 0x000000019000780c */ /* 0x000fe20003f05270 */
[----:B------:R-:W-:Y:S01]  /*c8a0*/  IMAD.MOV.U32 R5, RZ, RZ, R7 ;  /* 0x000000ffff057224 */ /* 0x000fe200078e0007 */
[----:B------:R-:W-:Y:S01]  /*c8b0*/  MOV R7, R6 ;  /* 0x0000000600077202 */ /* 0x000fe20000000f00 */
[----:B------:R-:W-:Y:S01]  /*c8c0*/  IMAD.MOV.U32 R6, RZ, RZ, R2 ;  /* 0x000000ffff067224 */ /* 0x000fe200078e0002 */
        /* <DEDUP_REMOVED lines=9> */
[----:B------:R-:W-:Y:S01]  /*c960*/  @P0 IMAD.HI.U32 R3, R0, c[0x0][0x2c8], RZ ;  /* 0x0000b20000030a27 */ /* 0x000fe200078e00ff */
[----:B------:R-:W-:Y:S01]  /*c970*/  CS2R R30, SRZ ;  /* 0x00000000001e7805 */ /* 0x000fe2000001ff00 */
[----:B------:R-:W-:-:S03]  /*c980*/  CS2R R28, SRZ ;  /* 0x00000000001c7805 */ /* 0x000fc6000001ff00 */
[----:B------:R-:W-:-:S04]  /*c990*/  @P0 SHF.R.U32.HI R0, RZ, c[0x0][0x2cc], R3 ;  /* 0x0000b300ff000a19 */ /* 0x000fc80000011603 */
[----:B------:R-:W-:Y:S01]  /*c9a0*/  SHF.R.S32.HI R3, RZ, 0x1f, R0 ;  /* 0x0000001fff037819 */ /* 0x000fe20000011400 */
[----:B------:R-:W-:-:S04]  /*c9b0*/  IMAD.WIDE.U32 R4, R0, c[0x0][0x280], R4 ;  /* 0x0000a00000047a25 */ /* 0x000fc800078e0004 */
[C---:B------:R-:W-:Y:S01]  /*c9c0*/  IMAD R9, R3.reuse, c[0x0][0x280], RZ ;  /* 0x0000a00003097a24 */ /* 0x040fe200078e02ff */
[----:B------:R-:W-:Y:S01]  /*c9d0*/  LEA R20, P1, R4, c[0x0][0x270], 0x1 ;  /* 0x00009c0004147a11 */ /* 0x000fe200078208ff */
[----:B------:R-:W-:Y:S02]  /*c9e0*/  IMAD R8, R3, c[0x0][0x290], RZ ;  /* 0x0000a40003087a24 */ /* 0x000fe400078e02ff */
[C---:B------:R-:W-:Y:S02]  /*c9f0*/  IMAD.WIDE.U32 R2, R0.reuse, c[0x0][0x290], R6 ;  /* 0x0000a40000027a25 */ /* 0x040fe400078e0006 */
[----:B------:R1:W2:Y:S02]  /*ca00*/  SHFL.IDX PT, R12, R20, RZ, 0x1e1f ;  /* 0x001e1fff140c7589 */ /* 0x0002a400000e0000 */
[----:B------:R-:W-:Y:S01]  /*ca10*/  IMAD R6, R0, c[0x0][0x284], R9 ;  /* 0x0000a10000067a24 */ /* 0x000fe200078e0209 */
[----:B------:R-:W-:Y:S01]  /*ca20*/  LEA R21, P0, R2, c[0x0][0x288], 0x1 ;  /* 0x0000a20002157a11 */ /* 0x000fe200078008ff */
[----:B------:R-:W-:-:S02]  /*ca30*/  IMAD R0, R0, c[0x0][0x294], R8 ;  /* 0x0000a50000007a24 */ /* 0x000fc400078e0208 */
        /* <DEDUP_REMOVED lines=14> */
[----:B------:R-:W-:Y:S01]  /*cb20*/  ISETP.GE.AND P2, PT, R112, c[0x0][0x27c], PT ;  /* 0x00009f0070007a0c */ /* 0x000fe20003f46270 */
[----:B------:R-:W-:Y:S01]  /*cb30*/  CS2R R32, SRZ ;  /* 0x0000000000207805 */ /* 0x000fe2000001ff00 */
[----:B------:R-:W-:Y:S01]  /*cb40*/  CS2R R30, SRZ ;  /* 0x00000000001e7805 */ /* 0x000fe2000001ff00 */
[----:B------:R-:W-:Y:S01]  /*cb50*/  CS2R R28, SRZ ;  /* 0x00000000001c7805 */ /* 0x000fe2000001ff00 */
[----:B------:R-:W-:Y:S01]  /*cb60*/  CS2R R46, SRZ ;  /* 0x00000000002e7805 */ /* 0x000fe2000001ff00 */
[----:B------:R-:W-:-:S06]  /*cb70*/  CS2R R44, SRZ ;  /* 0x00000000002c7805 */ /* 0x000fcc000001ff00 */
[C---:B------:R-:W-:Y:S01]  /*cb80*/  @!P0 IMAD.SHL.U32 R0, R104.reuse, 0x2, RZ ;  /* 0x0000000268008824 */ /* 0x040fe200078e00ff */
[----:B------:R-:W-:-:S04]  /*cb90*/  @!P0 SHF.L.U64.HI R4, R104, 0x1, R105 ;  /* 0x0000000168048819 */ /* 0x000fc80000010269 */
[-C--:B------:R-:W-:Y:S02]  /*cba0*/  @!P0 IADD3 R16, P1, R12, R0.reuse, RZ ;  /* 0x000000000c108210 */ /* 0x080fe40007f3e0ff */
[----:B---3--:R-:W-:Y:S02]  /*cbb0*/  @!P0 IADD3 R14, P3, R2, R0, RZ ;  /* 0x00000000020e8210 */ /* 0x008fe40007f7e0ff */
[----:B----4-:R-:W-:Y:S02]  /*cbc0*/  @!P0 IADD3.X R17, R13, R4, RZ, P1, !PT ;  /* 0x000000040d118210 */ /* 0x010fe40000ffe4ff */
[----:B------:R-:W-:Y:S01]  /*cbd0*/  ISETP.GE.AND P1, PT, R111, c[0x0][0x27c], PT ;  /* 0x00009f006f007a0c */ /* 0x000fe20003f26270 */
[----:B-1----:R-:W-:Y:S01]  /*cbe0*/  @!P0 IMAD.X R15, R3, 0x1, R4, P3 ;  /* 0x00000001030f8824 */ /* 0x002fe200018e0604 */
[----:B-----5:R-:W-:-:S05]  /*cbf0*/  @!P2 SHF.L.U32 R4, R25, 0x3, RZ ;  /* 0x000000031904a819 */ /* 0x020fca00000006ff */
[----:B------:R-:W-:-:S04]  /*cc00*/  @!P2 IMAD.WIDE R8, R4, 0x2, R12 ;  /* 0x000000020408a825 */ /* 0x000fc800078e020c */
[----:B------:R-:W-:Y:S01]  /*cc10*/  @!P2 IMAD.WIDE R6, R4, 0x2, R2 ;  /* 0x000000020406a825 */ /* 0x000fe200078e0202 */
[----:B------:R1:W5:Y:S03]  /*cc20*/  @!P2 LD.E.128 R32, [R8.64] ;  /* 0x000000060820a980 */ /* 0x000366000c101d00 */
[----:B------:R-:W-:Y:S01]  /*cc30*/  @!P1 IMAD.SHL.U32 R0, R24, 0x8, RZ ;  /* 0x0000000818009824 */ /* 0x000fe200078e00ff */
[----:B------:R2:W5:Y:S03]  /*cc40*/  @!P2 LD.E.128 R28, [R6.64] ;  /* 0x00000006061ca980 */ /* 0x000566000c101d00 */
[C---:B------:R-:W-:Y:S01]  /*cc50*/  @!P1 IMAD.WIDE R4, R0.reuse, 0x2, R12 ;  /* 0x0000000200049825 */ /* 0x040fe200078e020c */
[----:B------:R-:W-:Y:S01]  /*cc60*/  CS2R R42, SRZ ;  /* 0x00000000002a7805 */ /* 0x000fe2000001ff00 */
[----:B------:R-:W-:Y:S01]  /*cc70*/  CS2R R40, SRZ ;  /* 0x0000000000287805 */ /* 0x000fe2000001ff00 */
[----:B------:R-:W-:Y:S01]  /*cc80*/  CS2R R10, SRZ ;  /* 0x00000000000a7805 */ /* 0x000fe2000001ff00 */
[----:B------:R-:W-:Y:S01]  /*cc90*/  @!P1 IMAD.WIDE R2, R0, 0x2, R2 ;  /* 0x0000000200029825 */ /* 0x000fe200078e0202 */
[----:B------:R3:W5:Y:S04]  /*cca0*/  @!P1 LD.E.128 R44, [R4.64] ;  /* 0x00000006042c9980 */ /* 0x000768000c101d00 */
[----:B------:R4:W5:Y:S01]  /*ccb0*/  @!P1 LD.E.128 R40, [R2.64] ;  /* 0x0000000602289980 */ /* 0x000962000c101d00 */
[----:B-1----:R-:W-:Y:S01]  /*ccc0*/  CS2R R8, SRZ ;  /* 0x0000000000087805 */ /* 0x002fe2000001ff00 */
[----:B--2---:R-:W-:-:S05]  /*ccd0*/  CS2R R6, SRZ ;  /* 0x0000000000067805 */ /* 0x004fca000001ff00 */
[----:B------:R4:W5:Y:S01]  /*cce0*/  @!P0 LD.E.128 R8, [R16.64] ;  /* 0x0000000610088980 */ /* 0x000962000c101d00 */
[----:B---3--:R-:W-:-:S06]  /*ccf0*/  CS2R R4, SRZ ;  /* 0x0000000000047805 */ /* 0x008fcc000001ff00 */
[----:B------:R4:W5:Y:S02]  /*cd00*/  @!P0 LD.E.128 R4, [R14.64] ;  /* 0x000000060e048980 */ /* 0x000964000c101d00 */
.L_x_1290:
[----:B--2---:R-:W-:Y:S05]  /*cd10*/  BSYNC B0 ;  /* 0x0000000000007941 */ /* 0x004fea0003800000 */
.L_x_1289:
[----:B------:R-:W-:Y:S01]  /*cd20*/  IADD3 R0, R22, 0x40, RZ ;  /* 0x0000004016007810 */ /* 0x000fe20007ffe0ff */
[----:B---345:R-:W-:Y:S01]  /*cd30*/  IMAD.MOV.U32 R2, RZ, RZ, R44 ;  /* 0x000000ffff027224 */ /* 0x038fe200078e002c */
[----:B------:R-:W-:Y:S01]  /*cd40*/  MOV R16, R6 ;  /* 0x0000000600107202 */ /* 0x000fe20000000f00 */
[----:B------:R-:W-:Y:S01]  /*cd50*/  IMAD.MOV.U32 R12, RZ, RZ, R46 ;  /* 0x000000ffff0c7224 */ /* 0x000fe200078e002e */
[----:B------:R-:W-:Y:S01]  /*cd60*/  ISETP.GE.AND P0, PT, R0, R23, PT ;  /* 0x000000170000720c */ /* 0x000fe20003f06270 */
[----:B------:R-:W-:Y:S01]  /*cd70*/  IMAD.MOV.U32 R0, RZ, RZ, R45 ;  /* 0x000000ffff007224 */ /* 0x000fe200078e002d */
[----:B------:R-:W-:Y:S01]  /*cd80*/  PRMT R89, R89, 0x5410, R2 ;  /* 0x0000541059597816 */ /* 0x000fe20000000002 */
[----:B-1----:R-:W-:Y:S01]  /*cd90*/  IMAD.MOV.U32 R3, RZ, RZ, R47 ;  /* 0x000000ffff037224 */ /* 0x002fe200078e002f */
        /* <DEDUP_REMOVED lines=10> */
[----:B------:R1:W2:Y:S01]  /*ce40*/  SHFL.IDX PT, R13, R19, 0x1, 0x1e1f ;  /* 0x003e1f00130d7f89 */ /* 0x0002a200000e0000 */
        /* <DEDUP_REMOVED lines=52> */
[----:B------:R-:W-:Y:S02]  /*d190*/  @!P0 SHF.L.U64.HI R15, R104, 0x1, R105 ;  /* 0x00000001680f8819 */ /* 0x000fe40000010269 */
[----:B-1----:R-:W-:Y:S02]  /*d1a0*/  @!P2 SHF.L.U32 R18, R25, 0x3, RZ ;  /* 0x000000031912a819 */ /* 0x002fe400000006ff */
[-C--:B---3--:R-:W-:Y:S02]  /*d1b0*/  @!P0 IADD3 R16, P1, R12, R0.reuse, RZ ;  /* 0x000000000c108210 */ /* 0x088fe40007f3e0ff */
[----:B----4-:R-:W-:Y:S01]  /*d1c0*/  @!P0 IADD3 R14, P3, R2, R0, RZ ;  /* 0x00000000020e8210 */ /* 0x010fe20007f7e0ff */
[C---:B------:R-:W-:Y:S01]  /*d1d0*/  @!P2 IMAD.WIDE R20, R18.reuse, 0x2, R12 ;  /* 0x000000021214a825 */ /* 0x040fe200078e020c */
[----:B------:R-:W-:Y:S02]  /*d1e0*/  @!P0 IADD3.X R17, R13, R15, RZ, P1, !PT ;  /* 0x0000000f0d118210 */ /* 0x000fe40000ffe4ff */
[----:B------:R-:W-:Y:S01]  /*d1f0*/  ISETP.GE.AND P1, PT, R111, c[0x0][0x27c], PT ;  /* 0x00009f006f007a0c */ /* 0x000fe20003f26270 */
[----:B------:R-:W-:Y:S01]  /*d200*/  @!P0 IMAD.X R15, R3, 0x1, R15, P3 ;  /* 0x00000001030f8824 */ /* 0x000fe200018e060f */
[----:B------:R-:W-:Y:S01]  /*d210*/  CS2R R74, SRZ ;  /* 0x00000000004a7805 */ /* 0x000fe2000001ff00 */
[----:B------:R-:W-:Y:S01]  /*d220*/  @!P2 IMAD.WIDE R18, R18, 0x2, R2 ;  /* 0x000000021212a825 */ /* 0x000fe200078e0202 */
[----:B------:R-:W-:Y:S01]  /*d230*/  CS2R R72, SRZ ;  /* 0x0000000000487805 */ /* 0x000fe2000001ff00 */
[----:B------:R-:W-:Y:S01]  /*d240*/  CS2R R50, SRZ ;  /* 0x0000000000327805 */ /* 0x000fe2000001ff00 */
[----:B------:R-:W-:Y:S01]  /*d250*/  CS2R R48, SRZ ;  /* 0x0000000000307805 */ /* 0x000fe2000001ff00 */
[----:B------:R-:W-:Y:S01]  /*d260*/  CS2R R54, SRZ ;  /* 0x0000000000367805 */ /* 0x000fe2000001ff00 */
[----:B------:R-:W-:Y:S01]  /*d270*/  CS2R R52, SRZ ;  /* 0x0000000000347805 */ /* 0x000fe2000001ff00 */
[----:B------:R1:W5:Y:S04]  /*d280*/  @!P2 LD.E.128 R64, [R20.64] ;  /* 0x000000061440a980 */ /* 0x000368000c101d00 */
[----:B------:R-:W-:Y:S01]  /*d290*/  @!P1 IMAD.SHL.U32 R0, R24, 0x8, RZ ;  /* 0x0000000818009824 */ /* 0x000fe200078e00ff */
[----:B------:R1:W5:Y:S03]  /*d2a0*/  @!P2 LD.E.128 R68, [R18.64] ;  /* 0x000000061244a980 */ /* 0x000366000c101d00 */
[C---:B------:R-:W-:Y:S01]  /*d2b0*/  @!P1 IMAD.WIDE R12, R0.reuse, 0x2, R12 ;  /* 0x00000002000c9825 */ /* 0x040fe200078e020c */
[----:B------:R1:W5:Y:S03]  /*d2c0*/  @!P0 LD.E.128 R48, [R16.64] ;  /* 0x0000000610308980 */ /* 0x000366000c101d00 */
[----:B------:R-:W-:Y:S01]  /*d2d0*/  @!P1 IMAD.WIDE R2, R0, 0x2, R2 ;  /* 0x0000000200029825 */ /* 0x000fe200078e0202 */
[----:B------:R1:W5:Y:S04]  /*d2e0*/  @!P1 LD.E.128 R76, [R12.64] ;  /* 0x000000060c4c9980 */ /* 0x000368000c101d00 */
[----:B------:R1:W5:Y:S04]  /*d2f0*/  @!P1 LD.E.128 R72, [R2.64] ;  /* 0x0000000602489980 */ /* 0x000368000c101d00 */
[----:B------:R1:W5:Y:S02]  /*d300*/  @!P0 LD.E.128 R52, [R14.64] ;  /* 0x000000060e348980 */ /* 0x000364000c101d00 */
.L_x_1292:
[----:B--2---:R-:W-:Y:S05]  /*d310*/  BSYNC B0 ;  /* 0x0000000000007941 */ /* 0x004fea0003800000 */
.L_x_1291:
        /* <DEDUP_REMOVED lines=154> */
.L_x_1296:
[----:B------:R-:W-:Y:S05]  /*dcc0*/  BSYNC B0 ;  /* 0x0000000000007941 */ /* 0x000fea0003800000 */
.L_x_1295:
        /* <DEDUP_REMOVED lines=100> */
.L_x_1298:
[----:B------:R-:W-:Y:S05]  /*e310*/  BSYNC B0 ;  /* 0x0000000000007941 */ /* 0x000fea0003800000 */
.L_x_1297:
        /* <DEDUP_REMOVED lines=99> */
.L_x_1294:
[----:B------:R-:W-:Y:S05]  /*e950*/  BSYNC B1 ;  /* 0x0000000000017941 */ /* 0x000fea0003800000 */
.L_x_1293:
        /* <DEDUP_REMOVED lines=107> */
.L_x_1300:
[----:B------:R-:W-:Y:S05]  /*f010*/  BSYNC B0 ;  /* 0x0000000000007941 */ /* 0x000fea0003800000 */
.L_x_1299:
        /* <DEDUP_REMOVED lines=100> */
.L_x_1302:
[----:B------:R-:W-:Y:S05]  /*f660*/  BSYNC B0 ;  /* 0x0000000000007941 */ /* 0x000fea0003800000 */
.L_x_1301:
        /* <DEDUP_REMOVED lines=99> */
.L_x_1278:
[----:B------:R-:W-:Y:S05]  /*fca0*/  BSYNC B2 ;  /* 0x0000000000027941 */ /* 0x000fea0003800000 */
.L_x_1260:
[----:B-12---:R-:W1:Y:S01]  /*fcb0*/  S2R R6, SR_TID.X ;  /* 0x0000000000067919 */ /* 0x006e620000002100 */
[----:B------:R-:W-:Y:S01]  /*fcc0*/  IMAD R0, R106, c[0x0][0x208], RZ ;  /* 0x000082006a007a24 */ /* 0x000fe200078e02ff */
[----:B------:R-:W-:-:S04]  /*fcd0*/  DEPBAR.LE SB0, 0x0 ;  /* 0x000080000000791a */ /* 0x000fc80000000000 */
[C---:B------:R-:W-:Y:S01]  /*fce0*/  IMAD.WIDE.U32 R2, R108.reuse, c[0x0][0x208], RZ ;  /* 0x000082006c027a25 */ /* 0x040fe200078e00ff */
[----:B------:R-:W-:Y:S01]  /*fcf0*/  BAR.SYNC.DEFER_BLOCKING 0x0 ;  /* 0x0000000000007b1d */ /* 0x000fe20000010000 */
[----:B------:R-:W-:Y:S02]  /*fd00*/  MOV R4, R244 ;  /* 0x000000f400047202 */ /* 0x000fe40000000f00 */
[----:B------:R-:W-:Y:S01]  /*fd10*/  IMAD R0, R108, c[0x0][0x20c], R0 ;  /* 0x000083006c007a24 */ /* 0x000fe200078e0200 */
[----:B------:R-:W-:Y:S02]  /*fd20*/  MOV R5, R249 ;  /* 0x000000f900057202 */ /* 0x000fe40000000f00 */
[----:B------:R-:W-:Y:S01]  /*fd30*/  LOP3.LUT P2, RZ, R103, 0x1, RZ, 0xc0, !PT ;  /* 0x0000000167ff7812 */ /* 0x000fe2000784c0ff */
[----:B------:R-:W2:Y:S01]  /*fd40*/  LDL R246, [R1+0x1c] ;  /* 0x00001c0001f67983 */ /* 0x000ea20000100800 */
[----:B------:R-:W-:Y:S01]  /*fd50*/  IADD3 R0, R3, R0, RZ ;  /* 0x0000000003007210 */ /* 0x000fe20007ffe0ff */
[----:B------:R-:W-:Y:S01]  /*fd60*/  IMAD.WIDE.U32 R4, R2, 0x30, R4 ;  /* 0x0000003002047825 */ /* 0x000fe200078e0004 */
[----:B------:R-:W-:-:S03]  /*fd70*/  SHF.L.U32 R203, R109, 0x1, RZ ;  /* 0x000000016dcb7819 */ /* 0x000fc600000006ff */
[----:B------:R-:W-:Y:S01]  /*fd80*/  IMAD R0, R0, 0x30, RZ ;  /* 0x0000003000007824 */ /* 0x000fe200078e02ff */
[----:B------:R-:W-:Y:S02]  /*fd90*/  LEA R2, P0, R4, c[0x0][0x1f8], 0x1 ;  /* 0x00007e0004027a11 */ /* 0x000fe400078008ff */
[----:B-1----:R-:W-:Y:S02]  /*fda0*/  ISETP.GT.AND P4, PT, R6, 0x3f, PT ;  /* 0x0000003f0600780c */ /* 0x002fe40003f84270 */
[----:B------:R-:W-:Y:S02]  /*fdb0*/  IADD3 R3, R5, R0, RZ ;  /* 0x0000000005037210 */ /* 0x000fe40007ffe0ff */
[----:B------:R-:W-:Y:S02]  /*fdc0*/  IADD3 R0, R107, R247, -R154 ;  /* 0x000000f76b007210 */ /* 0x000fe40007ffe89a */
[----:B------:R-:W-:Y:S01]  /*fdd0*/  LEA.HI.X R3, R4, c[0x0][0x1fc], R3, 0x1, P0 ;  /* 0x00007f0004037a11 */ /* 0x000fe200000f0c03 */
[----:B------:R-:W-:Y:S01]  /*fde0*/  LDSM.16.M88.4 R8, [R192] ;  /* 0x00000000c008783b */ /* 0x000fe20000000200 */
[----:B------:R-:W-:-:S03]  /*fdf0*/  ISETP.LT.OR P0, PT, R0, 0x1, !P2 ;  /* 0x000000010000780c */ /* 0x000fc60005701670 */
[----:B------:R-:W1:Y:S02]  /*fe00*/  LDSM.16.M88.4 R16, [R165] ;  /* 0x00000000a510783b */ /* 0x000e640000000200 */
[----:B------:R-:W-:Y:S02]  /*fe10*/  @!P4 MOV R13, c[0x0][0x208] ;  /* 0x00008200000dca02 */ /* 0x000fe40000000f00 */
[----:B------:R-:W4:Y:S01]  /*fe20*/  LDSM.16.M88.4 R4, [R192+0x1000] ;  /* 0x00100000c004783b */ /* 0x000f220000000200 */
[----:B------:R-:W-:-:S03]  /*fe30*/  @!P4 MOV R14, c[0x0][0x20c] ;  /* 0x00008300000eca02 */ /* 0x000fc60000000f00 */
[----:B------:R-:W3:Y:S01]  /*fe40*/  LDSM.16.M88.4 R20, [R165+0x400] ;  /* 0x00040000a514783b */ /* 0x000ee20000000200 */
[----:B------:R-:W-:-:S03]  /*fe50*/  LOP3.LUT P1, RZ, R103, 0x2, RZ, 0xc0, !PT ;  /* 0x0000000267ff7812 */ /* 0x000fc6000782c0ff */
[----:B-----5:R-:W1:Y:S04]  /*fe60*/  LDSM.16.M88.4 R44, [R165+0x800] ;  /* 0x00080000a52c783b */ /* 0x020e680000000200 */
[----:B------:R-:W-:Y:S04]  /*fe70*/  LDSM.16.M88.4 R40, [R193] ;  /* 0x00000000c128783b */ /* 0x000fe80000000200 */
[----:B------:R-:W-:Y:S04]  /*fe80*/  LDSM.16.M88.4 R32, [R193+0x1000] ;  /* 0x00100000c120783b */ /* 0x000fe80000000200 */
[----:B------:R-:W1:Y:S04]  /*fe90*/  LDSM.16.M88.4 R48, [R194] ;  /* 0x00000000c230783b */ /* 0x000e680000000200 */
[----:B------:R-:W-:Y:S04]  /*fea0*/  LDSM.16.M88.4 R76, [R202] ;  /* 0x00000000ca4c783b */ /* 0x000fe80000000200 */
[----:B------:R-:W-:Y:S04]  /*feb0*/  LDSM.16.M88.4 R88, [R201] ;  /* 0x00000000c958783b */ /* 0x000fe80000000200 */
[----:B------:R-:W-:Y:S01]  /*fec0*/  @!PT LDS RZ, [RZ] ;  /* 0x00000000fffff984 */ /* 0x000fe20000000800 */
[----:B------:R-:W-:Y:S01]  /*fed0*/  @!PT LDS RZ, [RZ] ;  /* 0x00000000fffff984 */ /* 0x000fe20000000800 */
[----:B------:R-:W-:Y:S01]  /*fee0*/  @!PT LDS RZ, [RZ] ;  /* 0x00000000fffff984 */ /* 0x000fe20000000800 */
[----:B------:R1:W-:Y:S01]  /*fef0*/  LDGSTS.E.BYPASS.LTC128B.128 [R203+0x1880], [R2.64], !P0 ;  /* 0x0188000002cb7fae */ /* 0x0003e2000c101d46 */
[----:B------:R-:W-:-:S04]  /*ff00*/  @!P4 LEA R12, P0, R13, R2, 0x6 ;  /* 0x000000020d0cc211 */ /* 0x000fc800078030ff */
[----:B------:R-:W-:Y:S02]  /*ff10*/  @!P4 LEA.HI.X R13, R13, R3, R14, 0x6, P0 ;  /* 0x000000030d0dc211 */ /* 0x000fe400000f340e */
[C---:B------:R-:W-:Y:S02]  /*ff20*/  ISETP.LT.OR P0, PT, R0.reuse, 0x1, !P1 ;  /* 0x000000010000780c */ /* 0x040fe40004f01670 */
[C---:B------:R-:W-:Y:S02]  /*ff30*/  @!P4 ISETP.LT.OR P2, PT, R0.reuse, 0x21, !P2 ;  /* 0x000000210000c80c */ /* 0x040fe40005741670 */
[----:B------:R-:W-:-:S09]  /*ff40*/  @!P4 ISETP.LT.OR P1, PT, R0, 0x21, !P1 ;  /* 0x000000210000c80c */ /* 0x000fd20004f21670 */
[----:B------:R2:W-:Y:S01]  /*ff50*/  LDGSTS.E.BYPASS.LTC128B.128 [R203+0x2480], [R2.64+0x40], !P0 ;  /* 0x0248004002cb7fae */ /* 0x0005e2000c101d46 */
[----:B------:R-:W-:-:S04]  /*ff60*/  LOP3.LUT P0, RZ, R103, 0x4, RZ, 0xc0, !PT ;  /* 0x0000000467ff7812 */ /* 0x000fc8000780c0ff */
[C---:B------:R-:W-:Y:S02]  /*ff70*/  ISETP.LT.OR P3, PT, R0.reuse, 0x1, !P0 ;  /* 0x000000010000780c */ /* 0x040fe40004761670 */
[----:B------:R-:W-:Y:S01]  /*ff80*/  @!P4 ISETP.LT.OR P0, PT, R0, 0x21, !P0 ;  /* 0x000000210000c80c */ /* 0x000fe20004701670 */
[-C--:B-1----:R-:W-:Y:S10]  /*ff90*/  HMMA.16816.F32 R24, R8, R16.reuse, RZ ;  /* 0x000000100818723c */ /* 0x082ff400000018ff */
[----:B------:R1:W-:Y:S04]  /*ffa0*/  LDGSTS.E.BYPASS.LTC128B.128 [R203+0x3080], [R2.64+0x80], !P3 ;  /* 0x0308008002cb7fae */ /* 0x0003e8000d901d46 */
[----:B------:R1:W-:Y:S04]  /*ffb0*/  @!P4 LDGSTS.E.BYPASS.LTC128B.128 [R203+0x2080], [R12.64], !P2 ;  /* 0x020800000ccbcfae */ /* 0x0003e8000d101d46 */
[----:B------:R1:W-:Y:S04]  /*ffc0*/  @!P4 LDGSTS.E.BYPASS.LTC128B.128 [R203+0x2c80], [R12.64+0x40], !P1 ;  /* 0x02c800400ccbcfae */ /* 0x0003e8000c901d46 */
[----:B------:R1:W-:Y:S04]  /*ffd0*/  @!P4 LDGSTS.E.BYPASS.LTC128B.128 [R203+0x3880], [R12.64+0x80], !P0 ;  /* 0x038800800ccbcfae */ /* 0x0003e8000c101d46 */
[----:B------:R-:W-:Y:S04]  /*ffe0*/  LDSM.16.M88.4 R60, [R165+0xc00] ;  /* 0x000c0000a53c783b */ /* 0x000fe80000000200 */
[----:B------:R-:W1:Y:S01]  /*fff0*/  LDSM.16.M88.4 R36, [R192+0x2000] ;  /* 0x00200000c024783b */ /* 0x000e620000000200 */
[C---:B----4-:R-:W-:Y:S03]  /*10000*/  HMMA.16816.F32 R52, R4.reuse, R16, RZ ;  /* 0x000000100434723c */ /* 0x050fe600000018ff */
[----:B------:R-:W4:Y:S04]  /*10010*/  LDSM.16.M88.4 R28, [R192+0x3000] ;  /* 0x00300000c01c783b */ /* 0x000f280000000200 */
[----:B------:R-:W-:Y:S01]  /*10020*/  LDSM.16.M88.4 R56, [R200] ;  /* 0x00000000c838783b */ /* 0x000fe20000000200 */
[C---:B---3--:R-:W-:Y:S03]  /*10030*/  HMMA.16816.F32 R80, R4.reuse, R20, RZ ;  /* 0x000000140450723c */ /* 0x048fe600000018ff */
[----:B------:R-:W0:Y:S05]  /*10040*/  LDGDEPBAR ;  /* 0x00000000000079af */ /* 0x000e2a0000000000 */
[C---:B------:R-:W-:Y:S08]  /*10050*/  HMMA.16816.F32 R68, R4.reuse, R22, RZ ;  /* 0x000000160444723c */ /* 0x040ff000000018ff */
[C---:B-1----:R-:W-:Y:S08]  /*10060*/  HMMA.16816.F32 R12, R4.reuse, R18, RZ ;  /* 0x00000012040c723c */ /* 0x042ff000000018ff */
[C---:B------:R-:W-:Y:S08]  /*10070*/  HMMA.16816.F32 R64, R4.reuse, R44, RZ ;  /* 0x0000002c0440723c */ /* 0x040ff000000018ff */
[----:B------:R-:W-:Y:S08]  /*10080*/  HMMA.16816.F32 R84, R4, R46, RZ ;  /* 0x0000002e0454723c */ /* 0x000ff000000018ff */
[----:B------:R-:W-:Y:S01]  /*10090*/  HMMA.16816.F32 R4, R40, R48, R24 ;  /* 0x000000302804723c */ /* 0x000fe20000001818 */
        /* <DEDUP_REMOVED lines=25> */
[----:B------:R-:W-:Y:S08]  /*10230*/  HMMA.16816.F32 R72, R36, R62, R72 ;  /* 0x0000003e2448723c */ /* 0x000ff00000001848 */
[C---:B------:R-:W-:Y:S08]  /*10240*/  HMMA.16816.F32 R84, R40.reuse, R76, R96 ;  /* 0x0000004c2854723c */ /* 0x040ff00000001860 */
[----:B------:R-:W-:Y:S08]  /*10250*/  HMMA.16816.F32 R96, R40, R78, R116 ;  /* 0x0000004e2860723c */ /* 0x000ff00000001874 */
[----:B------:R-:W-:Y:S01]  /*10260*/  HMMA.16816.F32 R76, R28, R62, R92 ;  /* 0x0000003e1c4c723c */ /* 0x000fe2000000185c */
[----:B------:R-:W3:Y:S07]  /*10270*/  LDSM.16.M88.4 R60, [R199] ;  /* 0x00000000c73c783b */ /* 0x000eee0000000200 */
[-C--:B------:R-:W-:Y:S08]  /*10280*/  HMMA.16816.F32 R68, R16, R52.reuse, R64 ;  /* 0x000000341044723c */ /* 0x080ff00000001840 */
        /* <DEDUP_REMOVED lines=19> */
[----:B------:R-:W2:Y:S01]  /*103c0*/  LDSM.16.M88.4 R56, [R196] ;  /* 0x00000000c438783b */ /* 0x000ea20000000200 */
[----:B------:R3:W1:Y:S06]  /*103d0*/  MUFU.TANH R153, R0 ;  /* 0x0000000000997308 */ /* 0x00066c0000002400 */
[----:B------:R-:W-:Y:S01]  /*103e0*/  HMMA.16816.F32 R40, R20, R60, R40 ;  /* 0x0000003c1428723c */ /* 0x000fe20000001828 */
[----:B---3--:R-:W-:-:S04]  /*103f0*/  FMUL.FTZ R0, R83, c[0x0][0x320] ;  /* 0x0000c80053007a20 */ /* 0x008fc80000410000 */
[----:B------:R3:W1:Y:S03]  /*10400*/  MUFU.TANH R152, R0 ;  /* 0x0000000000987308 */ /* 0x0006660000002400 */
[----:B------:R-:W-:Y:S01]  /*10410*/  HMMA.16816.F32 R80, R4, R46, R52 ;  /* 0x0000002e0450723c */ /* 0x000fe20000001834 */
[----:B------:R-:W2:Y:S07]  /*10420*/  LDSM.16.M88.4 R52, [R165+0x1400] ;  /* 0x00140000a534783b */ /* 0x000eae0000000200 */
        /* <DEDUP_REMOVED lines=128> */
[----:B------:R-:W-:Y:S02]  /*10c30*/  ISETP.GE.AND P1, PT, R3, 0x1, PT ;  /* 0x000000010300780c */ /* 0x000fe40003f26270 */
[----:B------:R-:W-:Y:S01]  /*10c40*/  LOP3.LUT P3, RZ, R155, 0x1, RZ, 0xc0, !PT ;  /* 0x000000019bff7812 */ /* 0x000fe2000786c0ff */
        /* <DEDUP_REMOVED lines=28> */
.L_x_1304:
[----:B--234-:R-:W-:Y:S05]  /*10e10*/  BSYNC B0 ;  /* 0x0000000000007941 */ /* 0x01cfea0003800000 */
.L_x_1303:
[----:B------:R-:W2:Y:S04]  /*10e20*/  LDL R248, [R1+0x98] ;  /* 0x0000980001f87983 */ /* 0x000ea80000100800 */
[----:B------:R-:W3:Y:S04]  /*10e30*/  LDL R6, [R1+0x24] ;  /* 0x0000240001067983 */ /* 0x000ee80000100800 */
[----:B------:R-:W4:Y:S01]  /*10e40*/  LDL R250, [R1+0x4c] ;  /* 0x00004c0001fa7983 */ /* 0x000f220000100800 */
[----:B------:R-:W-:-:S03]  /*10e50*/  ISETP.NE.AND P4, PT, R144, 0x1, PT ;  /* 0x000000019000780c */ /* 0x000fc60003f85270 */
[----:B------:R-:W-:Y:S04]  /*10e60*/  LDSM.16.MT88.4 R64, [R166] ;  /* 0x00000000a640783b */ /* 0x000fe80000004200 */
[----:B------:R-:W-:Y:S04]  /*10e70*/  LDSM.16.MT88.4 R76, [R167] ;  /* 0x00000000a74c783b */ /* 0x000fe80000004200 */
[----:B------:R-:W-:Y:S04]  /*10e80*/  LDSM.16.MT88.4 R84, [R166+0xc00] ;  /* 0x000c0000a654783b */ /* 0x000fe80000004200 */
[----:B------:R-:W-:Y:S04]  /*10e90*/  LDSM.16.MT88.4 R92, [R166+0x1800] ;  /* 0x00180000a65c783b */ /* 0x000fe80000004200 */
[----:B------:R-:W-:Y:S04]  /*10ea0*/  LDSM.16.MT88.4 R116, [R167+0x1800] ;  /* 0x00180000a774783b */ /* 0x000fe80000004200 */
[----:B------:R-:W-:Y:S04]  /*10eb0*/  LDSM.16.MT88.4 R68, [R166+0x400] ;  /* 0x00040000a644783b */ /* 0x000fe80000004200 */
[----:B------:R-:W-:Y:S04]  /*10ec0*/  LDSM.16.MT88.4 R72, [R167+0x400] ;  /* 0x00040000a748783b */ /* 0x000fe80000004200 */
[----:B------:R-:W-:Y:S04]  /*10ed0*/  LDSM.16.MT88.4 R60, [R166+0x1000] ;  /* 0x00100000a63c783b */ /* 0x000fe80000004200 */
[----:B------:R-:W0:Y:S01]  /*10ee0*/  LDGDEPBAR ;  /* 0x00000000000079af */ /* 0x000e220000000000 */
[----:B-12---:R-:W-:-:S04]  /*10ef0*/  IMAD.IADD R4, R248, 0x1, R160 ;  /* 0x00000001f8047824 */ /* 0x006fc800078e02a0 */
[----:B------:R-:W-:-:S05]  /*10f00*/  @P4 IMAD.HI.U32 R0, R4, c[0x0][0x2c8], RZ ;  /* 0x0000b20004004a27 */ /* 0x000fca00078e00ff */
[----:B------:R-:W-:-:S05]  /*10f10*/  @P4 SHF.R.U32.HI R4, RZ, c[0x0][0x2cc], R0 ;  /* 0x0000b300ff044a19 */ /* 0x000fca0000011600 */
[----:B------:R-:W1:Y:S01]  /*10f20*/  SHFL.IDX PT, R2, R4, 0x2, 0x1c1f ;  /* 0x005c1f0004027f89 */ /* 0x000e6200000e0000 */
[----:B---3--:R-:W-:-:S03]  /*10f30*/  IADD3 R0, -R6, 0x1, R141 ;  /* 0x0000000106007810 */ /* 0x008fc60007ffe18d */
[----:B------:R-:W2:Y:S02]  /*10f40*/  SHFL.IDX PT, R3, R4, 0x3, 0x1c1f ;  /* 0x007c1f0004037f89 */ /* 0x000ea400000e0000 */
[----:B----4-:R-:W-:Y:S02]  /*10f50*/  IMAD.IADD R5, R0, 0x1, -R250 ;  /* 0x0000000100057824 */ /* 0x010fe400078e0afa */
[----:B------:R-:W-:Y:S02]  /*10f60*/  IMAD.IADD R6, R141, 0x1, -R6 ;  /* 0x000000018d067824 */ /* 0x000fe400078e0a06 */
[----:B-1----:R-:W-:-:S05]  /*10f70*/  IMAD.IADD R2, R5, 0x1, R2 ;  /* 0x0000000105027824 */ /* 0x002fca00078e0202 */
[----:B------:R-:W-:-:S04]  /*10f80*/  IMNMX R2, R6, R2, PT ;  /* 0x0000000206027217 */ /* 0x000fc80003800200 */
[C---:B------:R-:W-:Y:S02]  /*10f90*/  ISETP.GT.AND P0, PT, R2.reuse, RZ, PT ;  /* 0x000000ff0200720c */ /* 0x040fe40003f04270 */
[C---:B------:R-:W-:Y:S02]  /*10fa0*/  ISETP.GT.AND P1, PT, R2.reuse, 0x1, PT ;  /* 0x000000010200780c */ /* 0x040fe40003f24270 */
[----:B------:R-:W-:Y:S02]  /*10fb0*/  ISETP.GT.AND P2, PT, R2, 0x8, PT ;  /* 0x000000080200780c */ /* 0x000fe40003f44270 */
[----:B------:R-:W-:Y:S02]  /*10fc0*/  FSEL R9, R102, -INF , P0 ;  /* 0xff80000066097808 */ /* 0x000fe40000000000 */
[----:B------:R-:W-:Y:S02]  /*10fd0*/  FSEL R10, R89, -INF , P1 ;  /* 0xff800000590a7808 */ /* 0x000fe40000800000 */
[----:B------:R-:W-:Y:S01]  /*10fe0*/  ISETP.GT.AND P0, PT, R2, 0x9, PT ;  /* 0x000000090200780c */ /* 0x000fe20003f04270 */
[----:B--2---:R-:W-:Y:S01]  /*10ff0*/  IMAD.IADD R0, R5, 0x1, R3 ;  /* 0x0000000105007824 */ /* 0x004fe200078e0203 */
[----:B------:R-:W-:-:S02]  /*11000*/  FSEL R16, R88, -INF , P2 ;  /* 0xff80000058107808 */ /* 0x000fc40001000000 */
[----:B------:R-:W-:Y:S02]  /*11010*/  FMNMX.FTZ R3, R9, R10, !PT ;  /* 0x0000000a09037209 */ /* 0x000fe40007810000 */
[----:B------:R-:W-:Y:S02]  /*11020*/  FSEL R17, R80, -INF , P0 ;  /* 0xff80000050117808 */ /* 0x000fe40000000000 */
[C---:B------:R-:W-:Y:S02]  /*11030*/  ISETP.GT.AND P0, PT, R2.reuse, 0x18, PT ;  /* 0x000000180200780c */ /* 0x040fe40003f04270 */
[----:B------:R-:W-:Y:S02]  /*11040*/  ISETP.GT.AND P1, PT, R2, 0x10, PT ;  /* 0x000000100200780c */ /* 0x000fe40003f24270 */
[----:B------:R-:W-:Y:S02]  /*11050*/  FMNMX.FTZ R3, R16, R3, !PT ;  /* 0x0000000310037209 */ /* 0x000fe40007810000 */
[----:B------:R-:W-:-:S02]  /*11060*/  FSEL R20, R41, -INF , P0 ;  /* 0xff80000029147808 */ /* 0x000fc40000000000 */
[C---:B------:R-:W-:Y:S02]  /*11070*/  ISETP.GT.AND P2, PT, R2.reuse, 0x19, PT ;  /* 0x000000190200780c */ /* 0x040fe40003f44270 */
[----:B------:R-:W-:Y:S02]  /*11080*/  ISETP.GT.AND P0, PT, R2, 0x28, PT ;  /* 0x000000280200780c */ /* 0x000fe40003f04270 */
[----:B------:R-:W-:Y:S02]  /*11090*/  IMNMX R0, R6, R0, PT ;  /* 0x0000000006007217 */ /* 0x000fe40003800200 */
[----:B------:R-:W-:Y:S02]  /*110a0*/  ISETP.GT.AND P3, PT, R2, 0x11, PT ;  /* 0x000000110200780c */ /* 0x000fe40003f64270 */
[----:B------:R-:W-:Y:S02]  /*110b0*/  FSEL R18, R56, -INF , P1 ;  /* 0xff80000038127808 */ /* 0x000fe40000800000 */
[----:B------:R-:W-:-:S02]  /*110c0*/  FMNMX.FTZ R3, R17, R3, !PT ;  /* 0x0000000311037209 */ /* 0x000fc40007810000 */
[----:B------:R-:W-:Y:S02]  /*110d0*/  ISETP.GT.AND P1, PT, R2, 0x21, PT ;  /* 0x000000210200780c */ /* 0x000fe40003f24270 */
[----:B------:R-:W-:Y:S02]  /*110e0*/  FSEL R22, R40, -INF , P2 ;  /* 0xff80000028167808 */ /* 0x000fe40001000000 */
[----:B------:R-:W-:Y:S02]  /*110f0*/  FSEL R144, R11, -INF , P0 ;  /* 0xff8000000b907808 */ /* 0x000fe40000000000 */
[----:B------:R-:W-:Y:S02]  /*11100*/  FSEL R19, R52, -INF , P3 ;  /* 0xff80000034137808 */ /* 0x000fe40001800000 */
[C---:B------:R-:W-:Y:S02]  /*11110*/  ISETP.GT.AND P2, PT, R0.reuse, RZ, PT ;  /* 0x000000ff0000720c */ /* 0x040fe40003f44270 */
[----:B------:R-:W-:-:S02]  /*11120*/  ISETP.GT.AND P0, PT, R0, 0x1, PT ;  /* 0x000000010000780c */ /* 0x000fc40003f04270 */
[----:B------:R-:W-:Y:S02]  /*11130*/  FMNMX.FTZ R3, R18, R3, !PT ;  /* 0x0000000312037209 */ /* 0x000fe40007810000 */
[----:B------:R-:W-:Y:S02]  /*11140*/  ISETP.GT.AND P3, PT, R2, 0x20, PT ;  /* 0x000000200200780c */ /* 0x000fe40003f64270 */
[----:B------:R-:W-:Y:S02]  /*11150*/  FSEL R145, R24, -INF , P1 ;  /* 0xff80000018917808 */ /* 0x000fe40000800000 */
[----:B------:R-:W-:Y:S02]  /*11160*/  ISETP.GT.AND P1, PT, R0, 0x8, PT ;  /* 0x000000080000780c */ /* 0x000fe40003f24270 */
[----:B------:R-:W-:Y:S02]  /*11170*/  FSEL R11, R91, -INF , P2 ;  /* 0xff8000005b0b7808 */ /* 0x000fe40001000000 */
[----:B------:R-:W-:-:S02]  /*11180*/  FSEL R15, R90, -INF , P0 ;  /* 0xff8000005a0f7808 */ /* 0x000fc40000000000 */
[----:B------:R-:W-:Y:S01]  /*11190*/  FMNMX.FTZ R3, R19, R3, !PT ;  /* 0x0000000313037209 */ /* 0x000fe20007810000 */
[----:B------:R-:W-:Y:S01]  /*111a0*/  LDSM.16.MT88.4 R88, [R167+0xc00] ;  /* 0x000c0000a758783b */ /* 0x000fe20000004200 */
[----:B------:R-:W-:Y:S02]  /*111b0*/  FSEL R147, R25, -INF , P3 ;  /* 0xff80000019937808 */ /* 0x000fe40001800000 */
[----:B------:R-:W-:Y:S02]  /*111c0*/  ISETP.GT.AND P3, PT, R2, 0x29, PT ;  /* 0x000000290200780c */ /* 0x000fe40003f64270 */
        /* <DEDUP_REMOVED lines=16> */
[----:B------:R-:W-:Y:S02]  /*112d0*/  FSEL R146, R8, -INF , P3 ;  /* 0xff80000008927808 */ /* 0x000fe40001800000 */
        /* <DEDUP_REMOVED lines=9> */
[----:B------:R-:W-:Y:S01]  /*11370*/  FSEL R140, R27, -INF , P1 ;  /* 0xff8000001b8c7808 */ /* 0x000fe20000800000 */
[----:B------:R-:W1:Y:S01]  /*11380*/  SHFL.BFLY PT, R8, R3, 0x2, 0x1f ;  /* 0x0c401f0003087f89 */ /* 0x000e6200000e0000 */
[----:B------:R-:W-:-:S02]  /*11390*/  FMNMX.FTZ R2, R29, R2, !PT ;  /* 0x000000021d027209 */ /* 0x000fc40007810000 */
[----:B------:R-:W-:Y:S02]  /*113a0*/  ISETP.GT.AND P1, PT, R0, 0x28, PT ;  /* 0x000000280000780c */ /* 0x000fe40003f24270 */
[----:B------:R-:W-:Y:S02]  /*113b0*/  FSEL R143, R23, -INF , P0 ;  /* 0xff800000178f7808 */ /* 0x000fe40000000000 */
[----:B------:R-:W-:Y:S02]  /*113c0*/  FMNMX.FTZ R2, R140, R2, !PT ;  /* 0x000000028c027209 */ /* 0x000fe40007810000 */
[----:B------:R-:W-:Y:S02]  /*113d0*/  ISETP.GT.AND P0, PT, R0, 0x29, PT ;  /* 0x000000290000780c */ /* 0x000fe40003f04270 */
[----:B------:R-:W-:Y:S02]  /*113e0*/  FSEL R142, R21, -INF , P1 ;  /* 0xff800000158e7808 */ /* 0x000fe40000800000 */
[----:B------:R-:W-:-:S02]  /*113f0*/  FMNMX.FTZ R2, R143, R2, !PT ;  /* 0x000000028f027209 */ /* 0x000fc40007810000 */
        /* <DEDUP_REMOVED lines=11> */
[----:B------:R-:W-:-:S05]  /*114b0*/  FSEL R12, R0, RZ, P0 ;  /* 0x000000ff000c7208 */ /* 0x000fca0000000000 */
[----:B------:R-:W-:-:S04]  /*114c0*/  FFMA.FTZ R0, R9, c[0x0][0x2d0], -R12 ;  /* 0x0000b40009007a23 */ /* 0x000fc8000001080c */
[----:B------:R1:W-:Y:S01]  /*114d0*/  MUFU.EX2 R209, R0 ;  /* 0x0000000000d17308 */ /* 0x0003e20000000800 */
[----:B--2---:R-:W-:-:S04]  /*114e0*/  FMNMX.FTZ R103, R2, R7, !PT ;  /* 0x0000000702677209 */ /* 0x004fc80007810000 */
[C---:B------:R-:W-:Y:S01]  /*114f0*/  FSETP.NEU.FTZ.AND P0, PT, R103.reuse, -INF , PT ;  /* 0xff8000006700780b */ /* 0x040fe20003f1d000 */
[----:B------:R-:W-:Y:S02]  /*11500*/  FMUL.FTZ R3, R103, c[0x0][0x2d0] ;  /* 0x0000b40067037a20 */ /* 0x000fe40000410000 */
[----:B-1----:R-:W-:-:S04]  /*11510*/  FFMA.FTZ R0, R10, c[0x0][0x2d0], -R12 ;  /* 0x0000b4000a007a23 */ /* 0x002fc8000001080c */
[----:B------:R1:W2:Y:S01]  /*11520*/  MUFU.EX2 R205, R0 ;  /* 0x0000000000cd7308 */ /* 0x0002a20000000800 */
[----:B------:R-:W-:Y:S01]  /*11530*/  FSEL R3, R3, RZ, P0 ;  /* 0x000000ff03037208 */ /* 0x000fe20000000000 */
[----:B------:R-:W3:Y:S01]  /*11540*/  SHFL.IDX PT, R7, R4, RZ, 0x1c1f ;  /* 0x001c1fff04077589 */ /* 0x000ee200000e0000 */
[----:B-1----:R-:W-:-:S05]  /*11550*/  FFMA.FTZ R0, R16, c[0x0][0x2d0], -R12 ;  /* 0x0000b40010007a23 */ /* 0x002fca000001080c */
[----:B------:R1:W-:Y:S02]  /*11560*/  MUFU.EX2 R213, R0 ;  /* 0x0000000000d57308 */ /* 0x0003e40000000800 */
[----:B-1----:R-:W-:-:S06]  /*11570*/  FFMA.FTZ R0, R17, c[0x0][0x2d0], -R12 ;  /* 0x0000b40011007a23 */ /* 0x002fcc000001080c */
[----:B------:R1:W4:Y:S02]  /*11580*/  MUFU.EX2 R214, R0 ;  /* 0x0000000000d67308 */ /* 0x0003240000000800 */
[----:B-1----:R-:W-:-:S06]  /*11590*/  FFMA.FTZ R0, R11, c[0x0][0x2d0], -R3 ;  /* 0x0000b4000b007a23 */ /* 0x002fcc0000010803 */
[----:B------:R1:W-:Y:S01]  /*115a0*/  MUFU.EX2 R191, R0 ;  /* 0x0000000000bf7308 */ /* 0x0003e20000000800 */
[----:B------:R5:W2:Y:S01]  /*115b0*/  SHFL.IDX PT, R2, R4, 0x1, 0x1c1f ;  /* 0x003c1f0004027f89 */ /* 0x000aa200000e0000 */
[----:B-1----:R-:W-:-:S06]  /*115c0*/  FFMA.FTZ R0, R15, c[0x0][0x2d0], -R3 ;  /* 0x0000b4000f007a23 */ /* 0x002fcc0000010803 */
[----:B------:R1:W1:Y:S01]  /*115d0*/  MUFU.EX2 R175, R0 ;  /* 0x0000000000af7308 */ /* 0x0002620000000800 */
[----:B-----5:R-:W-:Y:S02]  /*115e0*/  FFMA.FTZ R4, R19, c[0x0][0x2d0], -R12 ;  /* 0x0000b40013047a23 */ /* 0x020fe4000001080c */
[----:B-1----:R-:W-:-:S05]  /*115f0*/  FFMA.FTZ R0, R14, c[0x0][0x2d0], -R3 ;  /* 0x0000b4000e007a23 */ /* 0x002fca0000010803 */
[----:B------:R1:W-:Y:S02]  /*11600*/  MUFU.EX2 R206, R0 ;  /* 0x0000000000ce7308 */ /* 0x0003e40000000800 */
[----:B-1----:R-:W-:-:S06]  /*11610*/  FFMA.FTZ R0, R13, c[0x0][0x2d0], -R3 ;  /* 0x0000b4000d007a23 */ /* 0x002fcc0000010803 */
[----:B------:R1:W5:Y:S08]  /*11620*/  MUFU.EX2 R207, R0 ;  /* 0x0000000000cf7308 */ /* 0x0003700000000800 */
[----:B------:R2:W-:Y:S01]  /*11630*/  MUFU.EX2 R208, R4 ;  /* 0x0000000400d07308 */ /* 0x0005e20000000800 */
[----:B-1----:R-:W-:-:S07]  /*11640*/  FFMA.FTZ R0, R18, c[0x0][0x2d0], -R12 ;  /* 0x0000b40012007a23 */ /* 0x002fce000001080c */
[----:B------:R3:W1:Y:S01]  /*11650*/  MUFU.EX2 R212, R0 ;  /* 0x0000000000d47308 */ /* 0x0006620000000800 */
[----:B--2---:R-:W-:-:S07]  /*11660*/  FFMA.FTZ R4, R20, c[0x0][0x2d0], -R12 ;  /* 0x0000b40014047a23 */ /* 0x004fce000001080c */
[----:B------:R2:W-:Y:S01]  /*11670*/  MUFU.EX2 R210, R4 ;  /* 0x0000000400d27308 */ /* 0x0005e20000000800 */
[----:B---3--:R-:W-:-:S05]  /*11680*/  IMAD.IADD R0, R5, 0x1, R7 ;  /* 0x0000000105007824 */ /* 0x008fca00078e0207 */
[----:B------:R-:W-:Y:S01]  /*11690*/  IMNMX R0, R6, R0, PT ;  /* 0x0000000006007217 */ /* 0x000fe20003800200 */
[----:B--2---:R-:W-:-:S03]  /*116a0*/  FFMA.FTZ R4, R22, c[0x0][0x2d0], -R12 ;  /* 0x0000b40016047a23 */ /* 0x004fc6000001080c */
[C---:B------:R-:W-:Y:S02]  /*116b0*/  ISETP.GT.AND P0, PT, R0.reuse, RZ, PT ;  /* 0x000000ff0000720c */ /* 0x040fe40003f04270 */
[C---:B------:R-:W-:Y:S01]  /*116c0*/  ISETP.GT.AND P1, PT, R0.reuse, 0x1, PT ;  /* 0x000000010000780c */ /* 0x040fe20003f24270 */
[----:B------:R2:W-:Y:S01]  /*116d0*/  MUFU.EX2 R211, R4 ;  /* 0x0000000400d37308 */ /* 0x0005e20000000800 */
[----:B------:R-:W-:Y:S02]  /*116e0*/  ISETP.GT.AND P2, PT, R0, 0x8, PT ;  /* 0x000000080000780c */ /* 0x000fe40003f44270 */
[----:B------:R-:W-:Y:S02]  /*116f0*/  FSEL R20, R151, -INF , P0 ;  /* 0xff80000097147808 */ /* 0x000fe40000000000 */
[----:B------:R-:W-:Y:S01]  /*11700*/  FSEL R21, R150, -INF , P1 ;  /* 0xff80000096157808 */ /* 0x000fe20000800000 */
[----:B------:R-:W-:Y:S01]  /*11710*/  IMAD.IADD R2, R5, 0x1, R2 ;  /* 0x0000000105027824 */ /* 0x000fe200078e0202 */
[----:B------:R-:W-:-:S02]  /*11720*/  ISETP.GT.AND P0, PT, R0, 0x9, PT ;  /* 0x000000090000780c */ /* 0x000fc40003f04270 */
[----:B------:R-:W-:Y:S01]  /*11730*/  FSEL R23, R99, -INF , P2 ;  /* 0xff80000063177808 */ /* 0x000fe20001000000 */
[----:B--2---:R-:W-:Y:S01]  /*11740*/  FFMA.FTZ R4, R24, c[0x0][0x2d0], -R3 ;  /* 0x0000b40018047a23 */ /* 0x004fe20000010803 */
[----:B------:R-:W-:-:S03]  /*11750*/  FMNMX.FTZ R5, R20, R21, !PT ;  /* 0x0000001514057209 */ /* 0x000fc60007810000 */
[----:B------:R2:W-:Y:S01]  /*11760*/  MUFU.EX2 R189, R4 ;  /* 0x0000000400bd7308 */ /* 0x0005e20000000800 */
[C---:B------:R-:W-:Y:S02]  /*11770*/  ISETP.GT.AND P1, PT, R0.reuse, 0x10, PT ;  /* 0x000000100000780c */ /* 0x040fe40003f24270 */
[----:B------:R-:W-:Y:S02]  /*11780*/  ISETP.GT.AND P2, PT, R0, 0x11, PT ;  /* 0x000000110000780c */ /* 0x000fe40003f44270 */
[----:B------:R-:W-:Y:S02]  /*11790*/  FSEL R22, R98, -INF , P0 ;  /* 0xff80000062167808 */ /* 0x000fe40000000000 */
[----:B------:R-:W-:Y:S02]  /*117a0*/  FSEL R24, R97, -INF , P1 ;  /* 0xff80000061187808 */ /* 0x000fe40000800000 */
[----:B------:R-:W-:Y:S01]  /*117b0*/  FSEL R25, R96, -INF , P2 ;  /* 0xff80000060197808 */ /* 0x000fe20001000000 */
[----:B--2---:R-:W-:Y:S01]  /*117c0*/  FFMA.FTZ R4, R26, c[0x0][0x2d0], -R3 ;  /* 0x0000b4001a047a23 */ /* 0x004fe20000010803 */
[----:B------:R-:W-:-:S03]  /*117d0*/  ISETP.GT.AND P0, PT, R0, 0x18, PT ;  /* 0x000000180000780c */ /* 0x000fc60003f04270 */
[----:B------:R2:W3:Y:S01]  /*117e0*/  MUFU.EX2 R204, R4 ;  /* 0x0000000400cc7308 */ /* 0x0004e20000000800 */
[C---:B------:R-:W-:Y:S02]  /*117f0*/  ISETP.GT.AND P1, PT, R0.reuse, 0x19, PT ;  /* 0x000000190000780c */ /* 0x040fe40003f24270 */
[----:B------:R-:W-:Y:S02]  /*11800*/  ISETP.GT.AND P2, PT, R0, 0x20, PT ;  /* 0x000000200000780c */ /* 0x000fe40003f44270 */
[----:B------:R-:W-:Y:S02]  /*11810*/  FSEL R27, R58, -INF , P0 ;  /* 0xff8000003a1b7808 */ /* 0x000fe40000000000 */
[----:B------:R-:W-:Y:S01]  /*11820*/  FSEL R26, R54, -INF , P1 ;  /* 0xff800000361a7808 */ /* 0x000fe20000800000 */
[----:B------:R-:W1:Y:S01]  /*11830*/  LDSM.16.MT88.4 R56, [R167+0x1000] ;  /* 0x00100000a738783b */ /* 0x000e620000004200 */
[----:B------:R-:W-:Y:S02]  /*11840*/  FSEL R99, R32, -INF , P2 ;  /* 0xff80000020637808 */ /* 0x000fe40001000000 */
[----:B--2---:R-:W-:Y:S01]  /*11850*/  FMNMX.FTZ R4, R23, R5, !PT ;  /* 0x0000000517047209 */ /* 0x004fe20007810000 */
[----:B------:R-:W-:Y:S03]  /*11860*/  LDSM.16.MT88.4 R52, [R166+0x1c00] ;  /* 0x001c0000a634783b */ /* 0x000fe60000004200 */
[----:B------:R-:W-:-:S02]  /*11870*/  FMNMX.FTZ R4, R22, R4, !PT ;  /* 0x0000000416047209 */ /* 0x000fc40007810000 */
[C---:B------:R-:W-:Y:S02]  /*11880*/  ISETP.GT.AND P0, PT, R0.reuse, 0x21, PT ;  /* 0x000000210000780c */ /* 0x040fe40003f04270 */
[C---:B------:R-:W-:Y:S02]  /*11890*/  ISETP.GT.AND P1, PT, R0.reuse, 0x28, PT ;  /* 0x000000280000780c */ /* 0x040fe40003f24270 */
[----:B------:R-:W-:Y:S02]  /*118a0*/  ISETP.GT.AND P2, PT, R0, 0x29, PT ;  /* 0x000000290000780c */ /* 0x000fe40003f44270 */
[----:B------:R-:W-:-:S04]  /*118b0*/  FMNMX.FTZ R0, R24, R4, !PT ;  /* 0x0000000418007209 */ /* 0x000fc80007810000 */
[----:B------:R-:W-:Y:S02]  /*118c0*/  FMNMX.FTZ R0, R25, R0, !PT ;  /* 0x0000000019007209 */ /* 0x000fe40007810000 */
[----:B------:R-:W-:Y:S02]  /*118d0*/  IMNMX R2, R6, R2, PT ;  /* 0x0000000206027217 */ /* 0x000fe40003800200 */
[----:B------:R-:W-:Y:S02]  /*118e0*/  FMNMX.FTZ R0, R27, R0, !PT ;  /* 0x000000001b007209 */ /* 0x000fe40007810000 */
[----:B------:R-:W-:Y:S02]  /*118f0*/  FSEL R96, R33, -INF , P0 ;  /* 0xff80000021607808 */ /* 0x000fe40000000000 */
[----:B------:R-:W-:Y:S02]  /*11900*/  FMNMX.FTZ R0, R26, R0, !PT ;  /* 0x000000001a007209 */ /* 0x000fe40007810000 */
[----:B------:R-:W-:-:S02]  /*11910*/  FSEL R97, R30, -INF , P1 ;  /* 0xff8000001e617808 */ /* 0x000fc40000800000 */
[----:B------:R-:W-:Y:S02]  /*11920*/  F2FP.PACK_AB R8, R205, R209 ;  /* 0x000000d1cd08723e */ /* 0x000fe400000000ff */
[----:B----4-:R-:W-:Y:S02]  /*11930*/  F2FP.PACK_AB R10, R214, R213 ;  /* 0x000000d5d60a723e */ /* 0x010fe400000000ff */
[----:B------:R-:W-:Y:S02]  /*11940*/  F2FP.PACK_AB R9, R175, R191 ;  /* 0x000000bfaf09723e */ /* 0x000fe400000000ff */
[----:B-----5:R-:W-:Y:S02]  /*11950*/  F2FP.PACK_AB R11, R207, R206 ;  /* 0x000000cecf0b723e */ /* 0x020fe400000000ff */
[C---:B------:R-:W-:Y:S02]  /*11960*/  ISETP.GT.AND P0, PT, R2.reuse, RZ, PT ;  /* 0x000000ff0200720c */ /* 0x040fe40003f04270 */
[----:B------:R-:W-:-:S02]  /*11970*/  ISETP.GT.AND P1, PT, R2, 0x1, PT ;  /* 0x000000010200780c */ /* 0x000fc40003f24270 */
[----:B------:R-:W-:Y:S01]  /*11980*/  FMNMX.FTZ R0, R99, R0, !PT ;  /* 0x0000000063007209 */ /* 0x000fe20007810000 */
[--C-:B------:R-:W-:Y:S01]  /*11990*/  FFMA.FTZ R5, R28, c[0x0][0x2d0], -R3.reuse ;  /* 0x0000b4001c057a23 */ /* 0x100fe20000010803 */
[----:B------:R-:W-:Y:S01]  /*119a0*/  ISETP.GT.AND P3, PT, R2, 0x8, PT ;  /* 0x000000080200780c */ /* 0x000fe20003f64270 */
[----:B------:R-:W-:Y:S01]  /*119b0*/  FFMA.FTZ R4, R29, c[0x0][0x2d0], -R3 ;  /* 0x0000b4001d047a23 */ /* 0x000fe20000010803 */
[----:B------:R-:W-:Y:S02]  /*119c0*/  FSEL R16, R153, -INF , P0 ;  /* 0xff80000099107808 */ /* 0x000fe40000000000 */
[----:B------:R-:W-:Y:S01]  /*119d0*/  FSEL R15, R152, -INF , P1 ;  /* 0xff800000980f7808 */ /* 0x000fe20000800000 */
[----:B------:R-:W-:Y:S01]  /*119e0*/  HMMA.16816.F32 R40, R8, R64, RZ ;  /* 0x000000400828723c */ /* 0x000fe200000018ff */
[----:B------:R-:W-:Y:S02]  /*119f0*/  FSEL R98, R31, -INF , P2 ;  /* 0xff8000001f627808 */ /* 0x000fe40001000000 */
[----:B------:R-:W-:Y:S01]  /*11a00*/  FMNMX.FTZ R0, R96, R0, !PT ;  /* 0x0000000060007209 */ /* 0x000fe20007810000 */
[----:B------:R-:W-:Y:S01]  /*11a10*/  MUFU.EX2 R190, R5 ;  /* 0x0000000500be7308 */ /* 0x000fe20000000800 */
[----:B------:R-:W-:-:S02]  /*11a20*/  ISETP.GT.AND P0, PT, R2, 0x9, PT ;  /* 0x000000090200780c */ /* 0x000fc40003f04270 */
[----:B------:R-:W-:Y:S01]  /*11a30*/  FSEL R14, R157, -INF , P3 ;  /* 0xff8000009d0e7808 */ /* 0x000fe20001800000 */
[----:B------:R-:W-:Y:S01]  /*11a40*/  HMMA.16816.F32 R48, R8, R76, RZ ;  /* 0x0000004c0830723c */ /* 0x000fe200000018ff */
[----:B------:R-:W-:-:S03]  /*11a50*/  FMNMX.FTZ R0, R97, R0, !PT ;  /* 0x0000000061007209 */ /* 0x000fc60007810000 */
[----:B------:R1:W2:Y:S04]  /*11a60*/  MUFU.EX2 R188, R4 ;  /* 0x0000000400bc7308 */ /* 0x0002a80000000800 */
[----:B------:R-:W-:Y:S01]  /*11a70*/  HMMA.16816.F32 R124, R8, R84, RZ ;  /* 0x00000054087c723c */ /* 0x000fe200000018ff */
[----:B------:R-:W-:Y:S02]  /*11a80*/  ISETP.GT.AND P2, PT, R2, 0x10, PT ;  /* 0x000000100200780c */ /* 0x000fe40003f44270 */
[----:B------:R-:W-:-:S05]  /*11a90*/  FSEL R18, R156, -INF , P0 ;  /* 0xff8000009c127808 */ /* 0x000fca0000000000 */
[----:B------:R-:W-:Y:S01]  /*11aa0*/  HMMA.16816.F32 R44, R8, R88, RZ ;  /* 0x00000058082c723c */ /* 0x000fe200000018ff */
[----:B------:R-:W-:-:S07]  /*11ab0*/  FMNMX.FTZ R0, R98, R0, !PT ;  /* 0x0000000062007209 */ /* 0x000fce0007810000 */
        /* <DEDUP_REMOVED lines=8> */
[----:B------:R-:W-:-:S04]  /*11b40*/  FMNMX.FTZ R8, R16, R15, !PT ;  /* 0x0000000f10087209 */ /* 0x000fc80007810000 */
[----:B------:R-:W-:Y:S02]  /*11b50*/  FMNMX.FTZ R8, R14, R8, !PT ;  /* 0x000000080e087209 */ /* 0x000fe40007810000 */
[----:B------:R-:W-:Y:S02]  /*11b60*/  ISETP.GT.AND P3, PT, R2, 0x11, PT ;  /* 0x000000110200780c */ /* 0x000fe40003f64270 */
[----:B------:R-:W-:Y:S02]  /*11b70*/  FSEL R13, R149, -INF , P2 ;  /* 0xff800000950d7808 */ /* 0x000fe40001000000 */
[----:B------:R-:W-:Y:S01]  /*11b80*/  FMNMX.FTZ R8, R18, R8, !PT ;  /* 0x0000000812087209 */ /* 0x000fe20007810000 */
[----:B------:R-:W4:Y:S01]  /*11b90*/  SHFL.BFLY PT, R9, R0, 0x2, 0x1f ;  /* 0x0c401f0000097f89 */ /* 0x000f2200000e0000 */
[----:B------:R-:W-:Y:S02]  /*11ba0*/  ISETP.GT.AND P1, PT, R2, 0x18, PT ;  /* 0x000000180200780c */ /* 0x000fe40003f24270 */
[----:B------:R-:W-:-:S02]  /*11bb0*/  FSEL R11, R148, -INF , P3 ;  /* 0xff800000940b7808 */ /* 0x000fc40001800000 */
[----:B------:R-:W-:Y:S02]  /*11bc0*/  FMNMX.FTZ R8, R13, R8, !PT ;  /* 0x000000080d087209 */ /* 0x000fe40007810000 */
[----:B------:R-:W-:Y:S02]  /*11bd0*/  ISETP.GT.AND P0, PT, R2, 0x19, PT ;  /* 0x000000190200780c */ /* 0x000fe40003f04270 */
[----:B-1----:R-:W-:Y:S02]  /*11be0*/  F2FP.PACK_AB R4, R208, R212 ;  /* 0x000000d4d004723e */ /* 0x002fe400000000ff */
[----:B---3--:R-:W-:Y:S02]  /*11bf0*/  F2FP.PACK_AB R5, R204, R189 ;  /* 0x000000bdcc05723e */ /* 0x008fe400000000ff */
[----:B------:R-:W-:Y:S02]  /*11c00*/  F2FP.PACK_AB R6, R211, R210 ;  /* 0x000000d2d306723e */ /* 0x000fe400000000ff */
[----:B--2---:R-:W-:-:S02]  /*11c10*/  F2FP.PACK_AB R7, R188, R190 ;  /* 0x000000bebc07723e */ /* 0x004fc400000000ff */
[----:B------:R-:W-:Y:S02]  /*11c20*/  FSEL R17, R110, -INF , P1 ;  /* 0xff8000006e117808 */ /* 0x000fe40000800000 */
[----:B------:R-:W-:Y:S02]  /*11c30*/  FMNMX.FTZ R8, R11, R8, !PT ;  /* 0x000000080b087209 */ /* 0x000fe40007810000 */
[----:B------:R-:W-:Y:S02]  /*11c40*/  FSEL R19, R109, -INF , P0 ;  /* 0xff8000006d137808 */ /* 0x000fe40000000000 */
[C---:B------:R-:W-:Y:S02]  /*11c50*/  ISETP.GT.AND P3, PT, R2.reuse, 0x20, PT ;  /* 0x000000200200780c */ /* 0x040fe40003f64270 */
[C---:B------:R-:W-:Y:S02]  /*11c60*/  ISETP.GT.AND P2, PT, R2.reuse, 0x21, PT ;  /* 0x000000210200780c */ /* 0x040fe40003f44270 */
[----:B------:R-:W-:-:S02]  /*11c70*/  ISETP.GT.AND P1, PT, R2, 0x28, PT ;  /* 0x000000280200780c */ /* 0x000fc40003f24270 */
[----:B------:R-:W-:Y:S02]  /*11c80*/  ISETP.GT.AND P0, PT, R2, 0x29, PT ;  /* 0x000000290200780c */ /* 0x000fe40003f04270 */
[----:B------:R-:W-:Y:S01]  /*11c90*/  FMNMX.FTZ R2, R17, R8, !PT ;  /* 0x0000000811027209 */ /* 0x000fe20007810000 */
[----:B------:R-:W-:Y:S03]  /*11ca0*/  HMMA.16816.F32 R168, R4, R56, R44 ;  /* 0x0000003804a8723c */ /* 0x000fe6000000182c */
[----:B------:R-:W-:-:S04]  /*11cb0*/  FMNMX.FTZ R2, R19, R2, !PT ;  /* 0x0000000213027209 */ /* 0x000fc80007810000 */
[----:B------:R-:W-:Y:S02]  /*11cc0*/  FSEL R47, R107, -INF , P3 ;  /* 0xff8000006b2f7808 */ /* 0x000fe40001800000 */
[----:B------:R-:W-:Y:S02]  /*11cd0*/  FSEL R46, R106, -INF , P2 ;  /* 0xff8000006a2e7808 */ /* 0x000fe40001000000 */
[----:B------:R-:W-:Y:S01]  /*11ce0*/  FMNMX.FTZ R2, R47, R2, !PT ;  /* 0x000000022f027209 */ /* 0x000fe20007810000 */
[----:B------:R-:W-:Y:S01]  /*11cf0*/  HMMA.16816.F32 R152, R4, R68, R40 ;  /* 0x000000440498723c */ /* 0x000fe20000001828 */
[----:B------:R-:W-:Y:S01]  /*11d00*/  FSEL R45, R101, -INF , P1 ;  /* 0xff800000652d7808 */ /* 0x000fe20000800000 */
[----:B------:R-:W-:Y:S01]  /*11d10*/  LDSM.16.MT88.4 R40, [R167+0x1c00] ;  /* 0x001c0000a728783b */ /* 0x000fe20000004200 */
[----:B------:R-:W-:Y:S02]  /*11d20*/  FMNMX.FTZ R2, R46, R2, !PT ;  /* 0x000000022e027209 */ /* 0x000fe40007810000 */
[----:B----4-:R-:W-:-:S02]  /*11d30*/  FMNMX.FTZ R0, R0, R9, !PT ;  /* 0x0000000900007209 */ /* 0x010fc40007810000 */
[----:B------:R-:W-:Y:S02]  /*11d40*/  FSEL R44, R100, -INF , P0 ;  /* 0xff800000642c7808 */ /* 0x000fe40000000000 */
[----:B------:R-:W-:Y:S01]  /*11d50*/  FMNMX.FTZ R2, R45, R2, !PT ;  /* 0x000000022d027209 */ /* 0x000fe20007810000 */
[----:B------:R-:W1:Y:S03]  /*11d60*/  SHFL.BFLY PT, R9, R0, 0x1, 0x1f ;  /* 0x0c201f0000097f89 */ /* 0x000e6600000e0000 */
[----:B------:R-:W-:-:S05]  /*11d70*/  FMNMX.FTZ R8, R44, R2, !PT ;  /* 0x000000022c087209 */ /* 0x000fca0007810000 */
[----:B------:R-:W2:Y:S01]  /*11d80*/  SHFL.BFLY PT, R10, R8, 0x2, 0x1f ;  /* 0x0c401f00080a7f89 */ /* 0x000ea200000e0000 */
[----:B------:R-:W-:Y:S01]  /*11d90*/  HMMA.16816.F32 R240, R4, R52, R80 ;  /* 0x0000003404f0723c */ /* 0x000fe20000001850 */
[----:B-1----:R-:W-:-:S07]  /*11da0*/  FMNMX.FTZ R110, R0, R9, !PT ;  /* 0x00000009006e7209 */ /* 0x002fce0007810000 */
[----:B------:R-:W-:Y:S01]  /*11db0*/  HMMA.16816.F32 R220, R4, R72, R48 ;  /* 0x0000004804dc723c */ /* 0x000fe20000001830 */
[C---:B------:R-:W-:Y:S01]  /*11dc0*/  FSETP.NEU.FTZ.AND P0, PT, R110.reuse, -INF , PT ;  /* 0xff8000006e00780b */ /* 0x040fe20003f1d000 */
[----:B------:R-:W-:Y:S01]  /*11dd0*/  FMUL.FTZ R2, R110, c[0x0][0x2d0] ;  /* 0x0000b4006e027a20 */ /* 0x000fe20000410000 */
[----:B--2---:R-:W-:-:S05]  /*11de0*/  FMNMX.FTZ R0, R8, R10, !PT ;  /* 0x0000000a08007209 */ /* 0x004fca0007810000 */
[----:B------:R-:W-:Y:S01]  /*11df0*/  HMMA.16816.F32 R232, R4, R60, R124 ;  /* 0x0000003c04e8723c */ /* 0x000fe2000000187c */
[----:B------:R-:W-:-:S07]  /*11e00*/  FSEL R2, R2, RZ, P0 ;  /* 0x000000ff02027208 */ /* 0x000fce0000000000 */
[C---:B------:R-:W-:Y:S08]  /*11e10*/  HMMA.16816.F32 R236, R4.reuse, R40, R128 ;  /* 0x0000002804ec723c */ /* 0x040ff00000001880 */
[C---:B------:R-:W-:Y:S08]  /*11e20*/  HMMA.16816.F32 R136, R4.reuse, R70, R136 ;  /* 0x000000460488723c */ /* 0x040ff00000001888 */
[C---:B------:R-:W-:Y:S08]  /*11e30*/  HMMA.16816.F32 R80, R4.reuse, R74, R132 ;  /* 0x0000004a0450723c */ /* 0x040ff00000001884 */
[C---:B------:R-:W-:Y:S08]  /*11e40*/  HMMA.16816.F32 R156, R4.reuse, R62, R120 ;  /* 0x0000003e049c723c */ /* 0x040ff00000001878 */
[C---:B------:R-:W-:Y:S08]  /*11e50*/  HMMA.16816.F32 R228, R4.reuse, R58, R36 ;  /* 0x0000003a04e4723c */ /* 0x040ff00000001824 */
[C---:B------:R-:W-:Y:S08]  /*11e60*/  HMMA.16816.F32 R224, R4.reuse, R54, R32 ;  /* 0x0000003604e0723c */ /* 0x040ff00000001820 */
[----:B------:R-:W-:Y:S01]  /*11e70*/  HMMA.16816.F32 R216, R4, R42, R28 ;  /* 0x0000002a04d8723c */ /* 0x000fe2000000181c */
[----:B------:R-:W1:Y:S01]  /*11e80*/  SHFL.BFLY PT, R5, R0, 0x1, 0x1f ;  /* 0x0c201f0000057f89 */ /* 0x000e6200000e0000 */
[----:B------:R-:W-:-:S02]  /*11e90*/  IMAD.MOV.U32 R127, RZ, RZ, R168 ;  /* 0x000000ffff7f7224 */ /* 0x000fc400078e00a8 */
[----:B------:R-:W-:Y:S01]  /*11ea0*/  IMAD.MOV.U32 R126, RZ, RZ, R169 ;  /* 0x000000ffff7e7224 */ /* 0x000fe200078e00a9 */
[----:B------:R-:W-:Y:S02]  /*11eb0*/  LDSM.16.MT88.4 R128, [R166+0x800] ;  /* 0x00080000a680783b */ /* 0x000fe40000004200 */
[----:B------:R-:W-:-:S04]  /*11ec0*/  FFMA.FTZ R4, R20, c[0x0][0x2d0], -R2 ;  /* 0x0000b40014047a23 */ /* 0x000fc80000010802 */
[----:B------:R2:W-:Y:S01]  /*11ed0*/  MUFU.EX2 R168, R4 ;  /* 0x0000000400a87308 */ /* 0x0005e20000000800 */
[----:B------:R-:W-:Y:S02]  /*11ee0*/  IMAD.MOV.U32 R125, RZ, RZ, R170 ;  /* 0x000000ffff7d7224 */ /* 0x000fe400078e00aa */
[----:B--2---:R-:W-:-:S05]  /*11ef0*/  FFMA.FTZ R4, R21, c[0x0][0x2d0], -R2 ;  /* 0x0000b40015047a23 */ /* 0x004fca0000010802 */
[----:B------:R2:W3:Y:S01]  /*11f00*/  MUFU.EX2 R102, R4 ;  /* 0x0000000400667308 */ /* 0x0004e20000000800 */
[----:B-1----:R-:W-:Y:S01]  /*11f10*/  FMNMX.FTZ R109, R0, R5, !PT ;  /* 0x00000005006d7209 */ /* 0x002fe20007810000 */
[--C-:B------:R-:W-:Y:S02]  /*11f20*/  FFMA.FTZ R0, R25, c[0x0][0x2d0], -R2.reuse ;  /* 0x0000b40019007a23 */ /* 0x100fe40000010802 */
[----:B--2---:R-:W-:-:S04]  /*11f30*/  FFMA.FTZ R4, R23, c[0x0][0x2d0], -R2 ;  /* 0x0000b40017047a23 */ /* 0x004fc80000010802 */
[----:B------:R1:W-:Y:S01]  /*11f40*/  MUFU.EX2 R169, R4 ;  /* 0x0000000400a97308 */ /* 0x0003e20000000800 */
[----:B------:R-:W-:Y:S01]  /*11f50*/  IMAD.MOV.U32 R124, RZ, RZ, R171 ;  /* 0x000000ffff7c7224 */ /* 0x000fe200078e00ab */
[----:B------:R-:W-:Y:S01]  /*11f60*/  FSETP.NEU.FTZ.AND P0, PT, R109, -INF , PT ;  /* 0xff8000006d00780b */ /* 0x000fe20003f1d000 */
[----:B-1----:R-:W-:-:S05]  /*11f70*/  FFMA.FTZ R4, R22, c[0x0][0x2d0], -R2 ;  /* 0x0000b40016047a23 */ /* 0x002fca0000010802 */
        /* <DEDUP_REMOVED lines=22> */
[----:B------:R1:W-:Y:S02]  /*120e0*/  MUFU.EX2 R100, R4 ;  /* 0x0000000400647308 */ /* 0x0003e40000000800 */
[----:B-1----:R-:W-:Y:S01]  /*120f0*/  FFMA.FTZ R4, R11, c[0x0][0x2d0], -R0 ;  /* 0x0000b4000b047a23 */ /* 0x002fe20000010800 */
[----:B-----5:R-:W-:-:S05]  /*12100*/  F2FP.PACK_AB R11, R51, R50 ;  /* 0x00000032330b723e */ /* 0x020fca00000000ff */
[----:B------:R1:W2:Y:S02]  /*12110*/  MUFU.EX2 R101, R4 ;  /* 0x0000000400657308 */ /* 0x0002a40000000800 */
[----:B------:R-:W-:Y:S01]  /*12120*/  HMMA.16816.F32 R20, R8, R64, RZ ;  /* 0x000000400814723c */ /* 0x000fe200000018ff */
[----:B-1----:R-:W-:-:S05]  /*12130*/  FFMA.FTZ R4, R17, c[0x0][0x2d0], -R0 ;  /* 0x0000b40011047a23 */ /* 0x002fca0000010800 */
[----:B------:R1:W-:Y:S02]  /*12140*/  MUFU.EX2 R107, R4 ;  /* 0x00000004006b7308 */ /* 0x0003e40000000800 */
[----:B-1----:R-:W-:Y:S02]  /*12150*/  FFMA.FTZ R4, R19, c[0x0][0x2d0], -R0 ;  /* 0x0000b40013047a23 */ /* 0x002fe40000010800 */
[C---:B------:R-:W-:Y:S04]  /*12160*/  HMMA.16816.F32 R16, R8.reuse, R76, RZ ;  /* 0x0000004c0810723c */ /* 0x040fe800000018ff */
[----:B------:R1:W3:Y:S01]  /*12170*/  MUFU.EX2 R106, R4 ;  /* 0x00000004006a7308 */ /* 0x0002e20000000800 */
[----:B--2---:R-:W-:Y:S02]  /*12180*/  F2FP.PACK_AB R5, R101, R100 ;  /* 0x000000646505723e */ /* 0x004fe400000000ff */
[----:B------:R-:W-:Y:S01]  /*12190*/  F2FP.PACK_AB R6, R174, R173 ;  /* 0x000000adae06723e */ /* 0x000fe200000000ff */
[----:B------:R-:W-:Y:S01]  /*121a0*/  HMMA.16816.F32 R28, R8, R84, RZ ;  /* 0x00000054081c723c */ /* 0x000fe200000018ff */
[----:B-1----:R-:W-:-:S02]  /*121b0*/  F2FP.PACK_AB R4, R171, R172 ;  /* 0x000000acab04723e */ /* 0x002fc400000000ff */
[----:B---3--:R-:W-:-:S05]  /*121c0*/  F2FP.PACK_AB R7, R106, R107 ;  /* 0x0000006b6a07723e */ /* 0x008fca00000000ff */
[----:B------:R-:W-:Y:S08]  /*121d0*/  HMMA.16816.F32 R24, R8, R88, RZ ;  /* 0x000000580818723c */ /* 0x000ff000000018ff */
[C---:B------:R-:W-:Y:S08]  /*121e0*/  HMMA.16816.F32 R120, R4.reuse, R68, R20 ;  /* 0x000000440478723c */ /* 0x040ff00000001814 */
[----:B------:R-:W-:Y:S08]  /*121f0*/  HMMA.16816.F32 R132, R4, R72, R16 ;  /* 0x000000480484723c */ /* 0x000ff00000001810 */
[C---:B------:R-:W-:Y:S08]  /*12200*/  HMMA.16816.F32 R20, R8.reuse, R92, RZ ;  /* 0x0000005c0814723c */ /* 0x040ff000000018ff */
[----:B------:R-:W-:Y:S08]  /*12210*/  HMMA.16816.F32 R16, R8, R116, RZ ;  /* 0x000000740810723c */ /* 0x000ff000000018ff */
[C---:B------:R-:W-:Y:S08]  /*12220*/  HMMA.16816.F32 R148, R4.reuse, R60, R28 ;  /* 0x0000003c0494723c */ /* 0x040ff0000000181c */
[C---:B------:R-:W-:Y:S08]  /*12230*/  HMMA.16816.F32 R176, R4.reuse, R56, R24 ;  /* 0x0000003804b0723c */ /* 0x040ff00000001818 */
[C---:B------:R-:W-:Y:S08]  /*12240*/  HMMA.16816.F32 R180, R4.reuse, R52, R20 ;  /* 0x0000003404b4723c */ /* 0x040ff00000001814 */
[----:B------:R-:W-:Y:S08]  /*12250*/  HMMA.16816.F32 R184, R4, R40, R16 ;  /* 0x0000002804b8723c */ /* 0x000ff00000001810 */
[C---:B------:R-:W-:Y:S01]  /*12260*/  HMMA.16816.F32 R32, R8.reuse, R66, RZ ;  /* 0x000000420820723c */ /* 0x040fe200000018ff */
[----:B------:R-:W-:Y:S07]  /*12270*/  LDSM.16.MT88.4 R64, [R167+0x1400] ;  /* 0x00140000a740783b */ /* 0x000fee0000004200 */
[C---:B------:R-:W-:Y:S08]  /*12280*/  HMMA.16816.F32 R28, R8.reuse, R78, RZ ;  /* 0x0000004e081c723c */ /* 0x040ff000000018ff */
[C---:B------:R-:W-:Y:S08]  /*12290*/  HMMA.16816.F32 R24, R8.reuse, R86, RZ ;  /* 0x000000560818723c */ /* 0x040ff000000018ff */
[C---:B------:R-:W-:Y:S08]  /*122a0*/  HMMA.16816.F32 R20, R8.reuse, R90, RZ ;  /* 0x0000005a0814723c */ /* 0x040ff000000018ff */
[C---:B------:R-:W-:Y:S08]  /*122b0*/  HMMA.16816.F32 R16, R8.reuse, R94, RZ ;  /* 0x0000005e0810723c */ /* 0x040ff000000018ff */
[----:B------:R-:W-:Y:S08]  /*122c0*/  HMMA.16816.F32 R8, R8, R118, RZ ;  /* 0x000000760808723c */ /* 0x000ff000000018ff */
[C---:B------:R-:W-:Y:S08]  /*122d0*/  HMMA.16816.F32 R32, R4.reuse, R70, R32 ;  /* 0x000000460420723c */ /* 0x040ff00000001820 */
[C---:B------:R-:W-:Y:S08]  /*122e0*/  HMMA.16816.F32 R28, R4.reuse, R74, R28 ;  /* 0x0000004a041c723c */ /* 0x040ff0000000181c */
[C---:B------:R-:W-:Y:S08]  /*122f0*/  HMMA.16816.F32 R60, R4.reuse, R62, R24 ;  /* 0x0000003e043c723c */ /* 0x040ff00000001818 */
[C---:B------:R-:W-:Y:S08]  /*12300*/  HMMA.16816.F32 R36, R4.reuse, R58, R20 ;  /* 0x0000003a0424723c */ /* 0x040ff00000001814 */
[C---:B------:R-:W-:Y:S08]  /*12310*/  HMMA.16816.F32 R84, R4.reuse, R54, R16 ;  /* 0x000000360454723c */ /* 0x040ff00000001810 */
[----:B------:R-:W-:Y:S07]  /*12320*/  HMMA.16816.F32 R40, R4, R42, R8 ;  /* 0x0000002a0428723c */ /* 0x000fee0000001808 */
[----:B------:R-:W-:-:S04]  /*12330*/  FFMA.FTZ R4, R99, c[0x0][0x2d0], -R2 ;  /* 0x0000b40063047a23 */ /* 0x000fc80000010802 */
[----:B------:R1:W-:Y:S02]  /*12340*/  MUFU.EX2 R19, R4 ;  /* 0x0000000400137308 */ /* 0x0003e40000000800 */
[----:B-1----:R-:W-:-:S06]  /*12350*/  FFMA.FTZ R4, R96, c[0x0][0x2d0], -R2 ;  /* 0x0000b40060047a23 */ /* 0x002fcc0000010802 */
[----:B------:R1:W-:Y:S02]  /*12360*/  MUFU.EX2 R22, R4 ;  /* 0x0000000400167308 */ /* 0x0003e40000000800 */
[--C-:B-1----:R-:W-:Y:S02]  /*12370*/  FFMA.FTZ R4, R97, c[0x0][0x2d0], -R2.reuse ;  /* 0x0000b40061047a23 */ /* 0x102fe40000010802 */
[----:B------:R-:W-:-:S04]  /*12380*/  FFMA.FTZ R2, R98, c[0x0][0x2d0], -R2 ;  /* 0x0000b40062027a23 */ /* 0x000fc80000010802 */
[----:B------:R1:W-:Y:S02]  /*12390*/  MUFU.EX2 R24, R2 ;  /* 0x0000000200187308 */ /* 0x0003e40000000800 */
[----:B-1----:R-:W-:-:S06]  /*123a0*/  FFMA.FTZ R2, R47, c[0x0][0x2d0], -R0 ;  /* 0x0000b4002f027a23 */ /* 0x002fcc0000010800 */
        /* <DEDUP_REMOVED lines=9> */
[----:B------:R1:W2:Y:S02]  /*12440*/  MUFU.EX2 R10, R0 ;  /* 0x00000000000a7308 */ /* 0x0002a40000000800 */
[----:B-1----:R-:W-:-:S06]  /*12450*/  FFMA.FTZ R0, R144, c[0x0][0x2d0], -R12 ;  /* 0x0000b40090007a23 */ /* 0x002fcc000001080c */
[----:B------:R1:W-:Y:S02]  /*12460*/  MUFU.EX2 R15, R0 ;  /* 0x00000000000f7308 */ /* 0x0003e40000000800 */
[----:B-1----:R-:W-:Y:S02]  /*12470*/  FFMA.FTZ R0, R146, c[0x0][0x2d0], -R12 ;  /* 0x0000b40092007a23 */ /* 0x002fe4000001080c */
[----:B------:R-:W1:Y:S04]  /*12480*/  LDSM.16.MT88.4 R144, [R167+0x800] ;  /* 0x00080000a790783b */ /* 0x000e680000004200 */
[----:B------:R3:W-:Y:S02]  /*12490*/  MUFU.EX2 R18, R0 ;  /* 0x0000000000127308 */ /* 0x0007e40000000800 */
[----:B---3--:R-:W-:-:S06]  /*124a0*/  FFMA.FTZ R0, R140, c[0x0][0x2d0], -R3 ;  /* 0x0000b4008c007a23 */ /* 0x008fcc0000010803 */
[----:B------:R3:W-:Y:S02]  /*124b0*/  MUFU.EX2 R9, R0 ;  /* 0x0000000000097308 */ /* 0x0007e40000000800 */
[----:B---3--:R-:W-:-:S06]  /*124c0*/  FFMA.FTZ R0, R143, c[0x0][0x2d0], -R3 ;  /* 0x0000b4008f007a23 */ /* 0x008fcc0000010803 */
[----:B------:R3:W4:Y:S08]  /*124d0*/  MUFU.EX2 R8, R0 ;  /* 0x0000000000087308 */ /* 0x0007300000000800 */
[----:B------:R-:W-:Y:S01]  /*124e0*/  MUFU.EX2 R20, R2 ;  /* 0x0000000200147308 */ /* 0x000fe20000000800 */
[--C-:B---3--:R-:W-:Y:S02]  /*124f0*/  FFMA.FTZ R0, R142, c[0x0][0x2d0], -R3.reuse ;  /* 0x0000b4008e007a23 */ /* 0x108fe40000010803 */
[----:B------:R-:W-:-:S05]  /*12500*/  FFMA.FTZ R3, R141, c[0x0][0x2d0], -R3 ;  /* 0x0000b4008d037a23 */ /* 0x000fca0000010803 */
[----:B------:R-:W-:Y:S08]  /*12510*/  MUFU.EX2 R2, R0 ;  /* 0x0000000000027308 */ /* 0x000ff00000000800 */
[----:B------:R-:W3:Y:S01]  /*12520*/  MUFU.EX2 R3, R3 ;  /* 0x0000000300037308 */ /* 0x000ee20000000800 */
[----:B--2---:R-:W-:Y:S02]  /*12530*/  F2FP.PACK_AB R92, R10, R11 ;  /* 0x0000000b0a5c723e */ /* 0x004fe400000000ff */
[----:B----4-:R-:W-:-:S02]  /*12540*/  F2FP.PACK_AB R93, R8, R9 ;  /* 0x00000009085d723e */ /* 0x010fc400000000ff */
[----:B------:R-:W-:Y:S02]  /*12550*/  F2FP.PACK_AB R94, R18, R15 ;  /* 0x0000000f125e723e */ /* 0x000fe400000000ff */
[----:B---3--:R-:W-:Y:S01]  /*12560*/  F2FP.PACK_AB R95, R3, R2 ;  /* 0x00000002035f723e */ /* 0x008fe200000000ff */
[----:B------:R2:W3:Y:S06]  /*12570*/  MUFU.EX2 R23, R4 ;  /* 0x0000000400177308 */ /* 0x0004ec0000000800 */
[----:B-1----:R-:W-:Y:S01]  /*12580*/  HMMA.16816.F32 R140, R92, R146, R80 ;  /* 0x000000925c8c723c */ /* 0x002fe20000001850 */
[----:B------:R-:W1:Y:S01]  /*12590*/  LDSM.16.MT88.4 R80, [R166+0x2000] ;  /* 0x00200000a650783b */ /* 0x000e620000004200 */
[----:B------:R-:W-:-:S03]  /*125a0*/  IMAD.MOV.U32 R27, RZ, RZ, R160 ;  /* 0x000000ffff1b7224 */ /* 0x000fc600078e00a0 */
[----:B------:R-:W-:Y:S04]  /*125b0*/  LDSM.16.MT88.4 R160, [R166+0x1400] ;  /* 0x00140000a6a0783b */ /* 0x000fe80000004200 */
[----:B--2---:R-:W2:Y:S01]  /*125c0*/  LDSM.16.MT88.4 R4, [R167+0x2000] ;  /* 0x00200000a704783b */ /* 0x004ea20000004200 */
[----:B------:R-:W-:Y:S01]  /*125d0*/  @P4 IMAD.HI.U32 R12, R27, c[0x0][0x2c8], RZ ;  /* 0x0000b2001b0c4a27 */ /* 0x000fe200078e00ff */
[----:B------:R-:W-:-:S03]  /*125e0*/  F2FP.PACK_AB R96, R22, R19 ;  /* 0x000000131660723e */ /* 0x000fc600000000ff */
[----:B------:R-:W-:Y:S01]  /*125f0*/  IMAD.MOV.U32 R0, RZ, RZ, R27 ;  /* 0x000000ffff007224 */ /* 0x000fe200078e001b */
[----:B------:R-:W-:Y:S01]  /*12600*/  @P4 SHF.R.U32.HI R0, RZ, c[0x0][0x2cc], R12 ;  /* 0x0000b300ff004a19 */ /* 0x000fe2000001160c */
[----:B------:R-:W-:Y:S01]  /*12610*/  IMAD.MOV.U32 R76, RZ, RZ, R127 ;  /* 0x000000ffff4c7224 */ /* 0x000fe200078e007f */
[----:B------:R-:W-:Y:S01]  /*12620*/  F2FP.PACK_AB R97, R17, R16 ;  /* 0x000000101161723e */ /* 0x000fe200000000ff */
[----:B------:R-:W-:Y:S01]  /*12630*/  IMAD.MOV.U32 R77, RZ, RZ, R126 ;  /* 0x000000ffff4d7224 */ /* 0x000fe200078e007e */
[----:B---3--:R-:W-:Y:S01]  /*12640*/  F2FP.PACK_AB R98, R24, R23 ;  /* 0x000000171862723e */ /* 0x008fe200000000ff */
[----:B------:R-:W-:Y:S01]  /*12650*/  IMAD.MOV.U32 R78, RZ, RZ, R125 ;  /* 0x000000ffff4e7224 */ /* 0x000fe200078e007d */
[----:B------:R-:W-:Y:S01]  /*12660*/  F2FP.PACK_AB R99, R21, R20 ;  /* 0x000000141563723e */ /* 0x000fe200000000ff */
[----:B------:R-:W-:Y:S01]  /*12670*/  IMAD.MOV.U32 R79, RZ, RZ, R124 ;  /* 0x000000ffff4f7224 */ /* 0x000fe200078e007c */
[----:B------:R-:W-:Y:S01]  /*12680*/  IADD3 R0, R0, R247, -R250 ;  /* 0x000000f700007210 */ /* 0x000fe20007ffe8fa */
[----:B------:R-:W-:-:S02]  /*12690*/  FADD.FTZ R12, R168, R102 ;  /* 0x00000066a80c7221 */ /* 0x000fc40000010000 */
[----:B------:R-:W-:Y:S02]  /*126a0*/  FADD.FTZ R13, R49, R48 ;  /* 0x00000030310d7221 */ /* 0x000fe40000010000 */
[----:B------:R-:W-:Y:S01]  /*126b0*/  FADD.FTZ R14, R209, R205 ;  /* 0x000000cdd10e7221 */ /* 0x000fe20000010000 */
[----:B------:R-:W-:Y:S01]  /*126c0*/  HMMA.16816.F32 R56, R92, R64, R76 ;  /* 0x000000405c38723c */ /* 0x000fe2000000184c */
[----:B------:R-:W-:-:S04]  /*126d0*/  IMAD.HI R25, R0, 0x2aaaaaab, RZ ;  /* 0x2aaaaaab00197827 */ /* 0x000fc800078e02ff */
[----:B------:R-:W-:Y:S02]  /*126e0*/  FADD.FTZ R0, R191, R175 ;  /* 0x000000afbf007221 */ /* 0x000fe40000010000 */
[----:B------:R-:W-:Y:S01]  /*126f0*/  FADD.FTZ R12, R169, R12 ;  /* 0x0000000ca90c7221 */ /* 0x000fe20000010000 */
[----:B-1----:R-:W-:Y:S01]  /*12700*/  HMMA.16816.F32 R72, R92, R80, R240 ;  /* 0x000000505c48723c */ /* 0x002fe200000018f0 */
[----:B------:R-:W-:-:S07]  /*12710*/  FADD.FTZ R0, R206, R0 ;  /* 0x00000000ce007221 */ /* 0x000fce0000010000 */
[----:B------:R-:W-:Y:S08]  /*12720*/  HMMA.16816.F32 R76, R92, R82, R224 ;  /* 0x000000525c4c723c */ /* 0x000ff000000018e0 */
[----:B------:R-:W-:Y:S01]  /*12730*/  HMMA.16816.F32 R68, R96, R80, R180 ;  /* 0x000000506044723c */ /* 0x000fe200000018b4 */
[----:B------:R-:W-:-:S07]  /*12740*/  SHF.R.U32.HI R26, RZ, 0x1f, R25 ;  /* 0x0000001fff1a7819 */ /* 0x000fce0000011619 */
[----:B------:R-:W-:Y:S08]  /*12750*/  HMMA.16816.F32 R80, R96, R82, R84 ;  /* 0x000000526050723c */ /* 0x000ff00000001854 */
[-C--:B--2---:R-:W-:Y:S08]  /*12760*/  HMMA.16816.F32 R88, R92, R4.reuse, R236 ;  /* 0x000000045c58723c */ /* 0x084ff000000018ec */
[----:B------:R-:W-:Y:S07]  /*12770*/  HMMA.16816.F32 R84, R96, R4, R184 ;  /* 0x000000046054723c */ /* 0x000fee00000018b8 */
[----:B------:R-:W-:-:S02]  /*12780*/  FADD.FTZ R5, R50, R13 ;  /* 0x0000000d32057221 */ /* 0x000fc40000010000 */
[----:B------:R-:W-:Y:S01]  /*12790*/  FADD.FTZ R4, R213, R14 ;  /* 0x0000000ed5047221 */ /* 0x000fe20000010000 */
[----:B------:R-:W-:Y:S01]  /*127a0*/  HMMA.16816.F32 R116, R92, R128, R152 ;  /* 0x000000805c74723c */ /* 0x000fe20000001898 */
[----:B------:R-:W-:Y:S02]  /*127b0*/  FADD.FTZ R13, R170, R12 ;  /* 0x0000000caa0d7221 */ /* 0x000fe40000010000 */
[----:B------:R-:W-:Y:S02]  /*127c0*/  FADD.FTZ R5, R51, R5 ;  /* 0x0000000533057221 */ /* 0x000fe40000010000 */
[----:B------:R-:W-:-:S03]  /*127d0*/  FADD.FTZ R12, R214, R4 ;  /* 0x00000004d60c7221 */ /* 0x000fc60000010000 */
[----:B------:R-:W-:Y:S01]  /*127e0*/  HMMA.16816.F32 R148, R96, R160, R148 ;  /* 0x000000a06094723c */ /* 0x000fe20000001894 */
[----:B------:R-:W-:Y:S02]  /*127f0*/  FADD.FTZ R4, R207, R0 ;  /* 0x00000000cf047221 */ /* 0x000fe40000010000 */
[----:B------:R-:W-:-:S05]  /*12800*/  FADD.FTZ R0, R172, R13 ;  /* 0x0000000dac007221 */ /* 0x000fca0000010000 */
[----:B------:R-:W-:Y:S01]  /*12810*/  HMMA.16816.F32 R152, R92, R160, R232 ;  /* 0x000000a05c98723c */ /* 0x000fe200000018e8 */
[----:B------:R-:W-:Y:S01]  /*12820*/  FADD.FTZ R5, R100, R5 ;  /* 0x0000000564057221 */ /* 0x000fe20000010000 */
[----:B------:R-:W-:-:S06]  /*12830*/  LEA.HI.SX32 R26, R25, R26, 0x1d ;  /* 0x0000001a191a7211 */ /* 0x000fcc00078feaff */
[----:B------:R-:W-:Y:S01]  /*12840*/  HMMA.16816.F32 R156, R92, R162, R156 ;  /* 0x000000a25c9c723c */ /* 0x000fe2000000189c */
[----:B------:R-:W-:-:S07]  /*12850*/  FADD.FTZ R0, R171, R0 ;  /* 0x00000000ab007221 */ /* 0x000fce0000010000 */
[----:B------:R-:W-:Y:S01]  /*12860*/  HMMA.16816.F32 R124, R92, R130, R136 ;  /* 0x000000825c7c723c */ /* 0x000fe20000001888 */
[----:B------:R-:W-:-:S07]  /*12870*/  FADD.FTZ R5, R101, R5 ;  /* 0x0000000565057221 */ /* 0x000fce0000010000 */
[C---:B------:R-:W-:Y:S08]  /*12880*/  HMMA.16816.F32 R160, R96.reuse, R162, R60 ;  /* 0x000000a260a0723c */ /* 0x040ff0000000183c */
[C---:B------:R-:W-:Y:S08]  /*12890*/  HMMA.16816.F32 R120, R96.reuse, R128, R120 ;  /* 0x000000806078723c */ /* 0x040ff00000001878 */
[-C--:B------:R-:W-:Y:S08]  /*128a0*/  HMMA.16816.F32 R132, R96, R144.reuse, R132 ;  /* 0x000000906084723c */ /* 0x080ff00000001884 */
[C---:B------:R-:W-:Y:S08]  /*128b0*/  HMMA.16816.F32 R136, R92.reuse, R144, R220 ;  /* 0x000000905c88723c */ /* 0x040ff000000018dc */
[----:B------:R-:W-:Y:S08]  /*128c0*/  HMMA.16816.F32 R60, R92, R66, R228 ;  /* 0x000000425c3c723c */ /* 0x000ff000000018e4 */
[C---:B------:R-:W-:Y:S08]  /*128d0*/  HMMA.16816.F32 R52, R96.reuse, R64, R176 ;  /* 0x000000406034723c */ /* 0x040ff000000018b0 */
[C---:B------:R-:W-:Y:S08]  /*128e0*/  HMMA.16816.F32 R128, R96.reuse, R130, R32 ;  /* 0x000000826080723c */ /* 0x040ff00000001820 */
[C---:B------:R-:W-:Y:S08]  /*128f0*/  HMMA.16816.F32 R144, R96.reuse, R146, R28 ;  /* 0x000000926090723c */ /* 0x040ff0000000181c */
[----:B------:R-:W-:Y:S01]  /*12900*/  HMMA.16816.F32 R64, R96, R66, R36 ;  /* 0x000000426040723c */ /* 0x000fe20000001824 */
[----:B------:R-:W-:-:S07]  /*12910*/  IMNMX R28, R246, R26, !PT ;  /* 0x0000001af61c7217 */ /* 0x000fce0007800200 */
[-C--:B------:R-:W-:Y:S08]  /*12920*/  HMMA.16816.F32 R92, R92, R6.reuse, R216 ;  /* 0x000000065c5c723c */ /* 0x080ff000000018d8 */
[----:B------:R-:W-:Y:S07]  /*12930*/  HMMA.16816.F32 R96, R96, R6, R40 ;  /* 0x000000066060723c */ /* 0x000fee0000001828 */
[----:B------:R-:W-:-:S02]  /*12940*/  FADD.FTZ R6, R212, R12 ;  /* 0x0000000cd4067221 */ /* 0x000fc40000010000 */
[----:B------:R-:W-:Y:S02]  /*12950*/  FADD.FTZ R7, R189, R4 ;  /* 0x00000004bd077221 */ /* 0x000fe40000010000 */
[----:B------:R-:W-:Y:S02]  /*12960*/  FADD.FTZ R6, R208, R6 ;  /* 0x00000006d0067221 */ /* 0x000fe40000010000 */
[----:B------:R-:W-:Y:S02]  /*12970*/  FADD.FTZ R7, R204, R7 ;  /* 0x00000007cc077221 */ /* 0x000fe40000010000 */
[----:B------:R-:W-:Y:S02]  /*12980*/  FADD.FTZ R4, R173, R0 ;  /* 0x00000000ad047221 */ /* 0x000fe40000010000 */
[----:B------:R-:W-:Y:S01]  /*12990*/  FADD.FTZ R0, R107, R5 ;  /* 0x000000056b007221 */ /* 0x000fe20000010000 */
[----:B------:R1:W-:Y:S01]  /*129a0*/  STL [R1+0x10], R28 ;  /* 0x0000101c01007387 */ /* 0x0003e20000100800 */
[----:B------:R-:W-:Y:S01]  /*129b0*/  FADD.FTZ R6, R210, R6 ;  /* 0x00000006d2067221 */ /* 0x000fe20000010000 */
[----:B------:R-:W-:Y:S01]  /*129c0*/  IADD3 R204, R215, -0x2, RZ ;  /* 0xfffffffed7cc7810 */ /* 0x000fe20007ffe0ff */
[----:B------:R-:W-:-:S02]  /*129d0*/  FADD.FTZ R7, R190, R7 ;  /* 0x00000007be077221 */ /* 0x000fc40000010000 */
[----:B------:R-:W-:Y:S02]  /*129e0*/  FADD.FTZ R5, R174, R4 ;  /* 0x00000004ae057221 */ /* 0x000fe40000010000 */
[----:B------:R-:W-:Y:S02]  /*129f0*/  FADD.FTZ R4, R106, R0 ;  /* 0x000000006a047221 */ /* 0x000fe40000010000 */
[----:B------:R-:W-:Y:S01]  /*12a00*/  FADD.FTZ R0, R211, R6 ;  /* 0x00000006d3007221 */ /* 0x000fe20000010000 */
[----:B------:R-:W-:Y:S01]  /*12a10*/  ISETP.GE.AND P0, PT, R204, R28, PT ;  /* 0x0000001ccc00720c */ /* 0x000fe20003f06270 */
        /* <DEDUP_REMOVED lines=17> */
[----:B------:R-:W-:Y:S05]  /*12b30*/  @!P0 BRA `(.L_x_1305) ;  /* 0x0000369000008947 */ /* 0x000fea0003800000 */
[----:B-1----:R-:W-:Y:S01]  /*12b40*/  IADD3 R248, R248, R27, RZ ;  /* 0x0000001bf8f87210 */ /* 0x002fe20007ffe0ff */
[----:B------:R-:W-:Y:S01]  /*12b50*/  IMAD.MOV.U32 R3, RZ, RZ, R110 ;  /* 0x000000ffff037224 */ /* 0x000fe200078e006e */
[----:B------:R-:W-:Y:S01]  /*12b60*/  MOV R100, R109 ;  /* 0x0000006d00647202 */ /* 0x000fe20000000f00 */
[----:B------:R-:W-:Y:S01]  /*12b70*/  IMAD.MOV.U32 R106, RZ, RZ, R108 ;  /* 0x000000ffff6a7224 */ /* 0x000fe200078e006c */
[----:B------:R-:W-:Y:S01]  /*12b80*/  MOV R107, R103 ;  /* 0x00000067006b7202 */ /* 0x000fe20000000f00 */
[----:B------:R-:W-:-:S05]  /*12b90*/  @P4 IMAD.HI.U32 R0, R248, c[0x0][0x2c8], RZ ;  /* 0x0000b200f8004a27 */ /* 0x000fca00078e00ff */
[----:B------:R-:W-:-:S05]  /*12ba0*/  @P4 SHF.R.U32.HI R0, RZ, c[0x0][0x2cc], R0 ;  /* 0x0000b300ff004a19 */ /* 0x000fca0000011600 */
[----:B------:R1:W-:Y:S02]  /*12bb0*/  @P4 STL [R1+0x14], R0 ;  /* 0x0000140001004387 */ /* 0x0003e40000100800 */
.L_x_1310:
[----:B------:R-:W2:Y:S01]  /*12bc0*/  LDL R206, [R1+0x1c] ;  /* 0x00001c0001ce7983 */ /* 0x000ea20000100800 */
[----:B------:R-:W-:Y:S04]  /*12bd0*/  DEPBAR.LE SB0, 0x0 ;  /* 0x000080000000791a */ /* 0x000fe80000000000 */
[----:B-1----:R-:W3:Y:S01]  /*12be0*/  LDL R0, [R1+0x20] ;  /* 0x0000200001007983 */ /* 0x002ee20000100800 */
[----:B------:R-:W-:Y:S01]  /*12bf0*/  WARPSYNC 0xffffffff ;  /* 0xffffffff00007948 */ /* 0x000fe20003800000 */
[----:B------:R-:W-:Y:S02]  /*12c00*/  BSSY B0, `(.L_x_1306) ;  /* 0x000002e000007945 */ /* 0x000fe40003800000 */
[----:B------:R-:W-:Y:S06]  /*12c10*/  BAR.SYNC.DEFER_BLOCKING 0x0 ;  /* 0x0000000000007b1d */ /* 0x000fec0000010000 */
[----:B------:R-:W1:Y:S04]  /*12c20*/  S2R R205, SR_TID.X ;  /* 0x0000000000cd7919 */ /* 0x000e680000002100 */
        /* <DEDUP_REMOVED lines=10> */
[----:B--2---:R-:W-:Y:S02]  /*12cd0*/  ISETP.GT.AND P0, PT, R206, R204, PT ;  /* 0x000000ccce00720c */ /* 0x004fe40003f04270 */
[----:B---3--:R-:W-:Y:S11]  /*12ce0*/  LOP3.LUT P3, RZ, R0, 0x1, RZ, 0xc0, !PT ;  /* 0x0000000100ff7812 */ /* 0x008ff6000786c0ff */
[----:B------:R-:W-:-:S05]  /*12cf0*/  @P0 BRA `(.L_x_1307) ;  /* 0x000001e000000947 */ /* 0x000fca0003800000 */
[----:B-1--4-:R-:W-:Y:S01]  /*12d00*/  SHF.R.S32.HI R0, RZ, 0x1f, R204 ;  /* 0x0000001fff007819 */ /* 0x012fe200000114cc */
[----:B------:R-:W-:Y:S01]  /*12d10*/  IMAD.WIDE.U32 R4, R204, c[0x0][0x208], RZ ;  /* 0x00008200cc047a25 */ /* 0x000fe200078e00ff */
[----:B------:R-:W-:Y:S03]  /*12d20*/  ISETP.GT.AND P2, PT, R205, 0x3f, PT ;  /* 0x0000003fcd00780c */ /* 0x000fe60003f44270 */
[----:B------:R-:W-:Y:S04]  /*12d30*/  IMAD R0, R0, c[0x0][0x208], RZ ;  /* 0x0000820000007a24 */ /* 0x000fe800078e02ff */
[----:B------:R-:W-:Y:S04]  /*12d40*/  IMAD R0, R204, c[0x0][0x20c], R0 ;  /* 0x00008300cc007a24 */ /* 0x000fe800078e0200 */
[----:B------:R-:W-:Y:S02]  /*12d50*/  IMAD.IADD R0, R5, 0x1, R0 ;  /* 0x0000000105007824 */ /* 0x000fe400078e0200 */
[----:B------:R-:W-:Y:S04]  /*12d60*/  IMAD.WIDE.U32 R4, R4, 0x30, RZ ;  /* 0x0000003004047825 */ /* 0x000fe800078e00ff */
[----:B------:R-:W-:Y:S01]  /*12d70*/  IMAD R0, R0, 0x30, RZ ;  /* 0x0000003000007824 */ /* 0x000fe200078e02ff */
[----:B------:R-:W-:Y:S01]  /*12d80*/  IADD3 R2, P1, R244, R4, RZ ;  /* 0x00000004f4027210 */ /* 0x000fe20007f3e0ff */
[----:B------:R-:W-:Y:S02]  /*12d90*/  @!P2 IMAD.MOV.U32 R7, RZ, RZ, c[0x0][0x208] ;  /* 0x00008200ff07a624 */ /* 0x000fe400078e00ff */
[----:B------:R-:W-:Y:S01]  /*12da0*/  @!P2 IMAD.MOV.U32 R8, RZ, RZ, c[0x0][0x20c] ;  /* 0x00008300ff08a624 */ /* 0x000fe200078e00ff */
[----:B------:R-:W-:Y:S02]  /*12db0*/  IADD3 R0, R5, R0, RZ ;  /* 0x0000000005007210 */ /* 0x000fe40007ffe0ff */
        /* <DEDUP_REMOVED lines=18> */
.L_x_1307:
[----:B-1--4-:R-:W-:Y:S05]  /*12ee0*/  BSYNC B0 ;  /* 0x0000000000007941 */ /* 0x012fea0003800000 */
.L_x_1306:
        /* <DEDUP_REMOVED lines=197> */
[----:B------:R-:W2:Y:S03]  /*13b40*/  LDL.64 R206, [R1+0x8] ;  /* 0x0000080001ce7983 */ /* 0x000ea60000100a00 */
[----:B------:R-:W-:Y:S02]  /*13b50*/  LEA.HI R208, R208, R205, RZ, 0x2 ;  /* 0x000000cdd0d07211 */ /* 0x000fe400078f10ff */
[----:B------:R-:W3:Y:S02]  /*13b60*/  LDL R205, [R1+0x4] ;  /* 0x0000040001cd7983 */ /* 0x000ee40000100800 */
[----:B------:R-:W-:Y:S04]  /*13b70*/  SHF.R.S32.HI R208, RZ, 0x2, R208 ;  /* 0x00000002ffd07819 */ /* 0x000fe800000114d0 */
[----:B-1----:R-:W-:Y:S04]  /*13b80*/  IADD3 R0, -R208, 0x30, RZ ;  /* 0x00000030d0007810 */ /* 0x002fe80007ffe1ff */
        /* <DEDUP_REMOVED lines=9> */
[----:B------:R-:W-:Y:S02]  /*13c20*/  @P0 IMAD R4, R4, c[0x0][0x1e0], RZ ;  /* 0x0000780004040a24 */ /* 0x000fe400078e02ff */
[----:B------:R-:W-:Y:S02]  /*13c30*/  @P1 IMAD R8, R5, c[0x0][0x1e0], RZ ;  /* 0x0000780005081a24 */ /* 0x000fe400078e02ff */
[C---:B------:R-:W-:Y:S02]  /*13c40*/  @P0 IMAD R10, R0.reuse, c[0x0][0x1e4], R4 ;  /* 0x00007900000a0a24 */ /* 0x040fe400078e0204 */
[----:B------:R-:W-:Y:S04]  /*13c50*/  @P0 IMAD.WIDE.U32 R4, R0, c[0x0][0x1e0], RZ ;  /* 0x0000780000040a25 */ /* 0x000fe800078e00ff */
[C---:B------:R-:W-:Y:S02]  /*13c60*/  @P1 IMAD R0, R2.reuse, c[0x0][0x1e4], R8 ;  /* 0x0000790002001a24 */ /* 0x040fe400078e0208 */
[----:B------:R-:W-:Y:S04]  /*13c70*/  @P1 IMAD.WIDE.U32 R8, R2, c[0x0][0x1e0], RZ ;  /* 0x0000780002081a25 */ /* 0x000fe800078e00ff */
[----:B------:R-:W-:Y:S01]  /*13c80*/  @P0 IMAD.SHL.U32 R6, R6, 0x20, RZ ;  /* 0x0000002006060824 */ /* 0x000fe200078e00ff */
[----:B------:R-:W-:Y:S01]  /*13c90*/  @P1 IADD3 R9, R9, R0, RZ ;  /* 0x0000000009091210 */ /* 0x000fe20007ffe0ff */
[----:B------:R-:W-:Y:S02]  /*13ca0*/  @P0 IMAD.IADD R2, R5, 0x1, R10 ;  /* 0x0000000105020824 */ /* 0x000fe400078e020a */
[----:B------:R-:W-:Y:S04]  /*13cb0*/  @P0 IMAD.WIDE.U32 R6, R4, 0x30, R6 ;  /* 0x0000003004060825 */ /* 0x000fe800078e0006 */
[----:B------:R-:W-:Y:S02]  /*13cc0*/  @P0 IMAD R2, R2, 0x30, RZ ;  /* 0x0000003002020824 */ /* 0x000fe400078e02ff */
[----:B---3--:R-:W-:Y:S01]  /*13cd0*/  @P1 IMAD.MOV.U32 R5, RZ, RZ, R205 ;  /* 0x000000ffff051224 */ /* 0x008fe200078e00cd */
[----:B--2---:R-:W-:Y:S01]  /*13ce0*/  @P0 IADD3 R0, P2, R206, R6, RZ ;  /* 0x00000006ce000210 */ /* 0x004fe20007f5e0ff */
[----:B------:R-:W-:Y:S04]  /*13cf0*/  @P1 IMAD.MOV.U32 R4, RZ, RZ, R206 ;  /* 0x000000ffff041224 */ /* 0x000fe800078e00ce */
        /* <DEDUP_REMOVED lines=17> */
.L_x_1309:
[----:B--234-:R-:W-:Y:S05]  /*13e10*/  BSYNC B0 ;  /* 0x0000000000007941 */ /* 0x01cfea0003800000 */
.L_x_1308:
[----:B-1----:R-:W2:Y:S01]  /*13e20*/  LDL R0, [R1+0x14] ;  /* 0x0000140001007983 */ /* 0x002ea20000100800 */
[----:B------:R-:W-:Y:S02]  /*13e30*/  MOV R2, c[0x0][0x2c4] ;  /* 0x0000b10000027a02 */ /* 0x000fe40000000f00 */
[----:B------:R-:W-:Y:S01]  /*13e40*/  MOV R4, R248 ;  /* 0x000000f800047202 */ /* 0x000fe20000000f00 */
[----:B------:R-:W3:Y:S01]  /*13e50*/  LDL R7, [R1+0x24] ;  /* 0x0000240001077983 */ /* 0x000ee20000100800 */
[----:B------:R-:W-:Y:S03]  /*13e60*/  ISETP.NE.AND P0, PT, R2, 0x1, PT ;  /* 0x000000010200780c */ /* 0x000fe60003f05270 */
[----:B------:R-:W4:Y:S04]  /*13e70*/  LDL R6, [R1+0x3c] ;  /* 0x00003c0001067983 */ /* 0x000f280000100800 */
[----:B------:R-:W4:Y:S04]  /*13e80*/  LDL R5, [R1+0x4c] ;  /* 0x00004c0001057983 */ /* 0x000f280000100800 */
[----:B------:R-:W-:Y:S08]  /*13e90*/  LDSM.16.MT88.4 R36, [R167] ;  /* 0x00000000a724783b */ /* 0x000ff00000004200 */
[----:B------:R-:W0:Y:S01]  /*13ea0*/  LDGDEPBAR ;  /* 0x00000000000079af */ /* 0x000e220000000000 */
[----:B--2---:R-:W-:Y:S01]  /*13eb0*/  @P0 MOV R4, R0 ;  /* 0x0000000000040202 */ /* 0x004fe20000000f00 */
[----:B------:R-:W-:Y:S06]  /*13ec0*/  IMAD R0, R204, -0x30, RZ ;  /* 0xffffffd0cc007824 */ /* 0x000fec00078e02ff */
[----:B------:R-:W1:Y:S01]  /*13ed0*/  SHFL.IDX PT, R2, R4, RZ, 0x1c1f ;  /* 0x001c1fff04027589 */ /* 0x000e6200000e0000 */
[----:B---3--:R-:W-:Y:S04]  /*13ee0*/  IADD3 R0, -R7, 0x1, R0 ;  /* 0x0000000107007810 */ /* 0x008fe80007ffe100 */
[----:B----4-:R-:W-:Y:S03]  /*13ef0*/  IADD3 R5, -R5, R0, R6 ;  /* 0x0000000005057210 */ /* 0x010fe60007ffe106 */
        /* <DEDUP_REMOVED lines=8> */
[----:B------:R-:W-:Y:S02]  /*13f80*/  ISETP.GT.AND P1, PT, R0, 0x9, PT ;  /* 0x000000090000780c */ /* 0x000fe40003f24270 */
[----:B------:R-:W-:Y:S02]  /*13f90*/  FSEL R10, R103, -INF , P0 ;  /* 0xff800000670a7808 */ /* 0x000fe40000000000 */
[----:B------:R-:W-:Y:S02]  /*13fa0*/  FMNMX.FTZ R2, R8, R2, !PT ;  /* 0x0000000208027209 */ /* 0x000fe40007810000 */
[----:B------:R-:W-:Y:S02]  /*13fb0*/  ISETP.GT.AND P0, PT, R0, 0x10, PT ;  /* 0x000000100000780c */ /* 0x000fe40003f04270 */
[----:B------:R-:W-:Y:S02]  /*13fc0*/  FSEL R15, R15, -INF , P1 ;  /* 0xff8000000f0f7808 */ /* 0x000fe40000800000 */
[----:B------:R-:W-:Y:S02]  /*13fd0*/  FMNMX.FTZ R2, R10, R2, !PT ;  /* 0x000000020a027209 */ /* 0x000fe40007810000 */
[----:B------:R-:W-:Y:S02]  /*13fe0*/  ISETP.GT.AND P1, PT, R0, 0x11, PT ;  /* 0x000000110000780c */ /* 0x000fe40003f24270 */
[----:B------:R-:W-:Y:S02]  /*13ff0*/  FSEL R207, R102, -INF , P0 ;  /* 0xff80000066cf7808 */ /* 0x000fe40000000000 */
[----:B------:R-:W-:Y:S02]  /*14000*/  FMNMX.FTZ R2, R15, R2, !PT ;  /* 0x000000020f027209 */ /* 0x000fe40007810000 */
[C---:B------:R-:W-:Y:S02]  /*14010*/  ISETP.GT.AND P0, PT, R0.reuse, 0x18, PT ;  /* 0x000000180000780c */ /* 0x040fe40003f04270 */
[----:B------:R-:W-:Y:S02]  /*14020*/  FSEL R206, R101, -INF , P1 ;  /* 0xff80000065ce7808 */ /* 0x000fe40000800000 */
[----:B------:R-:W-:Y:S02]  /*14030*/  FMNMX.FTZ R2, R207, R2, !PT ;  /* 0x00000002cf027209 */ /* 0x000fe40007810000 */
[----:B------:R-:W-:Y:S02]  /*14040*/  ISETP.GT.AND P1, PT, R0, 0x19, PT ;  /* 0x000000190000780c */ /* 0x000fe40003f24270 */
[----:B------:R-:W-:Y:S02]  /*14050*/  FSEL R210, R18, -INF , P0 ;  /* 0xff80000012d27808 */ /* 0x000fe40000000000 */
[----:B------:R-:W-:Y:S02]  /*14060*/  FMNMX.FTZ R2, R206, R2, !PT ;  /* 0x00000002ce027209 */ /* 0x000fe40007810000 */
[----:B------:R-:W-:Y:S02]  /*14070*/  ISETP.GT.AND P0, PT, R0, 0x20, PT ;  /* 0x000000200000780c */ /* 0x000fe40003f04270 */
[----:B------:R-:W-:Y:S02]  /*14080*/  FSEL R208, R16, -INF , P1 ;  /* 0xff80000010d07808 */ /* 0x000fe40000800000 */
[----:B------:R-:W-:Y:S01]  /*14090*/  FMNMX.FTZ R2, R210, R2, !PT ;  /* 0x00000002d2027209 */ /* 0x000fe20007810000 */
[----:B------:R-:W-:Y:S01]  /*140a0*/  SHFL.IDX PT, R16, R4, 0x3, 0x1c1f ;  /* 0x007c1f0004107f89 */ /* 0x000fe200000e0000 */
[----:B------:R-:W-:Y:S02]  /*140b0*/  FSEL R234, R12, -INF , P0 ;  /* 0xff8000000cea7808 */ /* 0x000fe40000000000 */
[C---:B------:R-:W-:Y:S02]  /*140c0*/  ISETP.GT.AND P3, PT, R0.reuse, 0x21, PT ;  /* 0x000000210000780c */ /* 0x040fe40003f64270 */
[C---:B------:R-:W-:Y:S02]  /*140d0*/  ISETP.GT.AND P2, PT, R0.reuse, 0x28, PT ;  /* 0x000000280000780c */ /* 0x040fe40003f44270 */
        /* <DEDUP_REMOVED lines=15> */
[C---:B------:R-:W-:Y:S02]  /*141d0*/  ISETP.GT.AND P0, PT, R2.reuse, 0x8, PT ;  /* 0x000000080200780c */ /* 0x040fe40003f04270 */
[----:B-1----:R-:W-:Y:S02]  /*141e0*/  FMNMX.FTZ R4, R9, R100, !PT ;  /* 0x0000006409047209 */ /* 0x002fe40007810000 */
[----:B------:R-:W-:Y:S02]  /*141f0*/  FSEL R11, R187, -INF , P2 ;  /* 0xff800000bb0b7808 */ /* 0x000fe40001000000 */
        /* <DEDUP_REMOVED lines=8> */
[----:B------:R-:W-:Y:S02]  /*14280*/  ISETP.GT.AND P0, PT, R2, 0x18, PT ;  /* 0x000000180200780c */ /* 0x000fe40003f04270 */
[----:B------:R-:W-:Y:S02]  /*14290*/  FMNMX.FTZ R4, R18, R0, !PT ;  /* 0x0000000012047209 */ /* 0x000fe40007810000 */
[----:B------:R-:W-:Y:S02]  /*142a0*/  FSEL R189, R109, -INF , P1 ;  /* 0xff8000006dbd7808 */ /* 0x000fe40000800000 */
[----:B---3--:R-:W-:Y:S02]  /*142b0*/  IADD3 R0, R5, R12, RZ ;  /* 0x0000000c05007210 */ /* 0x008fe40007ffe0ff */
        /* <DEDUP_REMOVED lines=17> */
[----:B------:R-:W-:Y:S02]  /*143d0*/  FMNMX.FTZ R19, R6, R106, !PT ;  /* 0x0000006a06137209 */ /* 0x000fe40007810000 */
[----:B------:R-:W-:Y:S02]  /*143e0*/  FSEL R13, R214, -INF , P1 ;  /* 0xff800000d60d7808 */ /* 0x000fe40000800000 */
[----:B------:R-:W-:Y:S02]  /*143f0*/  ISETP.GT.AND P3, PT, R0, 0x9, PT ;  /* 0x000000090000780c */ /* 0x000fe40003f64270 */
[----:B------:R-:W-:Y:S02]  /*14400*/  FMNMX.FTZ R19, R13, R19, !PT ;  /* 0x000000130d137209 */ /* 0x000fe40007810000 */
[----:B------:R-:W-:Y:S02]  /*14410*/  FMNMX.FTZ R12, R205, R4, !PT ;  /* 0x00000004cd0c7209 */ /* 0x000fe40007810000 */
[----:B------:R-:W-:Y:S02]  /*14420*/  IADD3 R4, R5, R16, RZ ;  /* 0x0000001005047210 */ /* 0x000fe40007ffe0ff */
[----:B------:R-:W-:Y:S02]  /*14430*/  FSEL R16, R211, -INF , P0 ;  /* 0xff800000d3107808 */ /* 0x000fe40000000000 */
[----:B------:R-:W-:Y:S02]  /*14440*/  FSEL R17, R209, -INF , P3 ;  /* 0xff800000d1117808 */ /* 0x000fe40001800000 */
[----:B------:R-:W-:Y:S02]  /*14450*/  FMNMX.FTZ R21, R16, R19, !PT ;  /* 0x0000001310157209 */ /* 0x000fe40007810000 */
[----:B------:R-:W-:Y:S02]  /*14460*/  ISETP.GT.AND P2, PT, R0, 0x10, PT ;  /* 0x000000100000780c */ /* 0x000fe40003f44270 */
[----:B------:R-:W-:Y:S02]  /*14470*/  FMNMX.FTZ R5, R189, R12, !PT ;  /* 0x0000000cbd057209 */ /* 0x000fe40007810000 */
[----:B------:R-:W-:Y:S02]  /*14480*/  FSEL R182, R176, -INF , P2 ;  /* 0xff800000b0b67808 */ /* 0x000fe40001000000 */
[----:B------:R-:W-:Y:S02]  /*14490*/  ISETP.GT.AND P2, PT, R4, 0x1, PT ;  /* 0x000000010400780c */ /* 0x000fe40003f44270 */
[----:B------:R-:W-:Y:S02]  /*144a0*/  FMNMX.FTZ R21, R17, R21, !PT ;  /* 0x0000001511157209 */ /* 0x000fe40007810000 */
[----:B------:R-:W-:Y:S02]  /*144b0*/  ISETP.GT.AND P1, PT, R0, 0x11, PT ;  /* 0x000000110000780c */ /* 0x000fe40003f24270 */
[----:B------:R-:W-:Y:S02]  /*144c0*/  ISETP.GT.AND P0, PT, R4, RZ, PT ;  /* 0x000000ff0400720c */ /* 0x000fe40003f04270 */
[----:B------:R-:W-:Y:S02]  /*144d0*/  FMNMX.FTZ R5, R191, R5, !PT ;  /* 0x00000005bf057209 */ /* 0x000fe40007810000 */
[----:B------:R-:W-:Y:S02]  /*144e0*/  FSEL R20, R217, -INF , P2 ;  /* 0xff800000d9147808 */ /* 0x000fe40001000000 */
[----:B------:R-:W-:Y:S02]  /*144f0*/  FSEL R184, R171, -INF , P1 ;  /* 0xff800000abb87808 */ /* 0x000fe40000800000 */
[----:B------:R-:W-:Y:S02]  /*14500*/  FMNMX.FTZ R21, R182, R21, !PT ;  /* 0x00000015b6157209 */ /* 0x000fe40007810000 */
[----:B------:R-:W-:Y:S02]  /*14510*/  ISETP.GT.AND P3, PT, R0, 0x18, PT ;  /* 0x000000180000780c */ /* 0x000fe40003f64270 */
[----:B------:R-:W-:Y:S02]  /*14520*/  FSEL R12, R216, -INF , P0 ;  /* 0xff800000d80c7808 */ /* 0x000fe40000000000 */
[----:B------:R-:W-:Y:S02]  /*14530*/  ISETP.GT.AND P1, PT, R4, 0x8, PT ;  /* 0x000000080400780c */ /* 0x000fe40003f24270 */
[----:B------:R-:W-:Y:S02]  /*14540*/  ISETP.GT.AND P2, PT, R0, 0x20, PT ;  /* 0x000000200000780c */ /* 0x000fe40003f44270 */
[----:B------:R-:W-:Y:S02]  /*14550*/  FMNMX.FTZ R5, R190, R5, !PT ;  /* 0x00000005be057209 */ /* 0x000fe40007810000 */
[----:B------:R-:W-:Y:S02]  /*14560*/  FSEL R19, R212, -INF , P1 ;  /* 0xff800000d4137808 */ /* 0x000fe40000800000 */
[----:B------:R-:W-:Y:S02]  /*14570*/  ISETP.GT.AND P0, PT, R0, 0x19, PT ;  /* 0x000000190000780c */ /* 0x000fe40003f04270 */
[----:B------:R-:W-:Y:S02]  /*14580*/  FSEL R187, R168, -INF , P3 ;  /* 0xff800000a8bb7808 */ /* 0x000fe40001800000 */
[C---:B------:R-:W-:Y:S02]  /*14590*/  ISETP.GT.AND P1, PT, R0.reuse, 0x21, PT ;  /* 0x000000210000780c */ /* 0x040fe40003f24270 */
[----:B------:R-:W-:Y:S02]  /*145a0*/  ISETP.GT.AND P3, PT, R0, 0x29, PT ;  /* 0x000000290000780c */ /* 0x000fe40003f64270 */
[----:B------:R-:W-:Y:S02]  /*145b0*/  FSEL R226, R24, -INF , P2 ;  /* 0xff80000018e27808 */ /* 0x000fe40001000000 */
[----:B------:R-:W-:Y:S02]  /*145c0*/  ISETP.GT.AND P2, PT, R0, 0x28, PT ;  /* 0x000000280000780c */ /* 0x000fe40003f44270 */
[----:B------:R-:W-:Y:S02]  /*145d0*/  FMNMX.FTZ R0, R184, R21, !PT ;  /* 0x00000015b8007209 */ /* 0x000fe40007810000 */
[----:B------:R-:W-:Y:S02]  /*145e0*/  FMNMX.FTZ R21, R12, R107, !PT ;  /* 0x0000006b0c157209 */ /* 0x000fe40007810000 */
[----:B------:R-:W-:Y:S02]  /*145f0*/  FMNMX.FTZ R5, R230, R5, !PT ;  /* 0x00000005e6057209 */ /* 0x000fe40007810000 */
[----:B------:R-:W-:Y:S02]  /*14600*/  FSEL R185, R108, -INF , P0 ;  /* 0xff8000006cb97808 */ /* 0x000fe40000000000 */
[----:B-1----:R-:W-:Y:S02]  /*14610*/  FMNMX.FTZ R110, R2, R23, !PT ;  /* 0x00000017026e7209 */ /* 0x002fe40007810000 */
[----:B------:R-:W-:Y:S02]  /*14620*/  FMNMX.FTZ R2, R187, R0, !PT ;  /* 0x00000000bb027209 */ /* 0x000fe40007810000 */
[----:B------:R-:W-:Y:S02]  /*14630*/  FMNMX.FTZ R0, R20, R21, !PT ;  /* 0x0000001514007209 */ /* 0x000fe40007810000 */
[C---:B------:R-:W-:Y:S02]  /*14640*/  ISETP.GT.AND P0, PT, R4.reuse, 0x9, PT ;  /* 0x000000090400780c */ /* 0x040fe40003f04270 */
[----:B------:R-:W-:Y:S02]  /*14650*/  FMNMX.FTZ R5, R229, R5, !PT ;  /* 0x00000005e5057209 */ /* 0x000fe40007810000 */
[----:B------:R-:W-:Y:S02]  /*14660*/  FMNMX.FTZ R0, R19, R0, !PT ;  /* 0x0000000013007209 */ /* 0x000fe40007810000 */
[----:B------:R-:W-:Y:S02]  /*14670*/  FSEL R24, R213, -INF , P0 ;  /* 0xff800000d5187808 */ /* 0x000fe40000000000 */
[----:B------:R-:W-:Y:S02]  /*14680*/  ISETP.GT.AND P0, PT, R4, 0x10, PT ;  /* 0x000000100400780c */ /* 0x000fe40003f04270 */
[----:B------:R-:W-:Y:S02]  /*14690*/  FMNMX.FTZ R5, R228, R5, !PT ;  /* 0x00000005e4057209 */ /* 0x000fe40007810000 */
[----:B------:R-:W-:Y:S02]  /*146a0*/  FMNMX.FTZ R0, R24, R0, !PT ;  /* 0x0000000018007209 */ /* 0x000fe40007810000 */
[----:B------:R-:W-:Y:S02]  /*146b0*/  FSEL R181, R178, -INF , P0 ;  /* 0xff800000b2b57808 */ /* 0x000fe40000000000 */
[----:B------:R-:W-:Y:S02]  /*146c0*/  ISETP.GT.AND P0, PT, R4, 0x18, PT ;  /* 0x000000180400780c */ /* 0x000fe40003f04270 */
[----:B------:R-:W-:Y:S02]  /*146d0*/  FMNMX.FTZ R5, R227, R5, !PT ;  /* 0x00000005e3057209 */ /* 0x000fe40007810000 */
[----:B------:R-:W-:Y:S01]  /*146e0*/  FMNMX.FTZ R21, R181, R0, !PT ;  /* 0x00000000b5157209 */ /* 0x000fe20007810000 */
[C---:B------:R-:W-:Y:S01]  /*146f0*/  FMUL.FTZ R0, R110.reuse, c[0x0][0x2d0] ;  /* 0x0000b4006e007a20 */ /* 0x040fe20000410000 */
[----:B------:R-:W-:Y:S01]  /*14700*/  FSEL R183, R177, -INF , P0 ;  /* 0xff800000b1b77808 */ /* 0x000fe20000000000 */
[----:B------:R-:W1:Y:S01]  /*14710*/  SHFL.BFLY PT, R22, R5, 0x2, 0x1f ;  /* 0x0c401f0005167f89 */ /* 0x000e6200000e0000 */
[----:B------:R-:W-:Y:S02]  /*14720*/  FSETP.NEU.FTZ.AND P0, PT, R110, -INF , PT ;  /* 0xff8000006e00780b */ /* 0x000fe40003f1d000 */
[----:B------:R-:W-:Y:S02]  /*14730*/  FSEL R225, R26, -INF , P1 ;  /* 0xff8000001ae17808 */ /* 0x000fe40000800000 */
[----:B------:R-:W-:Y:S02]  /*14740*/  FSEL R174, R0, RZ, P0 ;  /* 0x000000ff00ae7208 */ /* 0x000fe40000000000 */
[----:B------:R-:W-:Y:S02]  /*14750*/  ISETP.GT.AND P1, PT, R4, 0x11, PT ;  /* 0x000000110400780c */ /* 0x000fe40003f24270 */
[----:B------:R-:W-:Y:S01]  /*14760*/  FMNMX.FTZ R2, R185, R2, !PT ;  /* 0x00000002b9027209 */ /* 0x000fe20007810000 */
[--C-:B------:R-:W-:Y:S01]  /*14770*/  FFMA.FTZ R0, R7, c[0x0][0x2d0], -R174.reuse ;  /* 0x0000b40007007a23 */ /* 0x100fe200000108ae */
[----:B------:R-:W-:Y:S02]  /*14780*/  FSEL R180, R186, -INF , P1 ;  /* 0xff800000bab47808 */ /* 0x000fe40000800000 */
[----:B------:R-:W-:Y:S01]  /*14790*/  FSEL R224, R27, -INF , P2 ;  /* 0xff8000001be07808 */ /* 0x000fe20001000000 */
[----:B------:R2:W-:Y:S01]  /*147a0*/  MUFU.EX2 R215, R0 ;  /* 0x0000000000d77308 */ /* 0x0005e20000000800 */
[----:B------:R-:W-:Y:S02]  /*147b0*/  FMNMX.FTZ R21, R180, R21, !PT ;  /* 0x00000015b4157209 */ /* 0x000fe40007810000 */
[----:B------:R-:W-:Y:S02]  /*147c0*/  ISETP.GT.AND P2, PT, R4, 0x19, PT ;  /* 0x000000190400780c */ /* 0x000fe40003f44270 */
[----:B------:R-:W-:Y:S02]  /*147d0*/  FMNMX.FTZ R2, R226, R2, !PT ;  /* 0x00000002e2027209 */ /* 0x000fe40007810000 */
[----:B------:R-:W-:Y:S02]  /*147e0*/  FMNMX.FTZ R21, R183, R21, !PT ;  /* 0x00000015b7157209 */ /* 0x000fe40007810000 */
[----:B------:R-:W-:Y:S02]  /*147f0*/  FSEL R188, R179, -INF , P2 ;  /* 0xff800000b3bc7808 */ /* 0x000fe40001000000 */
[----:B-1----:R-:W-:Y:S02]  /*14800*/  FMNMX.FTZ R5, R5, R22, !PT ;  /* 0x0000001605057209 */ /* 0x002fe40007810000 */
[----:B------:R-:W-:Y:S02]  /*14810*/  ISETP.GT.AND P1, PT, R4, 0x20, PT ;  /* 0x000000200400780c */ /* 0x000fe40003f24270 */
[----:B------:R-:W-:Y:S01]  /*14820*/  FMNMX.FTZ R2, R225, R2, !PT ;  /* 0x00000002e1027209 */ /* 0x000fe20007810000 */
[----:B------:R-:W1:Y:S01]  /*14830*/  SHFL.BFLY PT, R23, R5, 0x1, 0x1f ;  /* 0x0c201f0005177f89 */ /* 0x000e6200000e0000 */
[----:B------:R-:W-:Y:S02]  /*14840*/  FMNMX.FTZ R7, R188, R21, !PT ;  /* 0x00000015bc077209 */ /* 0x000fe40007810000 */
[----:B------:R-:W-:Y:S02]  /*14850*/  FSEL R220, R25, -INF , P3 ;  /* 0xff80000019dc7808 */ /* 0x000fe40001800000 */
[----:B------:R-:W-:Y:S02]  /*14860*/  ISETP.GT.AND P3, PT, R4, 0x21, PT ;  /* 0x000000210400780c */ /* 0x000fe40003f64270 */
[----:B------:R-:W-:Y:S01]  /*14870*/  FSEL R223, R31, -INF , P1 ;  /* 0xff8000001fdf7808 */ /* 0x000fe20000800000 */
[--C-:B--2---:R-:W-:Y:S01]  /*14880*/  FFMA.FTZ R0, R8, c[0x0][0x2d0], -R174.reuse ;  /* 0x0000b40008007a23 */ /* 0x104fe200000108ae */
[----:B------:R-:W-:Y:S02]  /*14890*/  FMNMX.FTZ R2, R224, R2, !PT ;  /* 0x00000002e0027209 */ /* 0x000fe40007810000 */
[----:B------:R-:W-:Y:S01]  /*148a0*/  FSEL R221, R30, -INF , P3 ;  /* 0xff8000001edd7808 */ /* 0x000fe20001800000 */
[----:B------:R2:W3:Y:S01]  /*148b0*/  MUFU.EX2 R222, R0 ;  /* 0x0000000000de7308 */ /* 0x0004e20000000800 */
[----:B------:R-:W-:Y:S02]  /*148c0*/  FMNMX.FTZ R7, R223, R7, !PT ;  /* 0x00000007df077209 */ /* 0x000fe40007810000 */
[----:B------:R-:W-:Y:S02]  /*148d0*/  FMNMX.FTZ R2, R220, R2, !PT ;  /* 0x00000002dc027209 */ /* 0x000fe40007810000 */
[C---:B------:R-:W-:Y:S02]  /*148e0*/  ISETP.GT.AND P2, PT, R4.reuse, 0x28, PT ;  /* 0x000000280400780c */ /* 0x040fe40003f44270 */
[----:B------:R-:W-:Y:S01]  /*148f0*/  ISETP.GT.AND P1, PT, R4, 0x29, PT ;  /* 0x000000290400780c */ /* 0x000fe20003f24270 */
[----:B------:R-:W4:Y:S01]  /*14900*/  SHFL.BFLY PT, R22, R2, 0x2, 0x1f ;  /* 0x0c401f0002167f89 */ /* 0x000f2200000e0000 */
[----:B------:R-:W-:Y:S01]  /*14910*/  FMNMX.FTZ R4, R221, R7, !PT ;  /* 0x00000007dd047209 */ /* 0x000fe20007810000 */
[--C-:B------:R-:W-:Y:S01]  /*14920*/  FFMA.FTZ R7, R10, c[0x0][0x2d0], -R174.reuse ;  /* 0x0000b4000a077a23 */ /* 0x100fe200000108ae */
[----:B------:R-:W-:Y:S02]  /*14930*/  FSEL R219, R29, -INF , P2 ;  /* 0xff8000001ddb7808 */ /* 0x000fe40001000000 */
[----:B-1----:R-:W-:Y:S01]  /*14940*/  FMNMX.FTZ R109, R5, R23, !PT ;  /* 0x00000017056d7209 */ /* 0x002fe20007810000 */
[----:B------:R1:W-:Y:S01]  /*14950*/  MUFU.EX2 R242, R7 ;  /* 0x0000000700f27308 */ /* 0x0003e20000000800 */
[----:B------:R-:W-:Y:S01]  /*14960*/  FFMA.FTZ R5, R15, c[0x0][0x2d0], -R174 ;  /* 0x0000b4000f057a23 */ /* 0x000fe200000108ae */
[----:B------:R-:W-:Y:S02]  /*14970*/  FSEL R103, R28, -INF , P1 ;  /* 0xff8000001c677808 */ /* 0x000fe40000800000 */
[----:B------:R-:W-:Y:S06]  /*14980*/  FSETP.NEU.FTZ.AND P2, PT, R109, -INF , PT ;  /* 0xff8000006d00780b */ /* 0x000fec0003f5d000 */
[----:B------:R5:W5:Y:S01]  /*14990*/  MUFU.EX2 R243, R5 ;  /* 0x0000000500f37308 */ /* 0x000b620000000800 */
[----:B--2---:R-:W-:Y:S02]  /*149a0*/  FMNMX.FTZ R0, R219, R4, !PT ;  /* 0x00000004db007209 */ /* 0x004fe40007810000 */
[----:B---3--:R-:W-:Y:S02]  /*149b0*/  F2FP.PACK_AB R168, R222, R215 ;  /* 0x000000d7dea8723e */ /* 0x008fe400000000ff */
[----:B------:R-:W-:Y:S02]  /*149c0*/  FMNMX.FTZ R0, R103, R0, !PT ;  /* 0x0000000067007209 */ /* 0x000fe40007810000 */
[----:B----4-:R-:W-:Y:S03]  /*149d0*/  FMNMX.FTZ R4, R2, R22, !PT ;  /* 0x0000001602047209 */ /* 0x010fe60007810000 */
[----:B------:R-:W2:Y:S01]  /*149e0*/  SHFL.BFLY PT, R2, R0, 0x2, 0x1f ;  /* 0x0c401f0000027f89 */ /* 0x000ea200000e0000 */
[----:B-1----:R-:W-:Y:S07]  /*149f0*/  FMUL.FTZ R7, R109, c[0x0][0x2d0] ;  /* 0x0000b4006d077a20 */ /* 0x002fee0000410000 */
[----:B------:R-:W1:Y:S01]  /*14a00*/  SHFL.BFLY PT, R8, R4, 0x1, 0x1f ;  /* 0x0c201f0004087f89 */ /* 0x000e6200000e0000 */
[----:B------:R-:W-:Y:S05]  /*14a10*/  FSEL R173, R7, RZ, P2 ;  /* 0x000000ff07ad7208 */ /* 0x000fea0001000000 */
[--C-:B-----5:R-:W-:Y:S01]  /*14a20*/  FFMA.FTZ R5, R9, c[0x0][0x2d0], -R173.reuse ;  /* 0x0000b40009057a23 */ /* 0x120fe200000108ad */
[----:B------:R-:W-:Y:S03]  /*14a30*/  F2FP.PACK_AB R170, R243, R242 ;  /* 0x000000f2f3aa723e */ /* 0x000fe600000000ff */
[----:B------:R3:W-:Y:S01]  /*14a40*/  MUFU.EX2 R178, R5 ;  /* 0x0000000500b27308 */ /* 0x0007e20000000800 */
[----:B--2---:R-:W-:Y:S01]  /*14a50*/  FMNMX.FTZ R0, R0, R2, !PT ;  /* 0x0000000200007209 */ /* 0x004fe20007810000 */
[--C-:B------:R-:W-:Y:S08]  /*14a60*/  FFMA.FTZ R2, R14, c[0x0][0x2d0], -R173.reuse ;  /* 0x0000b4000e027a23 */ /* 0x100ff000000108ad */
[----:B------:R2:W-:Y:S01]  /*14a70*/  MUFU.EX2 R240, R2 ;  /* 0x0000000200f07308 */ /* 0x0005e20000000800 */
[----:B-1----:R-:W-:Y:S01]  /*14a80*/  FMNMX.FTZ R108, R4, R8, !PT ;  /* 0x00000008046c7209 */ /* 0x002fe20007810000 */
[--C-:B------:R-:W-:Y:S03]  /*14a90*/  FFMA.FTZ R4, R18, c[0x0][0x2d0], -R173.reuse ;  /* 0x0000b40012047a23 */ /* 0x100fe600000108ad */
[C---:B------:R-:W-:Y:S05]  /*14aa0*/  FSETP.NEU.FTZ.AND P1, PT, R108.reuse, -INF , PT ;  /* 0xff8000006c00780b */ /* 0x040fea0003f3d000 */
[----:B------:R-:W1:Y:S01]  /*14ab0*/  MUFU.EX2 R241, R4 ;  /* 0x0000000400f17308 */ /* 0x000e620000000800 */
[----:B---3--:R-:W-:Y:S09]  /*14ac0*/  FFMA.FTZ R5, R11, c[0x0][0x2d0], -R173 ;  /* 0x0000b4000b057a23 */ /* 0x008ff200000108ad */
        /* <DEDUP_REMOVED lines=24> */
[C---:B-1----:R-:W-:Y:S02]  /*14c50*/  FMUL.FTZ R4, R101.reuse, R120 ;  /* 0x0000007865047220 */ /* 0x042fe40000410000 */
[C---:B------:R-:W-:Y:S02]  /*14c60*/  FMUL.FTZ R5, R101.reuse, R121 ;  /* 0x0000007965057220 */ /* 0x040fe40000410000 */
[C---:B------:R-:W-:Y:S02]  /*14c70*/  FMUL.FTZ R16, R101.reuse, R128 ;  /* 0x0000008065107220 */ /* 0x040fe40000410000 */
[C---:B------:R-:W-:Y:S02]  /*14c80*/  FMUL.FTZ R17, R101.reuse, R129 ;  /* 0x0000008165117220 */ /* 0x040fe40000410000 */
[C---:B------:R-:W-:Y:S02]  /*14c90*/  FMUL.FTZ R32, R101.reuse, R144 ;  /* 0x0000009065207220 */ /* 0x040fe40000410000 */
[--C-:B--2---:R-:W-:Y:S02]  /*14ca0*/  FFMA.FTZ R2, R20, c[0x0][0x2d0], -R175.reuse ;  /* 0x0000b40014027a23 */ /* 0x104fe400000108af */
[----:B------:R-:W1:Y:S01]  /*14cb0*/  LDSM.16.MT88.4 R20, [R166] ;  /* 0x00000000a614783b */ /* 0x000e620000004200 */
[C---:B------:R-:W-:Y:S01]  /*14cc0*/  FMUL.FTZ R33, R101.reuse, R145 ;  /* 0x0000009165217220 */ /* 0x040fe20000410000 */
[----:B------:R2:W-:Y:S01]  /*14cd0*/  MUFU.EX2 R235, R2 ;  /* 0x0000000200eb7308 */ /* 0x0005e20000000800 */
[C---:B------:R-:W-:Y:S02]  /*14ce0*/  FMUL.FTZ R48, R101.reuse, R160 ;  /* 0x000000a065307220 */ /* 0x040fe40000410000 */
[C---:B------:R-:W-:Y:S02]  /*14cf0*/  FMUL.FTZ R49, R101.reuse, R161 ;  /* 0x000000a165317220 */ /* 0x040fe40000410000 */
[C---:B------:R-:W-:Y:S02]  /*14d00*/  FMUL.FTZ R52, R101.reuse, R52 ;  /* 0x0000003465347220 */ /* 0x040fe40000410000 */
[----:B------:R-:W-:Y:S02]  /*14d10*/  FMUL.FTZ R53, R101, R53 ;  /* 0x0000003565357220 */ /* 0x000fe40000410000 */
[--C-:B------:R-:W-:Y:S02]  /*14d20*/  FFMA.FTZ R144, R219, c[0x0][0x2d0], -R175.reuse ;  /* 0x0000b400db907a23 */ /* 0x100fe400000108af */
[C---:B------:R-:W-:Y:S02]  /*14d30*/  FMUL.FTZ R64, R101.reuse, R64 ;  /* 0x0000004065407220 */ /* 0x040fe40000410000 */
[C---:B------:R-:W-:Y:S02]  /*14d40*/  FMUL.FTZ R65, R101.reuse, R65 ;  /* 0x0000004165417220 */ /* 0x040fe40000410000 */
[C---:B------:R-:W-:Y:S02]  /*14d50*/  FMUL.FTZ R68, R101.reuse, R68 ;  /* 0x0000004465447220 */ /* 0x040fe40000410000 */
[C---:B------:R-:W-:Y:S02]  /*14d60*/  FMUL.FTZ R69, R101.reuse, R69 ;  /* 0x0000004565457220 */ /* 0x040fe40000410000 */
[C---:B------:R-:W-:Y:S02]  /*14d70*/  FMUL.FTZ R80, R101.reuse, R80 ;  /* 0x0000005065507220 */ /* 0x040fe40000410000 */
[C---:B------:R-:W-:Y:S02]  /*14d80*/  FMUL.FTZ R81, R101.reuse, R81 ;  /* 0x0000005165517220 */ /* 0x040fe40000410000 */
[----:B------:R-:W-:Y:S02]  /*14d90*/  FMUL.FTZ R84, R101, R84 ;  /* 0x0000005465547220 */ /* 0x000fe40000410000 */
[----:B--2---:R-:W-:Y:S02]  /*14da0*/  FFMA.FTZ R2, R19, c[0x0][0x2d0], -R175 ;  /* 0x0000b40013027a23 */ /* 0x004fe400000108af */
[C---:B------:R-:W-:Y:S02]  /*14db0*/  FMUL.FTZ R85, R101.reuse, R85 ;  /* 0x0000005565557220 */ /* 0x040fe40000410000 */
[----:B------:R2:W-:Y:S01]  /*14dc0*/  MUFU.EX2 R236, R2 ;  /* 0x0000000200ec7308 */ /* 0x0005e20000000800 */
[C---:B------:R-:W-:Y:S02]  /*14dd0*/  FMUL.FTZ R96, R101.reuse, R96 ;  /* 0x0000006065607220 */ /* 0x040fe40000410000 */
        /* <DEDUP_REMOVED lines=8> */
[----:B---3--:R-:W-:Y:S02]  /*14e60*/  FMUL.FTZ R6, R100, R122 ;  /* 0x0000007a64067220 */ /* 0x008fe40000410000 */
[----:B------:R-:W-:Y:S02]  /*14e70*/  FMUL.FTZ R0, R0, c[0x0][0x2d0] ;  /* 0x0000b40000007a20 */ /* 0x000fe40000410000 */
[C---:B------:R-:W-:Y:S02]  /*14e80*/  FMUL.FTZ R7, R100.reuse, R123 ;  /* 0x0000007b64077220 */ /* 0x040fe40000410000 */
[----:B------:R2:W3:Y:S01]  /*14e90*/  MUFU.EX2 R3, R0 ;  /* 0x0000000000037308 */ /* 0x0004e20000000800 */
[----:B------:R-:W4:Y:S01]  /*14ea0*/  LDSM.16.MT88.4 R120, [R166+0xc00] ;  /* 0x000c0000a678783b */ /* 0x000f220000004200 */
[C---:B------:R-:W-:Y:S02]  /*14eb0*/  FMUL.FTZ R18, R100.reuse, R130 ;  /* 0x0000008264127220 */ /* 0x040fe40000410000 */
[C---:B------:R-:W-:Y:S01]  /*14ec0*/  FMUL.FTZ R19, R100.reuse, R131 ;  /* 0x0000008364137220 */ /* 0x040fe20000410000 */
[-C--:B-1----:R-:W-:Y:S01]  /*14ed0*/  HMMA.16816.F32 R4, R168, R20.reuse, R4 ;  /* 0x00000014a804723c */ /* 0x082fe20000001804 */
[C---:B------:R-:W-:Y:S02]  /*14ee0*/  FMUL.FTZ R35, R100.reuse, R147 ;  /* 0x0000009364237220 */ /* 0x040fe40000410000 */
[C---:B------:R-:W-:Y:S01]  /*14ef0*/  FMUL.FTZ R34, R100.reuse, R146 ;  /* 0x0000009264227220 */ /* 0x040fe20000410000 */
[----:B------:R-:W-:Y:S01]  /*14f00*/  LDSM.16.MT88.4 R128, [R167+0x400] ;  /* 0x00040000a780783b */ /* 0x000fe20000004200 */
[C---:B------:R-:W-:Y:S02]  /*14f10*/  FMUL.FTZ R50, R100.reuse, R162 ;  /* 0x000000a264327220 */ /* 0x040fe40000410000 */
[C---:B------:R-:W-:Y:S02]  /*14f20*/  FMUL.FTZ R51, R100.reuse, R163 ;  /* 0x000000a364337220 */ /* 0x040fe40000410000 */
[C---:B------:R-:W-:Y:S03]  /*14f30*/  FMUL.FTZ R54, R100.reuse, R54 ;  /* 0x0000003664367220 */ /* 0x040fe60000410000 */
[----:B------:R-:W-:Y:S01]  /*14f40*/  FMUL.FTZ R55, R100, R55 ;  /* 0x0000003764377220 */ /* 0x000fe20000410000 */
[----:B------:R-:W-:Y:S01]  /*14f50*/  LDSM.16.MT88.4 R160, [R166+0x1400] ;  /* 0x00140000a6a0783b */ /* 0x000fe20000004200 */
[--C-:B------:R-:W-:Y:S02]  /*14f60*/  FFMA.FTZ R106, R208, c[0x0][0x2d0], -R174.reuse ;  /* 0x0000b400d06a7a23 */ /* 0x100fe400000108ae */
[C---:B------:R-:W-:Y:S02]  /*14f70*/  FMUL.FTZ R66, R100.reuse, R66 ;  /* 0x0000004264427220 */ /* 0x040fe40000410000 */
[----:B------:R-:W-:Y:S01]  /*14f80*/  FMUL.FTZ R67, R100, R67 ;  /* 0x0000004364437220 */ /* 0x000fe20000410000 */
[----:B------:R-:W-:Y:S01]  /*14f90*/  MUFU.EX2 R218, R106 ;  /* 0x0000006a00da7308 */ /* 0x000fe20000000800 */
[----:B--2---:R-:W-:Y:S02]  /*14fa0*/  FADD.FTZ R0, -R2, R107 ;  /* 0x0000006b02007221 */ /* 0x004fe40000010100 */
[----:B------:R-:W-:Y:S02]  /*14fb0*/  FFMA.FTZ R2, R24, c[0x0][0x2d0], -R175 ;  /* 0x0000b40018027a23 */ /* 0x000fe400000108af */
[----:B------:R-:W-:Y:S02]  /*14fc0*/  FMUL.FTZ R0, R0, c[0x0][0x2d0] ;  /* 0x0000b40000007a20 */ /* 0x000fe40000410000 */
[----:B---3--:R-:W-:Y:S01]  /*14fd0*/  FMUL.FTZ R8, R3, R116 ;  /* 0x0000007403087220 */ /* 0x008fe20000410000 */
[----:B------:R-:W-:Y:S01]  /*14fe0*/  F2FP.PACK_AB R116, R179, R177 ;  /* 0x000000b1b374723e */ /* 0x000fe200000000ff */
[----:B------:R-:W-:Y:S01]  /*14ff0*/  FMUL.FTZ R9, R3, R117 ;  /* 0x0000007503097220 */ /* 0x000fe20000410000 */
[----:B------:R1:W-:Y:S01]  /*15000*/  MUFU.EX2 R238, R2 ;  /* 0x0000000200ee7308 */ /* 0x0003e20000000800 */
[----:B------:R-:W-:Y:S01]  /*15010*/  F2FP.PACK_AB R117, R235, R176 ;  /* 0x000000b0eb75723e */ /* 0x000fe200000000ff */
[C---:B------:R-:W-:Y:S02]  /*15020*/  FMUL.FTZ R12, R3.reuse, R124 ;  /* 0x0000007c030c7220 */ /* 0x040fe40000410000 */
[C---:B------:R-:W-:Y:S02]  /*15030*/  FMUL.FTZ R13, R3.reuse, R125 ;  /* 0x0000007d030d7220 */ /* 0x040fe40000410000 */
[C---:B------:R-:W-:Y:S02]  /*15040*/  FMUL.FTZ R24, R3.reuse, R136 ;  /* 0x0000008803187220 */ /* 0x040fe40000410000 */
[C---:B------:R-:W-:Y:S02]  /*15050*/  FMUL.FTZ R25, R3.reuse, R137 ;  /* 0x0000008903197220 */ /* 0x040fe40000410000 */
[----:B------:R-:W2:Y:S01]  /*15060*/  MUFU.EX2 R0, R0 ;  /* 0x0000000000007308 */ /* 0x000ea20000000800 */
[C---:B------:R-:W-:Y:S02]  /*15070*/  FMUL.FTZ R29, R3.reuse, R141 ;  /* 0x0000008d031d7220 */ /* 0x040fe40000410000 */
[C---:B------:R-:W-:Y:S02]  /*15080*/  FMUL.FTZ R28, R3.reuse, R140 ;  /* 0x0000008c031c7220 */ /* 0x040fe40000410000 */
[C---:B------:R-:W-:Y:S02]  /*15090*/  FMUL.FTZ R40, R3.reuse, R152 ;  /* 0x0000009803287220 */ /* 0x040fe40000410000 */
[C---:B------:R-:W-:Y:S02]  /*150a0*/  FMUL.FTZ R41, R3.reuse, R153 ;  /* 0x0000009903297220 */ /* 0x040fe40000410000 */
[C---:B------:R-:W-:Y:S02]  /*150b0*/  FMUL.FTZ R44, R3.reuse, R156 ;  /* 0x0000009c032c7220 */ /* 0x040fe40000410000 */
[C---:B------:R-:W-:Y:S02]  /*150c0*/  FMUL.FTZ R45, R3.reuse, R157 ;  /* 0x0000009d032d7220 */ /* 0x040fe40000410000 */
[----:B------:R-:W-:Y:S02]  /*150d0*/  FMUL.FTZ R56, R3, R56 ;  /* 0x0000003803387220 */ /* 0x000fe40000410000 */
[--C-:B-1----:R-:W-:Y:S02]  /*150e0*/  FFMA.FTZ R2, R207, c[0x0][0x2d0], -R174.reuse ;  /* 0x0000b400cf027a23 */ /* 0x102fe400000108ae */
[C---:B------:R-:W-:Y:S02]  /*150f0*/  FMUL.FTZ R57, R3.reuse, R57 ;  /* 0x0000003903397220 */ /* 0x040fe40000410000 */
[----:B------:R1:W-:Y:S01]  /*15100*/  MUFU.EX2 R209, R2 ;  /* 0x0000000200d17308 */ /* 0x0003e20000000800 */
[C---:B------:R-:W-:Y:S02]  /*15110*/  FMUL.FTZ R60, R3.reuse, R60 ;  /* 0x0000003c033c7220 */ /* 0x040fe40000410000 */
[----:B------:R-:W-:Y:S02]  /*15120*/  FMUL.FTZ R61, R3, R61 ;  /* 0x0000003d033d7220 */ /* 0x000fe40000410000 */
[C---:B--2---:R-:W-:Y:S01]  /*15130*/  FMUL.FTZ R10, R0.reuse, R118 ;  /* 0x00000076000a7220 */ /* 0x044fe20000410000 */
[----:B------:R-:W-:Y:S01]  /*15140*/  F2FP.PACK_AB R118, R239, R237 ;  /* 0x000000edef76723e */ /* 0x000fe200000000ff */
[----:B------:R-:W-:Y:S01]  /*15150*/  FMUL.FTZ R11, R0, R119 ;  /* 0x00000077000b7220 */ /* 0x000fe20000410000 */
[----:B------:R-:W-:Y:S01]  /*15160*/  F2FP.PACK_AB R119, R238, R236 ;  /* 0x000000ecee77723e */ /* 0x000fe200000000ff */
[--C-:B------:R-:W-:Y:S02]  /*15170*/  FFMA.FTZ R141, R234, c[0x0][0x2d0], -R174.reuse ;  /* 0x0000b400ea8d7a23 */ /* 0x100fe400000108ae */
[----:B------:R-:W2:Y:S01]  /*15180*/  LDL R234, [R1+0x10] ;  /* 0x0000100001ea7983 */ /* 0x000ea20000100800 */
[--C-:B------:R-:W-:Y:S02]  /*15190*/  FFMA.FTZ R137, R229, c[0x0][0x2d0], -R173.reuse ;  /* 0x0000b400e5897a23 */ /* 0x100fe400000108ad */
[--C-:B------:R-:W-:Y:S01]  /*151a0*/  FFMA.FTZ R136, R228, c[0x0][0x2d0], -R173.reuse ;  /* 0x0000b400e4887a23 */ /* 0x100fe200000108ad */
[C---:B------:R-:W-:Y:S01]  /*151b0*/  HMMA.16816.F32 R8, R116.reuse, R20, R8 ;  /* 0x000000147408723c */ /* 0x040fe20000001808 */
[C---:B------:R-:W-:Y:S02]  /*151c0*/  FMUL.FTZ R14, R0.reuse, R126 ;  /* 0x0000007e000e7220 */ /* 0x040fe40000410000 */
[C---:B------:R-:W-:Y:S02]  /*151d0*/  FMUL.FTZ R15, R0.reuse, R127 ;  /* 0x0000007f000f7220 */ /* 0x040fe40000410000 */
[----:B------:R-:W-:Y:S02]  /*151e0*/  FMUL.FTZ R26, R0, R138 ;  /* 0x0000008a001a7220 */ /* 0x000fe40000410000 */
[C---:B------:R-:W-:Y:S02]  /*151f0*/  FMUL.FTZ R20, R101.reuse, R132 ;  /* 0x0000008465147220 */ /* 0x040fe40000410000 */
[--C-:B-1----:R-:W-:Y:S01]  /*15200*/  FFMA.FTZ R2, R206, c[0x0][0x2d0], -R174.reuse ;  /* 0x0000b400ce027a23 */ /* 0x102fe200000108ae */
[-C--:B------:R-:W-:Y:S02]  /*15210*/  HMMA.16816.F32 R12, R116, R22.reuse, R12 ;  /* 0x00000016740c723c */ /* 0x080fe4000000180c */
[----:B------:R-:W-:Y:S01]  /*15220*/  FMUL.FTZ R21, R101, R133 ;  /* 0x0000008565157220 */ /* 0x000fe20000410000 */
[----:B------:R1:W-:Y:S01]  /*15230*/  MUFU.EX2 R213, R2 ;  /* 0x0000000200d57308 */ /* 0x0003e20000000800 */
[--C-:B------:R-:W-:Y:S02]  /*15240*/  FFMA.FTZ R138, R230, c[0x0][0x2d0], -R173.reuse ;  /* 0x0000b400e68a7a23 */ /* 0x100fe400000108ad */
        /* <DEDUP_REMOVED lines=8> */
[--C-:B------:R-:W-:Y:S02]  /*152d0*/  FFMA.FTZ R139, R232, c[0x0][0x2d0], -R174.reuse ;  /* 0x0000b400e88b7a23 */ /* 0x100fe400000108ae */
[C---:B------:R-:W-:Y:S02]  /*152e0*/  FMUL.FTZ R43, R0.reuse, R155 ;  /* 0x0000009b002b7220 */ /* 0x040fe40000410000 */
[-C--:B------:R-:W-:Y:S01]  /*152f0*/  HMMA.16816.F32 R20, R168, R36.reuse, R20 ;  /* 0x00000024a814723c */ /* 0x080fe20000001814 */
[--C-:B-1----:R-:W-:Y:S02]  /*15300*/  FFMA.FTZ R2, R205, c[0x0][0x2d0], -R173.reuse ;  /* 0x0000b400cd027a23 */ /* 0x102fe400000108ad */
[C---:B------:R-:W-:Y:S02]  /*15310*/  FMUL.FTZ R46, R0.reuse, R158 ;  /* 0x0000009e002e7220 */ /* 0x040fe40000410000 */
[----:B------:R1:W-:Y:S01]  /*15320*/  MUFU.EX2 R207, R2 ;  /* 0x0000000200cf7308 */ /* 0x0003e20000000800 */
[C---:B------:R-:W-:Y:S02]  /*15330*/  FMUL.FTZ R47, R0.reuse, R159 ;  /* 0x0000009f002f7220 */ /* 0x040fe40000410000 */
[C---:B------:R-:W-:Y:S01]  /*15340*/  HMMA.16816.F32 R24, R116.reuse, R36, R24 ;  /* 0x000000247418723c */ /* 0x040fe20000001818 */
[C---:B------:R-:W-:Y:S03]  /*15350*/  FMUL.FTZ R58, R0.reuse, R58 ;  /* 0x0000003a003a7220 */ /* 0x040fe60000410000 */
[C---:B------:R-:W-:Y:S02]  /*15360*/  FMUL.FTZ R59, R0.reuse, R59 ;  /* 0x0000003b003b7220 */ /* 0x040fe40000410000 */
[C---:B------:R-:W-:Y:S02]  /*15370*/  FMUL.FTZ R62, R0.reuse, R62 ;  /* 0x0000003e003e7220 */ /* 0x040fe40000410000 */
[-C--:B------:R-:W-:Y:S01]  /*15380*/  HMMA.16816.F32 R28, R116, R38.reuse, R28 ;  /* 0x00000026741c723c */ /* 0x080fe2000000181c */
[C---:B------:R-:W-:Y:S03]  /*15390*/  FMUL.FTZ R36, R101.reuse, R148 ;  /* 0x0000009465247220 */ /* 0x040fe60000410000 */
[----:B------:R-:W-:Y:S02]  /*153a0*/  FMUL.FTZ R37, R101, R149 ;  /* 0x0000009565257220 */ /* 0x000fe40000410000 */
[----:B------:R-:W-:Y:S02]  /*153b0*/  FMUL.FTZ R63, R0, R63 ;  /* 0x0000003f003f7220 */ /* 0x000fe40000410000 */
[C---:B------:R-:W-:Y:S01]  /*153c0*/  HMMA.16816.F32 R32, R168.reuse, R38, R32 ;  /* 0x00000026a820723c */ /* 0x040fe20000001820 */
[--C-:B------:R-:W-:Y:S03]  /*153d0*/  FFMA.FTZ R107, R210, c[0x0][0x2d0], -R174.reuse ;  /* 0x0000b400d26b7a23 */ /* 0x100fe600000108ae */
[C---:B------:R-:W-:Y:S01]  /*153e0*/  FMUL.FTZ R70, R100.reuse, R70 ;  /* 0x0000004664467220 */ /* 0x040fe20000410000 */
[----:B------:R-:W-:Y:S01]  /*153f0*/  MUFU.EX2 R214, R107 ;  /* 0x0000006b00d67308 */ /* 0x000fe20000000800 */
[--C-:B-1----:R-:W-:Y:S02]  /*15400*/  FFMA.FTZ R2, R189, c[0x0][0x2d0], -R173.reuse ;  /* 0x0000b400bd027a23 */ /* 0x102fe400000108ad */
[C---:B------:R-:W-:Y:S04]  /*15410*/  FMUL.FTZ R38, R100.reuse, R150 ;  /* 0x0000009664267220 */ /* 0x040fe80000410000 */
[C---:B------:R-:W-:Y:S02]  /*15420*/  FMUL.FTZ R39, R100.reuse, R151 ;  /* 0x0000009764277220 */ /* 0x040fe40000410000 */
[----:B------:R-:W-:Y:S01]  /*15430*/  FMUL.FTZ R71, R100, R71 ;  /* 0x0000004764477220 */ /* 0x000fe20000410000 */
[----:B------:R1:W-:Y:S01]  /*15440*/  MUFU.EX2 R211, R2 ;  /* 0x0000000200d37308 */ /* 0x0003e20000000800 */
[C---:B------:R-:W-:Y:S02]  /*15450*/  FMUL.FTZ R72, R3.reuse, R72 ;  /* 0x0000004803487220 */ /* 0x040fe40000410000 */
[C---:B------:R-:W-:Y:S01]  /*15460*/  FMUL.FTZ R73, R3.reuse, R73 ;  /* 0x0000004903497220 */ /* 0x040fe20000410000 */
[-C--:B----4-:R-:W-:Y:S01]  /*15470*/  HMMA.16816.F32 R36, R168, R120.reuse, R36 ;  /* 0x00000078a824723c */ /* 0x090fe20000001824 */
[C---:B------:R-:W-:Y:S02]  /*15480*/  FMUL.FTZ R74, R0.reuse, R74 ;  /* 0x0000004a004a7220 */ /* 0x040fe40000410000 */
[C---:B------:R-:W-:Y:S02]  /*15490*/  FMUL.FTZ R75, R0.reuse, R75 ;  /* 0x0000004b004b7220 */ /* 0x040fe40000410000 */
[C---:B------:R-:W-:Y:S02]  /*154a0*/  FMUL.FTZ R76, R3.reuse, R76 ;  /* 0x0000004c034c7220 */ /* 0x040fe40000410000 */
[----:B------:R-:W-:Y:S01]  /*154b0*/  FMUL.FTZ R77, R3, R77 ;  /* 0x0000004d034d7220 */ /* 0x000fe20000410000 */
[C---:B------:R-:W-:Y:S01]  /*154c0*/  HMMA.16816.F32 R40, R116.reuse, R120, R40 ;  /* 0x000000787428723c */ /* 0x040fe20000001828 */
[C---:B------:R-:W-:Y:S03]  /*154d0*/  FMUL.FTZ R78, R0.reuse, R78 ;  /* 0x0000004e004e7220 */ /* 0x040fe60000410000 */
[----:B------:R-:W-:Y:S02]  /*154e0*/  FMUL.FTZ R79, R0, R79 ;  /* 0x0000004f004f7220 */ /* 0x000fe40000410000 */
[C---:B------:R-:W-:Y:S02]  /*154f0*/  FMUL.FTZ R82, R100.reuse, R82 ;  /* 0x0000005264527220 */ /* 0x040fe40000410000 */
[-C--:B------:R-:W-:Y:S01]  /*15500*/  HMMA.16816.F32 R44, R116, R122.reuse, R44 ;  /* 0x0000007a742c723c */ /* 0x080fe2000000182c */
[C---:B------:R-:W-:Y:S03]  /*15510*/  FMUL.FTZ R83, R100.reuse, R83 ;  /* 0x0000005364537220 */ /* 0x040fe60000410000 */
[--C-:B-1----:R-:W-:Y:S02]  /*15520*/  FFMA.FTZ R2, R191, c[0x0][0x2d0], -R173.reuse ;  /* 0x0000b400bf027a23 */ /* 0x102fe400000108ad */
[C---:B------:R-:W-:Y:S02]  /*15530*/  FMUL.FTZ R86, R100.reuse, R86 ;  /* 0x0000005664567220 */ /* 0x040fe40000410000 */
[C---:B------:R-:W-:Y:S01]  /*15540*/  HMMA.16816.F32 R48, R168.reuse, R122, R48 ;  /* 0x0000007aa830723c */ /* 0x040fe20000001830 */
[----:B------:R1:W-:Y:S01]  /*15550*/  MUFU.EX2 R216, R2 ;  /* 0x0000000200d87308 */ /* 0x0003e20000000800 */
[----:B------:R-:W3:Y:S02]  /*15560*/  LDSM.16.MT88.4 R120, [R167+0xc00] ;  /* 0x000c0000a778783b */ /* 0x000ee40000004200 */
[----:B------:R-:W-:Y:S02]  /*15570*/  FMUL.FTZ R87, R100, R87 ;  /* 0x0000005764577220 */ /* 0x000fe40000410000 */
[C---:B------:R-:W-:Y:S02]  /*15580*/  FMUL.FTZ R88, R3.reuse, R88 ;  /* 0x0000005803587220 */ /* 0x040fe40000410000 */
[C---:B------:R-:W-:Y:S04]  /*15590*/  FMUL.FTZ R89, R3.reuse, R89 ;  /* 0x0000005903597220 */ /* 0x040fe80000410000 */
[C---:B------:R-:W-:Y:S02]  /*155a0*/  FMUL.FTZ R90, R0.reuse, R90 ;  /* 0x0000005a005a7220 */ /* 0x040fe40000410000 */
[C---:B------:R-:W-:Y:S02]  /*155b0*/  FMUL.FTZ R91, R0.reuse, R91 ;  /* 0x0000005b005b7220 */ /* 0x040fe40000410000 */
[C---:B------:R-:W-:Y:S02]  /*155c0*/  FMUL.FTZ R92, R3.reuse, R92 ;  /* 0x0000005c035c7220 */ /* 0x040fe40000410000 */
[C---:B------:R-:W-:Y:S02]  /*155d0*/  FMUL.FTZ R93, R3.reuse, R93 ;  /* 0x0000005d035d7220 */ /* 0x040fe40000410000 */
[C---:B------:R-:W-:Y:S02]  /*155e0*/  FMUL.FTZ R94, R0.reuse, R94 ;  /* 0x0000005e005e7220 */ /* 0x040fe40000410000 */
[----:B------:R-:W-:Y:S02]  /*155f0*/  FMUL.FTZ R95, R0, R95 ;  /* 0x0000005f005f7220 */ /* 0x000fe40000410000 */
[----:B------:R-:W-:Y:S02]  /*15600*/  FMUL.FTZ R98, R100, R98 ;  /* 0x0000006264627220 */ /* 0x000fe40000410000 */
[----:B-1----:R-:W-:Y:S02]  /*15610*/  FFMA.FTZ R2, R190, c[0x0][0x2d0], -R173 ;  /* 0x0000b400be027a23 */ /* 0x002fe400000108ad */
[----:B------:R-:W-:Y:S02]  /*15620*/  FMUL.FTZ R99, R100, R99 ;  /* 0x0000006364637220 */ /* 0x000fe40000410000 */
[----:B------:R1:W-:Y:S01]  /*15630*/  MUFU.EX2 R217, R2 ;  /* 0x0000000200d97308 */ /* 0x0003e20000000800 */
[----:B------:R-:W-:Y:S02]  /*15640*/  FFMA.FTZ R3, R3, R251, R177 ;  /* 0x000000fb03037223 */ /* 0x000fe400000100b1 */
[----:B------:R-:W-:Y:S02]  /*15650*/  FFMA.FTZ R101, R101, R247, R215 ;  /* 0x000000f765657223 */ /* 0x000fe400000100d7 */
[----:B------:R-:W-:Y:S02]  /*15660*/  FFMA.FTZ R173, R227, c[0x0][0x2d0], -R173 ;  /* 0x0000b400e3ad7a23 */ /* 0x000fe400000108ad */
[----:B------:R-:W-:Y:S02]  /*15670*/  FADD.FTZ R146, R222, R101 ;  /* 0x00000065de927221 */ /* 0x000fe40000010000 */
[--C-:B------:R-:W-:Y:S02]  /*15680*/  FFMA.FTZ R142, R221, c[0x0][0x2d0], -R175.reuse ;  /* 0x0000b400dd8e7a23 */ /* 0x100fe400000108af */
[--C-:B------:R-:W-:Y:S01]  /*15690*/  FFMA.FTZ R140, R233, c[0x0][0x2d0], -R174.reuse ;  /* 0x0000b400e98c7a23 */ /* 0x100fe200000108ae */
[-C--:B---3--:R-:W-:Y:S01]  /*156a0*/  HMMA.16816.F32 R52, R168, R120.reuse, R52 ;  /* 0x00000078a834723c */ /* 0x088fe20000001834 */
[----:B------:R-:W-:Y:S02]  /*156b0*/  FFMA.FTZ R174, R231, c[0x0][0x2d0], -R174 ;  /* 0x0000b400e7ae7a23 */ /* 0x000fe400000108ae */
[--C-:B------:R-:W-:Y:S02]  /*156c0*/  FFMA.FTZ R107, R226, c[0x0][0x2d0], -R172.reuse ;  /* 0x0000b400e26b7a23 */ /* 0x100fe400000108ac */
[--C-:B------:R-:W-:Y:S02]  /*156d0*/  FFMA.FTZ R106, R225, c[0x0][0x2d0], -R172.reuse ;  /* 0x0000b400e16a7a23 */ /* 0x100fe400000108ac */
[----:B------:R-:W-:Y:S01]  /*156e0*/  FFMA.FTZ R143, R224, c[0x0][0x2d0], -R172 ;  /* 0x0000b400e08f7a23 */ /* 0x000fe200000108ac */
[C---:B------:R-:W-:Y:S01]  /*156f0*/  HMMA.16816.F32 R56, R116.reuse, R120, R56 ;  /* 0x000000787438723c */ /* 0x040fe20000001838 */
[----:B------:R-:W-:Y:S02]  /*15700*/  FFMA.FTZ R0, R0, R250, R176 ;  /* 0x000000fa00007223 */ /* 0x000fe400000100b0 */
[----:B------:R-:W-:Y:S01]  /*15710*/  MUFU.EX2 R176, R142 ;  /* 0x0000008e00b07308 */ /* 0x000fe20000000800 */
[----:B-1----:R-:W-:Y:S02]  /*15720*/  FFMA.FTZ R2, R182, c[0x0][0x2d0], -R172 ;  /* 0x0000b400b6027a23 */ /* 0x002fe400000108ac */
[----:B------:R-:W-:Y:S02]  /*15730*/  FADD.FTZ R0, R235, R0 ;  /* 0x00000000eb007221 */ /* 0x000fe40000010000 */
[-C--:B------:R-:W-:Y:S05]  /*15740*/  HMMA.16816.F32 R60, R116, R122.reuse, R60 ;  /* 0x0000007a743c723c */ /* 0x080fea000000183c */
[----:B------:R1:W-:Y:S03]  /*15750*/  MUFU.EX2 R206, R2 ;  /* 0x0000000200ce7308 */ /* 0x0003e60000000800 */
[C---:B------:R-:W-:Y:S01]  /*15760*/  HMMA.16816.F32 R64, R168.reuse, R122, R64 ;  /* 0x0000007aa840723c */ /* 0x040fe20000001840 */
[----:B------:R-:W3:Y:S06]  /*15770*/  LDSM.16.MT88.4 R120, [R166+0x1800] ;  /* 0x00180000a678783b */ /* 0x000eec0000004200 */
[----:B------:R-:W-:Y:S01]  /*15780*/  MUFU.EX2 R182, R137 ;  /* 0x0000008900b67308 */ /* 0x000fe20000000800 */
[--C-:B-1----:R-:W-:Y:S09]  /*15790*/  FFMA.FTZ R2, R184, c[0x0][0x2d0], -R172.reuse ;  /* 0x0000b400b8027a23 */ /* 0x102ff200000108ac */
[----:B------:R-:W-:Y:S10]  /*157a0*/  MUFU.EX2 R184, R136 ;  /* 0x0000008800b87308 */ /* 0x000ff40000000800 */
[----:B------:R1:W4:Y:S01]  /*157b0*/  MUFU.EX2 R208, R2 ;  /* 0x0000000200d07308 */ /* 0x0003220000000800 */
[-C--:B---3--:R-:W-:Y:S08]  /*157c0*/  HMMA.16816.F32 R68, R168, R120.reuse, R68 ;  /* 0x00000078a844723c */ /* 0x088ff00000001844 */
[C---:B------:R-:W-:Y:S08]  /*157d0*/  HMMA.16816.F32 R72, R116.reuse, R120, R72 ;  /* 0x000000787448723c */ /* 0x040ff00000001848 */
[-C--:B------:R-:W-:Y:S01]  /*157e0*/  HMMA.16816.F32 R76, R116, R122.reuse, R76 ;  /* 0x0000007a744c723c */ /* 0x080fe2000000184c */
[--C-:B-1----:R-:W-:Y:S02]  /*157f0*/  FFMA.FTZ R2, R187, c[0x0][0x2d0], -R172.reuse ;  /* 0x0000b400bb027a23 */ /* 0x102fe400000108ac */
[----:B------:R-:W-:Y:S01]  /*15800*/  MUFU.EX2 R187, R174 ;  /* 0x000000ae00bb7308 */ /* 0x000fe20000000800 */
[----:B----4-:R-:W-:Y:S04]  /*15810*/  F2FP.PACK_AB R124, R208, R206 ;  /* 0x000000ced07c723e */ /* 0x010fe800000000ff */
[C---:B------:R-:W-:Y:S01]  /*15820*/  HMMA.16816.F32 R80, R168.reuse, R122, R80 ;  /* 0x0000007aa850723c */ /* 0x040fe20000001850 */
[----:B------:R-:W1:Y:S04]  /*15830*/  LDSM.16.MT88.4 R120, [R167+0x1800] ;  /* 0x00180000a778783b */ /* 0x000e680000004200 */
[----:B------:R3:W-:Y:S02]  /*15840*/  MUFU.EX2 R210, R2 ;  /* 0x0000000200d27308 */ /* 0x0007e40000000800 */
[--C-:B---3--:R-:W-:Y:S08]  /*15850*/  FFMA.FTZ R2, R185, c[0x0][0x2d0], -R172.reuse ;  /* 0x0000b400b9027a23 */ /* 0x108ff000000108ac */
[----:B------:R-:W-:Y:S01]  /*15860*/  MUFU.EX2 R185, R139 ;  /* 0x0000008b00b97308 */ /* 0x000fe20000000800 */
[----:B------:R-:W-:Y:S01]  /*15870*/  FFMA.FTZ R172, R220, c[0x0][0x2d0], -R172 ;  /* 0x0000b400dcac7a23 */ /* 0x000fe200000108ac */
[-C--:B-1----:R-:W-:Y:S08]  /*15880*/  HMMA.16816.F32 R84, R168, R120.reuse, R84 ;  /* 0x00000078a854723c */ /* 0x082ff00000001854 */
[----:B------:R1:W3:Y:S01]  /*15890*/  MUFU.EX2 R212, R2 ;  /* 0x0000000200d47308 */ /* 0x0002e20000000800 */
[C---:B------:R-:W-:Y:S08]  /*158a0*/  HMMA.16816.F32 R88, R116.reuse, R120, R88 ;  /* 0x000000787458723c */ /* 0x040ff00000001858 */
[-C--:B------:R-:W-:Y:S01]  /*158b0*/  HMMA.16816.F32 R92, R116, R122.reuse, R92 ;  /* 0x0000007a745c723c */ /* 0x080fe2000000185c */
[C---:B--2---:R-:W-:Y:S03]  /*158c0*/  ISETP.GT.AND P0, PT, R204.reuse, R234, PT ;  /* 0x000000eacc00720c */ /* 0x044fe60003f04270 */
[----:B------:R-:W-:Y:S04]  /*158d0*/  IADD3 R204, R204, -0x1, RZ ;  /* 0xffffffffcccc7810 */ /* 0x000fe80007ffe0ff */
[----:B------:R-:W-:Y:S01]  /*158e0*/  HMMA.16816.F32 R96, R168, R122, R96 ;  /* 0x0000007aa860723c */ /* 0x000fe20000001860 */
[--C-:B-1----:R-:W-:Y:S01]  /*158f0*/  FFMA.FTZ R2, R181, c[0x0][0x2d0], -R175.reuse ;  /* 0x0000b400b5027a23 */ /* 0x102fe200000108af */
[----:B------:R-:W1:Y:S01]  /*15900*/  LDSM.16.MT88.4 R120, [R166+0x400] ;  /* 0x00040000a678783b */ /* 0x000e620000004200 */
[----:B------:R-:W-:Y:S01]  /*15910*/  MUFU.EX2 R181, R141 ;  /* 0x0000008d00b57308 */ /* 0x000fe20000000800 */
[----:B------:R-:W-:Y:S02]  /*15920*/  F2FP.PACK_AB R116, R213, R209 ;  /* 0x000000d1d574723e */ /* 0x000fe400000000ff */
[----:B------:R-:W-:Y:S02]  /*15930*/  F2FP.PACK_AB R117, R211, R207 ;  /* 0x000000cfd375723e */ /* 0x000fe400000000ff */
[----:B------:R-:W-:Y:S04]  /*15940*/  F2FP.PACK_AB R118, R218, R214 ;  /* 0x000000d6da76723e */ /* 0x000fe800000000ff */
[----:B------:R-:W-:Y:S01]  /*15950*/  F2FP.PACK_AB R119, R217, R216 ;  /* 0x000000d8d977723e */ /* 0x000fe200000000ff */
[----:B------:R2:W-:Y:S01]  /*15960*/  MUFU.EX2 R205, R2 ;  /* 0x0000000200cd7308 */ /* 0x0005e20000000800 */
[----:B---3--:R-:W-:Y:S02]  /*15970*/  F2FP.PACK_AB R126, R212, R210 ;  /* 0x000000d2d47e723e */ /* 0x008fe400000000ff */
[----:B------:R-:W-:Y:S01]  /*15980*/  F2FP.PACK_AB R170, R187, R185 ;  /* 0x000000b9bbaa723e */ /* 0x000fe200000000ff */
[--C-:B--2---:R-:W-:Y:S06]  /*15990*/  FFMA.FTZ R2, R180, c[0x0][0x2d0], -R175.reuse ;  /* 0x0000b400b4027a23 */ /* 0x104fec00000108af */
[----:B------:R2:W3:Y:S01]  /*159a0*/  MUFU.EX2 R180, R138 ;  /* 0x0000008a00b47308 */ /* 0x0004e20000000800 */
[-C--:B-1----:R-:W-:Y:S09]  /*159b0*/  HMMA.16816.F32 R4, R116, R120.reuse, R4 ;  /* 0x000000787404723c */ /* 0x082ff20000001804 */
[----:B------:R1:W4:Y:S01]  /*159c0*/  MUFU.EX2 R191, R2 ;  /* 0x0000000200bf7308 */ /* 0x0003220000000800 */
[----:B--2---:R-:W-:Y:S02]  /*159d0*/  LDSM.16.MT88.4 R136, [R166+0x800] ;  /* 0x00080000a688783b */ /* 0x004fe40000004200 */
[----:B---3--:R-:W-:Y:S01]  /*159e0*/  F2FP.PACK_AB R169, R182, R180 ;  /* 0x000000b4b6a9723e */ /* 0x008fe200000000ff */
[--C-:B-1----:R-:W-:Y:S01]  /*159f0*/  FFMA.FTZ R2, R183, c[0x0][0x2d0], -R175.reuse ;  /* 0x0000b400b7027a23 */ /* 0x102fe200000108af */
[----:B----4-:R-:W-:Y:S05]  /*15a00*/  F2FP.PACK_AB R125, R191, R205 ;  /* 0x000000cdbf7d723e */ /* 0x010fea00000000ff */
[----:B------:R-:W1:Y:S10]  /*15a10*/  MUFU.EX2 R183, R140 ;  /* 0x0000008c00b77308 */ /* 0x000e740000000800 */
[----:B------:R2:W-:Y:S01]  /*15a20*/  MUFU.EX2 R189, R2 ;  /* 0x0000000200bd7308 */ /* 0x0005e20000000800 */
[----:B-1----:R-:W-:Y:S01]  /*15a30*/  F2FP.PACK_AB R168, R183, R181 ;  /* 0x000000b5b7a8723e */ /* 0x002fe200000000ff */
[--C-:B--2---:R-:W-:Y:S02]  /*15a40*/  FFMA.FTZ R2, R188, c[0x0][0x2d0], -R175.reuse ;  /* 0x0000b400bc027a23 */ /* 0x104fe400000108af */
[----:B------:R-:W-:Y:S06]  /*15a50*/  FADD.FTZ R188, R236, R0 ;  /* 0x00000000ecbc7221 */ /* 0x000fec0000010000 */
[----:B------:R-:W1:Y:S02]  /*15a60*/  MUFU.EX2 R190, R2 ;  /* 0x0000000200be7308 */ /* 0x000e640000000800 */
[----:B-1----:R-:W-:Y:S01]  /*15a70*/  F2FP.PACK_AB R127, R190, R189 ;  /* 0x000000bdbe7f723e */ /* 0x002fe200000000ff */
[----:B------:R-:W-:Y:S02]  /*15a80*/  FFMA.FTZ R2, R100, R246, R178 ;  /* 0x000000f664027223 */ /* 0x000fe400000100b2 */
[--C-:B------:R-:W-:Y:S05]  /*15a90*/  FFMA.FTZ R100, R223, c[0x0][0x2d0], -R175.reuse ;  /* 0x0000b400df647a23 */ /* 0x100fea00000108af */
[----:B------:R-:W-:Y:S01]  /*15aa0*/  MUFU.EX2 R178, R107 ;  /* 0x0000006b00b27308 */ /* 0x000fe20000000800 */
[----:B------:R-:W-:Y:S01]  /*15ab0*/  FADD.FTZ R145, R186, R2 ;  /* 0x00000002ba917221 */ /* 0x000fe20000010000 */
[C---:B------:R-:W-:Y:S01]  /*15ac0*/  HMMA.16816.F32 R8, R124.reuse, R120, R8 ;  /* 0x000000787c08723c */ /* 0x040fe20000001808 */
[----:B------:R-:W-:Y:S02]  /*15ad0*/  FFMA.FTZ R175, R103, c[0x0][0x2d0], -R175 ;  /* 0x0000b40067af7a23 */ /* 0x000fe400000108af */
[----:B------:R-:W-:Y:S02]  /*15ae0*/  FADD.FTZ R2, R179, R3 ;  /* 0x00000003b3027221 */ /* 0x000fe40000010000 */
[----:B------:R-:W-:Y:S03]  /*15af0*/  FADD.FTZ R3, R240, R145 ;  /* 0x00000091f0037221 */ /* 0x000fe60000010000 */
[----:B------:R-:W-:Y:S01]  /*15b00*/  MUFU.EX2 R103, R144 ;  /* 0x0000009000677308 */ /* 0x000fe20000000800 */
[-C--:B------:R-:W-:Y:S03]  /*15b10*/  HMMA.16816.F32 R12, R124, R122.reuse, R12 ;  /* 0x0000007a7c0c723c */ /* 0x080fe6000000180c */
[----:B------:R-:W-:Y:S02]  /*15b20*/  FADD.FTZ R2, R237, R2 ;  /* 0x00000002ed027221 */ /* 0x000fe40000010000 */
[----:B------:R-:W-:Y:S03]  /*15b30*/  FADD.FTZ R3, R241, R3 ;  /* 0x00000003f1037221 */ /* 0x000fe60000010000 */
[C---:B------:R-:W-:Y:S01]  /*15b40*/  HMMA.16816.F32 R16, R116.reuse, R122, R16 ;  /* 0x0000007a7410723c */ /* 0x040fe20000001810 */
[----:B------:R-:W1:Y:S01]  /*15b50*/  LDSM.16.MT88.4 R120, [R167+0x1000] ;  /* 0x00100000a778783b */ /* 0x000e620000004200 */
[----:B------:R2:W-:Y:S06]  /*15b60*/  MUFU.EX2 R177, R100 ;  /* 0x0000006400b17308 */ /* 0x0005ec0000000800 */
[-C--:B------:R-:W-:Y:S04]  /*15b70*/  HMMA.16816.F32 R20, R116, R128.reuse, R20 ;  /* 0x000000807414723c */ /* 0x080fe80000001814 */
[----:B------:R-:W3:Y:S04]  /*15b80*/  MUFU.EX2 R186, R173 ;  /* 0x000000ad00ba7308 */ /* 0x000ee80000000800 */
[C---:B------:R-:W-:Y:S06]  /*15b90*/  HMMA.16816.F32 R24, R124.reuse, R128, R24 ;  /* 0x000000807c18723c */ /* 0x040fec0000001818 */
[----:B------:R-:W4:Y:S02]  /*15ba0*/  MUFU.EX2 R179, R106 ;  /* 0x0000006a00b37308 */ /* 0x000f240000000800 */
[-C--:B------:R-:W-:Y:S01]  /*15bb0*/  HMMA.16816.F32 R28, R124, R130.reuse, R28 ;  /* 0x000000827c1c723c */ /* 0x080fe2000000181c */
[----:B--2---:R-:W-:Y:S02]  /*15bc0*/  FADD.FTZ R100, R242, R146 ;  /* 0x00000092f2647221 */ /* 0x004fe40000010000 */
[----:B------:R-:W-:Y:S05]  /*15bd0*/  LDSM.16.MT88.4 R144, [R167+0x800] ;  /* 0x00080000a790783b */ /* 0x000fea0000004200 */
[C---:B------:R-:W-:Y:S01]  /*15be0*/  HMMA.16816.F32 R32, R116.reuse, R130, R32 ;  /* 0x000000827420723c */ /* 0x040fe20000001820 */
[----:B------:R-:W-:Y:S03]  /*15bf0*/  MUFU.EX2 R107, R143 ;  /* 0x0000008f006b7308 */ /* 0x000fe60000000800 */
[----:B---3--:R-:W-:Y:S01]  /*15c00*/  F2FP.PACK_AB R171, R186, R184 ;  /* 0x000000b8baab723e */ /* 0x008fe200000000ff */
[----:B------:R-:W-:Y:S01]  /*15c10*/  FADD.FTZ R0, R243, R100 ;  /* 0x00000064f3007221 */ /* 0x000fe20000010000 */
[----:B------:R-:W2:Y:S01]  /*15c20*/  LDSM.16.MT88.4 R128, [R166+0x1c00] ;  /* 0x001c0000a680783b */ /* 0x000ea20000004200 */
[----:B------:R-:W-:Y:S01]  /*15c30*/  F2FP.PACK_AB R173, R176, R177 ;  /* 0x000000b1b0ad723e */ /* 0x000fe200000000ff */
[-C--:B------:R-:W-:Y:S01]  /*15c40*/  HMMA.16816.F32 R36, R116, R132.reuse, R36 ;  /* 0x000000847424723c */ /* 0x080fe20000001824 */
[----:B------:R-:W-:Y:S02]  /*15c50*/  FADD.FTZ R100, R239, R2 ;  /* 0x00000002ef647221 */ /* 0x000fe40000010000 */
[----:B------:R4:W3:Y:S01]  /*15c60*/  MUFU.EX2 R106, R172 ;  /* 0x000000ac006a7308 */ /* 0x0008e20000000800 */
[----:B------:R-:W-:Y:S02]  /*15c70*/  FADD.FTZ R2, R238, R188 ;  /* 0x000000bcee027221 */ /* 0x000fe40000010000 */
[----:B------:R-:W-:Y:S02]  /*15c80*/  FADD.FTZ R0, R209, R0 ;  /* 0x00000000d1007221 */ /* 0x000fe40000010000 */
[C---:B------:R-:W-:Y:S01]  /*15c90*/  HMMA.16816.F32 R40, R124.reuse, R132, R40 ;  /* 0x000000847c28723c */ /* 0x040fe20000001828 */
[----:B------:R-:W-:Y:S03]  /*15ca0*/  FADD.FTZ R2, R205, R2 ;  /* 0x00000002cd027221 */ /* 0x000fe60000010000 */
[----:B------:R-:W-:Y:S01]  /*15cb0*/  FADD.FTZ R0, R213, R0 ;  /* 0x00000000d5007221 */ /* 0x000fe20000010000 */
[----:B------:R-:W5:Y:S03]  /*15cc0*/  MUFU.EX2 R101, R175 ;  /* 0x000000af00657308 */ /* 0x000f660000000800 */
[-C--:B------:R-:W-:Y:S08]  /*15cd0*/  HMMA.16816.F32 R44, R124, R134.reuse, R44 ;  /* 0x000000867c2c723c */ /* 0x080ff0000000182c */
[C---:B------:R-:W-:Y:S01]  /*15ce0*/  HMMA.16816.F32 R48, R116.reuse, R134, R48 ;  /* 0x000000867430723c */ /* 0x040fe20000001830 */
[----:B------:R-:W2:Y:S03]  /*15cf0*/  LDSM.16.MT88.4 R132, [R167+0x1c00] ;  /* 0x001c0000a784783b */ /* 0x000ea60000004200 */
[----:B----4-:R-:W-:Y:S02]  /*15d00*/  F2FP.PACK_AB R172, R179, R178 ;  /* 0x000000b2b3ac723e */ /* 0x010fe400000000ff */
[----:B---3--:R-:W-:Y:S02]  /*15d10*/  F2FP.PACK_AB R174, R106, R107 ;  /* 0x0000006b6aae723e */ /* 0x008fe400000000ff */
[-C--:B-1----:R-:W-:Y:S01]  /*15d20*/  HMMA.16816.F32 R52, R116, R120.reuse, R52 ;  /* 0x000000787434723c */ /* 0x082fe20000001834 */
[----:B-----5:R-:W-:Y:S07]  /*15d30*/  F2FP.PACK_AB R175, R101, R103 ;  /* 0x0000006765af723e */ /* 0x020fee00000000ff */
        /* <DEDUP_REMOVED lines=31> */
[----:B------:R-:W-:Y:S01]  /*15f30*/  MOV R100, R109 ;  /* 0x0000006d00647202 */ /* 0x000fe20000000f00 */
[----:B------:R-:W-:Y:S03]  /*15f40*/  FADD.FTZ R5, R191, R2 ;  /* 0x00000002bf057221 */ /* 0x000fe60000010000 */
[C---:B------:R-:W-:Y:S07]  /*15f50*/  HMMA.16816.F32 R64, R168.reuse, R6, R64 ;  /* 0x00000006a840723c */ /* 0x040fee0000001840 */
        /* <DEDUP_REMOVED lines=28> */
[-C--:B------:R-:W-:Y:S01]  /*16120*/  MOV R107, R102.reuse ;  /* 0x00000066006b7202 */ /* 0x080fe20000000f00 */
[----:B------:R-:W-:Y:S01]  /*16130*/  FADD.FTZ R0, R103, R0 ;  /* 0x0000000067007221 */ /* 0x000fe20000010000 */
[----:B------:R-:W-:Y:S01]  /*16140*/  MOV R103, R102 ;  /* 0x0000006600677202 */ /* 0x000fe20000000f00 */
        /* <DEDUP_REMOVED lines=8> */
.L_x_1305:
[----:B-1----:R-:W2:Y:S02]  /*161d0*/  LDL R0, [R1+0x1c] ;  /* 0x00001c0001007983 */ /* 0x002ea40000100800 */
[----:B--2---:R-:W-:-:S13]  /*161e0*/  ISETP.GE.AND P0, PT, R204, R0, PT ;  /* 0x00000000cc00720c */ /* 0x004fda0003f06270 */
[----:B------:R-:W-:Y:S05]  /*161f0*/  @!P0 BRA `(.L_x_1311) ;  /* 0x0000301000008947 */ /* 0x000fea0003800000 */
.L_x_1314:
[----:B------:R-:W2:Y:S01]  /*16200*/  LDL R101, [R1+0x20] ;  /* 0x0000200001657983 */ /* 0x000ea20000100800 */
[----:B------:R-:W-:Y:S04]  /*16210*/  DEPBAR.LE SB0, 0x0 ;  /* 0x000080000000791a */ /* 0x000fe80000000000 */
[----:B------:R-:W-:Y:S01]  /*16220*/  WARPSYNC 0xffffffff ;  /* 0xffffffff00007948 */ /* 0x000fe20003800000 */
[----:B------:R-:W-:Y:S01]  /*16230*/  BAR.SYNC.DEFER_BLOCKING 0x0 ;  /* 0x0000000000007b1d */ /* 0x000fe20000010000 */
[----:B------:R-:W-:Y:S01]  /*16240*/  SHF.R.S32.HI R0, RZ, 0x1f, R204 ;  /* 0x0000001fff007819 */ /* 0x000fe200000114cc */
[----:B------:R-:W-:Y:S04]  /*16250*/  IMAD.WIDE.U32 R2, R204, c[0x0][0x208], RZ ;  /* 0x00008200cc027a25 */ /* 0x000fe800078e00ff */
[----:B------:R-:W-:Y:S04]  /*16260*/  IMAD R0, R0, c[0x0][0x208], RZ ;  /* 0x0000820000007a24 */ /* 0x000fe800078e02ff */
[----:B------:R-:W-:Y:S05]  /*16270*/  IMAD R0, R204, c[0x0][0x20c], R0 ;  /* 0x00008300cc007a24 */ /* 0x000fea00078e0200 */
[----:B------:R-:W-:Y:S01]  /*16280*/  IADD3 R0, R3, R0, RZ ;  /* 0x0000000003007210 */ /* 0x000fe20007ffe0ff */
[----:B------:R-:W-:Y:S04]  /*16290*/  IMAD.WIDE.U32 R2, R2, 0x30, RZ ;  /* 0x0000003002027825 */ /* 0x000fe800078e00ff */
[----:B------:R-:W-:Y:S01]  /*162a0*/  IMAD R0, R0, 0x30, RZ ;  /* 0x0000003000007824 */ /* 0x000fe200078e02ff */
[----:B------:R-:W-:Y:S01]  /*162b0*/  IADD3 R12, P2, R244, R2, RZ ;  /* 0x00000002f40c7210 */ /* 0x000fe20007f5e0ff */
[----:B------:R-:W-:Y:S03]  /*162c0*/  LDSM.16.M88.4 R48, [R192] ;  /* 0x00000000c030783b */ /* 0x000fe60000000200 */
[----:B------:R-:W-:Y:S01]  /*162d0*/  IADD3 R0, R3, R0, RZ ;  /* 0x0000000003007210 */ /* 0x000fe20007ffe0ff */
[----:B------:R-:W-:Y:S03]  /*162e0*/  BSSY B0, `(.L_x_1312) ;  /* 0x000013c000007945 */ /* 0x000fe60003800000 */
[-C--:B------:R-:W-:Y:S02]  /*162f0*/  IADD3.X R13, R0, R249.reuse, RZ, P2, !PT ;  /* 0x000000f9000d7210 */ /* 0x080fe400017fe4ff */
[C---:B------:R-:W-:Y:S01]  /*16300*/  LEA R26, P2, R12.reuse, c[0x0][0x1f8], 0x1 ;  /* 0x00007e000c1a7a11 */ /* 0x040fe200078408ff */
[----:B------:R-:W1:Y:S03]  /*16310*/  S2R R100, SR_TID.X ;  /* 0x0000000000647919 */ /* 0x000e660000002100 */
[----:B------:R-:W-:Y:S05]  /*16320*/  LEA.HI.X R27, R12, c[0x0][0x1fc], R13, 0x1, P2 ;  /* 0x00007f000c1b7a11 */ /* 0x000fea00010f0c0d */
[----:B------:R-:W3:Y:S08]  /*16330*/  LDSM.16.M88.4 R16, [R165] ;  /* 0x00000000a510783b */ /* 0x000ef00000000200 */
[----:B------:R-:W4:Y:S08]  /*16340*/  LDSM.16.M88.4 R44, [R192+0x1000] ;  /* 0x00100000c02c783b */ /* 0x000f300000000200 */
[----:B------:R-:W5:Y:S08]  /*16350*/  LDSM.16.M88.4 R32, [R165+0x400] ;  /* 0x00040000a520783b */ /* 0x000f700000000200 */
[----:B------:R-:W2:Y:S08]  /*16360*/  LDSM.16.M88.4 R168, [R165+0x800] ;  /* 0x00080000a5a8783b */ /* 0x000eb00000000200 */
[----:B------:R-:W-:Y:S01]  /*16370*/  LDSM.16.M88.4 R172, [R193] ;  /* 0x00000000c1ac783b */ /* 0x000fe20000000200 */
[-C--:B---3--:R-:W-:Y:S07]  /*16380*/  HMMA.16816.F32 R4, R48, R16.reuse, RZ ;  /* 0x000000103004723c */ /* 0x088fee00000018ff */
[----:B------:R-:W3:Y:S01]  /*16390*/  LDSM.16.M88.4 R176, [R194] ;  /* 0x00000000c2b0783b */ /* 0x000ee20000000200 */
[----:B-1----:R-:W-:Y:S07]  /*163a0*/  ISETP.GT.AND P4, PT, R100, 0x3f, PT ;  /* 0x0000003f6400780c */ /* 0x002fee0003f84270 */
[----:B------:R-:W1:Y:S06]  /*163b0*/  LDSM.16.M88.4 R180, [R193+0x1000] ;  /* 0x00100000c1b4783b */ /* 0x000e6c0000000200 */
[----:B------:R-:W-:Y:S02]  /*163c0*/  @!P4 MOV R8, c[0x0][0x208] ;  /* 0x000082000008ca02 */ /* 0x000fe40000000f00 */
[----:B------:R-:W1:Y:S01]  /*163d0*/  LDSM.16.M88.4 R184, [R202] ;  /* 0x00000000cab8783b */ /* 0x000e620000000200 */
[----:B------:R-:W-:Y:S02]  /*163e0*/  @!P4 MOV R9, c[0x0][0x20c] ;  /* 0x000083000009ca02 */ /* 0x000fe40000000f00 */
[C---:B------:R-:W-:Y:S04]  /*163f0*/  @!P4 LEA R28, P0, R8.reuse, R2, 0x5 ;  /* 0x00000002081cc211 */ /* 0x040fe800078028ff */
[----:B------:R-:W-:Y:S01]  /*16400*/  @!P4 LEA.HI.X R3, R8, R0, R9, 0x5, P0 ;  /* 0x000000000803c211 */ /* 0x000fe200000f2c09 */
[----:B------:R-:W1:Y:S01]  /*16410*/  LDSM.16.M88.4 R188, [R201] ;  /* 0x00000000c9bc783b */ /* 0x000e620000000200 */
[C---:B----4-:R-:W-:Y:S02]  /*16420*/  HMMA.16816.F32 R8, R44.reuse, R16, RZ ;  /* 0x000000102c08723c */ /* 0x050fe400000018ff */
[--C-:B------:R-:W-:Y:S04]  /*16430*/  IADD3 R21, P1, P0, R2, 0x20, R244.reuse ;  /* 0x0000002002157810 */ /* 0x100fe8000783e0f4 */
[C---:B------:R-:W-:Y:S01]  /*16440*/  LEA R24, P2, R21.reuse, c[0x0][0x1f8], 0x1 ;  /* 0x00007e0015187a11 */ /* 0x040fe200078408ff */
[----:B------:R-:W4:Y:S01]  /*16450*/  LDL R102, [R1+0x1c] ;  /* 0x00001c0001667983 */ /* 0x000f220000100800 */
[-C--:B------:R-:W-:Y:S01]  /*16460*/  HMMA.16816.F32 R12, R44, R18.reuse, RZ ;  /* 0x000000122c0c723c */ /* 0x080fe200000018ff */
[----:B------:R-:W-:Y:S03]  /*16470*/  IADD3.X R23, R0, RZ, R249, P1, P0 ;  /* 0x000000ff00177210 */ /* 0x000fe60000fe04f9 */
[----:B------:R-:W-:Y:S02]  /*16480*/  IADD3 R20, P1, P0, R2, 0x40, R244 ;  /* 0x0000004002147810 */ /* 0x000fe4000783e0f4 */
[----:B------:R-:W-:Y:S02]  /*16490*/  LEA.HI.X R25, R21, c[0x0][0x1fc], R23, 0x1, P2 ;  /* 0x00007f0015197a11 */ /* 0x000fe400010f0c17 */
[C---:B------:R-:W-:Y:S04]  /*164a0*/  HMMA.16816.F32 R16, R48.reuse, R18, RZ ;  /* 0x000000123010723c */ /* 0x040fe800000018ff */
[----:B------:R-:W-:Y:S02]  /*164b0*/  @!P4 IADD3 R2, P3, R28, R244, RZ ;  /* 0x000000f41c02c210 */ /* 0x000fe40007f7e0ff */
[--C-:B------:R-:W-:Y:S02]  /*164c0*/  IADD3.X R0, R0, RZ, R249.reuse, P1, P0 ;  /* 0x000000ff00007210 */ /* 0x100fe40000fe04f9 */
[----:B------:R-:W-:Y:S04]  /*164d0*/  LEA R30, P1, R20, c[0x0][0x1f8], 0x1 ;  /* 0x00007e00141e7a11 */ /* 0x000fe800078208ff */
[----:B------:R-:W-:Y:S02]  /*164e0*/  @!P4 LEA R36, P0, R2, c[0x0][0x1f8], 0x1 ;  /* 0x00007e000224ca11 */ /* 0x000fe400078008ff */
[----:B------:R-:W-:Y:S02]  /*164f0*/  @!P4 IADD3.X R22, R3, R249, RZ, P3, !PT ;  /* 0x000000f90316c210 */ /* 0x000fe40001ffe4ff */
[----:B------:R-:W-:Y:S02]  /*16500*/  LEA.HI.X R31, R20, c[0x0][0x1fc], R0, 0x1, P1 ;  /* 0x00007f00141f7a11 */ /* 0x000fe400008f0c00 */
[----:B------:R-:W-:Y:S02]  /*16510*/  @!P4 LEA.HI.X R37, R2, c[0x0][0x1fc], R22, 0x1, P0 ;  /* 0x00007f000225ca11 */ /* 0x000fe400000f0c16 */
[-C--:B-----5:R-:W-:Y:S01]  /*16520*/  HMMA.16816.F32 R20, R48, R32.reuse, RZ ;  /* 0x000000203014723c */ /* 0x0a0fe200000018ff */
[--C-:B------:R-:W-:Y:S02]  /*16530*/  @!P4 IADD3 R2, P1, P0, R28, 0x20, R244.reuse ;  /* 0x000000201c02c810 */ /* 0x100fe4000783e0f4 */
[----:B--2---:R-:W-:Y:S11]  /*16540*/  LOP3.LUT P2, RZ, R101, 0x1, RZ, 0xc0, !PT ;  /* 0x0000000165ff7812 */ /* 0x004ff6000784c0ff */
[----:B------:R-:W-:Y:S02]  /*16550*/  @!UPT UIADD3 URZ, URZ, URZ, URZ ;  /* 0x0000003f3f3ff290 */ /* 0x000fe4000fffe03f */
[----:B------:R-:W-:Y:S01]  /*16560*/  @!PT LDS RZ, [RZ] ;  /* 0x00000000fffff984 */ /* 0x000fe20000000800 */
[----:B------:R-:W-:Y:S01]  /*16570*/  @!PT LDS RZ, [RZ] ;  /* 0x00000000fffff984 */ /* 0x000fe20000000800 */
[----:B------:R-:W-:Y:S01]  /*16580*/  @!PT LDS RZ, [RZ] ;  /* 0x00000000fffff984 */ /* 0x000fe20000000800 */
[----:B------:R2:W-:Y:S08]  /*16590*/  LDGSTS.E.BYPASS.LTC128B.128 [R203+0x1880], [R26.64], !P2 ;  /* 0x018800001acb7fae */ /* 0x0005f0000d101d46 */
[----:B------:R2:W-:Y:S08]  /*165a0*/  LDGSTS.E.BYPASS.LTC128B.128 [R203+0x2480], [R24.64], !P6 ;  /* 0x0248000018cb7fae */ /* 0x0005f0000f101d46 */
[----:B------:R5:W-:Y:S08]  /*165b0*/  LDGSTS.E.BYPASS.LTC128B.128 [R203+0x3080], [R30.64], !P5 ;  /* 0x030800001ecb7fae */ /* 0x000bf0000e901d46 */
[----:B------:R1:W-:Y:S01]  /*165c0*/  @!P4 LDGSTS.E.BYPASS.LTC128B.128 [R203+0x2080], [R36.64], !P2 ;  /* 0x0208000024cbcfae */ /* 0x0003e2000d101d46 */
[C---:B--2---:R-:W-:Y:S07]  /*165d0*/  HMMA.16816.F32 R24, R44.reuse, R32, RZ ;  /* 0x000000202c18723c */ /* 0x044fee00000018ff */
[----:B------:R-:W-:Y:S02]  /*165e0*/  @!P4 LEA R32, P3, R2, c[0x0][0x1f8], 0x1 ;  /* 0x00007e000220ca11 */ /* 0x000fe400078608ff */
[C---:B------:R-:W-:Y:S03]  /*165f0*/  @!P4 IADD3.X R33, R3.reuse, RZ, R249, P1, P0 ;  /* 0x000000ff0321c210 */ /* 0x040fe60000fe04f9 */
[----:B------:R-:W-:Y:S02]  /*16600*/  @!P4 IADD3 R0, P2, P1, R28, 0x40, R244 ;  /* 0x000000401c00c810 */ /* 0x000fe4000795e0f4 */
[-C--:B-----5:R-:W-:Y:S01]  /*16610*/  HMMA.16816.F32 R28, R44, R34.reuse, RZ ;  /* 0x000000222c1c723c */ /* 0x0a0fe200000018ff */
[----:B------:R-:W-:Y:S02]  /*16620*/  @!P4 LEA.HI.X R33, R2, c[0x0][0x1fc], R33, 0x1, P3 ;  /* 0x00007f000221ca11 */ /* 0x000fe400018f0c21 */
[C---:B------:R-:W-:Y:S02]  /*16630*/  @!P4 LEA R2, P0, R0.reuse, c[0x0][0x1f8], 0x1 ;  /* 0x00007e000002ca11 */ /* 0x040fe400078008ff */
[----:B------:R-:W-:Y:S01]  /*16640*/  @!P4 IADD3.X R3, R3, RZ, R249, P2, P1 ;  /* 0x000000ff0303c210 */ /* 0x000fe200017e24f9 */
[----:B------:R2:W-:Y:S03]  /*16650*/  @!P4 LDGSTS.E.BYPASS.LTC128B.128 [R203+0x2c80], [R32.64], !P6 ;  /* 0x02c8000020cbcfae */ /* 0x0005e6000f101d46 */
[----:B------:R-:W-:Y:S05]  /*16660*/  @!P4 LEA.HI.X R3, R0, c[0x0][0x1fc], R3, 0x1, P0 ;  /* 0x00007f000003ca11 */ /* 0x000fea00000f0c03 */
[----:B------:R5:W-:Y:S08]  /*16670*/  @!P4 LDGSTS.E.BYPASS.LTC128B.128 [R203+0x3880], [R2.64], !P5 ;  /* 0x0388000002cbcfae */ /* 0x000bf0000e901d46 */
[----:B------:R-:W0:Y:S01]  /*16680*/  LDGDEPBAR ;  /* 0x00000000000079af */ /* 0x000e220000000000 */
[C---:B--2---:R-:W-:Y:S08]  /*16690*/  HMMA.16816.F32 R32, R48.reuse, R34, RZ ;  /* 0x000000223020723c */ /* 0x044ff000000018ff */
[-C--:B-1----:R-:W-:Y:S08]  /*166a0*/  HMMA.16816.F32 R36, R48, R168.reuse, RZ ;  /* 0x000000a83024723c */ /* 0x082ff000000018ff */
[C---:B------:R-:W-:Y:S08]  /*166b0*/  HMMA.16816.F32 R40, R44.reuse, R168, RZ ;  /* 0x000000a82c28723c */ /* 0x040ff000000018ff */
[-C--:B------:R-:W-:Y:S01]  /*166c0*/  HMMA.16816.F32 R44, R44, R170.reuse, RZ ;  /* 0x000000aa2c2c723c */ /* 0x080fe200000018ff */
[----:B----4-:R-:W-:Y:S07]  /*166d0*/  ISETP.GT.AND P4, PT, R204, R102, PT ;  /* 0x00000066cc00720c */ /* 0x010fee0003f84270 */
[----:B------:R-:W-:Y:S01]  /*166e0*/  HMMA.16816.F32 R48, R48, R170, RZ ;  /* 0x000000aa3030723c */ /* 0x000fe200000018ff */
[----:B------:R-:W-:Y:S07]  /*166f0*/  LDSM.16.M88.4 R168, [R192+0x2000] ;  /* 0x00200000c0a8783b */ /* 0x000fee0000000200 */
[-C--:B---3--:R-:W-:Y:S08]  /*16700*/  HMMA.16816.F32 R4, R172, R176.reuse, R4 ;  /* 0x000000b0ac04723c */ /* 0x088ff00000001804 */
        /* <DEDUP_REMOVED lines=72> */
[----:B-----5:R-:W-:Y:S04]  /*16b90*/  FMUL.FTZ R3, R10, c[0x0][0x320] ;  /* 0x0000c8000a037a20 */ /* 0x020fe80000410000 */
        /* <DEDUP_REMOVED lines=110> */
[----:B--234-:R-:W-:Y:S01]  /*17280*/  SHF.R.S32.HI R102, RZ, 0x1f, R100 ;  /* 0x0000001fff667819 */ /* 0x01cfe20000011464 */
[----:B------:R-:W2:Y:S03]  /*17290*/  LDL.64 R230, [R1+0x8] ;  /* 0x0000080001e67983 */ /* 0x000ea60000100a00 */
[----:B------:R-:W-:Y:S03]  /*172a0*/  LEA.HI R102, R102, R100, RZ, 0x2 ;  /* 0x0000006466667211 */ /* 0x000fe600078f10ff */
[----:B------:R-:W3:Y:S01]  /*172b0*/  LDL R100, [R1+0x4] ;  /* 0x0000040001647983 */ /* 0x000ee20000100800 */
[----:B------:R-:W-:Y:S04]  /*172c0*/  SHF.R.S32.HI R102, RZ, 0x2, R102 ;  /* 0x00000002ff667819 */ /* 0x000fe80000011466 */
[----:B------:R-:W-:Y:S04]  /*172d0*/  IADD3 R3, -R102, 0x30, RZ ;  /* 0x0000003066037810 */ /* 0x000fe80007ffe1ff */
        /* <DEDUP_REMOVED lines=13> */
[----:B------:R-:W-:Y:S04]  /*173b0*/  @P0 IMAD R5, R5, 0x30, RZ ;  /* 0x0000003005050824 */ /* 0x000fe800078e02ff */
[----:B------:R-:W-:Y:S01]  /*173c0*/  @P0 IMAD.IADD R7, R5, 0x1, R7 ;  /* 0x0000000105070824 */ /* 0x000fe200078e0207 */
[C---:B--2---:R-:W-:Y:S04]  /*173d0*/  @P0 IADD3 R18, P2, P1, R6.reuse, 0x20, R230 ;  /* 0x0000002006120810 */ /* 0x044fe8000795e0e6 */
[C---:B---3--:R-:W-:Y:S02]  /*173e0*/  @P0 IADD3.X R20, R7.reuse, RZ, R100, P2, P1 ;  /* 0x000000ff07140210 */ /* 0x048fe400017e2464 */
        /* <DEDUP_REMOVED lines=24> */
[----:B------:R-:W-:Y:S03]  /*17570*/  LOP3.LUT P3, RZ, R101, 0x1, RZ, 0xc0, !PT ;  /* 0x0000000165ff7812 */ /* 0x000fe6000786c0ff */
        /* <DEDUP_REMOVED lines=12> */
[----:B------:R-:W-:Y:S05]  /*17640*/  @P0 LEA.HI.X R7, R19, c[0x0][0x1cc], R21, 0x1, P2 ;  /* 0x0000730013070a11 */ /* 0x000fea00010f0c15 */
[----:B------:R1:W-:Y:S06]  /*17650*/  @P1 LDGSTS.E.BYPASS.LTC128B.128 [R203+0x4880], [R16.64], !P6 ;  /* 0x0488000010cb1fae */ /* 0x0003ec000f101d46 */
[----:B------:R1:W-:Y:S06]  /*17660*/  @P1 LDGSTS.E.BYPASS.LTC128B.128 [R203+0x5480], [R14.64], !P5 ;  /* 0x054800000ecb1fae */ /* 0x0003ec000e901d46 */
[----:B------:R1:W-:Y:S06]  /*17670*/  @P0 LDGSTS.E.BYPASS.LTC128B.128 [R203+0x4480], [R12.64], !P3 ;  /* 0x044800000ccb0fae */ /* 0x0003ec000d901d46 */
[----:B------:R1:W-:Y:S06]  /*17680*/  @P0 LDGSTS.E.BYPASS.LTC128B.128 [R203+0x5080], [R10.64], !P6 ;  /* 0x050800000acb0fae */ /* 0x0003ec000f101d46 */
[----:B------:R1:W-:Y:S02]  /*17690*/  @P0 LDGSTS.E.BYPASS.LTC128B.128 [R203+0x5c80], [R6.64], !P5 ;  /* 0x05c8000006cb0fae */ /* 0x0003e4000e901d46 */
.L_x_1313:
[----:B--234-:R-:W-:Y:S05]  /*176a0*/  BSYNC B0 ;  /* 0x0000000000007941 */ /* 0x01cfea0003800000 */
.L_x_1312:
        /* <DEDUP_REMOVED lines=55> */
[C---:B------:R-:W-:Y:S01]  /*17a20*/  FADD.FTZ R0, -R110.reuse, R0 ;  /* 0x000000006e007221 */ /* 0x040fe20000010100 */
[----:B------:R-:W-:Y:S01]  /*17a30*/  FMNMX.FTZ R3, R227, R3, !PT ;  /* 0x00000003e3037209 */ /* 0x000fe20007810000 */
[----:B------:R-:W-:Y:S01]  /*17a40*/  FMUL.FTZ R173, R110, c[0x0][0x2d0] ;  /* 0x0000b4006ead7a20 */ /* 0x000fe20000410000 */
[----:B--2---:R-:W-:Y:S02]  /*17a50*/  FMNMX.FTZ R109, R5, R8, !PT ;  /* 0x00000008056d7209 */ /* 0x004fe40007810000 */
[----:B------:R-:W-:Y:S01]  /*17a60*/  FMNMX.FTZ R5, R220, R3, !PT ;  /* 0x00000003dc057209 */ /* 0x000fe20007810000 */
[----:B------:R-:W-:Y:S02]  /*17a70*/  FMUL.FTZ R3, R0, c[0x0][0x2d0] ;  /* 0x0000b40000037a20 */ /* 0x000fe40000410000 */
[----:B------:R-:W-:Y:S01]  /*17a80*/  FADD.FTZ R2, -R109, R2 ;  /* 0x000000026d027221 */ /* 0x000fe20000010100 */
[----:B------:R-:W-:Y:S01]  /*17a90*/  FMNMX.FTZ R0, R216, R5, !PT ;  /* 0x00000005d8007209 */ /* 0x000fe20007810000 */
[----:B------:R1:W2:Y:S01]  /*17aa0*/  MUFU.EX2 R101, R3 ;  /* 0x0000000300657308 */ /* 0x0002a20000000800 */
[----:B---3--:R-:W-:Y:S01]  /*17ab0*/  FMNMX.FTZ R6, R6, R9, !PT ;  /* 0x0000000906067209 */ /* 0x008fe20007810000 */
[----:B------:R-:W-:Y:S01]  /*17ac0*/  FMUL.FTZ R2, R2, c[0x0][0x2d0] ;  /* 0x0000b40002027a20 */ /* 0x000fe20000410000 */
[----:B------:R-:W-:Y:S01]  /*17ad0*/  FMNMX.FTZ R0, R107, R0, !PT ;  /* 0x000000006b007209 */ /* 0x000fe20007810000 */
[----:B------:R-:W-:Y:S02]  /*17ae0*/  FMUL.FTZ R172, R109, c[0x0][0x2d0] ;  /* 0x0000b4006dac7a20 */ /* 0x000fe40000410000 */
[----:B------:R-:W3:Y:S01]  /*17af0*/  SHFL.BFLY PT, R9, R6, 0x1, 0x1f ;  /* 0x0c201f0006097f89 */ /* 0x000ee200000e0000 */
[----:B------:R-:W-:Y:S03]  /*17b00*/  FMNMX.FTZ R0, R106, R0, !PT ;  /* 0x000000006a007209 */ /* 0x000fe60007810000 */
[----:B------:R4:W5:Y:S04]  /*17b10*/  MUFU.EX2 R100, R2 ;  /* 0x0000000200647308 */ /* 0x0009680000000800 */
[----:B-1----:R-:W1:Y:S01]  /*17b20*/  SHFL.BFLY PT, R3, R0, 0x2, 0x1f ;  /* 0x0c401f0000037f89 */ /* 0x002e6200000e0000 */
[C---:B--2---:R-:W-:Y:S02]  /*17b30*/  FMUL.FTZ R5, R101.reuse, R121 ;  /* 0x0000007965057220 */ /* 0x044fe40000410000 */
[C---:B------:R-:W-:Y:S02]  /*17b40*/  FMUL.FTZ R17, R101.reuse, R129 ;  /* 0x0000008165117220 */ /* 0x040fe40000410000 */
[C---:B------:R-:W-:Y:S01]  /*17b50*/  FMUL.FTZ R16, R101.reuse, R128 ;  /* 0x0000008065107220 */ /* 0x040fe20000410000 */
[----:B---3--:R-:W-:Y:S01]  /*17b60*/  FMNMX.FTZ R108, R6, R9, !PT ;  /* 0x00000009066c7209 */ /* 0x008fe20007810000 */
[C---:B------:R-:W-:Y:S02]  /*17b70*/  FMUL.FTZ R32, R101.reuse, R144 ;  /* 0x0000009065207220 */ /* 0x040fe40000410000 */
[----:B------:R-:W-:Y:S02]  /*17b80*/  FMUL.FTZ R33, R101, R145 ;  /* 0x0000009165217220 */ /* 0x000fe40000410000 */
[----:B----4-:R-:W-:Y:S02]  /*17b90*/  FADD.FTZ R2, -R108, R4 ;  /* 0x000000046c027221 */ /* 0x010fe40000010100 */
[--C-:B------:R-:W-:Y:S02]  /*17ba0*/  FFMA.FTZ R4, R185, c[0x0][0x2d0], -R173.reuse ;  /* 0x0000b400b9047a23 */ /* 0x100fe400000108ad */
[----:B------:R-:W-:Y:S02]  /*17bb0*/  FMUL.FTZ R2, R2, c[0x0][0x2d0] ;  /* 0x0000b40002027a20 */ /* 0x000fe40000410000 */
[----:B------:R-:W-:Y:S01]  /*17bc0*/  MUFU.EX2 R185, R4 ;  /* 0x0000000400b97308 */ /* 0x000fe20000000800 */
[C---:B-----5:R-:W-:Y:S02]  /*17bd0*/  FMUL.FTZ R6, R100.reuse, R122 ;  /* 0x0000007a64067220 */ /* 0x060fe40000410000 */
[C---:B------:R-:W-:Y:S02]  /*17be0*/  FMUL.FTZ R7, R100.reuse, R123 ;  /* 0x0000007b64077220 */ /* 0x040fe40000410000 */
[----:B------:R-:W-:Y:S01]  /*17bf0*/  FMUL.FTZ R18, R100, R130 ;  /* 0x0000008264127220 */ /* 0x000fe20000410000 */
[----:B-1----:R-:W-:Y:S01]  /*17c00*/  FMNMX.FTZ R0, R0, R3, !PT ;  /* 0x0000000300007209 */ /* 0x002fe20007810000 */
[--C-:B------:R-:W-:Y:S03]  /*17c10*/  FFMA.FTZ R3, R188, c[0x0][0x2d0], -R172.reuse ;  /* 0x0000b400bc037a23 */ /* 0x100fe600000108ac */
[----:B------:R1:W2:Y:S01]  /*17c20*/  MUFU.EX2 R102, R2 ;  /* 0x0000000200667308 */ /* 0x0002a20000000800 */
[C---:B------:R-:W-:Y:S02]  /*17c30*/  FMUL.FTZ R19, R100.reuse, R131 ;  /* 0x0000008364137220 */ /* 0x040fe40000410000 */
[C---:B------:R-:W-:Y:S02]  /*17c40*/  FMUL.FTZ R34, R100.reuse, R146 ;  /* 0x0000009264227220 */ /* 0x040fe40000410000 */
[C---:B------:R-:W-:Y:S02]  /*17c50*/  FMUL.FTZ R35, R100.reuse, R147 ;  /* 0x0000009364237220 */ /* 0x040fe40000410000 */
[C---:B------:R-:W-:Y:S02]  /*17c60*/  FMUL.FTZ R48, R101.reuse, R160 ;  /* 0x000000a065307220 */ /* 0x040fe40000410000 */
[C---:B------:R-:W-:Y:S01]  /*17c70*/  FMUL.FTZ R49, R101.reuse, R161 ;  /* 0x000000a165317220 */ /* 0x040fe20000410000 */
[----:B------:R3:W-:Y:S01]  /*17c80*/  MUFU.EX2 R235, R3 ;  /* 0x0000000300eb7308 */ /* 0x0007e20000000800 */
[C---:B------:R-:W-:Y:S02]  /*17c90*/  FMUL.FTZ R50, R100.reuse, R162 ;  /* 0x000000a264327220 */ /* 0x040fe40000410000 */
[C---:B------:R-:W-:Y:S02]  /*17ca0*/  FMUL.FTZ R51, R100.reuse, R163 ;  /* 0x000000a364337220 */ /* 0x040fe40000410000 */
[C---:B------:R-:W-:Y:S01]  /*17cb0*/  FMUL.FTZ R52, R101.reuse, R52 ;  /* 0x0000003465347220 */ /* 0x040fe20000410000 */
[----:B------:R-:W-:Y:S01]  /*17cc0*/  LDSM.16.MT88.4 R160, [R166+0x1400] ;  /* 0x00140000a6a0783b */ /* 0x000fe20000004200 */
[----:B------:R-:W-:Y:S02]  /*17cd0*/  FMUL.FTZ R53, R101, R53 ;  /* 0x0000003565357220 */ /* 0x000fe40000410000 */
[C---:B------:R-:W-:Y:S02]  /*17ce0*/  FMUL.FTZ R54, R100.reuse, R54 ;  /* 0x0000003664367220 */ /* 0x040fe40000410000 */
[----:B------:R-:W-:Y:S02]  /*17cf0*/  FMUL.FTZ R55, R100, R55 ;  /* 0x0000003764377220 */ /* 0x000fe40000410000 */
[--C-:B------:R-:W-:Y:S02]  /*17d00*/  FFMA.FTZ R128, R210, c[0x0][0x2d0], -R172.reuse ;  /* 0x0000b400d2807a23 */ /* 0x100fe400000108ac */
[--C-:B-1----:R-:W-:Y:S02]  /*17d10*/  FFMA.FTZ R2, R184, c[0x0][0x2d0], -R173.reuse ;  /* 0x0000b400b8027a23 */ /* 0x102fe400000108ad */
[C---:B--2---:R-:W-:Y:S01]  /*17d20*/  FMUL.FTZ R8, R102.reuse, R116 ;  /* 0x0000007466087220 */ /* 0x044fe20000410000 */
[----:B------:R1:W-:Y:S01]  /*17d30*/  MUFU.EX2 R210, R128 ;  /* 0x0000008000d27308 */ /* 0x0003e20000000800 */
[C---:B------:R-:W-:Y:S02]  /*17d40*/  FMUL.FTZ R9, R102.reuse, R117 ;  /* 0x0000007566097220 */ /* 0x040fe40000410000 */
[C---:B------:R-:W-:Y:S02]  /*17d50*/  FMUL.FTZ R12, R102.reuse, R124 ;  /* 0x0000007c660c7220 */ /* 0x040fe40000410000 */
[C---:B------:R-:W-:Y:S02]  /*17d60*/  FMUL.FTZ R13, R102.reuse, R125 ;  /* 0x0000007d660d7220 */ /* 0x040fe40000410000 */
[--C-:B---3--:R-:W-:Y:S02]  /*17d70*/  FFMA.FTZ R3, R171, c[0x0][0x2d0], -R173.reuse ;  /* 0x0000b400ab037a23 */ /* 0x108fe400000108ad */
[C---:B------:R-:W-:Y:S01]  /*17d80*/  FMUL.FTZ R24, R102.reuse, R136 ;  /* 0x0000008866187220 */ /* 0x040fe20000410000 */
[----:B------:R2:W-:Y:S01]  /*17d90*/  MUFU.EX2 R236, R2 ;  /* 0x0000000200ec7308 */ /* 0x0005e20000000800 */
[C---:B------:R-:W-:Y:S02]  /*17da0*/  FMUL.FTZ R25, R102.reuse, R137 ;  /* 0x0000008966197220 */ /* 0x040fe40000410000 */
[C---:B------:R-:W-:Y:S02]  /*17db0*/  FMUL.FTZ R28, R102.reuse, R140 ;  /* 0x0000008c661c7220 */ /* 0x040fe40000410000 */
[C---:B------:R-:W-:Y:S02]  /*17dc0*/  FMUL.FTZ R29, R102.reuse, R141 ;  /* 0x0000008d661d7220 */ /* 0x040fe40000410000 */
[C---:B------:R-:W-:Y:S02]  /*17dd0*/  FMUL.FTZ R40, R102.reuse, R152 ;  /* 0x0000009866287220 */ /* 0x040fe40000410000 */
[C---:B------:R-:W-:Y:S01]  /*17de0*/  FMUL.FTZ R41, R102.reuse, R153 ;  /* 0x0000009966297220 */ /* 0x040fe20000410000 */
[----:B------:R3:W-:Y:S01]  /*17df0*/  MUFU.EX2 R238, R3 ;  /* 0x0000000300ee7308 */ /* 0x0007e20000000800 */
[C---:B------:R-:W-:Y:S02]  /*17e00*/  FMUL.FTZ R44, R102.reuse, R156 ;  /* 0x0000009c662c7220 */ /* 0x040fe40000410000 */
[C---:B------:R-:W-:Y:S01]  /*17e10*/  FMUL.FTZ R45, R102.reuse, R157 ;  /* 0x0000009d662d7220 */ /* 0x040fe20000410000 */
[----:B-1----:R-:W-:Y:S01]  /*17e20*/  LDSM.16.MT88.4 R128, [R166+0x400] ;  /* 0x00040000a680783b */ /* 0x002fe20000004200 */
[C---:B------:R-:W-:Y:S02]  /*17e30*/  FMUL.FTZ R56, R102.reuse, R56 ;  /* 0x0000003866387220 */ /* 0x040fe40000410000 */
[C---:B------:R-:W-:Y:S02]  /*17e40*/  FMUL.FTZ R57, R102.reuse, R57 ;  /* 0x0000003966397220 */ /* 0x040fe40000410000 */
[--C-:B------:R-:W-:Y:S02]  /*17e50*/  FFMA.FTZ R144, R223, c[0x0][0x2d0], -R173.reuse ;  /* 0x0000b400df907a23 */ /* 0x100fe400000108ad */
[C---:B------:R-:W-:Y:S02]  /*17e60*/  FMUL.FTZ R60, R102.reuse, R60 ;  /* 0x0000003c663c7220 */ /* 0x040fe40000410000 */
[----:B------:R-:W-:Y:S02]  /*17e70*/  FMUL.FTZ R61, R102, R61 ;  /* 0x0000003d663d7220 */ /* 0x000fe40000410000 */
[--C-:B--2---:R-:W-:Y:S02]  /*17e80*/  FFMA.FTZ R2, R187, c[0x0][0x2d0], -R172.reuse ;  /* 0x0000b400bb027a23 */ /* 0x104fe400000108ac */
[C---:B------:R-:W-:Y:S02]  /*17e90*/  FMUL.FTZ R64, R101.reuse, R64 ;  /* 0x0000004065407220 */ /* 0x040fe40000410000 */
[----:B------:R1:W2:Y:S01]  /*17ea0*/  MUFU.EX2 R184, R2 ;  /* 0x0000000200b87308 */ /* 0x0002a20000000800 */
[----:B------:R-:W-:Y:S02]  /*17eb0*/  FMUL.FTZ R65, R101, R65 ;  /* 0x0000004165417220 */ /* 0x000fe40000410000 */
[C---:B------:R-:W-:Y:S02]  /*17ec0*/  FMUL.FTZ R66, R100.reuse, R66 ;  /* 0x0000004264427220 */ /* 0x040fe40000410000 */
[--C-:B---3--:R-:W-:Y:S02]  /*17ed0*/  FFMA.FTZ R3, R169, c[0x0][0x2d0], -R173.reuse ;  /* 0x0000b400a9037a23 */ /* 0x108fe400000108ad */
[C---:B------:R-:W-:Y:S02]  /*17ee0*/  FMUL.FTZ R67, R100.reuse, R67 ;  /* 0x0000004364437220 */ /* 0x040fe40000410000 */
[C---:B------:R-:W-:Y:S01]  /*17ef0*/  FMUL.FTZ R68, R101.reuse, R68 ;  /* 0x0000004465447220 */ /* 0x040fe20000410000 */
[----:B------:R3:W4:Y:S01]  /*17f00*/  MUFU.EX2 R248, R3 ;  /* 0x0000000300f87308 */ /* 0x0007220000000800 */
[----:B------:R-:W-:Y:S02]  /*17f10*/  FMUL.FTZ R69, R101, R69 ;  /* 0x0000004565457220 */ /* 0x000fe40000410000 */
[C---:B------:R-:W-:Y:S02]  /*17f20*/  FMUL.FTZ R70, R100.reuse, R70 ;  /* 0x0000004664467220 */ /* 0x040fe40000410000 */
[----:B------:R-:W-:Y:S02]  /*17f30*/  FMUL.FTZ R71, R100, R71 ;  /* 0x0000004764477220 */ /* 0x000fe40000410000 */
[C---:B------:R-:W-:Y:S02]  /*17f40*/  FMUL.FTZ R72, R102.reuse, R72 ;  /* 0x0000004866487220 */ /* 0x040fe40000410000 */
[C---:B------:R-:W-:Y:S02]  /*17f50*/  FMUL.FTZ R73, R102.reuse, R73 ;  /* 0x0000004966497220 */ /* 0x040fe40000410000 */
[C---:B------:R-:W-:Y:S02]  /*17f60*/  FMUL.FTZ R76, R102.reuse, R76 ;  /* 0x0000004c664c7220 */ /* 0x040fe40000410000 */
[----:B------:R-:W-:Y:S01]  /*17f70*/  FMUL.FTZ R77, R102, R77 ;  /* 0x0000004d664d7220 */ /* 0x000fe20000410000 */
[----:B-1----:R-:W1:Y:S01]  /*17f80*/  SHFL.BFLY PT, R2, R0, 0x1, 0x1f ;  /* 0x0c201f0000027f89 */ /* 0x002e6200000e0000 */
[----:B--2---:R-:W-:Y:S01]  /*17f90*/  F2FP.PACK_AB R121, R235, R184 ;  /* 0x000000b8eb79723e */ /* 0x004fe200000000ff */
[C---:B------:R-:W-:Y:S02]  /*17fa0*/  FMUL.FTZ R80, R101.reuse, R80 ;  /* 0x0000005065507220 */ /* 0x040fe40000410000 */
[C---:B------:R-:W-:Y:S02]  /*17fb0*/  FMUL.FTZ R81, R101.reuse, R81 ;  /* 0x0000005165517220 */ /* 0x040fe40000410000 */
[C---:B------:R-:W-:Y:S02]  /*17fc0*/  FMUL.FTZ R82, R100.reuse, R82 ;  /* 0x0000005264527220 */ /* 0x040fe40000410000 */
[----:B------:R-:W-:Y:S02]  /*17fd0*/  FMUL.FTZ R83, R100, R83 ;  /* 0x0000005364537220 */ /* 0x000fe40000410000 */
[----:B---3--:R-:W-:Y:S01]  /*17fe0*/  FFMA.FTZ R3, R168, c[0x0][0x2d0], -R172 ;  /* 0x0000b400a8037a23 */ /* 0x008fe200000108ac */
[----:B----4-:R-:W-:Y:S01]  /*17ff0*/  F2FP.PACK_AB R122, R248, R238 ;  /* 0x000000eef87a723e */ /* 0x010fe200000000ff */
[----:B------:R-:W-:Y:S02]  /*18000*/  FMUL.FTZ R168, R108, c[0x0][0x2d0] ;  /* 0x0000b4006ca87a20 */ /* 0x000fe40000410000 */
[----:B------:R2:W-:Y:S01]  /*18010*/  MUFU.EX2 R237, R3 ;  /* 0x0000000300ed7308 */ /* 0x0005e20000000800 */
[C---:B------:R-:W-:Y:S02]  /*18020*/  FMUL.FTZ R84, R101.reuse, R84 ;  /* 0x0000005465547220 */ /* 0x040fe40000410000 */
[----:B------:R-:W-:Y:S02]  /*18030*/  FFMA.FTZ R147, R182, c[0x0][0x2d0], -R168 ;  /* 0x0000b400b6937a23 */ /* 0x000fe400000108a8 */
[C---:B------:R-:W-:Y:S02]  /*18040*/  FMUL.FTZ R85, R101.reuse, R85 ;  /* 0x0000005565557220 */ /* 0x040fe40000410000 */
[C---:B------:R-:W-:Y:S02]  /*18050*/  FMUL.FTZ R86, R100.reuse, R86 ;  /* 0x0000005664567220 */ /* 0x040fe40000410000 */
[----:B------:R-:W-:Y:S01]  /*18060*/  FMUL.FTZ R87, R100, R87 ;  /* 0x0000005764577220 */ /* 0x000fe20000410000 */
[----:B-1----:R-:W-:Y:S01]  /*18070*/  FMNMX.FTZ R2, R0, R2, !PT ;  /* 0x0000000200027209 */ /* 0x002fe20007810000 */
[----:B------:R-:W-:Y:S02]  /*18080*/  FFMA.FTZ R0, R170, c[0x0][0x2d0], -R172 ;  /* 0x0000b400aa007a23 */ /* 0x000fe400000108ac */
[C---:B------:R-:W-:Y:S02]  /*18090*/  FMUL.FTZ R88, R102.reuse, R88 ;  /* 0x0000005866587220 */ /* 0x040fe40000410000 */
[----:B------:R1:W3:Y:S01]  /*180a0*/  MUFU.EX2 R243, R0 ;  /* 0x0000000000f37308 */ /* 0x0002e20000000800 */
[C---:B------:R-:W-:Y:S02]  /*180b0*/  FMUL.FTZ R89, R102.reuse, R89 ;  /* 0x0000005966597220 */ /* 0x040fe40000410000 */
[C---:B------:R-:W-:Y:S02]  /*180c0*/  FMUL.FTZ R92, R102.reuse, R92 ;  /* 0x0000005c665c7220 */ /* 0x040fe40000410000 */
[----:B------:R-:W-:Y:S02]  /*180d0*/  FMUL.FTZ R93, R102, R93 ;  /* 0x0000005d665d7220 */ /* 0x000fe40000410000 */
[C---:B------:R-:W-:Y:S02]  /*180e0*/  FMUL.FTZ R96, R101.reuse, R96 ;  /* 0x0000006065607220 */ /* 0x040fe40000410000 */
[----:B--2---:R-:W-:Y:S02]  /*180f0*/  FFMA.FTZ R3, R190, c[0x0][0x2d0], -R168 ;  /* 0x0000b400be037a23 */ /* 0x004fe400000108a8 */
[----:B------:R-:W-:Y:S02]  /*18100*/  FMUL.FTZ R97, R101, R97 ;  /* 0x0000006165617220 */ /* 0x000fe40000410000 */
[----:B------:R2:W-:Y:S01]  /*18110*/  MUFU.EX2 R170, R3 ;  /* 0x0000000300aa7308 */ /* 0x0005e20000000800 */
[C---:B------:R-:W-:Y:S02]  /*18120*/  FMUL.FTZ R98, R100.reuse, R98 ;  /* 0x0000006264627220 */ /* 0x040fe40000410000 */
[----:B------:R-:W-:Y:S02]  /*18130*/  FMUL.FTZ R99, R100, R99 ;  /* 0x0000006364637220 */ /* 0x000fe40000410000 */
[----:B------:R-:W-:Y:S02]  /*18140*/  FFMA.FTZ R137, R175, c[0x0][0x2d0], -R172 ;  /* 0x0000b400af897a23 */ /* 0x000fe400000108ac */
[----:B------:R-:W-:Y:S02]  /*18150*/  FFMA.FTZ R136, R217, c[0x0][0x2d0], -R168 ;  /* 0x0000b400d9887a23 */ /* 0x000fe400000108a8 */
[----:B------:R-:W-:Y:S01]  /*18160*/  FFMA.FTZ R141, R180, c[0x0][0x2d0], -R173 ;  /* 0x0000b400b48d7a23 */ /* 0x000fe200000108ad */
[----:B------:R-:W-:Y:S01]  /*18170*/  MUFU.EX2 R187, R137 ;  /* 0x0000008900bb7308 */ /* 0x000fe20000000800 */
[----:B-1----:R-:W-:Y:S01]  /*18180*/  FADD.FTZ R0, -R2, R103 ;  /* 0x0000006702007221 */ /* 0x002fe20000010100 */
[----:B---3--:R-:W-:Y:S01]  /*18190*/  F2FP.PACK_AB R123, R243, R237 ;  /* 0x000000edf37b723e */ /* 0x008fe200000000ff */
[--C-:B------:R-:W-:Y:S02]  /*181a0*/  FFMA.FTZ R103, R211, c[0x0][0x2d0], -R173.reuse ;  /* 0x0000b400d3677a23 */ /* 0x100fe400000108ad */
[----:B------:R-:W-:Y:S02]  /*181b0*/  FMUL.FTZ R0, R0, c[0x0][0x2d0] ;  /* 0x0000b40000007a20 */ /* 0x000fe40000410000 */
[----:B------:R-:W-:Y:S03]  /*181c0*/  FFMA.FTZ R140, R222, c[0x0][0x2d0], -R172 ;  /* 0x0000b400de8c7a23 */ /* 0x000fe600000108ac */
[----:B------:R1:W-:Y:S01]  /*181d0*/  MUFU.EX2 R232, R103 ;  /* 0x0000006700e87308 */ /* 0x0003e20000000800 */
[--C-:B--2---:R-:W-:Y:S09]  /*181e0*/  FFMA.FTZ R3, R189, c[0x0][0x2d0], -R168.reuse ;  /* 0x0000b400bd037a23 */ /* 0x104ff200000108a8 */
[----:B------:R2:W3:Y:S10]  /*181f0*/  MUFU.EX2 R171, R3 ;  /* 0x0000000300ab7308 */ /* 0x0004f40000000800 */
[----:B------:R-:W4:Y:S01]  /*18200*/  MUFU.EX2 R0, R0 ;  /* 0x0000000000007308 */ /* 0x000f220000000800 */
[----:B-1----:R-:W-:Y:S09]  /*18210*/  FFMA.FTZ R103, R209, c[0x0][0x2d0], -R173 ;  /* 0x0000b400d1677a23 */ /* 0x002ff200000108ad */
[----:B------:R1:W-:Y:S01]  /*18220*/  MUFU.EX2 R233, R103 ;  /* 0x0000006700e97308 */ /* 0x0003e20000000800 */
[----:B--2---:R-:W-:Y:S01]  /*18230*/  FFMA.FTZ R3, R177, c[0x0][0x2d0], -R168 ;  /* 0x0000b400b1037a23 */ /* 0x004fe200000108a8 */
[----:B---3--:R-:W-:Y:S08]  /*18240*/  F2FP.PACK_AB R116, R171, R170 ;  /* 0x000000aaab74723e */ /* 0x008ff000000000ff */
[----:B------:R2:W-:Y:S01]  /*18250*/  MUFU.EX2 R241, R3 ;  /* 0x0000000300f17308 */ /* 0x0005e20000000800 */
[C---:B----4-:R-:W-:Y:S02]  /*18260*/  FMUL.FTZ R10, R0.reuse, R118 ;  /* 0x00000076000a7220 */ /* 0x050fe40000410000 */
[C---:B------:R-:W-:Y:S02]  /*18270*/  FMUL.FTZ R11, R0.reuse, R119 ;  /* 0x00000077000b7220 */ /* 0x040fe40000410000 */
[C---:B------:R-:W-:Y:S02]  /*18280*/  FMUL.FTZ R14, R0.reuse, R126 ;  /* 0x0000007e000e7220 */ /* 0x040fe40000410000 */
[C---:B------:R-:W-:Y:S03]  /*18290*/  FMUL.FTZ R15, R0.reuse, R127 ;  /* 0x0000007f000f7220 */ /* 0x040fe60000410000 */
[----:B------:R-:W-:Y:S01]  /*182a0*/  MUFU.EX2 R182, R140 ;  /* 0x0000008c00b67308 */ /* 0x000fe20000000800 */
[----:B------:R-:W3:Y:S01]  /*182b0*/  LDSM.16.MT88.4 R124, [R166+0xc00] ;  /* 0x000c0000a67c783b */ /* 0x000ee20000004200 */
[C---:B------:R-:W-:Y:S02]  /*182c0*/  FMUL.FTZ R26, R0.reuse, R138 ;  /* 0x0000008a001a7220 */ /* 0x040fe40000410000 */
[----:B-1----:R-:W-:Y:S02]  /*182d0*/  FFMA.FTZ R103, R207, c[0x0][0x2d0], -R172 ;  /* 0x0000b400cf677a23 */ /* 0x002fe400000108ac */
[C---:B------:R-:W-:Y:S02]  /*182e0*/  FMUL.FTZ R27, R0.reuse, R139 ;  /* 0x0000008b001b7220 */ /* 0x040fe40000410000 */
[C---:B------:R-:W-:Y:S02]  /*182f0*/  FMUL.FTZ R30, R0.reuse, R142 ;  /* 0x0000008e001e7220 */ /* 0x040fe40000410000 */
[----:B------:R1:W-:Y:S01]  /*18300*/  MUFU.EX2 R231, R103 ;  /* 0x0000006700e77308 */ /* 0x0003e20000000800 */
[----:B------:R-:W-:Y:S02]  /*18310*/  FMUL.FTZ R31, R0, R143 ;  /* 0x0000008f001f7220 */ /* 0x000fe40000410000 */
[----:B--2---:R-:W-:Y:S02]  /*18320*/  FFMA.FTZ R3, R176, c[0x0][0x2d0], -R168 ;  /* 0x0000b400b0037a23 */ /* 0x004fe400000108a8 */
        /* <DEDUP_REMOVED lines=12> */
[--C-:B-1----:R-:W-:Y:S02]  /*183f0*/  FFMA.FTZ R103, R212, c[0x0][0x2d0], -R172.reuse ;  /* 0x0000b400d4677a23 */ /* 0x102fe400000108ac */
[C---:B------:R-:W-:Y:S02]  /*18400*/  FMUL.FTZ R78, R0.reuse, R78 ;  /* 0x0000004e004e7220 */ /* 0x040fe40000410000 */
[C---:B------:R-:W-:Y:S01]  /*18410*/  FMUL.FTZ R79, R0.reuse, R79 ;  /* 0x0000004f004f7220 */ /* 0x040fe20000410000 */
[----:B------:R1:W-:Y:S01]  /*18420*/  MUFU.EX2 R230, R103 ;  /* 0x0000006700e67308 */ /* 0x0003e20000000800 */
[C---:B------:R-:W-:Y:S02]  /*18430*/  FMUL.FTZ R90, R0.reuse, R90 ;  /* 0x0000005a005a7220 */ /* 0x040fe40000410000 */
[----:B------:R-:W-:Y:S01]  /*18440*/  FMUL.FTZ R91, R0, R91 ;  /* 0x0000005b005b7220 */ /* 0x000fe20000410000 */
[----:B--2---:R-:W-:Y:S01]  /*18450*/  F2FP.PACK_AB R118, R242, R241 ;  /* 0x000000f1f276723e */ /* 0x004fe200000000ff */
[----:B------:R-:W-:Y:S02]  /*18460*/  FMUL.FTZ R3, R2, c[0x0][0x2d0] ;  /* 0x0000b40002037a20 */ /* 0x000fe40000410000 */
[----:B------:R-:W-:Y:S02]  /*18470*/  FMUL.FTZ R94, R0, R94 ;  /* 0x0000005e005e7220 */ /* 0x000fe40000410000 */
[--C-:B------:R-:W-:Y:S02]  /*18480*/  FFMA.FTZ R4, R186, c[0x0][0x2d0], -R3.reuse ;  /* 0x0000b400ba047a23 */ /* 0x100fe40000010803 */
[--C-:B------:R-:W-:Y:S02]  /*18490*/  FFMA.FTZ R145, R220, c[0x0][0x2d0], -R3.reuse ;  /* 0x0000b400dc917a23 */ /* 0x100fe40000010803 */
[----:B------:R2:W4:Y:S01]  /*184a0*/  MUFU.EX2 R169, R4 ;  /* 0x0000000400a97308 */ /* 0x0005220000000800 */
[----:B------:R-:W-:Y:S02]  /*184b0*/  FFMA.FTZ R146, R216, c[0x0][0x2d0], -R3 ;  /* 0x0000b400d8927a23 */ /* 0x000fe40000010803 */
[----:B------:R-:W-:Y:S02]  /*184c0*/  FMUL.FTZ R95, R0, R95 ;  /* 0x0000005f005f7220 */ /* 0x000fe40000410000 */
[--C-:B------:R-:W-:Y:S02]  /*184d0*/  FFMA.FTZ R138, R181, c[0x0][0x2d0], -R172.reuse ;  /* 0x0000b400b58a7a23 */ /* 0x100fe400000108ac */
[--C-:B------:R-:W-:Y:S02]  /*184e0*/  FFMA.FTZ R143, R213, c[0x0][0x2d0], -R173.reuse ;  /* 0x0000b400d58f7a23 */ /* 0x100fe400000108ad */
[--C-:B------:R-:W-:Y:S01]  /*184f0*/  FFMA.FTZ R142, R174, c[0x0][0x2d0], -R173.reuse ;  /* 0x0000b400ae8e7a23 */ /* 0x100fe200000108ad */
[----:B------:R-:W-:Y:S01]  /*18500*/  MUFU.EX2 R181, R144 ;  /* 0x0000009000b57308 */ /* 0x000fe20000000800 */
[----:B-1----:R-:W-:Y:S02]  /*18510*/  FFMA.FTZ R103, R205, c[0x0][0x2d0], -R173 ;  /* 0x0000b400cd677a23 */ /* 0x002fe400000108ad */
[----:B------:R-:W-:Y:S02]  /*18520*/  FFMA.FTZ R139, R218, c[0x0][0x2d0], -R172 ;  /* 0x0000b400da8b7a23 */ /* 0x000fe400000108ac */
[--C-:B------:R-:W-:Y:S05]  /*18530*/  FFMA.FTZ R107, R107, c[0x0][0x2d0], -R3.reuse ;  /* 0x0000b4006b6b7a23 */ /* 0x100fea0000010803 */
[----:B------:R1:W-:Y:S01]  /*18540*/  MUFU.EX2 R229, R103 ;  /* 0x0000006700e57308 */ /* 0x0003e20000000800 */
[----:B--2---:R-:W-:Y:S02]  /*18550*/  FFMA.FTZ R4, R191, c[0x0][0x2d0], -R3 ;  /* 0x0000b400bf047a23 */ /* 0x004fe40000010803 */
[----:B----4-:R-:W-:Y:S07]  /*18560*/  FFMA.FTZ R0, R0, R250, R169 ;  /* 0x000000fa00007223 */ /* 0x010fee00000100a9 */
[----:B------:R2:W4:Y:S10]  /*18570*/  MUFU.EX2 R234, R4 ;  /* 0x0000000400ea7308 */ /* 0x0005340000000800 */
[----:B------:R-:W-:Y:S01]  /*18580*/  MUFU.EX2 R175, R145 ;  /* 0x0000009100af7308 */ /* 0x000fe20000000800 */
[----:B-1----:R-:W-:Y:S09]  /*18590*/  FFMA.FTZ R103, R206, c[0x0][0x2d0], -R173 ;  /* 0x0000b400ce677a23 */ /* 0x002ff200000108ad */
[----:B------:R1:W-:Y:S01]  /*185a0*/  MUFU.EX2 R212, R103 ;  /* 0x0000006700d47308 */ /* 0x0003e20000000800 */
[--C-:B--2---:R-:W-:Y:S01]  /*185b0*/  FFMA.FTZ R4, R179, c[0x0][0x2d0], -R3.reuse ;  /* 0x0000b400b3047a23 */ /* 0x104fe20000010803 */
[C---:B----4-:R-:W-:Y:S01]  /*185c0*/  F2FP.PACK_AB R117, R234.reuse, R169 ;  /* 0x000000a9ea75723e */ /* 0x050fe200000000ff */
[----:B------:R-:W-:Y:S07]  /*185d0*/  FADD.FTZ R0, R234, R0 ;  /* 0x00000000ea007221 */ /* 0x000fee0000010000 */
[----:B------:R2:W4:Y:S10]  /*185e0*/  MUFU.EX2 R239, R4 ;  /* 0x0000000400ef7308 */ /* 0x0005340000000800 */
[----:B------:R-:W5:Y:S01]  /*185f0*/  MUFU.EX2 R176, R146 ;  /* 0x0000009200b07308 */ /* 0x000f620000000800 */
[----:B-1----:R-:W-:Y:S09]  /*18600*/  FFMA.FTZ R103, R208, c[0x0][0x2d0], -R172 ;  /* 0x0000b400d0677a23 */ /* 0x002ff200000108ac */
[----:B------:R1:W-:Y:S01]  /*18610*/  MUFU.EX2 R211, R103 ;  /* 0x0000006700d37308 */ /* 0x0003e20000000800 */
[--C-:B--2---:R-:W-:Y:S02]  /*18620*/  FFMA.FTZ R4, R178, c[0x0][0x2d0], -R3.reuse ;  /* 0x0000b400b2047a23 */ /* 0x104fe40000010803 */
[----:B----4-:R-:W-:Y:S07]  /*18630*/  FADD.FTZ R0, R239, R0 ;  /* 0x00000000ef007221 */ /* 0x010fee0000010000 */
[----:B------:R2:W4:Y:S01]  /*18640*/  MUFU.EX2 R240, R4 ;  /* 0x0000000400f07308 */ /* 0x0005220000000800 */
[----:B-----5:R-:W-:Y:S09]  /*18650*/  F2FP.PACK_AB R169, R176, R175 ;  /* 0x000000afb0a9723e */ /* 0x020ff200000000ff */
[----:B------:R5:W-:Y:S01]  /*18660*/  MUFU.EX2 R178, R147 ;  /* 0x0000009300b27308 */ /* 0x000be20000000800 */
[----:B-1----:R-:W-:Y:S09]  /*18670*/  FFMA.FTZ R103, R224, c[0x0][0x2d0], -R168 ;  /* 0x0000b400e0677a23 */ /* 0x002ff200000108a8 */
[----:B------:R1:W-:Y:S01]  /*18680*/  MUFU.EX2 R208, R103 ;  /* 0x0000006700d07308 */ /* 0x0003e20000000800 */
[----:B--2---:R-:W-:Y:S01]  /*18690*/  FMUL.FTZ R4, R101, R120 ;  /* 0x0000007865047220 */ /* 0x004fe20000410000 */
[----:B------:R-:W-:Y:S01]  /*186a0*/  F2FP.PACK_AB R120, R236, R185 ;  /* 0x000000b9ec78723e */ /* 0x000fe200000000ff */
[C---:B----4-:R-:W-:Y:S01]  /*186b0*/  FADD.FTZ R0, R240.reuse, R0 ;  /* 0x00000000f0007221 */ /* 0x050fe20000010000 */
[----:B------:R-:W-:Y:S06]  /*186c0*/  F2FP.PACK_AB R119, R240, R239 ;  /* 0x000000eff077723e */ /* 0x000fec00000000ff */
[----:B------:R-:W-:Y:S01]  /*186d0*/  MUFU.EX2 R186, R142 ;  /* 0x0000008e00ba7308 */ /* 0x000fe20000000800 */
[-C--:B------:R-:W-:Y:S01]  /*186e0*/  HMMA.16816.F32 R4, R120, R20.reuse, R4 ;  /* 0x000000147804723c */ /* 0x080fe20000001804 */
[----:B-----5:R-:W-:Y:S07]  /*186f0*/  LDSM.16.MT88.4 R144, [R167+0x800] ;  /* 0x00080000a790783b */ /* 0x020fee0000004200 */
[C---:B------:R-:W-:Y:S01]  /*18700*/  HMMA.16816.F32 R8, R116.reuse, R20, R8 ;  /* 0x000000147408723c */ /* 0x040fe20000001808 */
[----:B------:R-:W-:Y:S03]  /*18710*/  MUFU.EX2 R174, R107 ;  /* 0x0000006b00ae7308 */ /* 0x000fe60000000800 */
[--C-:B-1----:R-:W-:Y:S03]  /*18720*/  FFMA.FTZ R103, R219, c[0x0][0x2d0], -R168.reuse ;  /* 0x0000b400db677a23 */ /* 0x102fe600000108a8 */
[C---:B------:R-:W-:Y:S01]  /*18730*/  FMUL.FTZ R20, R101.reuse, R132 ;  /* 0x0000008465147220 */ /* 0x040fe20000410000 */
[-C--:B------:R-:W-:Y:S03]  /*18740*/  HMMA.16816.F32 R12, R116, R22.reuse, R12 ;  /* 0x00000016740c723c */ /* 0x080fe6000000180c */
[----:B------:R1:W-:Y:S01]  /*18750*/  MUFU.EX2 R209, R103 ;  /* 0x0000006700d17308 */ /* 0x0003e20000000800 */
[----:B------:R-:W-:Y:S04]  /*18760*/  FMUL.FTZ R21, R101, R133 ;  /* 0x0000008565157220 */ /* 0x000fe80000410000 */
[C---:B------:R-:W-:Y:S05]  /*18770*/  HMMA.16816.F32 R16, R120.reuse, R22, R16 ;  /* 0x000000167810723c */ /* 0x040fea0000001810 */
[----:B------:R-:W-:Y:S02]  /*18780*/  MUFU.EX2 R179, R136 ;  /* 0x0000008800b37308 */ /* 0x000fe40000000800 */
[C---:B------:R-:W-:Y:S02]  /*18790*/  FMUL.FTZ R22, R100.reuse, R134 ;  /* 0x0000008664167220 */ /* 0x040fe40000410000 */
[C---:B------:R-:W-:Y:S02]  /*187a0*/  FMUL.FTZ R23, R100.reuse, R135 ;  /* 0x0000008764177220 */ /* 0x040fe40000410000 */
[----:B------:R-:W-:Y:S05]  /*187b0*/  LDSM.16.MT88.4 R132, [R166+0x1000] ;  /* 0x00100000a684783b */ /* 0x000fea0000004200 */
[-C--:B------:R-:W-:Y:S03]  /*187c0*/  HMMA.16816.F32 R20, R120, R36.reuse, R20 ;  /* 0x000000247814723c */ /* 0x080fe60000001814 */
[----:B-1----:R-:W-:Y:S04]  /*187d0*/  FFMA.FTZ R103, R215, c[0x0][0x2d0], -R3 ;  /* 0x0000b400d7677a23 */ /* 0x002fe80000010803 */
[----:B------:R1:W-:Y:S01]  /*187e0*/  MUFU.EX2 R206, R103 ;  /* 0x0000006700ce7308 */ /* 0x0003e20000000800 */
[C---:B------:R-:W-:Y:S07]  /*187f0*/  HMMA.16816.F32 R24, R116.reuse, R36, R24 ;  /* 0x000000247418723c */ /* 0x040fee0000001818 */
[C---:B------:R-:W-:Y:S01]  /*18800*/  FMUL.FTZ R36, R101.reuse, R148 ;  /* 0x0000009465247220 */ /* 0x040fe20000410000 */
[-C--:B------:R-:W-:Y:S04]  /*18810*/  HMMA.16816.F32 R28, R116, R38.reuse, R28 ;  /* 0x00000026741c723c */ /* 0x080fe8000000181c */
[----:B------:R-:W-:Y:S02]  /*18820*/  FMUL.FTZ R37, R101, R149 ;  /* 0x0000009565257220 */ /* 0x000fe40000410000 */
[----:B------:R-:W-:Y:S02]  /*18830*/  FFMA.FTZ R148, R183, c[0x0][0x2d0], -R168 ;  /* 0x0000b400b7947a23 */ /* 0x000fe400000108a8 */
[C---:B------:R-:W-:Y:S01]  /*18840*/  HMMA.16816.F32 R32, R120.reuse, R38, R32 ;  /* 0x000000267820723c */ /* 0x040fe20000001820 */
[----:B------:R-:W2:Y:S03]  /*18850*/  MUFU.EX2 R183, R139 ;  /* 0x0000008b00b77308 */ /* 0x000ea60000000800 */
[----:B------:R-:W-:Y:S03]  /*18860*/  FFMA.FTZ R101, R101, R247, R185 ;  /* 0x000000f765657223 */ /* 0x000fe600000100b9 */
[C---:B------:R-:W-:Y:S02]  /*18870*/  FMUL.FTZ R38, R100.reuse, R150 ;  /* 0x0000009664267220 */ /* 0x040fe40000410000 */
[C---:B------:R-:W-:Y:S02]  /*18880*/  FMUL.FTZ R39, R100.reuse, R151 ;  /* 0x0000009764277220 */ /* 0x040fe40000410000 */
[----:B------:R-:W-:Y:S01]  /*18890*/  MUFU.EX2 R185, R143 ;  /* 0x0000008f00b97308 */ /* 0x000fe20000000800 */
[----:B------:R-:W-:Y:S02]  /*188a0*/  FFMA.FTZ R100, R100, R246, R184 ;  /* 0x000000f664647223 */ /* 0x000fe400000100b8 */
[----:B------:R-:W-:Y:S02]  /*188b0*/  FADD.FTZ R107, R236, R101 ;  /* 0x00000065ec6b7221 */ /* 0x000fe40000010000 */
[-C--:B---3--:R-:W-:Y:S03]  /*188c0*/  HMMA.16816.F32 R36, R120, R124.reuse, R36 ;  /* 0x0000007c7824723c */ /* 0x088fe60000001824 */
[--C-:B-1----:R-:W-:Y:S02]  /*188d0*/  FFMA.FTZ R103, R214, c[0x0][0x2d0], -R3.reuse ;  /* 0x0000b400d6677a23 */ /* 0x102fe40000010803 */
[----:B------:R-:W1:Y:S03]  /*188e0*/  MUFU.EX2 R184, R138 ;  /* 0x0000008a00b87308 */ /* 0x000e660000000800 */
[C---:B------:R-:W-:Y:S04]  /*188f0*/  HMMA.16816.F32 R40, R116.reuse, R124, R40 ;  /* 0x0000007c7428723c */ /* 0x040fe80000001828 */
[----:B--2---:R-:W-:Y:S03]  /*18900*/  F2FP.PACK_AB R101, R183, R182 ;  /* 0x000000b6b765723e */ /* 0x004fe600000000ff */
[----:B------:R2:W-:Y:S01]  /*18910*/  MUFU.EX2 R207, R103 ;  /* 0x0000006700cf7308 */ /* 0x0005e20000000800 */
[-C--:B------:R-:W-:Y:S08]  /*18920*/  HMMA.16816.F32 R44, R116, R126.reuse, R44 ;  /* 0x0000007e742c723c */ /* 0x080ff0000000182c */
[C---:B------:R-:W-:Y:S01]  /*18930*/  HMMA.16816.F32 R48, R120.reuse, R126, R48 ;  /* 0x0000007e7830723c */ /* 0x040fe20000001830 */
[----:B------:R-:W3:Y:S01]  /*18940*/  LDSM.16.MT88.4 R124, [R167+0xc00] ;  /* 0x000c0000a77c783b */ /* 0x000ee20000004200 */
[----:B------:R-:W-:Y:S02]  /*18950*/  MUFU.EX2 R177, R148 ;  /* 0x0000009400b17308 */ /* 0x000fe40000000800 */
[--C-:B--2---:R-:W-:Y:S08]  /*18960*/  FFMA.FTZ R103, R225, c[0x0][0x2d0], -R168.reuse ;  /* 0x0000b400e1677a23 */ /* 0x104ff000000108a8 */
[----:B------:R2:W-:Y:S01]  /*18970*/  MUFU.EX2 R191, R103 ;  /* 0x0000006700bf7308 */ /* 0x0005e20000000800 */
[-C--:B---3--:R-:W-:Y:S03]  /*18980*/  HMMA.16816.F32 R52, R120, R124.reuse, R52 ;  /* 0x0000007c7834723c */ /* 0x088fe60000001834 */
[--C-:B--2---:R-:W-:Y:S06]  /*18990*/  FFMA.FTZ R103, R226, c[0x0][0x2d0], -R168.reuse ;  /* 0x0000b400e2677a23 */ /* 0x104fec00000108a8 */
[----:B------:R2:W-:Y:S01]  /*189a0*/  MUFU.EX2 R205, R103 ;  /* 0x0000006700cd7308 */ /* 0x0005e20000000800 */
[C---:B------:R-:W-:Y:S08]  /*189b0*/  HMMA.16816.F32 R56, R116.reuse, R124, R56 ;  /* 0x0000007c7438723c */ /* 0x040ff00000001838 */
[-C--:B------:R-:W-:Y:S08]  /*189c0*/  HMMA.16816.F32 R60, R116, R126.reuse, R60 ;  /* 0x0000007e743c723c */ /* 0x080ff0000000183c */
[C---:B------:R-:W-:Y:S01]  /*189d0*/  HMMA.16816.F32 R64, R120.reuse, R126, R64 ;  /* 0x0000007e7840723c */ /* 0x040fe20000001840 */
[----:B------:R-:W3:Y:S03]  /*189e0*/  LDSM.16.MT88.4 R124, [R166+0x1800] ;  /* 0x00180000a67c783b */ /* 0x000ee60000004200 */
[--C-:B--2---:R-:W-:Y:S04]  /*189f0*/  FFMA.FTZ R103, R228, c[0x0][0x2d0], -R3.reuse ;  /* 0x0000b400e4677a23 */ /* 0x104fe80000010803 */
[----:B------:R2:W-:Y:S04]  /*18a00*/  MUFU.EX2 R190, R103 ;  /* 0x0000006700be7308 */ /* 0x0005e80000000800 */
[----:B--2---:R-:W-:Y:S06]  /*18a10*/  FFMA.FTZ R103, R221, c[0x0][0x2d0], -R168 ;  /* 0x0000b400dd677a23 */ /* 0x004fec00000108a8 */
[----:B------:R1:W2:Y:S01]  /*18a20*/  MUFU.EX2 R180, R103 ;  /* 0x0000006700b47308 */ /* 0x0002a20000000800 */
[-C--:B---3--:R-:W-:Y:S08]  /*18a30*/  HMMA.16816.F32 R68, R120, R124.reuse, R68 ;  /* 0x0000007c7844723c */ /* 0x088ff00000001844 */
[C---:B------:R-:W-:Y:S08]  /*18a40*/  HMMA.16816.F32 R72, R116.reuse, R124, R72 ;  /* 0x0000007c7448723c */ /* 0x040ff00000001848 */
[-C--:B------:R-:W-:Y:S04]  /*18a50*/  HMMA.16816.F32 R76, R116, R126.reuse, R76 ;  /* 0x0000007e744c723c */ /* 0x080fe8000000184c */
[----:B-1----:R-:W-:Y:S04]  /*18a60*/  F2FP.PACK_AB R103, R187, R184 ;  /* 0x000000b8bb67723e */ /* 0x002fe800000000ff */
[C---:B------:R-:W-:Y:S01]  /*18a70*/  HMMA.16816.F32 R80, R120.reuse, R126, R80 ;  /* 0x0000007e7850723c */ /* 0x040fe20000001850 */
[----:B------:R-:W1:Y:S03]  /*18a80*/  LDSM.16.MT88.4 R124, [R167+0x1800] ;  /* 0x00180000a77c783b */ /* 0x000e660000004200 */
[----:B--2---:R-:W-:Y:S04]  /*18a90*/  F2FP.PACK_AB R168, R179, R180 ;  /* 0x000000b4b3a8723e */ /* 0x004fe800000000ff */
[-C--:B-1----:R-:W-:Y:S08]  /*18aa0*/  HMMA.16816.F32 R84, R120, R124.reuse, R84 ;  /* 0x0000007c7854723c */ /* 0x082ff00000001854 */
[C---:B------:R-:W-:Y:S08]  /*18ab0*/  HMMA.16816.F32 R88, R116.reuse, R124, R88 ;  /* 0x0000007c7458723c */ /* 0x040ff00000001858 */
[-C--:B------:R-:W-:Y:S07]  /*18ac0*/  HMMA.16816.F32 R92, R116, R126.reuse, R92 ;  /* 0x0000007e745c723c */ /* 0x080fee000000185c */
[--C-:B------:R-:W-:Y:S01]  /*18ad0*/  FFMA.FTZ R116, R227, c[0x0][0x2d0], -R3.reuse ;  /* 0x0000b400e3747a23 */ /* 0x100fe20000010803 */
[----:B------:R-:W-:Y:S01]  /*18ae0*/  HMMA.16816.F32 R96, R120, R126, R96 ;  /* 0x0000007e7860723c */ /* 0x000fe20000001860 */
[----:B------:R-:W1:Y:S02]  /*18af0*/  LDSM.16.MT88.4 R124, [R167+0x400] ;  /* 0x00040000a77c783b */ /* 0x000e640000004200 */
[----:B------:R2:W3:Y:S01]  /*18b00*/  MUFU.EX2 R189, R116 ;  /* 0x0000007400bd7308 */ /* 0x0004e20000000800 */
[----:B------:R-:W-:Y:S01]  /*18b10*/  F2FP.PACK_AB R117, R230, R231 ;  /* 0x000000e7e675723e */ /* 0x000fe200000000ff */
[----:B------:R-:W-:Y:S01]  /*18b20*/  FFMA.FTZ R3, R106, c[0x0][0x2d0], -R3 ;  /* 0x0000b4006a037a23 */ /* 0x000fe20000010803 */
[----:B------:R-:W-:Y:S01]  /*18b30*/  F2FP.PACK_AB R118, R212, R229 ;  /* 0x000000e5d476723e */ /* 0x000fe200000000ff */
[----:B------:R-:W-:Y:S01]  /*18b40*/  FADD.FTZ R106, R235, R100 ;  /* 0x00000064eb6a7221 */ /* 0x000fe20000010000 */
[----:B------:R-:W-:Y:S04]  /*18b50*/  F2FP.PACK_AB R119, R211, R210 ;  /* 0x000000d2d377723e */ /* 0x000fe800000000ff */
[----:B------:R-:W-:Y:S01]  /*18b60*/  F2FP.PACK_AB R120, R209, R208 ;  /* 0x000000d0d178723e */ /* 0x000fe200000000ff */
[----:B------:R4:W5:Y:S01]  /*18b70*/  MUFU.EX2 R173, R3 ;  /* 0x0000000300ad7308 */ /* 0x0009620000000800 */
[----:B------:R-:W-:Y:S01]  /*18b80*/  F2FP.PACK_AB R121, R207, R206 ;  /* 0x000000cecf79723e */ /* 0x000fe200000000ff */
[----:B------:R-:W-:Y:S01]  /*18b90*/  FADD.FTZ R106, R237, R106 ;  /* 0x0000006aed6a7221 */ /* 0x000fe20000010000 */
[----:B------:R-:W-:Y:S02]  /*18ba0*/  F2FP.PACK_AB R122, R205, R191 ;  /* 0x000000bfcd7a723e */ /* 0x000fe400000000ff */
[----:B------:R-:W-:Y:S02]  /*18bb0*/  F2FP.PACK_AB R100, R185, R181 ;  /* 0x000000b5b964723e */ /* 0x000fe400000000ff */
[----:B--2---:R-:W-:Y:S02]  /*18bc0*/  F2FP.PACK_AB R116, R233, R232 ;  /* 0x000000e8e974723e */ /* 0x004fe400000000ff */
[----:B---3--:R-:W-:Y:S05]  /*18bd0*/  F2FP.PACK_AB R123, R189, R190 ;  /* 0x000000bebd7b723e */ /* 0x008fea00000000ff */
[-C--:B------:R-:W-:Y:S05]  /*18be0*/  HMMA.16816.F32 R4, R116, R128.reuse, R4 ;  /* 0x000000807404723c */ /* 0x080fea0000001804 */
[----:B----4-:R-:W-:Y:S01]  /*18bf0*/  FFMA.FTZ R3, R102, R251, R170 ;  /* 0x000000fb66037223 */ /* 0x010fe200000100aa */
[----:B------:R-:W-:Y:S02]  /*18c00*/  F2FP.PACK_AB R102, R188, R186 ;  /* 0x000000babc66723e */ /* 0x000fe400000000ff */
[C---:B------:R-:W-:Y:S04]  /*18c10*/  HMMA.16816.F32 R8, R120.reuse, R128, R8 ;  /* 0x000000807808723c */ /* 0x040fe80000001808 */
[----:B------:R-:W-:Y:S01]  /*18c20*/  F2FP.PACK_AB R170, R178, R177 ;  /* 0x000000b1b2aa723e */ /* 0x000fe200000000ff */
[----:B------:R-:W-:Y:S01]  /*18c30*/  FADD.FTZ R172, R171, R3 ;  /* 0x00000003abac7221 */ /* 0x000fe20000010000 */
[----:B-----5:R-:W-:Y:S01]  /*18c40*/  F2FP.PACK_AB R171, R173, R174 ;  /* 0x000000aeadab723e */ /* 0x020fe200000000ff */
[----:B------:R-:W-:Y:S01]  /*18c50*/  FADD.FTZ R3, R238, R107 ;  /* 0x0000006bee037221 */ /* 0x000fe20000010000 */
[-C--:B------:R-:W-:Y:S04]  /*18c60*/  HMMA.16816.F32 R12, R120, R130.reuse, R12 ;  /* 0x00000082780c723c */ /* 0x080fe8000000180c */
[----:B------:R-:W-:Y:S04]  /*18c70*/  FADD.FTZ R3, R248, R3 ;  /* 0x00000003f8037221 */ /* 0x000fe80000010000 */
[C---:B------:R-:W-:Y:S01]  /*18c80*/  HMMA.16816.F32 R16, R116.reuse, R130, R16 ;  /* 0x000000827410723c */ /* 0x040fe20000001810 */
[----:B------:R-:W2:Y:S03]  /*18c90*/  LDSM.16.MT88.4 R128, [R167+0x1000] ;  /* 0x00100000a780783b */ /* 0x000ea60000004200 */
[----:B------:R-:W-:Y:S04]  /*18ca0*/  FADD.FTZ R3, R232, R3 ;  /* 0x00000003e8037221 */ /* 0x000fe80000010000 */
[-C--:B-1----:R-:W-:Y:S04]  /*18cb0*/  HMMA.16816.F32 R20, R116, R124.reuse, R20 ;  /* 0x0000007c7414723c */ /* 0x082fe80000001814 */
[----:B------:R-:W-:Y:S04]  /*18cc0*/  FADD.FTZ R3, R233, R3 ;  /* 0x00000003e9037221 */ /* 0x000fe80000010000 */
        /* <DEDUP_REMOVED lines=44> */
[----:B------:R-:W-:Y:S02]  /*18f90*/  FADD.FTZ R0, R230, R5 ;  /* 0x00000005e6007221 */ /* 0x000fe40000010000 */
[----:B------:R-:W-:Y:S02]  /*18fa0*/  FADD.FTZ R5, R229, R3 ;  /* 0x00000003e5057221 */ /* 0x000fe40000010000 */
[-C--:B--2---:R-:W-:Y:S04]  /*18fb0*/  HMMA.16816.F32 R68, R100, R8.reuse, R68 ;  /* 0x000000086444723c */ /* 0x084fe80000001844 */
[----:B------:R-:W-:Y:S02]  /*18fc0*/  FADD.FTZ R6, R241, R172 ;  /* 0x000000acf1067221 */ /* 0x000fe40000010000 */
[----:B------:R-:W-:Y:S02]  /*18fd0*/  FADD.FTZ R7, R207, R4 ;  /* 0x00000004cf077221 */ /* 0x000fe40000010000 */
[C---:B------:R-:W-:Y:S04]  /*18fe0*/  HMMA.16816.F32 R72, R168.reuse, R8, R72 ;  /* 0x00000008a848723c */ /* 0x040fe80000001848 */
[----:B------:R-:W-:Y:S02]  /*18ff0*/  FADD.FTZ R6, R242, R6 ;  /* 0x00000006f2067221 */ /* 0x000fe40000010000 */
[----:B------:R-:W-:Y:S02]  /*19000*/  FADD.FTZ R3, R190, R7 ;  /* 0x00000007be037221 */ /* 0x000fe40000010000 */
[-C--:B------:R-:W-:Y:S04]  /*19010*/  HMMA.16816.F32 R76, R168, R10.reuse, R76 ;  /* 0x0000000aa84c723c */ /* 0x080fe8000000184c */
[----:B------:R-:W-:Y:S04]  /*19020*/  FADD.FTZ R6, R208, R6 ;  /* 0x00000006d0067221 */ /* 0x000fe80000010000 */
        /* <DEDUP_REMOVED lines=29> */
[----:B------:R-:W-:-:S05]  /*19200*/  @P4 BRA `(.L_x_1314) ;  /* 0xffffcff000004947 */ /* 0x000fca000383ffff */
.L_x_1311:
[----:B------:R-:W-:Y:S02]  /*19210*/  MOV R9, 0x1f ;  /* 0x0000001f00097802 */ /* 0x000fe40000000f00 */
[----:B------:R-:W-:Y:S01]  /*19220*/  MOV R8, 0xffffffff ;  /* 0xffffffff00087802 */ /* 0x000fe20000000f00 */
[----:B------:R-:W-:Y:S05]  /*19230*/  BRA.DIV ~URZ, `(.L_x_1315) ;  /* 0x000059a27f007947 */ /* 0x000fea000b800000 */
[----:B------:R1:W2:Y:S02]  /*19240*/  SHFL.BFLY PT, R0, R247, 0x2, 0x1f ;  /* 0x0c401f00f7007f89 */ /* 0x0002a400000e0000 */
.L_x_1395:
        /* <DEDUP_REMOVED lines=15> */
.L_x_1396:
        /* <DEDUP_REMOVED lines=11> */
[----:B------:R-:W-:Y:S02]  /*193f0*/  MOV R20, 0xff800000 ;  /* 0xff80000000147802 */ /* 0x000fe40000000f00 */
[----:B------:R-:W-:Y:S02]  /*19400*/  @P1 MOV R11, 0x3f317218 ;  /* 0x3f317218000b1802 */ /* 0x000fe40000000f00 */
[----:B------:R-:W-:Y:S01]  /*19410*/  @P2 MOV R10, 0x3f317218 ;  /* 0x3f317218000a2802 */ /* 0x000fe20000000f00 */
[----:B------:R-:W2:Y:S01]  /*19420*/  @P3 MUFU.LG2 R7, R7 ;  /* 0x0000000700073308 */ /* 0x000ea20000000c00 */
[----:B-1----:R-:W-:-:S07]  /*19430*/  FMUL.FTZ R168, R0, R120 ;  /* 0x0000007800a87220 */ /* 0x002fce0000410000 */
[----:B------:R-:W1:Y:S01]  /*19440*/  @P2 MUFU.RCP R3, R4 ;  /* 0x0000000400032308 */ /* 0x000e620000001000 */
        /* <DEDUP_REMOVED lines=25> */
[----:B------:R-:W3:Y:S01]  /*195e0*/  @P1 MUFU.LG2 R0, R6 ;  /* 0x0000000600001308 */ /* 0x000ee20000000c00 */
[----:B--2---:R-:W-:-:S02]  /*195f0*/  @P3 FMUL.FTZ R9, R7, 0.69314718246459960938 ;  /* 0x3f31721807093820 */ /* 0x004fc40000410000 */
[C---:B-1----:R-:W-:Y:S02]  /*19600*/  FMUL.FTZ R144, R3.reuse, R122 ;  /* 0x0000007a03907220 */ /* 0x042fe40000410000 */
[C---:B------:R-:W-:Y:S02]  /*19610*/  FMUL.FTZ R145, R3.reuse, R123 ;  /* 0x0000007b03917220 */ /* 0x040fe40000410000 */
[C---:B------:R-:W-:Y:S02]  /*19620*/  FMUL.FTZ R148, R3.reuse, R130 ;  /* 0x0000008203947220 */ /* 0x040fe40000410000 */
[C---:B------:R-:W-:Y:S02]  /*19630*/  FMUL.FTZ R149, R3.reuse, R131 ;  /* 0x0000008303957220 */ /* 0x040fe40000410000 */
[C---:B------:R-:W-:Y:S02]  /*19640*/  FMUL.FTZ R122, R3.reuse, R150 ;  /* 0x00000096037a7220 */ /* 0x040fe40000410000 */
[----:B------:R-:W-:-:S02]  /*19650*/  FMUL.FTZ R123, R3, R151 ;  /* 0x00000097037b7220 */ /* 0x000fc40000410000 */
[C---:B------:R-:W-:Y:S02]  /*19660*/  FMUL.FTZ R120, R3.reuse, R146 ;  /* 0x0000009203787220 */ /* 0x040fe40000410000 */
        /* <DEDUP_REMOVED lines=46> */
[----:B------:R-:W-:Y:S02]  /*19950*/  @P3 FMUL.FTZ R6, R3, c[0x0][0x2d0] ;  /* 0x0000b40003063a20 */ /* 0x000fe40000410000 */
[----:B------:R-:W-:Y:S02]  /*19960*/  @P1 FMUL.FTZ R3, R11, c[0x0][0x2d0] ;  /* 0x0000b4000b031a20 */ /* 0x000fe40000410000 */
[----:B------:R-:W-:Y:S02]  /*19970*/  @P2 FMUL.FTZ R8, R4, 0.69314718246459960938 ;  /* 0x3f31721804082820 */ /* 0x000fe40000410000 */
[----:B------:R-:W-:Y:S01]  /*19980*/  @P1 FFMA.FTZ R23, R3, R108, R7 ;  /* 0x0000006c03171223 */ /* 0x000fe20000010007 */
[----:B------:R-:W-:Y:S01]  /*19990*/  @P0 MOV R3, 0x3f317218 ;  /* 0x3f31721800030802 */ /* 0x000fe20000000f00 */
[----:B------:R-:W-:-:S02]  /*199a0*/  @P2 FMUL.FTZ R4, R10, c[0x0][0x2d0] ;  /* 0x0000b4000a042a20 */ /* 0x000fc40000410000 */
[----:B-1----:R-:W-:Y:S02]  /*199b0*/  FMUL.FTZ R84, R0, R58 ;  /* 0x0000003a00547220 */ /* 0x002fe40000410000 */
[----:B------:R-:W-:Y:S01]  /*199c0*/  @P2 FFMA.FTZ R22, R4, R109, R8 ;  /* 0x0000006d04162223 */ /* 0x000fe20000010008 */
[----:B------:R-:W-:Y:S01]  /*199d0*/  MOV R4, 0x1 ;  /* 0x0000000100047802 */ /* 0x000fe20000000f00 */
[----:B------:R-:W-:Y:S02]  /*199e0*/  @P0 FMUL.FTZ R3, R3, c[0x0][0x2d0] ;  /* 0x0000b40003030a20 */ /* 0x000fe40000410000 */
[----:B--2---:R-:W-:Y:S02]  /*199f0*/  @P0 FMUL.FTZ R2, R2, 0.69314718246459960938 ;  /* 0x3f31721802020820 */ /* 0x004fe40000410000 */
        /* <DEDUP_REMOVED lines=22> */
[----:B------:R-:W-:Y:S01]  /*19b60*/  FMUL.FTZ R39, R0, R95 ;  /* 0x0000005f00277220 */ /* 0x000fe20000410000 */
[----:B------:R-:W-:Y:S01]  /*19b70*/  PRMT R0, R4, 0x7610, R0 ;  /* 0x0000761004007816 */ /* 0x000fe20000000000 */
[----:B------:R-:W-:Y:S02]  /*19b80*/  @P3 FFMA.FTZ R21, R6, R110, R9 ;  /* 0x0000006e06153223 */ /* 0x000fe40000010009 */
[----:B------:R-:W-:Y:S02]  /*19b90*/  @P0 FFMA.FTZ R20, R3, R103, R2 ;  /* 0x0000006703140223 */ /* 0x000fe40000010002 */
.L_x_1246:
        /* <DEDUP_REMOVED lines=19> */
.L_x_1318:
[----:B--2---:R-:W-:Y:S05]  /*19cd0*/  BSYNC B0 ;  /* 0x0000000000007941 */ /* 0x004fea0003800000 */
.L_x_1317:
        /* <DEDUP_REMOVED lines=130> */
.L_x_1321:
        /* <DEDUP_REMOVED lines=24> */
[----:B---3--:R-:W-:-:S04]  /*1a680*/  IMAD.IADD R3, R3, 0x1, R78 ;  /* 0x0000000103037824 */ /* 0x008fc800078e024e */
        /* <DEDUP_REMOVED lines=42> */
[----:B---3--:R-:W-:-:S05]  /*1a930*/  IMAD.IADD R5, R26, 0x1, R78 ;  /* 0x000000011a057824 */ /* 0x008fca00078e024e */
        /* <DEDUP_REMOVED lines=22> */
[----:B------:R-:W3:Y:S04]  /*1aaa0*/  LDL R18, [R1+0x18] ;  /* 0x0000180001127983 */ /* 0x000ee80000100800 */
[----:B------:R-:W1:Y:S01]  /*1aab0*/  S2R R26, SR_TID.X ;  /* 0x00000000001a7919 */ /* 0x000e620000002100 */
[----:B------:R-:W-:Y:S02]  /*1aac0*/  IMAD R14, R14, c[0x0][0x3a0], RZ ;  /* 0x0000e8000e0e7a24 */ /* 0x000fe400078e02ff */
[----:B--2---:R-:W-:-:S04]  /*1aad0*/  IMAD.WIDE.U32 R6, R2, c[0x0][0x3a0], RZ ;  /* 0x0000e80002067a25 */ /* 0x004fc800078e00ff */
[----:B------:R-:W-:Y:S01]  /*1aae0*/  IMAD R2, R2, c[0x0][0x3a4], R14 ;  /* 0x0000e90002027a24 */ /* 0x000fe200078e020e */
[--C-:B-1----:R-:W-:Y:S02]  /*1aaf0*/  SHF.R.S32.HI R25, RZ, 0x1f, R26.reuse ;  /* 0x0000001fff197819 */ /* 0x102fe4000001141a */
        /* <DEDUP_REMOVED lines=26> */
[----:B---3--:R-:W-:-:S05]  /*1aca0*/  IMAD.SHL.U32 R3, R18, 0x2, RZ ;  /* 0x0000000212037824 */ /* 0x008fca00078e00ff */
        /* <DEDUP_REMOVED lines=23> */
.L_x_1397:
[----:B------:R-:W-:Y:S05]  /*1ae20*/  BRA.DIV ~URZ, `(.L_x_1324) ;  /* 0x000040b27f007947 */ /* 0x000fea000b800000 */
[----:B------:R3:W4:Y:S02]  /*1ae30*/  SHFL.IDX PT, R0, R13, RZ, 0x1c1f ;  /* 0x001c1fff0d007589 */ /* 0x00072400000e0000 */
.L_x_1398:
        /* <DEDUP_REMOVED lines=20> */
.L_x_1326:
[----:B------:R-:W-:Y:S05]  /*1af80*/  BSYNC B0 ;  /* 0x0000000000007941 */ /* 0x000fea0003800000 */
.L_x_1325:
[----:B------:R-:W-:Y:S05]  /*1af90*/  BRA.DIV ~URZ, `(.L_x_1327) ;  /* 0x00003fa27f007947 */ /* 0x000fea000b800000 */
[----:B--2---:R2:W1:Y:S04]  /*1afa0*/  SHFL.IDX PT, R10, R12, 0x1, 0x1c1f ;  /* 0x003c1f000c0a7f89 */ /* 0x00446800000e0000 */
[----:B----4-:R2:W4:Y:S02]  /*1afb0*/  SHFL.IDX PT, R0, R13, 0x1, 0x1c1f ;  /* 0x003c1f000d007f89 */ /* 0x01052400000e0000 */
.L_x_1399:
        /* <DEDUP_REMOVED lines=21> */
.L_x_1329:
[----:B------:R-:W-:Y:S05]  /*1b110*/  BSYNC B0 ;  /* 0x0000000000007941 */ /* 0x000fea0003800000 */
.L_x_1328:
[----:B------:R-:W-:Y:S05]  /*1b120*/  BRA.DIV ~URZ, `(.L_x_1330) ;  /* 0x00003ed27f007947 */ /* 0x000fea000b800000 */
[----:B-1----:R1:W2:Y:S02]  /*1b130*/  SHFL.IDX PT, R10, R12, 0x2, 0x1c1f ;  /* 0x005c1f000c0a7f89 */ /* 0x0022a400000e0000 */
.L_x_1400:
[----:B------:R-:W-:Y:S05]  /*1b140*/  BRA.DIV ~URZ, `(.L_x_1331) ;  /* 0x00003f227f007947 */ /* 0x000fea000b800000 */
[----:B----4-:R4:W1:Y:S02]  /*1b150*/  SHFL.IDX PT, R0, R13, 0x2, 0x1c1f ;  /* 0x005c1f000d007f89 */ /* 0x01086400000e0000 */
.L_x_1401:
        /* <DEDUP_REMOVED lines=21> */
.L_x_1333:
[----:B------:R-:W-:Y:S05]  /*1b2b0*/  BSYNC B0 ;  /* 0x0000000000007941 */ /* 0x000fea0003800000 */
.L_x_1332:
[----:B------:R-:W-:Y:S05]  /*1b2c0*/  BRA.DIV ~URZ, `(.L_x_1334) ;  /* 0x00003e027f007947 */ /* 0x000fea000b800000 */
[----:B-1----:R1:W3:Y:S04]  /*1b2d0*/  SHFL.IDX PT, R6, R12, 0x3, 0x1c1f ;  /* 0x007c1f000c067f89 */ /* 0x0022e800000e0000 */
[----:B------:R1:W4:Y:S02]  /*1b2e0*/  SHFL.IDX PT, R0, R13, 0x3, 0x1c1f ;  /* 0x007c1f000d007f89 */ /* 0x00032400000e0000 */
.L_x_1402:
        /* <DEDUP_REMOVED lines=22> */
.L_x_1322:
        /* <DEDUP_REMOVED lines=34> */
.L_x_1403:
[----:B------:R-:W-:Y:S05]  /*1b670*/  BRA.DIV ~URZ, `(.L_x_1337) ;  /* 0x00003b827f007947 */ /* 0x000fea000b800000 */
[----:B------:R3:W4:Y:S02]  /*1b680*/  SHFL.IDX PT, R0, R25, RZ, 0x1c1f ;  /* 0x001c1fff19007589 */ /* 0x00072400000e0000 */
.L_x_1404:
        /* <DEDUP_REMOVED lines=30> */
[----:B----4-:R-:W-:-:S04]  /*1b870*/  @!P1 LEA R2, P0, R5, R0, 0x2 ;  /* 0x0000000005029211 */ /* 0x010fc800078010ff */
        /* <DEDUP_REMOVED lines=12> */
[----:B------:R-:W-:-:S05]  /*1b940*/  @!P3 LEA.HI.X R19, R14, R4, R29, 0x2, P0 ;  /* 0x000000040e13b211 */ /* 0x000fca00000f141d */
        /* <DEDUP_REMOVED lines=20> */
[----:B------:R-:W-:-:S03]  /*1ba90*/  @!P3 LEA R20, P0, R8, R0, 0x2 ;  /* 0x000000000814b211 */ /* 0x000fc600078010ff */
[----:B------:R2:W-:Y:S01]  /*1baa0*/  @!P4 ST.E.64 [R2.64], R100 ;  /* 0x000000640200c985 */ /* 0x0005e2000c101b06 */
[----:B------:R-:W-:Y:S02]  /*1bab0*/  @!P3 LEA.HI.X R21, R8, R4, R34, 0x2, P0 ;  /* 0x000000040815b211 */ /* 0x000fe400000f1422 */
[----:B----4-:R-:W-:-:S03]  /*1bac0*/  @!P2 LEA R18, P0, R7, R0, 0x2 ;  /* 0x000000000712a211 */ /* 0x010fc600078010ff */
[----:B------:R4:W-:Y:S01]  /*1bad0*/  @!P3 ST.E.64 [R20.64], R184 ;  /* 0x000000b81400b985 */ /* 0x0009e2000c101b06 */
[----:B------:R-:W-:-:S05]  /*1bae0*/  @!P2 LEA.HI.X R19, R7, R4, R35, 0x2, P0 ;  /* 0x000000040713a211 */ /* 0x000fca00000f1423 */
[----:B------:R4:W-:Y:S01]  /*1baf0*/  @!P2 ST.E.64 [R18.64], R182 ;  /* 0x000000b61200a985 */ /* 0x0009e2000c101b06 */
[----:B--2---:R-:W-:-:S04]  /*1bb00*/  @!P1 LEA R2, P0, R6, R0, 0x2 ;  /* 0x0000000006029211 */ /* 0x004fc800078010ff */
[----:B------:R-:W-:-:S05]  /*1bb10*/  @!P1 LEA.HI.X R3, R6, R4, R36, 0x2, P0 ;  /* 0x0000000406039211 */ /* 0x000fca00000f1424 */
[----:B------:R4:W-:Y:S04]  /*1bb20*/  @!P1 ST.E.64 [R2.64], R96 ;  /* 0x0000006002009985 */ /* 0x0009e8000c101b06 */
.L_x_1339:
[----:B------:R-:W-:Y:S05]  /*1bb30*/  BSYNC B0 ;  /* 0x0000000000007941 */ /* 0x000fea0003800000 */
.L_x_1338:
[----:B------:R-:W-:Y:S05]  /*1bb40*/  BRA.DIV ~URZ, `(.L_x_1340) ;  /* 0x000037127f007947 */ /* 0x000fea000b800000 */
[----:B--2---:R2:W1:Y:S04]  /*1bb50*/  SHFL.IDX PT, R4, R17, 0x1, 0x1c1f ;  /* 0x003c1f0011047f89 */ /* 0x00446800000e0000 */
[----:B----4-:R2:W4:Y:S02]  /*1bb60*/  SHFL.IDX PT, R0, R25, 0x1, 0x1c1f ;  /* 0x003c1f0019007f89 */ /* 0x01052400000e0000 */
.L_x_1405:
[----:B------:R-:W-:Y:S01]  /*1bb70*/  BSSY B0, `(.L_x_1341) ;  /* 0x0000033000007945 */ /* 0x000fe20003800000 */
[----:B------:R-:W-:Y:S05]  /*1bb80*/  @P6 BRA `(.L_x_1342) ;  /* 0x0000031000006947 */ /* 0x000fea0003800000 */
[----:B------:R-:W5:Y:S01]  /*1bb90*/  LDL R5, [R1+0x24] ;  /* 0x0000240001057983 */ /* 0x000f620000100800 */
[----:B------:R-:W-:Y:S02]  /*1bba0*/  ISETP.GE.AND P0, PT, R16, c[0x0][0x3c8], PT ;  /* 0x0000f20010007a0c */ /* 0x000fe40003f06270 */
[----:B------:R-:W-:Y:S02]  /*1bbb0*/  ISETP.GE.AND P3, PT, R15, c[0x0][0x3c8], PT ;  /* 0x0000f2000f007a0c */ /* 0x000fe40003f66270 */
[----:B------:R-:W-:-:S02]  /*1bbc0*/  ISETP.GE.AND P5, PT, R14, c[0x0][0x3c8], PT ;  /* 0x0000f2000e007a0c */ /* 0x000fc40003fa6270 */
[----:B-----5:R-:W-:-:S13]  /*1bbd0*/  ISETP.GE.AND P1, PT, R5, c[0x0][0x3c8], PT ;  /* 0x0000f20005007a0c */ /* 0x020fda0003f26270 */
[----:B----4-:R-:W-:-:S04]  /*1bbe0*/  @!P1 LEA R2, P2, R5, R0, 0x2 ;  /* 0x0000000005029211 */ /* 0x010fc800078410ff */
[----:B-1----:R-:W-:Y:S02]  /*1bbf0*/  @!P1 LEA.HI.X R3, R5, R4, R27, 0x2, P2 ;  /* 0x0000000405039211 */ /* 0x002fe400010f141b */
[----:B------:R-:W-:-:S03]  /*1bc00*/  @!P0 LEA R18, P2, R16, R0, 0x2 ;  /* 0x0000000010128211 */ /* 0x000fc600078410ff */
[----:B------:R1:W-:Y:S01]  /*1bc10*/  @!P1 ST.E.64 [R2.64], R144 ;  /* 0x0000009002009985 */ /* 0x0003e2000c101b06 */
[----:B------:R-:W-:Y:S02]  /*1bc20*/  @!P0 LEA.HI.X R19, R16, R4, R24, 0x2, P2 ;  /* 0x0000000410138211 */ /* 0x000fe400010f1418 */
[----:B------:R-:W-:Y:S02]  /*1bc30*/  ISETP.GE.AND P2, PT, R13, c[0x0][0x3c8], PT ;  /* 0x0000f2000d007a0c */ /* 0x000fe40003f46270 */
[----:B------:R-:W-:Y:S01]  /*1bc40*/  ISETP.GE.AND P1, PT, R12, c[0x0][0x3c8], PT ;  /* 0x0000f2000c007a0c */ /* 0x000fe20003f26270 */
[----:B------:R4:W-:Y:S01]  /*1bc50*/  @!P0 ST.E.64 [R18.64], R148 ;  /* 0x0000009412008985 */ /* 0x0009e2000c101b06 */
[----:B-1----:R-:W-:-:S04]  /*1bc60*/  @!P3 LEA R2, P4, R15, R0, 0x2 ;  /* 0x000000000f02b211 */ /* 0x002fc800078810ff */
[----:B------:R-:W-:Y:S02]  /*1bc70*/  @!P3 LEA.HI.X R3, R15, R4, R26, 0x2, P4 ;  /* 0x000000040f03b211 */ /* 0x000fe400020f141a */
[----:B----4-:R-:W-:Y:S02]  /*1bc80*/  @!P5 LEA R18, P0, R14, R0, 0x2 ;  /* 0x000000000e12d211 */ /* 0x010fe400078010ff */
[----:B------:R-:W-:Y:S01]  /*1bc90*/  ISETP.GE.AND P4, PT, R10, c[0x0][0x3c8], PT ;  /* 0x0000f2000a007a0c */ /* 0x000fe20003f86270 */
        /* <DEDUP_REMOVED lines=9> */
[C---:B----4-:R-:W-:Y:S02]  /*1bd30*/  @!P0 LEA R18, P2, R11.reuse, R0, 0x2 ;  /* 0x000000000b128211 */ /* 0x050fe400078410ff */
        /* <DEDUP_REMOVED lines=10> */
[----:B------:R-:W-:Y:S02]  /*1bde0*/  ISETP.GE.AND P1, PT, R6, c[0x0][0x3c8], PT ;  /* 0x0000f20006007a0c */ /* 0x000fe40003f26270 */
[C---:B----4-:R-:W-:Y:S01]  /*1bdf0*/  @!P3 LEA R20, P0, R8.reuse, R0, 0x2 ;  /* 0x000000000814b211 */ /* 0x050fe200078010ff */
[----:B------:R1:W-:Y:S03]  /*1be00*/  @!P4 ST.E.64 [R2.64], R132 ;  /* 0x000000840200c985 */ /* 0x0003e6000c101b06 */
[----:B------:R-:W-:Y:S01]  /*1be10*/  @!P3 LEA.HI.X R21, R8, R4, R34, 0x2, P0 ;  /* 0x000000040815b211 */ /* 0x000fe200000f1422 */
[----:B------:R4:W-:Y:S01]  /*1be20*/  @!P5 ST.E.64 [R22.64], R150 ;  /* 0x000000961600d985 */ /* 0x0009e2000c101b06 */
[----:B-----5:R-:W-:-:S03]  /*1be30*/  @!P2 LEA R18, P0, R7, R0, 0x2 ;  /* 0x000000000712a211 */ /* 0x020fc600078010ff */
[----:B------:R4:W-:Y:S01]  /*1be40*/  @!P3 ST.E.64 [R20.64], R146 ;  /* 0x000000921400b985 */ /* 0x0009e2000c101b06 */
[----:B------:R-:W-:-:S05]  /*1be50*/  @!P2 LEA.HI.X R19, R7, R4, R35, 0x2, P0 ;  /* 0x000000040713a211 */ /* 0x000fca00000f1423 */
[----:B------:R4:W-:Y:S01]  /*1be60*/  @!P2 ST.E.64 [R18.64], R106 ;  /* 0x0000006a1200a985 */ /* 0x0009e2000c101b06 */
[----:B-1----:R-:W-:-:S04]  /*1be70*/  @!P1 LEA R2, P0, R6, R0, 0x2 ;  /* 0x0000000006029211 */ /* 0x002fc800078010ff */
[----:B------:R-:W-:-:S05]  /*1be80*/  @!P1 LEA.HI.X R3, R6, R4, R36, 0x2, P0 ;  /* 0x0000000406039211 */ /* 0x000fca00000f1424 */
[----:B------:R4:W-:Y:S04]  /*1be90*/  @!P1 ST.E.64 [R2.64], R98 ;  /* 0x0000006202009985 */ /* 0x0009e8000c101b06 */
.L_x_1342:
[----:B------:R-:W-:Y:S05]  /*1bea0*/  BSYNC B0 ;  /* 0x0000000000007941 */ /* 0x000fea0003800000 */
.L_x_1341:
[----:B------:R-:W-:Y:S05]  /*1beb0*/  BRA.DIV ~URZ, `(.L_x_1343) ;  /* 0x000034627f007947 */ /* 0x000fea000b800000 */
[----:B-1----:R1:W2:Y:S02]  /*1bec0*/  SHFL.IDX PT, R4, R17, 0x2, 0x1c1f ;  /* 0x005c1f0011047f89 */ /* 0x0022a400000e0000 */
.L_x_1406:
[----:B------:R-:W-:Y:S05]  /*1bed0*/  BRA.DIV ~URZ, `(.L_x_1344) ;  /* 0x000034b27f007947 */ /* 0x000fea000b800000 */
[----:B----4-:R4:W1:Y:S02]  /*1bee0*/  SHFL.IDX PT, R0, R25, 0x2, 0x1c1f ;  /* 0x005c1f0019007f89 */ /* 0x01086400000e0000 */
.L_x_1407:
[----:B------:R-:W5:Y:S01]  /*1bef0*/  LDL R2, [R1+0x20] ;  /* 0x0000200001027983 */ /* 0x000f620000100800 */
[----:B------:R-:W-:Y:S01]  /*1bf00*/  BSSY B0, `(.L_x_1345) ;  /* 0x0000034000007945 */ /* 0x000fe20003800000 */
[----:B-----5:R-:W-:-:S13]  /*1bf10*/  LOP3.LUT P0, RZ, R2, 0x1, RZ, 0xc0, !PT ;  /* 0x0000000102ff7812 */ /* 0x020fda000780c0ff */
[----:B------:R-:W-:Y:S05]  /*1bf20*/  @P0 BRA `(.L_x_1346) ;  /* 0x0000031000000947 */ /* 0x000fea0003800000 */
[----:B------:R-:W5:Y:S01]  /*1bf30*/  LDL R5, [R1+0x24] ;  /* 0x0000240001057983 */ /* 0x000f620000100800 */
[----:B------:R-:W-:Y:S02]  /*1bf40*/  ISETP.GE.AND P2, PT, R16, c[0x0][0x3c8], PT ;  /* 0x0000f20010007a0c */ /* 0x000fe40003f46270 */
[----:B------:R-:W-:Y:S02]  /*1bf50*/  ISETP.GE.AND P4, PT, R15, c[0x0][0x3c8], PT ;  /* 0x0000f2000f007a0c */ /* 0x000fe40003f86270 */
[----:B------:R-:W-:Y:S02]  /*1bf60*/  ISETP.GE.AND P3, PT, R14, c[0x0][0x3c8], PT ;  /* 0x0000f2000e007a0c */ /* 0x000fe40003f66270 */
[----:B------:R-:W-:-:S07]  /*1bf70*/  ISETP.GE.AND P6, PT, R11, c[0x0][0x3c8], PT ;  /* 0x0000f2000b007a0c */ /* 0x000fce0003fc6270 */
[----:B-1----:R-:W-:-:S04]  /*1bf80*/  @!P2 LEA R20, P1, R16, R0, 0x2 ;  /* 0x000000001014a211 */ /* 0x002fc800078210ff */
[----:B--2---:R-:W-:Y:S02]  /*1bf90*/  @!P2 LEA.HI.X R21, R16, R4, R24, 0x2, P1 ;  /* 0x000000041015a211 */ /* 0x004fe400008f1418 */
[----:B------:R-:W-:Y:S02]  /*1bfa0*/  ISETP.GE.AND P1, PT, R13, c[0x0][0x3c8], PT ;  /* 0x0000f2000d007a0c */ /* 0x000fe40003f26270 */
[----:B-----5:R-:W-:-:S13]  /*1bfb0*/  ISETP.GE.AND P0, PT, R5, c[0x0][0x3c8], PT ;  /* 0x0000f20005007a0c */ /* 0x020fda0003f06270 */
[----:B------:R-:W-:-:S04]  /*1bfc0*/  @!P0 LEA R2, P5, R5, R0, 0x2 ;  /* 0x0000000005028211 */ /* 0x000fc800078a10ff */
[----:B------:R-:W-:Y:S02]  /*1bfd0*/  @!P0 LEA.HI.X R3, R5, R4, R27, 0x2, P5 ;  /* 0x0000000405038211 */ /* 0x000fe400028f141b */
[----:B------:R-:W-:-:S03]  /*1bfe0*/  @!P4 LEA R18, P5, R15, R0, 0x2 ;  /* 0x000000000f12c211 */ /* 0x000fc600078a10ff */
[----:B------:R1:W-:Y:S01]  /*1bff0*/  @!P0 ST.E.64 [R2.64], R46 ;  /* 0x0000002e02008985 */ /* 0x0003e2000c101b06 */
[----:B------:R-:W-:Y:S02]  /*1c000*/  ISETP.GE.AND P0, PT, R12, c[0x0][0x3c8], PT ;  /* 0x0000f2000c007a0c */ /* 0x000fe40003f06270 */
[----:B------:R-:W-:Y:S01]  /*1c010*/  @!P4 LEA.HI.X R19, R15, R4, R26, 0x2, P5 ;  /* 0x000000040f13c211 */ /* 0x000fe200028f141a */
[----:B------:R2:W-:Y:S04]  /*1c020*/  @!P2 ST.E.64 [R20.64], R48 ;  /* 0x000000301400a985 */ /* 0x0005e8000c101b06 */
[----:B------:R5:W-:Y:S01]  /*1c030*/  @!P4 ST.E.64 [R18.64], R50 ;  /* 0x000000321200c985 */ /* 0x000be2000c101b06 */
[----:B------:R-:W-:Y:S02]  /*1c040*/  ISETP.GE.AND P4, PT, R10, c[0x0][0x3c8], PT ;  /* 0x0000f2000a007a0c */ /* 0x000fe40003f86270 */
[----:B-1----:R-:W-:-:S04]  /*1c050*/  @!P3 LEA R2, P2, R14, R0, 0x2 ;  /* 0x000000000e02b211 */ /* 0x002fc800078410ff */
[----:B------:R-:W-:Y:S02]  /*1c060*/  @!P3 LEA.HI.X R3, R14, R4, R29, 0x2, P2 ;  /* 0x000000040e03b211 */ /* 0x000fe400010f141d */
[----:B--2---:R-:W-:-:S03]  /*1c070*/  @!P1 LEA R20, P5, R13, R0, 0x2 ;  /* 0x000000000d149211 */ /* 0x004fc600078a10ff */
[----:B------:R1:W-:Y:S01]  /*1c080*/  @!P3 ST.E.64 [R2.64], R52 ;  /* 0x000000340200b985 */ /* 0x0003e2000c101b06 */
[----:B------:R-:W-:Y:S02]  /*1c090*/  @!P1 LEA.HI.X R21, R13, R4, R28, 0x2, P5 ;  /* 0x000000040d159211 */ /* 0x000fe400028f141c */
[----:B-----5:R-:W-:Y:S02]  /*1c0a0*/  @!P6 LEA R18, P5, R11, R0, 0x2 ;  /* 0x000000000b12e211 */ /* 0x020fe400078a10ff */
        /* <DEDUP_REMOVED lines=25> */
.L_x_1346:
[----:B------:R-:W-:Y:S05]  /*1c240*/  BSYNC B0 ;  /* 0x0000000000007941 */ /* 0x000fea0003800000 */
.L_x_1345:
[----:B------:R-:W-:Y:S05]  /*1c250*/  BRA.DIV ~URZ, `(.L_x_1347) ;  /* 0x000031927f007947 */ /* 0x000fea000b800000 */
[----:B--2---:R2:W3:Y:S04]  /*1c260*/  SHFL.IDX PT, R4, R17, 0x3, 0x1c1f ;  /* 0x007c1f0011047f89 */ /* 0x0044e800000e0000 */
[----:B-1----:R2:W1:Y:S02]  /*1c270*/  SHFL.IDX PT, R0, R25, 0x3, 0x1c1f ;  /* 0x007c1f0019007f89 */ /* 0x00246400000e0000 */
.L_x_1408:
[----:B------:R-:W5:Y:S02]  /*1c280*/  LDL R2, [R1+0x20] ;  /* 0x0000200001027983 */ /* 0x000f640000100800 */
        /* <DEDUP_REMOVED lines=8> */
[----:B---3--:R-:W-:Y:S02]  /*1c310*/  @!P3 LEA.HI.X R23, R16, R4, R24, 0x2, P5 ;  /* 0x000000041017b211 */ /* 0x008fe400028f1418 */
[----:B------:R-:W-:-:S04]  /*1c320*/  @!P2 LEA R18, P5, R15, R0, 0x2 ;  /* 0x000000000f12a211 */ /* 0x000fc800078a10ff */
[----:B------:R-:W-:Y:S02]  /*1c330*/  @!P2 LEA.HI.X R19, R15, R4, R26, 0x2, P5 ;  /* 0x000000040f13a211 */ /* 0x000fe400028f141a */
[----:B-----5:R-:W-:-:S13]  /*1c340*/  ISETP.GE.AND P4, PT, R2, c[0x0][0x3c8], PT ;  /* 0x0000f20002007a0c */ /* 0x020fda0003f86270 */
[----:B------:R-:W-:-:S04]  /*1c350*/  @!P4 LEA R20, P6, R2, R0, 0x2 ;  /* 0x000000000214c211 */ /* 0x000fc800078c10ff */
[----:B------:R-:W-:Y:S02]  /*1c360*/  @!P4 LEA.HI.X R21, R2, R4, R27, 0x2, P6 ;  /* 0x000000040215c211 */ /* 0x000fe400030f141b */
[CC--:B------:R-:W-:Y:S02]  /*1c370*/  @!P1 LEA R16, P6, R14.reuse, R0.reuse, 0x2 ;  /* 0x000000000e109211 */ /* 0x0c0fe400078c10ff */
[C---:B------:R-:W-:Y:S01]  /*1c380*/  @!P0 LEA R2, P5, R13.reuse, R0, 0x2 ;  /* 0x000000000d028211 */ /* 0x040fe200078a10ff */
[----:B------:R-:W-:Y:S01]  /*1c390*/  @!P4 ST.E.64 [R20.64], R86 ;  /* 0x000000561400c985 */ /* 0x000fe2000c101b06 */
[-C--:B--2---:R-:W-:Y:S02]  /*1c3a0*/  @!P1 LEA.HI.X R17, R14, R4.reuse, R29, 0x2, P6 ;  /* 0x000000040e119211 */ /* 0x084fe400030f141d */
[----:B------:R-:W-:Y:S01]  /*1c3b0*/  ISETP.GE.AND P6, PT, R12, c[0x0][0x3c8], PT ;  /* 0x0000f2000c007a0c */ /* 0x000fe20003fc6270 */
[----:B------:R-:W-:Y:S01]  /*1c3c0*/  @!P3 ST.E.64 [R22.64], R82 ;  /* 0x000000521600b985 */ /* 0x000fe2000c101b06 */
[----:B------:R-:W-:-:S02]  /*1c3d0*/  @!P0 LEA.HI.X R3, R13, R4, R28, 0x2, P5 ;  /* 0x000000040d038211 */ /* 0x000fc400028f141c */
[----:B------:R-:W-:Y:S01]  /*1c3e0*/  ISETP.GE.AND P5, PT, R11, c[0x0][0x3c8], PT ;  /* 0x0000f2000b007a0c */ /* 0x000fe20003fa6270 */
[----:B------:R1:W-:Y:S01]  /*1c3f0*/  @!P2 ST.E.64 [R18.64], R72 ;  /* 0x000000481200a985 */ /* 0x0003e2000c101b06 */
[----:B------:R-:W-:Y:S02]  /*1c400*/  ISETP.GE.AND P4, PT, R10, c[0x0][0x3c8], PT ;  /* 0x0000f2000a007a0c */ /* 0x000fe40003f86270 */
[----:B------:R-:W-:Y:S01]  /*1c410*/  ISETP.GE.AND P3, PT, R9, c[0x0][0x3c8], PT ;  /* 0x0000f20009007a0c */ /* 0x000fe20003f66270 */
[----:B------:R2:W-:Y:S01]  /*1c420*/  @!P1 ST.E.64 [R16.64], R66 ;  /* 0x0000004210009985 */ /* 0x0005e2000c101b06 */
[----:B------:R-:W-:-:S03]  /*1c430*/  ISETP.GE.AND P2, PT, R8, c[0x0][0x3c8], PT ;  /* 0x0000f20008007a0c */ /* 0x000fc60003f46270 */
[----:B------:R3:W-:Y:S01]  /*1c440*/  @!P0 ST.E.64 [R2.64], R42 ;  /* 0x0000002a02008985 */ /* 0x0007e2000c101b06 */
[----:B-1----:R-:W-:-:S03]  /*1c450*/  @!P6 LEA R18, P0, R12, R0, 0x2 ;  /* 0x000000000c12e211 */ /* 0x002fc600078010ff */
[C---:B--2---:R-:W-:Y:S02]  /*1c460*/  @!P5 LEA R16, P1, R11.reuse, R0, 0x2 ;  /* 0x000000000b10d211 */ /* 0x044fe400078210ff */
[----:B------:R-:W-:Y:S02]  /*1c470*/  @!P6 LEA.HI.X R19, R12, R4, R30, 0x2, P0 ;  /* 0x000000040c13e211 */ /* 0x000fe400000f141e */
[C---:B------:R-:W-:Y:S02]  /*1c480*/  @!P4 LEA R14, P0, R10.reuse, R0, 0x2 ;  /* 0x000000000a0ec211 */ /* 0x040fe400078010ff */
[-C--:B------:R-:W-:Y:S01]  /*1c490*/  @!P5 LEA.HI.X R17, R11, R4.reuse, R32, 0x2, P1 ;  /* 0x000000040b11d211 */ /* 0x080fe200008f1420 */
[----:B------:R1:W-:Y:S01]  /*1c4a0*/  @!P6 ST.E.64 [R18.64], R88 ;  /* 0x000000581200e985 */ /* 0x0003e2000c101b06 */
[----:B------:R-:W-:Y:S02]  /*1c4b0*/  ISETP.GE.AND P1, PT, R7, c[0x0][0x3c8], PT ;  /* 0x0000f20007007a0c */ /* 0x000fe40003f26270 */
[----:B------:R-:W-:Y:S01]  /*1c4c0*/  @!P4 LEA.HI.X R15, R10, R4, R31, 0x2, P0 ;  /* 0x000000040a0fc211 */ /* 0x000fe200000f141f */
[----:B------:R1:W-:Y:S01]  /*1c4d0*/  @!P5 ST.E.64 [R16.64], R84 ;  /* 0x000000541000d985 */ /* 0x0003e2000c101b06 */
[----:B------:R-:W-:-:S03]  /*1c4e0*/  @!P3 LEA R12, P0, R9, R0, 0x2 ;  /* 0x00000000090cb211 */ /* 0x000fc600078010ff */
[----:B------:R1:W-:Y:S01]  /*1c4f0*/  @!P4 ST.E.64 [R14.64], R76 ;  /* 0x0000004c0e00c985 */ /* 0x0003e2000c101b06 */
[----:B------:R-:W-:Y:S02]  /*1c500*/  @!P3 LEA.HI.X R13, R9, R4, R33, 0x2, P0 ;  /* 0x00000004090db211 */ /* 0x000fe400000f1421 */
[----:B------:R-:W-:-:S03]  /*1c510*/  @!P2 LEA R10, P0, R8, R0, 0x2 ;  /* 0x00000000080aa211 */ /* 0x000fc600078010ff */
        /* <DEDUP_REMOVED lines=12> */
.L_x_1320:
        /* <DEDUP_REMOVED lines=22> */
.L_x_1348:
        /* <DEDUP_REMOVED lines=57> */
.L_x_1350:
[----:B------:R-:W-:Y:S05]  /*1cad0*/  BSYNC B0 ;  /* 0x0000000000007941 */ /* 0x000fea0003800000 */
.L_x_1349:
        /* <DEDUP_REMOVED lines=47> */
.L_x_1409:
[----:B------:R-:W-:Y:S05]  /*1cdd0*/  BRA.DIV ~URZ, `(.L_x_1352) ;  /* 0x000027427f007947 */ /* 0x000fea000b800000 */
[----:B------:R3:W4:Y:S02]  /*1cde0*/  SHFL.IDX PT, R0, R12, RZ, 0x1c1f ;  /* 0x001c1fff0c007589 */ /* 0x00072400000e0000 */
.L_x_1410:
        /* <DEDUP_REMOVED lines=21> */
.L_x_1354:
[----:B------:R-:W-:Y:S05]  /*1cf40*/  BSYNC B0 ;  /* 0x0000000000007941 */ /* 0x000fea0003800000 */
.L_x_1353:
[----:B------:R-:W-:Y:S05]  /*1cf50*/  BRA.DIV ~URZ, `(.L_x_1355) ;  /* 0x000026227f007947 */ /* 0x000fea000b800000 */
[----:B--2---:R2:W1:Y:S04]  /*1cf60*/  SHFL.IDX PT, R8, R9, 0x1, 0x1c1f ;  /* 0x003c1f0009087f89 */ /* 0x00446800000e0000 */
[----:B----4-:R2:W4:Y:S02]  /*1cf70*/  SHFL.IDX PT, R0, R12, 0x1, 0x1c1f ;  /* 0x003c1f000c007f89 */ /* 0x01052400000e0000 */
.L_x_1411:
        /* <DEDUP_REMOVED lines=21> */
.L_x_1357:
[----:B------:R-:W-:Y:S05]  /*1d0d0*/  BSYNC B0 ;  /* 0x0000000000007941 */ /* 0x000fea0003800000 */
.L_x_1356:
[----:B------:R-:W-:Y:S05]  /*1d0e0*/  BRA.DIV ~URZ, `(.L_x_1358) ;  /* 0x000025527f007947 */ /* 0x000fea000b800000 */
[----:B-1----:R1:W2:Y:S02]  /*1d0f0*/  SHFL.IDX PT, R8, R9, 0x2, 0x1c1f ;  /* 0x005c1f0009087f89 */ /* 0x0022a400000e0000 */
.L_x_1412:
[----:B------:R-:W-:Y:S05]  /*1d100*/  BRA.DIV ~URZ, `(.L_x_1359) ;  /* 0x000025a27f007947 */ /* 0x000fea000b800000 */
[----:B----4-:R4:W1:Y:S02]  /*1d110*/  SHFL.IDX PT, R0, R12, 0x2, 0x1c1f ;  /* 0x005c1f000c007f89 */ /* 0x01086400000e0000 */
.L_x_1413:
        /* <DEDUP_REMOVED lines=21> */
.L_x_1361:
[----:B------:R-:W-:Y:S05]  /*1d270*/  BSYNC B0 ;  /* 0x0000000000007941 */ /* 0x000fea0003800000 */
.L_x_1360:
[----:B------:R-:W-:Y:S05]  /*1d280*/  BRA.DIV ~URZ, `(.L_x_1362) ;  /* 0x000024827f007947 */ /* 0x000fea000b800000 */
[----:B--2---:R2:W3:Y:S04]  /*1d290*/  SHFL.IDX PT, R8, R9, 0x3, 0x1c1f ;  /* 0x007c1f0009087f89 */ /* 0x0044e800000e0000 */
[----:B-1----:R2:W1:Y:S02]  /*1d2a0*/  SHFL.IDX PT, R0, R12, 0x3, 0x1c1f ;  /* 0x007c1f000c007f89 */ /* 0x00246400000e0000 */
.L_x_1414:
        /* <DEDUP_REMOVED lines=20> */
.L_x_1335:
[----:B------:R-:W-:Y:S05]  /*1d3f0*/  BSYNC B1 ;  /* 0x0000000000017941 */ /* 0x000fea0003800000 */
.L_x_1319:
        /* <DEDUP_REMOVED lines=15> */
.L_x_1415:
[----:B------:R-:W-:Y:S05]  /*1d4f0*/  BRA.DIV ~URZ, `(.L_x_1365) ;  /* 0x000023427f007947 */ /* 0x000fea000b800000 */
[----:B------:R3:W4:Y:S02]  /*1d500*/  SHFL.IDX PT, R8, R74, 0x1, 0x1f ;  /* 0x00201f004a087f89 */ /* 0x00072400000e0000 */
.L_x_1416:
        /* <DEDUP_REMOVED lines=19> */
.L_x_1417:
        /* <DEDUP_REMOVED lines=16> */
.L_x_1418:
[----:B---3--:R-:W-:Y:S01]  /*1d740*/  IMAD R0, R0, c[0x0][0x538], RZ ;  /* 0x00014e0000007a24 */ /* 0x008fe200078e02ff */
[----:B------:R-:W-:Y:S04]  /*1d750*/  BSSY B1, `(.L_x_1368) ;  /* 0x00000ce000017945 */ /* 0x000fe80003800000 */
[----:B----4-:R-:W-:-:S04]  /*1d760*/  IADD3 R8, R0, R8, RZ ;  /* 0x0000000800087210 */ /* 0x010fc80007ffe0ff */
[----:B--2---:R-:W-:-:S13]  /*1d770*/  ISETP.GT.AND P0, PT, R8, R9, PT ;  /* 0x000000090800720c */ /* 0x004fda0003f04270 */
[----:B------:R-:W-:Y:S05]  /*1d780*/  @P0 BRA `(.L_x_1369) ;  /* 0x0000025000000947 */ /* 0x000fea0003800000 */
.L_x_1373:
        /* <DEDUP_REMOVED lines=17> */
.L_x_1419:
        /* <DEDUP_REMOVED lines=16> */
.L_x_1420:
[----:B--2---:R-:W-:-:S05]  /*1d9a0*/  IMAD R0, R0, c[0x0][0x538], RZ ;  /* 0x00014e0000007a24 */ /* 0x004fca00078e02ff */
[----:B------:R-:W-:-:S04]  /*1d9b0*/  IADD3 R8, R0, R8, RZ ;  /* 0x0000000800087210 */ /* 0x000fc80007ffe0ff */
[----:B------:R-:W-:-:S13]  /*1d9c0*/  ISETP.GT.AND P0, PT, R8, R9, PT ;  /* 0x000000090800720c */ /* 0x000fda0003f04270 */
[----:B-1----:R-:W-:Y:S05]  /*1d9d0*/  @!P0 BRA `(.L_x_1373) ;  /* 0xfffffdb000008947 */ /* 0x002fea000383ffff */
.L_x_1369:
[----:B------:R-:W-:-:S05]  /*1d9e0*/  IADD3 R11, -R0, R8, RZ ;  /* 0x00000008000b7210 */ /* 0x000fca0007ffe1ff */
[----:B------:R-:W-:-:S05]  /*1d9f0*/  IMAD R0, R4, c[0x0][0x538], R11 ;  /* 0x00014e0004007a24 */ /* 0x000fca00078e020b */
[----:B------:R-:W-:Y:S01]  /*1da00*/  ISETP.GT.AND P0, PT, R0, R9, PT ;  /* 0x000000090000720c */ /* 0x000fe20003f04270 */
[----:B------:R-:W-:-:S12]  /*1da10*/  BRA.DIV ~URZ, `(.L_x_1374) ;  /* 0x000022627f007947 */ /* 0x000fd8000b800000 */
[----:B------:R-:W-:-:S03]  /*1da20*/  VOTE.ANY R12, PT, !P0 ;  /* 0x00000000000c7806 */ /* 0x000fc600040e0100 */
.L_x_1421:
[----:B------:R-:W2:Y:S01]  /*1da30*/  LDL.LU R0, [R1+0x44] ;  /* 0x0000440001007983 */ /* 0x000ea20000300800 */
[----:B------:R-:W2:Y:S02]  /*1da40*/  POPC R8, R12 ;  /* 0x0000000c00087309 */ /* 0x000ea40000000000 */
[----:B--2---:R-:W-:-:S05]  /*1da50*/  IADD3 R0, R8, R0, RZ ;  /* 0x0000000008007210 */ /* 0x004fca0007ffe0ff */
[----:B------:R2:W-:Y:S01]  /*1da60*/  STL [R1+0x44], R0 ;  /* 0x0000440001007387 */ /* 0x0005e20000100800 */
[----:B------:R-:W-:Y:S05]  /*1da70*/  BRA.DIV ~URZ, `(.L_x_1375) ;  /* 0x000022527f007947 */ /* 0x000fea000b800000 */
[----:B------:R3:W4:Y:S04]  /*1da80*/  SHFL.IDX PT, R10, R6, R8, 0x1f ;  /* 0x00001f08060a7589 */ /* 0x00072800000e0000 */
[----:B------:R3:W1:Y:S02]  /*1da90*/  SHFL.IDX PT, R7, R7, R8, 0x1f ;  /* 0x00001f0807077589 */ /* 0x00066400000e0000 */
.L_x_1422:
[----:B------:R-:W-:Y:S01]  /*1daa0*/  ISETP.NE.AND P0, PT, R12, RZ, PT ;  /* 0x000000ff0c00720c */ /* 0x000fe20003f05270 */
[----:B------:R-:W-:-:S12]  /*1dab0*/  BSSY B0, `(.L_x_1376) ;  /* 0x0000005000007945 */ /* 0x000fd80003800000 */
[----:B------:R-:W-:Y:S05]  /*1dac0*/  @!P0 BRA `(.L_x_1377) ;  /* 0x0000003000008947 */ /* 0x000fea0003800000 */
[----:B------:R-:W-:Y:S01]  /*1dad0*/  IADD3 R3, R8, -0x1, RZ ;  /* 0xffffffff08037810 */ /* 0x000fe20007ffe0ff */
[----:B------:R-:W-:Y:S05]  /*1dae0*/  BRA.DIV ~URZ, `(.L_x_1378) ;  /* 0x000022b27f007947 */ /* 0x000fea000b800000 */
[----:B------:R2:W3:Y:S02]  /*1daf0*/  SHFL.IDX PT, R13, R4, R3, 0x1f ;  /* 0x00001f03040d7589 */ /* 0x0004e400000e0000 */
.L_x_1377:
[----:B------:R-:W-:Y:S05]  /*1db00*/  BSYNC B0 ;  /* 0x0000000000007941 */ /* 0x000fea0003800000 */
.L_x_1376:
        /* <DEDUP_REMOVED lines=68> */
.L_x_1380:
        /* <DEDUP_REMOVED lines=68> */
.L_x_1381:
[----:B------:R-:W-:Y:S05]  /*1e390*/  BSYNC B0 ;  /* 0x0000000000007941 */ /* 0x000fea0003800000 */
.L_x_1379:
[----:B------:R-:W-:-:S04]  /*1e3a0*/  LOP3.LUT R2, RZ, R2, RZ, 0x33, !PT ;  /* 0x00000002ff027212 */ /* 0x000fc800078e33ff */
[----:B-1----:R-:W-:-:S05]  /*1e3b0*/  IADD3 R0, R2, R10, RZ ;  /* 0x0000000a02007210 */ /* 0x002fca0007ffe0ff */
[----:B------:R1:W-:Y:S01]  /*1e3c0*/  STL [R1+0x3c], R0 ;  /* 0x00003c0001007387 */ /* 0x0003e20000100800 */
[----:B------:R-:W-:Y:S05]  /*1e3d0*/  BRA `(.L_x_1382) ;  /* 0x0000005000007947 */ /* 0x000fea0003800000 */
.L_x_1370:
[----:B------:R-:W-:Y:S01]  /*1e3e0*/  MOV R0, c[0x0][0x53c] ;  /* 0x00014f0000007a02 */ /* 0x000fe20000000f00 */
[----:B------:R2:W-:Y:S04]  /*1e3f0*/  STL [R1+0x38], R9 ;  /* 0x0000380901007387 */ /* 0x0005e80000100800 */
[----:B------:R2:W-:Y:S04]  /*1e400*/  STL [R1+0x3c], RZ ;  /* 0x00003cff01007387 */ /* 0x0005e80000100800 */
[----:B------:R2:W-:Y:S04]  /*1e410*/  STL [R1+0x40], RZ ;  /* 0x000040ff01007387 */ /* 0x0005e80000100800 */
[----:B------:R2:W-:Y:S02]  /*1e420*/  STL [R1+0x44], R0 ;  /* 0x0000440001007387 */ /* 0x0005e40000100800 */
.L_x_1382:
[----:B------:R-:W-:Y:S05]  /*1e430*/  BSYNC B1 ;  /* 0x0000000000017941 */ /* 0x000fea0003800000 */
.L_x_1368:
        /* <DEDUP_REMOVED lines=9> */
.L_x_1363:
[----:B--2---:R-:W2:Y:S02]  /*1e4d0*/  LDL R0, [R1+0x44] ;  /* 0x0000440001007983 */ /* 0x004ea40000100800 */
[----:B--2---:R-:W-:-:S13]  /*1e4e0*/  ISETP.GE.AND P0, PT, R0, c[0x0][0x53c], PT ;  /* 0x00014f0000007a0c */ /* 0x004fda0003f06270 */
[----:B-1----:R-:W-:Y:S01]  /*1e4f0*/  @P0 CALL.REL.NOINC `(.L_x_1383) ;  /* 0x0000001000000944 */ /* 0x002fe20003c00000 */
[----:B------:R-:W-:Y:S05]  /*1e500*/  BRA `(.L_x_1384) ;  /* 0xfffe3ab000007947 */ /* 0x000fea000383ffff */
.L_x_1383:
[----:B------:R-:W-:Y:S05]  /*1e510*/  EXIT ;  /* 0x000000000000794d */ /* 0x000fea0003800000 */
.L_x_1199:
[----:B------:R-:W-:Y:S01]  /*1e520*/  IMAD.MOV.U32 R0, RZ, RZ, R5 ;  /* 0x000000ffff007224 */ /* 0x000fe200078e0005 */
[----:B------:R-:W-:Y:S02]  /*1e530*/  MOV R2, 0x1 ;  /* 0x0000000100027802 */ /* 0x000fe40000000f00 */
[----:B------:R-:W-:Y:S02]  /*1e540*/  MOV R3, 0x1e560 ;  /* 0x0001e56000037802 */ /* 0x000fe40000000f00 */
[----:B------:R-:W-:Y:S05]  /*1e550*/  CALL.REL.NOINC `($__internal_24_$__cuda_sm70_shflsync_up_p) ;  /* 0x0000193000007944 */ /* 0x000fea0003c00000 */
[----:B------:R-:W-:Y:S01]  /*1e560*/  MOV R0, R4 ;  /* 0x0000000400007202 */ /* 0x000fe20000000f00 */
[----:B------:R-:W-:Y:S05]  /*1e570*/  BRA `(.L_x_1385) ;  /* 0xfffe1ee000007947 */ /* 0x000fea000383ffff */
.L_x_1200:
[----:B------:R-:W-:Y:S01]  /*1e580*/  IMAD.MOV.U32 R0, RZ, RZ, R5 ;  /* 0x000000ffff007224 */ /* 0x000fe200078e0005 */
[----:B------:R-:W-:Y:S02]  /*1e590*/  MOV R2, 0x2 ;  /* 0x0000000200027802 */ /* 0x000fe40000000f00 */
[----:B------:R-:W-:Y:S02]  /*1e5a0*/  MOV R3, 0x1e5c0 ;  /* 0x0001e5c000037802 */ /* 0x000fe40000000f00 */
[----:B------:R-:W-:Y:S05]  /*1e5b0*/  CALL.REL.NOINC `($__internal_24_$__cuda_sm70_shflsync_up_p) ;  /* 0x000018d000007944 */ /* 0x000fea0003c00000 */
[----:B------:R-:W-:Y:S01]  /*1e5c0*/  SEL R0, R4, RZ, P4 ;  /* 0x000000ff04007207 */ /* 0x000fe20002000000 */
[----:B------:R-:W-:Y:S01]  /*1e5d0*/  IMAD.MOV.U32 R2, RZ, RZ, 0x4 ;  /* 0x00000004ff027424 */ /* 0x000fe200078e00ff */
[----:B------:R-:W-:-:S03]  /*1e5e0*/  MOV R3, 0x1e610 ;  /* 0x0001e61000037802 */ /* 0x000fc60000000f00 */
[----:B------:R-:W-:Y:S02]  /*1e5f0*/  IMAD.IADD R0, R5, 0x1, R0 ;  /* 0x0000000105007824 */ /* 0x000fe400078e0200 */
        /* <DEDUP_REMOVED lines=14> */
[----:B------:R-:W-:Y:S01]  /*1e6e0*/  IMAD.IADD R4, R0, 0x1, R4 ;  /* 0x0000000100047824 */ /* 0x000fe200078e0204 */
[----:B------:R-:W-:-:S03]  /*1e6f0*/  MOV R0, 0x1f ;  /* 0x0000001f00007802 */ /* 0x000fc60000000f00 */
[----:B------:R-:W-:Y:S02]  /*1e700*/  IMAD.MOV.U32 R5, RZ, RZ, R4 ;  /* 0x000000ffff057224 */ /* 0x000fe400078e0004 */
[----:B------:R-:W-:Y:S05]  /*1e710*/  CALL.REL.NOINC `($__internal_23_$__cuda_sm70_shflsync_idx_p) ;  /* 0x0000172000007944 */ /* 0x000fea0003c00000 */
[----:B------:R-:W-:Y:S05]  /*1e720*/  BRA `(.L_x_1386) ;  /* 0xfffe1e3000007947 */ /* 0x000fea000383ffff */
.L_x_1202:
[----:B------:R-:W-:Y:S02]  /*1e730*/  SEL R0, RZ, 0x1, P0 ;  /* 0x00000001ff007807 */ /* 0x000fe40000000000 */
[----:B------:R-:W-:Y:S02]  /*1e740*/  MOV R2, 0x1e760 ;  /* 0x0001e76000027802 */ /* 0x000fe40000000f00 */
[----:B------:R-:W-:Y:S05]  /*1e750*/  CALL.REL.NOINC `($__internal_25_$__cuda_sm70_votesync_ballot) ;  /* 0x000017a000007944 */ /* 0x000fea0003c00000 */
[----:B------:R-:W-:Y:S01]  /*1e760*/  MOV R10, R0 ;  /* 0x00000000000a7202 */ /* 0x000fe20000000f00 */
[----:B------:R-:W-:Y:S05]  /*1e770*/  BRA `(.L_x_1387) ;  /* 0xfffe1e7000007947 */ /* 0x000fea000383ffff */
.L_x_1203:
[----:B------:R-:W-:Y:S01]  /*1e780*/  IMAD.MOV.U32 R5, RZ, RZ, R9 ;  /* 0x000000ffff057224 */ /* 0x000fe200078e0009 */
[----:B------:R-:W-:Y:S01]  /*1e790*/  MOV R3, R7 ;  /* 0x0000000700037202 */ /* 0x000fe20000000f00 */
[----:B-1----:R-:W-:Y:S01]  /*1e7a0*/  IMAD.MOV.U32 R0, RZ, RZ, 0x1f ;  /* 0x0000001fff007424 */ /* 0x002fe200078e00ff */
[----:B------:R-:W-:Y:S02]  /*1e7b0*/  MOV R2, 0x1e7d0 ;  /* 0x0001e7d000027802 */ /* 0x000fe40000000f00 */
[----:B------:R-:W-:Y:S05]  /*1e7c0*/  CALL.REL.NOINC `($__internal_23_$__cuda_sm70_shflsync_idx_p) ;  /* 0x0000167000007944 */ /* 0x000fea0003c00000 */
[----:B------:R-:W-:Y:S01]  /*1e7d0*/  IMAD.MOV.U32 R12, RZ, RZ, R0 ;  /* 0x000000ffff0c7224 */ /* 0x000fe200078e0000 */
[----:B------:R-:W-:Y:S01]  /*1e7e0*/  MOV R5, R8 ;  /* 0x0000000800057202 */ /* 0x000fe20000000f00 */
[----:B------:R-:W-:Y:S01]  /*1e7f0*/  IMAD.MOV.U32 R6, RZ, RZ, RZ ;  /* 0x000000ffff067224 */ /* 0x000fe200078e00ff */
[----:B------:R-:W-:Y:S01]  /*1e800*/  MOV R3, R7 ;  /* 0x0000000700037202 */ /* 0x000fe20000000f00 */
[----:B------:R-:W-:Y:S01]  /*1e810*/  IMAD.MOV.U32 R0, RZ, RZ, 0x1f ;  /* 0x0000001fff007424 */ /* 0x000fe200078e00ff */
[----:B------:R-:W-:-:S02]  /*1e820*/  MOV R2, 0x1e840 ;  /* 0x0001e84000027802 */ /* 0x000fc40000000f00 */
[----:B------:R-:W-:Y:S05]  /*1e830*/  CALL.REL.NOINC `($__internal_23_$__cuda_sm70_shflsync_idx_p) ;  /* 0x0000160000007944 */ /* 0x000fea0003c00000 */
[----:B------:R-:W-:Y:S01]  /*1e840*/  MOV R9, R0 ;  /* 0x0000000000097202 */ /* 0x000fe20000000f00 */
[----:B------:R-:W-:Y:S05]  /*1e850*/  BRA `(.L_x_1388) ;  /* 0xfffe1e0000007947 */ /* 0x000fea000383ffff */
.L_x_1206:
[----:B------:R-:W-:Y:S01]  /*1e860*/  IMAD.MOV.U32 R5, RZ, RZ, R4 ;  /* 0x000000ffff057224 */ /* 0x000fe200078e0004 */
[----:B-1----:R-:W-:-:S02]  /*1e870*/  MOV R0, 0x1f ;  /* 0x0000001f00007802 */ /* 0x002fc40000000f00 */
[----:B------:R-:W-:Y:S02]  /*1e880*/  MOV R2, 0x1e8a0 ;  /* 0x0001e8a000027802 */ /* 0x000fe40000000f00 */
[----:B--234-:R-:W-:Y:S05]  /*1e890*/  CALL.REL.NOINC `($__internal_23_$__cuda_sm70_shflsync_idx_p) ;  /* 0x000015a000007944 */ /* 0x01cfea0003c00000 */
[----:B------:R-:W-:Y:S01]  /*1e8a0*/  MOV R6, R0 ;  /* 0x0000000000067202 */ /* 0x000fe20000000f00 */
[----:B------:R-:W-:Y:S05]  /*1e8b0*/  BRA `(.L_x_1205) ;  /* 0xfffe1e0000007947 */ /* 0x000fea000383ffff */
.L_x_1247:
[----:B------:R-:W-:Y:S01]  /*1e8c0*/  IMAD.MOV.U32 R5, RZ, RZ, R10 ;  /* 0x000000ffff057224 */ /* 0x000fe200078e000a */
[----:B------:R-:W-:Y:S01]  /*1e8d0*/  MOV R3, RZ ;  /* 0x000000ff00037202 */ /* 0x000fe20000000f00 */
[----:B------:R-:W-:Y:S01]  /*1e8e0*/  IMAD.MOV.U32 R0, RZ, RZ, 0x1c1f ;  /* 0x00001c1fff007424 */ /* 0x000fe200078e00ff */
[----:B-1----:R-:W-:Y:S02]  /*1e8f0*/  MOV R2, 0x1e910 ;  /* 0x0001e91000027802 */ /* 0x002fe40000000f00 */
[----:B-----5:R-:W-:Y:S05]  /*1e900*/  CALL.REL.NOINC `($__internal_23_$__cuda_sm70_shflsync_idx_p) ;  /* 0x0000153000007944 */ /* 0x020fea0003c00000 */
[----:B------:R-:W-:Y:S01]  /*1e910*/  MOV R8, R0 ;  /* 0x0000000000087202 */ /* 0x000fe20000000f00 */
[----:B------:R-:W-:Y:S05]  /*1e920*/  BRA `(.L_x_1389) ;  /* 0xfffe9fc000007947 */ /* 0x000fea000383ffff */
.L_x_1248:
[----:B------:R-:W-:Y:S01]  /*1e930*/  IMAD.MOV.U32 R5, RZ, RZ, R11 ;  /* 0x000000ffff057224 */ /* 0x000fe200078e000b */
[----:B------:R-:W-:Y:S01]  /*1e940*/  MOV R3, RZ ;  /* 0x000000ff00037202 */ /* 0x000fe20000000f00 */
[----:B------:R-:W-:Y:S01]  /*1e950*/  IMAD.MOV.U32 R0, RZ, RZ, 0x1c1f ;  /* 0x00001c1fff007424 */ /* 0x000fe200078e00ff */
[----:B-1----:R-:W-:Y:S02]  /*1e960*/  MOV R2, 0x1e980 ;  /* 0x0001e98000027802 */ /* 0x002fe40000000f00 */
[----:B--23-5:R-:W-:Y:S05]  /*1e970*/  CALL.REL.NOINC `($__internal_23_$__cuda_sm70_shflsync_idx_p) ;  /* 0x000014c000007944 */ /* 0x02cfea0003c00000 */
[----:B------:R-:W-:Y:S05]  /*1e980*/  BRA `(.L_x_1390) ;  /* 0xfffe9f8000007947 */ /* 0x000fea000383ffff */
.L_x_1251:
[----:B-1----:R-:W-:Y:S01]  /*1e990*/  IMAD.MOV.U32 R5, RZ, RZ, R10 ;  /* 0x000000ffff057224 */ /* 0x002fe200078e000a */
[----:B------:R-:W-:Y:S01]  /*1e9a0*/  MOV R3, 0x1 ;  /* 0x0000000100037802 */ /* 0x000fe20000000f00 */
[----:B------:R-:W-:Y:S01]  /*1e9b0*/  IMAD.MOV.U32 R0, RZ, RZ, 0x1c1f ;  /* 0x00001c1fff007424 */ /* 0x000fe200078e00ff */
[----:B------:R-:W-:-:S02]  /*1e9c0*/  MOV R2, 0x1e9e0 ;  /* 0x0001e9e000027802 */ /* 0x000fc40000000f00 */
[----:B---345:R-:W-:Y:S05]  /*1e9d0*/  CALL.REL.NOINC `($__internal_23_$__cuda_sm70_shflsync_idx_p) ;  /* 0x0000146000007944 */ /* 0x038fea0003c00000 */
[----:B------:R-:W-:Y:S01]  /*1e9e0*/  IMAD.MOV.U32 R8, RZ, RZ, R0 ;  /* 0x000000ffff087224 */ /* 0x000fe200078e0000 */
[----:B------:R-:W-:Y:S01]  /*1e9f0*/  MOV R3, 0x1 ;  /* 0x0000000100037802 */ /* 0x000fe20000000f00 */
[----:B------:R-:W-:Y:S01]  /*1ea00*/  IMAD.MOV.U32 R5, RZ, RZ, R11 ;  /* 0x000000ffff057224 */ /* 0x000fe200078e000b */
[----:B------:R-:W-:-:S02]  /*1ea10*/  MOV R0, 0x1c1f ;  /* 0x00001c1f00007802 */ /* 0x000fc40000000f00 */
[----:B------:R-:W-:Y:S02]  /*1ea20*/  MOV R2, 0x1ea40 ;  /* 0x0001ea4000027802 */ /* 0x000fe40000000f00 */
[----:B------:R-:W-:Y:S05]  /*1ea30*/  CALL.REL.NOINC `($__internal_23_$__cuda_sm70_shflsync_idx_p) ;  /* 0x0000140000007944 */ /* 0x000fea0003c00000 */
[----:B------:R-:W-:Y:S05]  /*1ea40*/  BRA `(.L_x_1391) ;  /* 0xfffea08000007947 */ /* 0x000fea000383ffff */
.L_x_1254:
[----:B-1----:R-:W-:Y:S01]  /*1ea50*/  IMAD.MOV.U32 R5, RZ, RZ, R10 ;  /* 0x000000ffff057224 */ /* 0x002fe200078e000a */
[----:B------:R-:W-:Y:S01]  /*1ea60*/  MOV R3, 0x2 ;  /* 0x0000000200037802 */ /* 0x000fe20000000f00 */
[----:B------:R-:W-:Y:S01]  /*1ea70*/  IMAD.MOV.U32 R0, RZ, RZ, 0x1c1f ;  /* 0x00001c1fff007424 */ /* 0x000fe200078e00ff */
[----:B------:R-:W-:Y:S02]  /*1ea80*/  MOV R2, 0x1eaa0 ;  /* 0x0001eaa000027802 */ /* 0x000fe40000000f00 */
[----:B--2345:R-:W-:Y:S05]  /*1ea90*/  CALL.REL.NOINC `($__internal_23_$__cuda_sm70_shflsync_idx_p) ;  /* 0x000013a000007944 */ /* 0x03cfea0003c00000 */
[----:B------:R-:W-:Y:S01]  /*1eaa0*/  MOV R8, R0 ;  /* 0x0000000000087202 */ /* 0x000fe20000000f00 */
[----:B------:R-:W-:Y:S05]  /*1eab0*/  BRA `(.L_x_1392) ;  /* 0xfffea1b000007947 */ /* 0x000fea000383ffff */
.L_x_1255:
[----:B-1----:R-:W-:Y:S01]  /*1eac0*/  IMAD.MOV.U32 R5, RZ, RZ, R11 ;  /* 0x000000ffff057224 */ /* 0x002fe200078e000b */
[----:B------:R-:W-:Y:S01]  /*1ead0*/  MOV R3, 0x2 ;  /* 0x0000000200037802 */ /* 0x000fe20000000f00 */
[----:B------:R-:W-:Y:S01]  /*1eae0*/  IMAD.MOV.U32 R0, RZ, RZ, 0x1c1f ;  /* 0x00001c1fff007424 */ /* 0x000fe200078e00ff */
[----:B------:R-:W-:Y:S02]  /*1eaf0*/  MOV R2, 0x1eb10 ;  /* 0x0001eb1000027802 */ /* 0x000fe40000000f00 */
[----:B--2345:R-:W-:Y:S05]  /*1eb00*/  CALL.REL.NOINC `($__internal_23_$__cuda_sm70_shflsync_idx_p) ;  /* 0x0000133000007944 */ /* 0x03cfea0003c00000 */
[----:B------:R-:W-:Y:S05]  /*1eb10*/  BRA `(.L_x_1393) ;  /* 0xfffea17000007947 */ /* 0x000fea000383ffff */
.L_x_1258:
[----:B--2---:R-:W-:Y:S01]  /*1eb20*/  IMAD.MOV.U32 R5, RZ, RZ, R10 ;  /* 0x000000ffff057224 */ /* 0x004fe200078e000a */
[----:B------:R-:W-:Y:S01]  /*1eb30*/  MOV R3, 0x3 ;  /* 0x0000000300037802 */ /* 0x000fe20000000f00 */
[----:B---3--:R-:W-:Y:S01]  /*1eb40*/  IMAD.MOV.U32 R0, RZ, RZ, 0x1c1f ;  /* 0x00001c1fff007424 */ /* 0x008fe200078e00ff */
[----:B------:R-:W-:-:S02]  /*1eb50*/  MOV R2, 0x1eb70 ;  /* 0x0001eb7000027802 */ /* 0x000fc40000000f00 */
[----:B-1--45:R-:W-:Y:S05]  /*1eb60*/  CALL.REL.NOINC `($__internal_23_$__cuda_sm70_shflsync_idx_p) ;  /* 0x000012d000007944 */ /* 0x032fea0003c00000 */
[----:B------:R-:W-:Y:S01]  /*1eb70*/  IMAD.MOV.U32 R6, RZ, RZ, R0 ;  /* 0x000000ffff067224 */ /* 0x000fe200078e0000 */
[----:B------:R-:W-:Y:S01]  /*1eb80*/  MOV R3, 0x3 ;  /* 0x0000000300037802 */ /* 0x000fe20000000f00 */
[----:B------:R-:W-:Y:S01]  /*1eb90*/  IMAD.MOV.U32 R5, RZ, RZ, R11 ;  /* 0x000000ffff057224 */ /* 0x000fe200078e000b */
[----:B------:R-:W-:-:S02]  /*1eba0*/  MOV R0, 0x1c1f ;  /* 0x00001c1f00007802 */ /* 0x000fc40000000f00 */
[----:B------:R-:W-:Y:S02]  /*1ebb0*/  MOV R2, 0x1ebd0 ;  /* 0x0001ebd000027802 */ /* 0x000fe40000000f00 */
[----:B------:R-:W-:Y:S05]  /*1ebc0*/  CALL.REL.NOINC `($__internal_23_$__cuda_sm70_shflsync_idx_p) ;  /* 0x0000127000007944 */ /* 0x000fea0003c00000 */
[----:B------:R-:W-:Y:S05]  /*1ebd0*/  BRA `(.L_x_1394) ;  /* 0xfffea26000007947 */ /* 0x000fea000383ffff */
.L_x_1315:
[----:B------:R-:W-:Y:S01]  /*1ebe0*/  IMAD.MOV.U32 R0, RZ, RZ, R247 ;  /* 0x000000ffff007224 */ /* 0x000fe200078e00f7 */
[----:B------:R-:W-:Y:S02]  /*1ebf0*/  MOV R3, 0x2 ;  /* 0x0000000200037802 */ /* 0x000fe40000000f00 */
[----:B------:R-:W-:Y:S02]  /*1ec00*/  MOV R2, 0x1ec20 ;  /* 0x0001ec2000027802 */ /* 0x000fe40000000f00 */
[----:B------:R-:W-:Y:S05]  /*1ec10*/  CALL.REL.NOINC `($__internal_22_$__cuda_sm70_shflsync_bfly_p) ;  /* 0x000011e000007944 */ /* 0x000fea0003c00000 */
[----:B------:R-:W-:Y:S05]  /*1ec20*/  BRA `(.L_x_1395) ;  /* 0xffffa62000007947 */ /* 0x000fea000383ffff */
.L_x_1316:
[----:B------:R-:W-:Y:S01]  /*1ec30*/  IMAD.MOV.U32 R0, RZ, RZ, R7 ;  /* 0x000000ffff007224 */ /* 0x000fe200078e0007 */
[----:B------:R-:W-:Y:S02]  /*1ec40*/  MOV R3, 0x1 ;  /* 0x0000000100037802 */ /* 0x000fe40000000f00 */
[----:B------:R-:W-:Y:S02]  /*1ec50*/  MOV R2, 0x1ec70 ;  /* 0x0001ec7000027802 */ /* 0x000fe40000000f00 */
[----:B-1----:R-:W-:Y:S05]  /*1ec60*/  CALL.REL.NOINC `($__internal_22_$__cuda_sm70_shflsync_bfly_p) ;  /* 0x0000119000007944 */ /* 0x002fea0003c00000 */
[----:B------:R-:W-:Y:S01]  /*1ec70*/  FADD.FTZ R7, R7, R0 ;  /* 0x0000000007077221 */ /* 0x000fe20000010000 */
[----:B------:R-:W-:Y:S02]  /*1ec80*/  MOV R0, R246 ;  /* 0x000000f600007202 */ /* 0x000fe40000000f00 */
[----:B------:R-:W-:Y:S02]  /*1ec90*/  MOV R3, 0x2 ;  /* 0x0000000200037802 */ /* 0x000fe40000000f00 */
[----:B------:R-:W-:-:S02]  /*1eca0*/  MOV R2, 0x1ecc0 ;  /* 0x0001ecc000027802 */ /* 0x000fc40000000f00 */
[----:B------:R-:W-:Y:S05]  /*1ecb0*/  CALL.REL.NOINC `($__internal_22_$__cuda_sm70_shflsync_bfly_p) ;  /* 0x0000114000007944 */ /* 0x000fea0003c00000 */
[----:B------:R-:W-:Y:S01]  /*1ecc0*/  FADD.FTZ R5, R246, R0 ;  /* 0x00000000f6057221 */ /* 0x000fe20000010000 */
[----:B------:R-:W-:-:S02]  /*1ecd0*/  MOV R3, 0x1 ;  /* 0x0000000100037802 */ /* 0x000fc40000000f00 */
[----:B------:R-:W-:Y:S02]  /*1ece0*/  MOV R2, 0x1ed10 ;  /* 0x0001ed1000027802 */ /* 0x000fe40000000f00 */
[----:B------:R-:W-:Y:S02]  /*1ecf0*/  MOV R0, R5 ;  /* 0x0000000500007202 */ /* 0x000fe40000000f00 */
[----:B------:R-:W-:Y:S05]  /*1ed00*/  CALL.REL.NOINC `($__internal_22_$__cuda_sm70_shflsync_bfly_p) ;  /* 0x000010f000007944 */ /* 0x000fea0003c00000 */
[----:B------:R-:W-:Y:S01]  /*1ed10*/  FADD.FTZ R4, R5, R0 ;  /* 0x0000000005047221 */ /* 0x000fe20000010000 */
[----:B------:R-:W-:Y:S02]  /*1ed20*/  MOV R0, R251 ;  /* 0x000000fb00007202 */ /* 0x000fe40000000f00 */
[----:B------:R-:W-:Y:S02]  /*1ed30*/  MOV R3, 0x2 ;  /* 0x0000000200037802 */ /* 0x000fe40000000f00 */
[----:B------:R-:W-:Y:S02]  /*1ed40*/  MOV R2, 0x1ed60 ;  /* 0x0001ed6000027802 */ /* 0x000fe40000000f00 */
[----:B------:R-:W-:Y:S05]  /*1ed50*/  CALL.REL.NOINC `($__internal_22_$__cuda_sm70_shflsync_bfly_p) ;  /* 0x000010a000007944 */ /* 0x000fea0003c00000 */
[----:B------:R-:W-:Y:S01]  /*1ed60*/  FADD.FTZ R6, R251, R0 ;  /* 0x00000000fb067221 */ /* 0x000fe20000010000 */
[----:B------:R-:W-:Y:S02]  /*1ed70*/  MOV R3, 0x1 ;  /* 0x0000000100037802 */ /* 0x000fe40000000f00 */
[----:B------:R-:W-:-:S02]  /*1ed80*/  MOV R2, 0x1edb0 ;  /* 0x0001edb000027802 */ /* 0x000fc40000000f00 */
        /* <DEDUP_REMOVED lines=9> */
[----:B------:R-:W-:Y:S02]  /*1ee20*/  MOV R2, 0x1ee50 ;  /* 0x0001ee5000027802 */ /* 0x000fe40000000f00 */
[----:B------:R-:W-:-:S02]  /*1ee30*/  MOV R0, R5 ;  /* 0x0000000500007202 */ /* 0x000fc40000000f00 */
[----:B------:R-:W-:Y:S05]  /*1ee40*/  CALL.REL.NOINC `($__internal_22_$__cuda_sm70_shflsync_bfly_p) ;  /* 0x00000fb000007944 */ /* 0x000fea0003c00000 */
[----:B------:R-:W-:Y:S01]  /*1ee50*/  MOV R8, R0 ;  /* 0x0000000000087202 */ /* 0x000fe20000000f00 */
[----:B------:R-:W-:Y:S05]  /*1ee60*/  BRA `(.L_x_1396) ;  /* 0xffffa4d000007947 */ /* 0x000fea000383ffff */
.L_x_1323:
[----:B-1234-:R-:W-:Y:S01]  /*1ee70*/  IMAD.MOV.U32 R5, RZ, RZ, R12 ;  /* 0x000000ffff057224 */ /* 0x01efe200078e000c */
[----:B------:R-:W-:Y:S01]  /*1ee80*/  MOV R3, RZ ;  /* 0x000000ff00037202 */ /* 0x000fe20000000f00 */
[----:B------:R-:W-:Y:S01]  /*1ee90*/  IMAD.MOV.U32 R0, RZ, RZ, 0x1c1f ;  /* 0x00001c1fff007424 */ /* 0x000fe200078e00ff */
[----:B------:R-:W-:-:S02]  /*1eea0*/  MOV R2, 0x1eec0 ;  /* 0x0001eec000027802 */ /* 0x000fc40000000f00 */
[----:B------:R-:W-:Y:S05]  /*1eeb0*/  CALL.REL.NOINC `($__internal_23_$__cuda_sm70_shflsync_idx_p) ;  /* 0x00000f8000007944 */ /* 0x000fea0003c00000 */
[----:B------:R-:W-:Y:S01]  /*1eec0*/  MOV R10, R0 ;  /* 0x00000000000a7202 */ /* 0x000fe20000000f00 */
[----:B------:R-:W-:Y:S05]  /*1eed0*/  BRA `(.L_x_1397) ;  /* 0xffffbf4000007947 */ /* 0x000fea000383ffff */
.L_x_1324:
[----:B------:R-:W-:Y:S01]  /*1eee0*/  IMAD.MOV.U32 R5, RZ, RZ, R13 ;  /* 0x000000ffff057224 */ /* 0x000fe200078e000d */
[----:B------:R-:W-:Y:S01]  /*1eef0*/  MOV R3, RZ ;  /* 0x000000ff00037202 */ /* 0x000fe20000000f00 */
[----:B------:R-:W-:Y:S01]  /*1ef00*/  IMAD.MOV.U32 R0, RZ, RZ, 0x1c1f ;  /* 0x00001c1fff007424 */ /* 0x000fe200078e00ff */
[----:B------:R-:W-:-:S02]  /*1ef10*/  MOV R2, 0x1ef30 ;  /* 0x0001ef3000027802 */ /* 0x000fc40000000f00 */
[----:B-12---:R-:W-:Y:S05]  /*1ef20*/  CALL.REL.NOINC `($__internal_23_$__cuda_sm70_shflsync_idx_p) ;  /* 0x00000f1000007944 */ /* 0x006fea0003c00000 */
[----:B------:R-:W-:Y:S05]  /*1ef30*/  BRA `(.L_x_1398) ;  /* 0xffffbf0000007947 */ /* 0x000fea000383ffff */
.L_x_1327:
[----:B------:R-:W-:Y:S01]  /*1ef40*/  IMAD.MOV.U32 R5, RZ, RZ, R12 ;  /* 0x000000ffff057224 */ /* 0x000fe200078e000c */
[----:B--2---:R-:W-:Y:S01]  /*1ef50*/  MOV R3, 0x1 ;  /* 0x0000000100037802 */ /* 0x004fe20000000f00 */
[----:B----4-:R-:W-:Y:S01]  /*1ef60*/  IMAD.MOV.U32 R0, RZ, RZ, 0x1c1f ;  /* 0x00001c1fff007424 */ /* 0x010fe200078e00ff */
[----:B------:R-:W-:-:S02]  /*1ef70*/  MOV R2, 0x1ef90 ;  /* 0x0001ef9000027802 */ /* 0x000fc40000000f00 */
[----:B-1-3--:R-:W-:Y:S05]  /*1ef80*/  CALL.REL.NOINC `($__internal_23_$__cuda_sm70_shflsync_idx_p) ;  /* 0x00000eb000007944 */ /* 0x00afea0003c00000 */
[----:B------:R-:W-:Y:S01]  /*1ef90*/  IMAD.MOV.U32 R10, RZ, RZ, R0 ;  /* 0x000000ffff0a7224 */ /* 0x000fe200078e0000 */
[----:B------:R-:W-:Y:S01]  /*1efa0*/  MOV R3, 0x1 ;  /* 0x0000000100037802 */ /* 0x000fe20000000f00 */
[----:B------:R-:W-:Y:S01]  /*1efb0*/  IMAD.MOV.U32 R5, RZ, RZ, R13 ;  /* 0x000000ffff057224 */ /* 0x000fe200078e000d */
[----:B------:R-:W-:-:S02]  /*1efc0*/  MOV R0, 0x1c1f ;  /* 0x00001c1f00007802 */ /* 0x000fc40000000f00 */
[----:B------:R-:W-:Y:S02]  /*1efd0*/  MOV R2, 0x1eff0 ;  /* 0x0001eff000027802 */ /* 0x000fe40000000f00 */
[----:B------:R-:W-:Y:S05]  /*1efe0*/  CALL.REL.NOINC `($__internal_23_$__cuda_sm70_shflsync_idx_p) ;  /* 0x00000e5000007944 */ /* 0x000fea0003c00000 */
[----:B------:R-:W-:Y:S05]  /*1eff0*/  BRA `(.L_x_1399) ;  /* 0xffffbfc000007947 */ /* 0x000fea000383ffff */
.L_x_1330:
[----:B------:R-:W-:Y:S01]  /*1f000*/  IMAD.MOV.U32 R5, RZ, RZ, R12 ;  /* 0x000000ffff057224 */ /* 0x000fe200078e000c */
[----:B-1----:R-:W-:Y:S01]  /*1f010*/  MOV R3, 0x2 ;  /* 0x0000000200037802 */ /* 0x002fe20000000f00 */
[----:B----4-:R-:W-:Y:S01]  /*1f020*/  IMAD.MOV.U32 R0, RZ, RZ, 0x1c1f ;  /* 0x00001c1fff007424 */ /* 0x010fe200078e00ff */
[----:B------:R-:W-:Y:S02]  /*1f030*/  MOV R2, 0x1f050 ;  /* 0x0001f05000027802 */ /* 0x000fe40000000f00 */
[----:B--23--:R-:W-:Y:S05]  /*1f040*/  CALL.REL.NOINC `($__internal_23_$__cuda_sm70_shflsync_idx_p) ;  /* 0x00000df000007944 */ /* 0x00cfea0003c00000 */
[----:B------:R-:W-:Y:S01]  /*1f050*/  MOV R10, R0 ;  /* 0x00000000000a7202 */ /* 0x000fe20000000f00 */
[----:B------:R-:W-:Y:S05]  /*1f060*/  BRA `(.L_x_1400) ;  /* 0xffffc0d000007947 */ /* 0x000fea000383ffff */
.L_x_1331:
[----:B------:R-:W-:Y:S01]  /*1f070*/  IMAD.MOV.U32 R5, RZ, RZ, R13 ;  /* 0x000000ffff057224 */ /* 0x000fe200078e000d */
[----:B------:R-:W-:Y:S01]  /*1f080*/  MOV R3, 0x2 ;  /* 0x0000000200037802 */ /* 0x000fe20000000f00 */
[----:B----4-:R-:W-:Y:S01]  /*1f090*/  IMAD.MOV.U32 R0, RZ, RZ, 0x1c1f ;  /* 0x00001c1fff007424 */ /* 0x010fe200078e00ff */
[----:B------:R-:W-:Y:S02]  /*1f0a0*/  MOV R2, 0x1f0c0 ;  /* 0x0001f0c000027802 */ /* 0x000fe40000000f00 */
[----:B-123--:R-:W-:Y:S05]  /*1f0b0*/  CALL.REL.NOINC `($__internal_23_$__cuda_sm70_shflsync_idx_p) ;  /* 0x00000d8000007944 */ /* 0x00efea0003c00000 */
[----:B------:R-:W-:Y:S05]  /*1f0c0*/  BRA `(.L_x_1401) ;  /* 0xffffc09000007947 */ /* 0x000fea000383ffff */
.L_x_1334:
[----:B------:R-:W-:Y:S01]  /*1f0d0*/  IMAD.MOV.U32 R5, RZ, RZ, R12 ;  /* 0x000000ffff057224 */ /* 0x000fe200078e000c */
[----:B-1----:R-:W-:Y:S01]  /*1f0e0*/  MOV R3, 0x3 ;  /* 0x0000000300037802 */ /* 0x002fe20000000f00 */
[----:B------:R-:W-:Y:S01]  /*1f0f0*/  IMAD.MOV.U32 R0, RZ, RZ, 0x1c1f ;  /* 0x00001c1fff007424 */ /* 0x000fe200078e00ff */
[----:B------:R-:W-:-:S02]  /*1f100*/  MOV R2, 0x1f120 ;  /* 0x0001f12000027802 */ /* 0x000fc40000000f00 */
[----:B--234-:R-:W-:Y:S05]  /*1f110*/  CALL.REL.NOINC `($__internal_23_$__cuda_sm70_shflsync_idx_p) ;  /* 0x00000d2000007944 */ /* 0x01cfea0003c00000 */
[----:B------:R-:W-:Y:S01]  /*1f120*/  IMAD.MOV.U32 R6, RZ, RZ, R0 ;  /* 0x000000ffff067224 */ /* 0x000fe200078e0000 */
[----:B------:R-:W-:Y:S01]  /*1f130*/  MOV R3, 0x3 ;  /* 0x0000000300037802 */ /* 0x000fe20000000f00 */
[----:B------:R-:W-:Y:S01]  /*1f140*/  IMAD.MOV.U32 R5, RZ, RZ, R13 ;  /* 0x000000ffff057224 */ /* 0x000fe200078e000d */
[----:B------:R-:W-:-:S02]  /*1f150*/  MOV R0, 0x1c1f ;  /* 0x00001c1f00007802 */ /* 0x000fc40000000f00 */
[----:B------:R-:W-:Y:S02]  /*1f160*/  MOV R2, 0x1f180 ;  /* 0x0001f18000027802 */ /* 0x000fe40000000f00 */
[----:B------:R-:W-:Y:S05]  /*1f170*/  CALL.REL.NOINC `($__internal_23_$__cuda_sm70_shflsync_idx_p) ;  /* 0x00000cc000007944 */ /* 0x000fea0003c00000 */
[----:B------:R-:W-:Y:S05]  /*1f180*/  BRA `(.L_x_1402) ;  /* 0xffffc16000007947 */ /* 0x000fea000383ffff */
.L_x_1336:
[----:B------:R-:W-:Y:S01]  /*1f190*/  IMAD.MOV.U32 R5, RZ, RZ, R17 ;  /* 0x000000ffff057224 */ /* 0x000fe200078e0011 */
[----:B------:R-:W-:Y:S01]  /*1f1a0*/  MOV R3, RZ ;  /* 0x000000ff00037202 */ /* 0x000fe20000000f00 */
[----:B------:R-:W-:Y:S01]  /*1f1b0*/  IMAD.MOV.U32 R0, RZ, RZ, 0x1c1f ;  /* 0x00001c1fff007424 */ /* 0x000fe200078e00ff */
[----:B------:R-:W-:Y:S02]  /*1f1c0*/  MOV R2, 0x1f1e0 ;  /* 0x0001f1e000027802 */ /* 0x000fe40000000f00 */
[----:B------:R-:W-:Y:S05]  /*1f1d0*/  CALL.REL.NOINC `($__internal_23_$__cuda_sm70_shflsync_idx_p) ;  /* 0x00000c6000007944 */ /* 0x000fea0003c00000 */
[----:B------:R-:W-:Y:S01]  /*1f1e0*/  MOV R4, R0 ;  /* 0x0000000000047202 */ /* 0x000fe20000000f00 */
[----:B------:R-:W-:Y:S05]  /*1f1f0*/  BRA `(.L_x_1403) ;  /* 0xffffc47000007947 */ /* 0x000fea000383ffff */
.L_x_1337:
[----:B------:R-:W-:Y:S01]  /*1f200*/  IMAD.MOV.U32 R5, RZ, RZ, R25 ;  /* 0x000000ffff057224 */ /* 0x000fe200078e0019 */
[----:B------:R-:W-:Y:S01]  /*1f210*/  MOV R3, RZ ;  /* 0x000000ff00037202 */ /* 0x000fe20000000f00 */
[----:B------:R-:W-:Y:S01]  /*1f220*/  IMAD.MOV.U32 R0, RZ, RZ, 0x1c1f ;  /* 0x00001c1fff007424 */ /* 0x000fe200078e00ff */
[----:B------:R-:W-:Y:S02]  /*1f230*/  MOV R2, 0x1f250 ;  /* 0x0001f25000027802 */ /* 0x000fe40000000f00 */
[----:B-12---:R-:W-:Y:S05]  /*1f240*/  CALL.REL.NOINC `($__internal_23_$__cuda_sm70_shflsync_idx_p) ;  /* 0x00000bf000007944 */ /* 0x006fea0003c00000 */
[----:B------:R-:W-:Y:S05]  /*1f250*/  BRA `(.L_x_1404) ;  /* 0xffffc43000007947 */ /* 0x000fea000383ffff */
.L_x_1340:
[----:B------:R-:W-:Y:S01]  /*1f260*/  IMAD.MOV.U32 R5, RZ, RZ, R17 ;  /* 0x000000ffff057224 */ /* 0x000fe200078e0011 */
[----:B----4-:R-:W-:Y:S01]  /*1f270*/  MOV R3, 0x1 ;  /* 0x0000000100037802 */ /* 0x010fe20000000f00 */
[----:B------:R-:W-:Y:S01]  /*1f280*/  IMAD.MOV.U32 R0, RZ, RZ, 0x1c1f ;  /* 0x00001c1fff007424 */ /* 0x000fe200078e00ff */
[----:B------:R-:W-:-:S02]  /*1f290*/  MOV R2, 0x1f2b0 ;  /* 0x0001f2b000027802 */ /* 0x000fc40000000f00 */
[----:B-123--:R-:W-:Y:S05]  /*1f2a0*/  CALL.REL.NOINC `($__internal_23_$__cuda_sm70_shflsync_idx_p) ;  /* 0x00000b9000007944 */ /* 0x00efea0003c00000 */
[----:B------:R-:W-:Y:S01]  /*1f2b0*/  IMAD.MOV.U32 R4, RZ, RZ, R0 ;  /* 0x000000ffff047224 */ /* 0x000fe200078e0000 */
[----:B------:R-:W-:Y:S01]  /*1f2c0*/  MOV R3, 0x1 ;  /* 0x0000000100037802 */ /* 0x000fe20000000f00 */
[----:B------:R-:W-:Y:S01]  /*1f2d0*/  IMAD.MOV.U32 R5, RZ, RZ, R25 ;  /* 0x000000ffff057224 */ /* 0x000fe200078e0019 */
[----:B------:R-:W-:-:S02]  /*1f2e0*/  MOV R0, 0x1c1f ;  /* 0x00001c1f00007802 */ /* 0x000fc40000000f00 */
[----:B------:R-:W-:Y:S02]  /*1f2f0*/  MOV R2, 0x1f310 ;  /* 0x0001f31000027802 */ /* 0x000fe40000000f00 */
[----:B------:R-:W-:Y:S05]  /*1f300*/  CALL.REL.NOINC `($__internal_23_$__cuda_sm70_shflsync_idx_p) ;  /* 0x00000b3000007944 */ /* 0x000fea0003c00000 */
[----:B------:R-:W-:Y:S05]  /*1f310*/  BRA `(.L_x_1405) ;  /* 0xffffc85000007947 */ /* 0x000fea000383ffff */
.L_x_1343:
[----:B------:R-:W-:Y:S01]  /*1f320*/  IMAD.MOV.U32 R5, RZ, RZ, R17 ;  /* 0x000000ffff057224 */ /* 0x000fe200078e0011 */
[----:B----4-:R-:W-:Y:S01]  /*1f330*/  MOV R3, 0x2 ;  /* 0x0000000200037802 */ /* 0x010fe20000000f00 */
[----:B------:R-:W-:Y:S01]  /*1f340*/  IMAD.MOV.U32 R0, RZ, RZ, 0x1c1f ;  /* 0x00001c1fff007424 */ /* 0x000fe200078e00ff */
[----:B------:R-:W-:Y:S02]  /*1f350*/  MOV R2, 0x1f370 ;  /* 0x0001f37000027802 */ /* 0x000fe40000000f00 */
[----:B-123--:R-:W-:Y:S05]  /*1f360*/  CALL.REL.NOINC `($__internal_23_$__cuda_sm70_shflsync_idx_p) ;  /* 0x00000ad000007944 */ /* 0x00efea0003c00000 */
[----:B------:R-:W-:Y:S01]  /*1f370*/  MOV R4, R0 ;  /* 0x0000000000047202 */ /* 0x000fe20000000f00 */
[----:B------:R-:W-:Y:S05]  /*1f380*/  BRA `(.L_x_1406) ;  /* 0xffffcb4000007947 */ /* 0x000fea000383ffff */
.L_x_1344:
[----:B------:R-:W-:Y:S01]  /*1f390*/  IMAD.MOV.U32 R5, RZ, RZ, R25 ;  /* 0x000000ffff057224 */ /* 0x000fe200078e0019 */
[----:B----4-:R-:W-:Y:S01]  /*1f3a0*/  MOV R3, 0x2 ;  /* 0x0000000200037802 */ /* 0x010fe20000000f00 */
[----:B------:R-:W-:Y:S01]  /*1f3b0*/  IMAD.MOV.U32 R0, RZ, RZ, 0x1c1f ;  /* 0x00001c1fff007424 */ /* 0x000fe200078e00ff */
[----:B------:R-:W-:Y:S02]  /*1f3c0*/  MOV R2, 0x1f3e0 ;  /* 0x0001f3e000027802 */ /* 0x000fe40000000f00 */
[----:B-123--:R-:W-:Y:S05]  /*1f3d0*/  CALL.REL.NOINC `($__internal_23_$__cuda_sm70_shflsync_idx_p) ;  /* 0x00000a6000007944 */ /* 0x00efea0003c00000 */
[----:B------:R-:W-:Y:S05]  /*1f3e0*/  BRA `(.L_x_1407) ;  /* 0xffffcb0000007947 */ /* 0x000fea000383ffff */
.L_x_1347:
[----:B------:R-:W-:Y:S01]  /*1f3f0*/  IMAD.MOV.U32 R5, RZ, RZ, R17 ;  /* 0x000000ffff057224 */ /* 0x000fe200078e0011 */
[----:B--2---:R-:W-:Y:S01]  /*1f400*/  MOV R3, 0x3 ;  /* 0x0000000300037802 */ /* 0x004fe20000000f00 */
[----:B-1----:R-:W-:Y:S01]  /*1f410*/  IMAD.MOV.U32 R0, RZ, RZ, 0x1c1f ;  /* 0x00001c1fff007424 */ /* 0x002fe200078e00ff */
[----:B------:R-:W-:-:S02]  /*1f420*/  MOV R2, 0x1f440 ;  /* 0x0001f44000027802 */ /* 0x000fc40000000f00 */
[----:B---34-:R-:W-:Y:S05]  /*1f430*/  CALL.REL.NOINC `($__internal_23_$__cuda_sm70_shflsync_idx_p) ;  /* 0x00000a0000007944 */ /* 0x018fea0003c00000 */
[----:B------:R-:W-:Y:S01]  /*1f440*/  IMAD.MOV.U32 R4, RZ, RZ, R0 ;  /* 0x000000ffff047224 */ /* 0x000fe200078e0000 */
[----:B------:R-:W-:Y:S01]  /*1f450*/  MOV R3, 0x3 ;  /* 0x0000000300037802 */ /* 0x000fe20000000f00 */
[----:B------:R-:W-:Y:S01]  /*1f460*/  IMAD.MOV.U32 R5, RZ, RZ, R25 ;  /* 0x000000ffff057224 */ /* 0x000fe200078e0019 */
[----:B------:R-:W-:-:S02]  /*1f470*/  MOV R0, 0x1c1f ;  /* 0x00001c1f00007802 */ /* 0x000fc40000000f00 */
[----:B------:R-:W-:Y:S02]  /*1f480*/  MOV R2, 0x1f4a0 ;  /* 0x0001f4a000027802 */ /* 0x000fe40000000f00 */
[----:B------:R-:W-:Y:S05]  /*1f490*/  CALL.REL.NOINC `($__internal_23_$__cuda_sm70_shflsync_idx_p) ;  /* 0x000009a000007944 */ /* 0x000fea0003c00000 */
[----:B------:R-:W-:Y:S05]  /*1f4a0*/  BRA `(.L_x_1408) ;  /* 0xffffcdd000007947 */ /* 0x000fea000383ffff */
.L_x_1351:
[----:B------:R-:W-:Y:S01]  /*1f4b0*/  IMAD.MOV.U32 R5, RZ, RZ, R9 ;  /* 0x000000ffff057224 */ /* 0x000fe200078e0009 */
[----:B------:R-:W-:Y:S01]  /*1f4c0*/  MOV R3, RZ ;  /* 0x000000ff00037202 */ /* 0x000fe20000000f00 */
[----:B------:R-:W-:Y:S01]  /*1f4d0*/  IMAD.MOV.U32 R0, RZ, RZ, 0x1c1f ;  /* 0x00001c1fff007424 */ /* 0x000fe200078e00ff */
[----:B------:R-:W-:Y:S02]  /*1f4e0*/  MOV R2, 0x1f500 ;  /* 0x0001f50000027802 */ /* 0x000fe40000000f00 */
[----:B------:R-:W-:Y:S05]  /*1f4f0*/  CALL.REL.NOINC `($__internal_23_$__cuda_sm70_shflsync_idx_p) ;  /* 0x0000094000007944 */ /* 0x000fea0003c00000 */
[----:B------:R-:W-:Y:S01]  /*1f500*/  MOV R8, R0 ;  /* 0x0000000000087202 */ /* 0x000fe20000000f00 */
[----:B------:R-:W-:Y:S05]  /*1f510*/  BRA `(.L_x_1409) ;  /* 0xffffd8b000007947 */ /* 0x000fea000383ffff */
.L_x_1352:
[----:B------:R-:W-:Y:S01]  /*1f520*/  IMAD.MOV.U32 R5, RZ, RZ, R12 ;  /* 0x000000ffff057224 */ /* 0x000fe200078e000c */
[----:B------:R-:W-:Y:S01]  /*1f530*/  MOV R3, RZ ;  /* 0x000000ff00037202 */ /* 0x000fe20000000f00 */
[----:B------:R-:W-:Y:S01]  /*1f540*/  IMAD.MOV.U32 R0, RZ, RZ, 0x1c1f ;  /* 0x00001c1fff007424 */ /* 0x000fe200078e00ff */
[----:B------:R-:W-:Y:S02]  /*1f550*/  MOV R2, 0x1f570 ;  /* 0x0001f57000027802 */ /* 0x000fe40000000f00 */
[----:B-12---:R-:W-:Y:S05]  /*1f560*/  CALL.REL.NOINC `($__internal_23_$__cuda_sm70_shflsync_idx_p) ;  /* 0x000008d000007944 */ /* 0x006fea0003c00000 */
[----:B------:R-:W-:Y:S05]  /*1f570*/  BRA `(.L_x_1410) ;  /* 0xffffd87000007947 */ /* 0x000fea000383ffff */
.L_x_1355:
[----:B--2---:R-:W-:Y:S01]  /*1f580*/  IMAD.MOV.U32 R5, RZ, RZ, R9 ;  /* 0x000000ffff057224 */ /* 0x004fe200078e0009 */
[----:B------:R-:W-:Y:S01]  /*1f590*/  MOV R3, 0x1 ;  /* 0x0000000100037802 */ /* 0x000fe20000000f00 */
        /* <DEDUP_REMOVED lines=10> */
.L_x_1358:
[----:B-1----:R-:W-:Y:S01]  /*1f640*/  IMAD.MOV.U32 R5, RZ, RZ, R9 ;  /* 0x000000ffff057224 */ /* 0x002fe200078e0009 */
[----:B------:R-:W-:Y:S01]  /*1f650*/  MOV R3, 0x2 ;  /* 0x0000000200037802 */ /* 0x000fe20000000f00 */
[----:B----4-:R-:W-:Y:S01]  /*1f660*/  IMAD.MOV.U32 R0, RZ, RZ, 0x1c1f ;  /* 0x00001c1fff007424 */ /* 0x010fe200078e00ff */
[----:B------:R-:W-:Y:S02]  /*1f670*/  MOV R2, 0x1f690 ;  /* 0x0001f69000027802 */ /* 0x000fe40000000f00 */
[----:B--23--:R-:W-:Y:S05]  /*1f680*/  CALL.REL.NOINC `($__internal_23_$__cuda_sm70_shflsync_idx_p) ;  /* 0x000007b000007944 */ /* 0x00cfea0003c00000 */
[----:B------:R-:W-:Y:S01]  /*1f690*/  MOV R8, R0 ;  /* 0x0000000000087202 */ /* 0x000fe20000000f00 */
[----:B------:R-:W-:Y:S05]  /*1f6a0*/  BRA `(.L_x_1412) ;  /* 0xffffda5000007947 */ /* 0x000fea000383ffff */
.L_x_1359:
[----:B------:R-:W-:Y:S01]  /*1f6b0*/  IMAD.MOV.U32 R5, RZ, RZ, R12 ;  /* 0x000000ffff057224 */ /* 0x000fe200078e000c */
[----:B------:R-:W-:Y:S01]  /*1f6c0*/  MOV R3, 0x2 ;  /* 0x0000000200037802 */ /* 0x000fe20000000f00 */
[----:B----4-:R-:W-:Y:S01]  /*1f6d0*/  IMAD.MOV.U32 R0, RZ, RZ, 0x1c1f ;  /* 0x00001c1fff007424 */ /* 0x010fe200078e00ff */
[----:B------:R-:W-:Y:S02]  /*1f6e0*/  MOV R2, 0x1f700 ;  /* 0x0001f70000027802 */ /* 0x000fe40000000f00 */
[----:B-123--:R-:W-:Y:S05]  /*1f6f0*/  CALL.REL.NOINC `($__internal_23_$__cuda_sm70_shflsync_idx_p) ;  /* 0x0000074000007944 */ /* 0x00efea0003c00000 */
[----:B------:R-:W-:Y:S05]  /*1f700*/  BRA `(.L_x_1413) ;  /* 0xffffda1000007947 */ /* 0x000fea000383ffff */
.L_x_1362:
[----:B-1----:R-:W-:Y:S01]  /*1f710*/  IMAD.MOV.U32 R5, RZ, RZ, R9 ;  /* 0x000000ffff057224 */ /* 0x002fe200078e0009 */
[----:B------:R-:W-:Y:S01]  /*1f720*/  MOV R3, 0x3 ;  /* 0x0000000300037802 */ /* 0x000fe20000000f00 */
        /* <DEDUP_REMOVED lines=10> */
.L_x_1364:
[----:B------:R-:W-:Y:S01]  /*1f7d0*/  IMAD.MOV.U32 R5, RZ, RZ, R74 ;  /* 0x000000ffff057224 */ /* 0x000fe200078e004a */
[----:B------:R-:W-:Y:S01]  /*1f7e0*/  MOV R3, RZ ;  /* 0x000000ff00037202 */ /* 0x000fe20000000f00 */
[----:B------:R-:W-:Y:S01]  /*1f7f0*/  IMAD.MOV.U32 R0, RZ, RZ, 0x1f ;  /* 0x0000001fff007424 */ /* 0x000fe200078e00ff */
[----:B------:R-:W-:Y:S02]  /*1f800*/  MOV R2, 0x1f820 ;  /* 0x0001f82000027802 */ /* 0x000fe40000000f00 */
[----:B--2---:R-:W-:Y:S05]  /*1f810*/  CALL.REL.NOINC `($__internal_23_$__cuda_sm70_shflsync_idx_p) ;  /* 0x0000062000007944 */ /* 0x004fea0003c00000 */
[----:B------:R-:W-:Y:S01]  /*1f820*/  MOV R9, R0 ;  /* 0x0000000000097202 */ /* 0x000fe20000000f00 */
[----:B------:R-:W-:Y:S05]  /*1f830*/  BRA `(.L_x_1415) ;  /* 0xffffdcb000007947 */ /* 0x000fea000383ffff */
.L_x_1365:
[----:B------:R-:W-:Y:S01]  /*1f840*/  IMAD.MOV.U32 R5, RZ, RZ, R74 ;  /* 0x000000ffff057224 */ /* 0x000fe200078e004a */
[----:B------:R-:W-:Y:S01]  /*1f850*/  MOV R3, 0x1 ;  /* 0x0000000100037802 */ /* 0x000fe20000000f00 */
[----:B------:R-:W-:Y:S01]  /*1f860*/  IMAD.MOV.U32 R0, RZ, RZ, 0x1f ;  /* 0x0000001fff007424 */ /* 0x000fe200078e00ff */
[----:B------:R-:W-:Y:S02]  /*1f870*/  MOV R2, 0x1f890 ;  /* 0x0001f89000027802 */ /* 0x000fe40000000f00 */
[----:B-12---:R-:W-:Y:S05]  /*1f880*/  CALL.REL.NOINC `($__internal_23_$__cuda_sm70_shflsync_idx_p) ;  /* 0x000005b000007944 */ /* 0x006fea0003c00000 */
[----:B------:R-:W-:Y:S01]  /*1f890*/  MOV R8, R0 ;  /* 0x0000000000087202 */ /* 0x000fe20000000f00 */
[----:B------:R-:W-:Y:S05]  /*1f8a0*/  BRA `(.L_x_1416) ;  /* 0xffffdc6000007947 */ /* 0x000fea000383ffff */
.L_x_1366:
[----:B------:R-:W-:Y:S02]  /*1f8b0*/  MOV R2, 0x1 ;  /* 0x0000000100027802 */ /* 0x000fe40000000f00 */
[----:B------:R-:W-:-:S02]  /*1f8c0*/  MOV R3, 0x1f8e0 ;  /* 0x0001f8e000037802 */ /* 0x000fc40000000f00 */
[----:B-1234-:R-:W-:Y:S05]  /*1f8d0*/  CALL.REL.NOINC `($__internal_24_$__cuda_sm70_shflsync_up_p) ;  /* 0x000005b000007944 */ /* 0x01efea0003c00000 */
[----:B------:R-:W-:Y:S05]  /*1f8e0*/  BRA `(.L_x_1417) ;  /* 0xffffdd5000007947 */ /* 0x000fea000383ffff */
.L_x_1367:
[----:B------:R-:W-:Y:S02]  /*1f8f0*/  MOV R2, 0x2 ;  /* 0x0000000200027802 */ /* 0x000fe40000000f00 */
[----:B------:R-:W-:-:S02]  /*1f900*/  MOV R3, 0x1f920 ;  /* 0x0001f92000037802 */ /* 0x000fc40000000f00 */
[----:B--2-4-:R-:W-:Y:S05]  /*1f910*/  CALL.REL.NOINC `($__internal_24_$__cuda_sm70_shflsync_up_p) ;  /* 0x0000057000007944 */ /* 0x014fea0003c00000 */
        /* <DEDUP_REMOVED lines=23> */
.L_x_1371:
[----:B------:R-:W-:Y:S02]  /*1fa90*/  MOV R2, 0x1 ;  /* 0x0000000100027802 */ /* 0x000fe40000000f00 */
[----:B------:R-:W-:Y:S02]  /*1faa0*/  MOV R3, 0x1fac0 ;  /* 0x0001fac000037802 */ /* 0x000fe40000000f00 */
[----:B------:R-:W-:Y:S05]  /*1fab0*/  CALL.REL.NOINC `($__internal_24_$__cuda_sm70_shflsync_up_p) ;  /* 0x000003d000007944 */ /* 0x000fea0003c00000 */
[----:B------:R-:W-:Y:S01]  /*1fac0*/  MOV R2, R4 ;  /* 0x0000000400027202 */ /* 0x000fe20000000f00 */
[----:B------:R-:W-:Y:S05]  /*1fad0*/  BRA `(.L_x_1419) ;  /* 0xffffddc000007947 */ /* 0x000fea000383ffff */
.L_x_1372:
        /* <DEDUP_REMOVED lines=26> */
.L_x_1374:
[----:B------:R-:W-:Y:S02]  /*1fc80*/  SEL R0, RZ, 0x1, P0 ;  /* 0x00000001ff007807 */ /* 0x000fe40000000000 */
[----:B------:R-:W-:Y:S02]  /*1fc90*/  MOV R2, 0x1fcb0 ;  /* 0x0001fcb000027802 */ /* 0x000fe40000000f00 */
[----:B-1----:R-:W-:Y:S05]  /*1fca0*/  CALL.REL.NOINC `($__internal_25_$__cuda_sm70_votesync_ballot) ;  /* 0x0000025000007944 */ /* 0x002fea0003c00000 */
[----:B------:R-:W-:Y:S01]  /*1fcb0*/  MOV R12, R0 ;  /* 0x00000000000c7202 */ /* 0x000fe20000000f00 */
[----:B------:R-:W-:Y:S05]  /*1fcc0*/  BRA `(.L_x_1421) ;  /* 0xffffdd6000007947 */ /* 0x000fea000383ffff */
.L_x_1375:
[----:B------:R-:W-:Y:S01]  /*1fcd0*/  IMAD.MOV.U32 R5, RZ, RZ, R6 ;  /* 0x000000ffff057224 */ /* 0x000fe200078e0006 */
[----:B------:R-:W-:Y:S01]  /*1fce0*/  MOV R3, R8 ;  /* 0x0000000800037202 */ /* 0x000fe20000000f00 */
[----:B--2---:R-:W-:Y:S01]  /*1fcf0*/  IMAD.MOV.U32 R0, RZ, RZ, 0x1f ;  /* 0x0000001fff007424 */ /* 0x004fe200078e00ff */
[----:B------:R-:W-:Y:S02]  /*1fd00*/  MOV R2, 0x1fd20 ;  /* 0x0001fd2000027802 */ /* 0x000fe40000000f00 */
[----:B-1----:R-:W-:Y:S05]  /*1fd10*/  CALL.REL.NOINC `($__internal_23_$__cuda_sm70_shflsync_idx_p) ;  /* 0x0000012000007944 */ /* 0x002fea0003c00000 */
[----:B------:R-:W-:Y:S01]  /*1fd20*/  IMAD.MOV.U32 R10, RZ, RZ, R0 ;  /* 0x000000ffff0a7224 */ /* 0x000fe200078e0000 */
[----:B------:R-:W-:Y:S01]  /*1fd30*/  MOV R3, R8 ;  /* 0x0000000800037202 */ /* 0x000fe20000000f00 */
[----:B------:R-:W-:Y:S01]  /*1fd40*/  IMAD.MOV.U32 R5, RZ, RZ, R7 ;  /* 0x000000ffff057224 */ /* 0x000fe200078e0007 */
[----:B------:R-:W-:Y:S02]  /*1fd50*/  MOV R0, 0x1f ;  /* 0x0000001f00007802 */ /* 0x000fe40000000f00 */
[----:B------:R-:W-:-:S02]  /*1fd60*/  MOV R2, 0x1fd80 ;  /* 0x0001fd8000027802 */ /* 0x000fc40000000f00 */
[----:B------:R-:W-:Y:S05]  /*1fd70*/  CALL.REL.NOINC `($__internal_23_$__cuda_sm70_shflsync_idx_p) ;  /* 0x000000c000007944 */ /* 0x000fea0003c00000 */
[----:B------:R-:W-:Y:S01]  /*1fd80*/  MOV R7, R0 ;  /* 0x0000000000077202 */ /* 0x000fe20000000f00 */
[----:B------:R-:W-:Y:S05]  /*1fd90*/  BRA `(.L_x_1422) ;  /* 0xffffdd0000007947 */ /* 0x000fea000383ffff */
.L_x_1378:
[----:B------:R-:W-:Y:S01]  /*1fda0*/  IMAD.MOV.U32 R5, RZ, RZ, R4 ;  /* 0x000000ffff057224 */ /* 0x000fe200078e0004 */
[----:B--2---:R-:W-:-:S02]  /*1fdb0*/  MOV R0, 0x1f ;  /* 0x0000001f00007802 */ /* 0x004fc40000000f00 */
[----:B------:R-:W-:Y:S02]  /*1fdc0*/  MOV R2, 0x1fde0 ;  /* 0x0001fde000027802 */ /* 0x000fe40000000f00 */
[----:B-1-34-:R-:W-:Y:S05]  /*1fdd0*/  CALL.REL.NOINC `($__internal_23_$__cuda_sm70_shflsync_idx_p) ;  /* 0x0000006000007944 */ /* 0x01afea0003c00000 */
[----:B------:R-:W-:Y:S01]  /*1fde0*/  MOV R13, R0 ;  /* 0x00000000000d7202 */ /* 0x000fe20000000f00 */
[----:B------:R-:W-:Y:S05]  /*1fdf0*/  BRA `(.L_x_1377) ;  /* 0xffffdd0000007947 */ /* 0x000fea000383ffff */
        .weak           $__internal_22_$__cuda_sm70_shflsync_bfly_p
        .type           $__internal_22_$__cuda_sm70_shflsync_bfly_p,@function
        .size           $__internal_22_$__cuda_sm70_shflsync_bfly_p,($__internal_23_$__cuda_sm70_shflsync_idx_p - $__internal_22_$__cuda_sm70_shflsync_bfly_p)
$__internal_22_$__cuda_sm70_shflsync_bfly_p:
[----:B------:R-:W-:Y:S04]  /*1fe00*/  WARPSYNC R8 ;  /* 0x0000000800007348 */ /* 0x000fe80003800000 */
[----:B------:R1:W2:Y:S02]  /*1fe10*/  SHFL.BFLY PT, R0, R0, R3, R9 ;  /* 0x0c00000300007389 */ /* 0x0002a400000e0009 */
[----:B-1----:R-:W-:-:S04]  /*1fe20*/  MOV R3, 0x0 ;  /* 0x0000000000037802 */ /* 0x002fc80000000f00 */
[----:B--2---:R-:W-:Y:S05]  /*1fe30*/  RET.REL.NODEC R2 `(_ZN7cutlass13device_kernelIN5flash19enable_sm80_to_sm89INS1_16FlashAttnFwdSm80INS1_25CollectiveMainloopFwdSm80ILi4ELi1ELb0EN4cute5tupleIJNS5_1CILi128EEENS7_ILi48EEENS7_ILi96EEEEEELi96ENS_6half_tEfNS_4arch4Sm80ELb1ELb0ELb1ELb1ELb0ELb1ELb1ELb1EEENS1_21CollectiveEpilogueFwdINS6_IJS8_SA_S9_EEENS6_IJNS7_ILi1EEESI_SI_EEESC_SE_Li128ELb1ELb1ELb1ELb0EEENS1_36VarlenDynamicPersistentTileSchedulerILi128ELi48ELi128ELi128ELb1ELb1ELb0ELb1ELb1ELb1EEEEEEEEEvNT_6ParamsE) ;  /* 0xfffe01c002007950 */ /* 0x004fea0003c3ffff */
        .weak           $__internal_23_$__cuda_sm70_shflsync_idx_p
        .type           $__internal_23_$__cuda_sm70_shflsync_idx_p,@function
        .size           $__internal_23_$__cuda_sm70_shflsync_idx_p,($__internal_24_$__cuda_sm70_shflsync_up_p - $__internal_23_$__cuda_sm70_shflsync_idx_p)
$__internal_23_$__cuda_sm70_shflsync_idx_p:
[----:B------:R-:W-:-:S04]  /*1fe40*/  MOV R75, 0xffffffff ;  /* 0xffffffff004b7802 */ /* 0x000fc80000000f00 */
[----:B------:R-:W-:Y:S04]  /*1fe50*/  WARPSYNC R75 ;  /* 0x0000004b00007348 */ /* 0x000fe80003800000 */
[----:B------:R1:W2:Y:S02]  /*1fe60*/  SHFL.IDX PT, R0, R5, R3, R0 ;  /* 0x0000000305007389 */ /* 0x0002a400000e0000 */
[----:B-1----:R-:W-:-:S04]  /*1fe70*/  MOV R3, 0x0 ;  /* 0x0000000000037802 */ /* 0x002fc80000000f00 */
[----:B--2---:R-:W-:Y:S05]  /*1fe80*/  RET.REL.NODEC R2 `(_ZN7cutlass13device_kernelIN5flash19enable_sm80_to_sm89INS1_16FlashAttnFwdSm80INS1_25CollectiveMainloopFwdSm80ILi4ELi1ELb0EN4cute5tupleIJNS5_1CILi128EEENS7_ILi48EEENS7_ILi96EEEEEELi96ENS_6half_tEfNS_4arch4Sm80ELb1ELb0ELb1ELb1ELb0ELb1ELb1ELb1EEENS1_21CollectiveEpilogueFwdINS6_IJS8_SA_S9_EEENS6_IJNS7_ILi1EEESI_SI_EEESC_SE_Li128ELb1ELb1ELb1ELb0EEENS1_36VarlenDynamicPersistentTileSchedulerILi128ELi48ELi128ELi128ELb1ELb1ELb0ELb1ELb1ELb1EEEEEEEEEvNT_6ParamsE) ;  /* 0xfffe017002007950 */ /* 0x004fea0003c3ffff */
        .weak           $__internal_24_$__cuda_sm70_shflsync_up_p
        .type           $__internal_24_$__cuda_sm70_shflsync_up_p,@function
        .size           $__internal_24_$__cuda_sm70_shflsync_up_p,($__internal_25_$__cuda_sm70_votesync_ballot - $__internal_24_$__cuda_sm70_shflsync_up_p)
$__internal_24_$__cuda_sm70_shflsync_up_p:
[----:B------:R-:W-:Y:S02]  /*1fe90*/  IMAD.MOV.U32 R4, RZ, RZ, RZ ;  /* 0x000000ffff047224 */ /* 0x000fe400078e00ff */
[----:B------:R-:W-:-:S04]  /*1fea0*/  IMAD.MOV.U32 R10, RZ, RZ, -0x1 ;  /* 0xffffffffff0a7424 */ /* 0x000fc800078e00ff */
[----:B------:R-:W-:Y:S04]  /*1feb0*/  WARPSYNC R10 ;  /* 0x0000000a00007348 */ /* 0x000fe80003800000 */
[----:B------:R1:W2:Y:S02]  /*1fec0*/  SHFL.UP PT, R4, R0, R2, R4 ;  /* 0x0400000200047389 */ /* 0x0002a400000e0004 */
[----:B-1----:R-:W-:Y:S02]  /*1fed0*/  MOV R2, R3 ;  /* 0x0000000300027202 */ /* 0x002fe40000000f00 */
[----:B------:R-:W-:-:S04]  /*1fee0*/  MOV R3, 0x0 ;  /* 0x0000000000037802 */ /* 0x000fc80000000f00 */
[----:B--2---:R-:W-:Y:S05]  /*1fef0*/  RET.REL.NODEC R2 `(_ZN7cutlass13device_kernelIN5flash19enable_sm80_to_sm89INS1_16FlashAttnFwdSm80INS1_25CollectiveMainloopFwdSm80ILi4ELi1ELb0EN4cute5tupleIJNS5_1CILi128EEENS7_ILi48EEENS7_ILi96EEEEEELi96ENS_6half_tEfNS_4arch4Sm80ELb1ELb0ELb1ELb1ELb0ELb1ELb1ELb1EEENS1_21CollectiveEpilogueFwdINS6_IJS8_SA_S9_EEENS6_IJNS7_ILi1EEESI_SI_EEESC_SE_Li128ELb1ELb1ELb1ELb0EEENS1_36VarlenDynamicPersistentTileSchedulerILi128ELi48ELi128ELi128ELb1ELb1ELb0ELb1ELb1ELb1EEEEEEEEEvNT_6ParamsE) ;  /* 0xfffe010002007950 */ /* 0x004fea0003c3ffff */
        .weak           $__internal_25_$__cuda_sm70_votesync_ballot
        .type           $__internal_25_$__cuda_sm70_votesync_ballot,@function
        .size           $__internal_25_$__cuda_sm70_votesync_ballot,(.L_x_2878 - $__internal_25_$__cuda_sm70_votesync_ballot)
$__internal_25_$__cuda_sm70_votesync_ballot:
[----:B------:R-:W-:Y:S01]  /*1ff00*/  ISETP.NE.U32.AND P0, PT, R0, 0x1, PT ;  /* 0x000000010000780c */ /* 0x000fe20003f05070 */
[----:B------:R-:W-:-:S04]  /*1ff10*/  IMAD.MOV.U32 R3, RZ, RZ, -0x1 ;  /* 0xffffffffff037424 */ /* 0x000fc800078e00ff */
[----:B------:R-:W-:Y:S08]  /*1ff20*/  WARPSYNC R3 ;  /* 0x0000000300007348 */ /* 0x000ff00003800000 */
[----:B------:R-:W-:-:S04]  /*1ff30*/  VOTE.ANY R0, PT, !P0 ;  /* 0x0000000000007806 */ /* 0x000fc800040e0100 */
[----:B------:R-:W-:Y:S01]  /*1ff40*/  LOP3.LUT R0, R0, R3, RZ, 0xc0, !PT ;  /* 0x0000000300007212 */ /* 0x000fe200078ec0ff */
[----:B------:R-:W-:-:S04]  /*1ff50*/  IMAD.MOV.U32 R3, RZ, RZ, 0x0 ;  /* 0x00000000ff037424 */ /* 0x000fc800078e00ff */
[----:B------:R-:W-:Y:S05]  /*1ff60*/  RET.REL.NODEC R2 `(_ZN7cutlass13device_kernelIN5flash19enable_sm80_to_sm89INS1_16FlashAttnFwdSm80INS1_25CollectiveMainloopFwdSm80ILi4ELi1ELb0EN4cute5tupleIJNS5_1CILi128EEENS7_ILi48EEENS7_ILi96EEEEEELi96ENS_6half_tEfNS_4arch4Sm80ELb1ELb0ELb1ELb1ELb0ELb1ELb1ELb1EEENS1_21CollectiveEpilogueFwdINS6_IJS8_SA_S9_EEENS6_IJNS7_ILi1EEESI_SI_EEESC_SE_Li128ELb1ELb1ELb1ELb0EEENS1_36VarlenDynamicPersistentTileSchedulerILi128ELi48ELi128ELi128ELb1ELb1ELb0ELb1ELb1ELb1EEEEEEEEEvNT_6ParamsE) ;  /* 0xfffe009002007950 */ /* 0x000fea0003c3ffff */
.L_x_1423:
        /* <DEDUP_REMOVED lines=9> */
.L_x_2878:


//--------------------- .text._ZN7cutlass13device_kernelIN5flash19enable_sm80_to_sm89INS1_16FlashAttnFwdSm80INS1_25CollectiveMainloopFwdSm80ILi4ELi1ELb0EN4cute5tupleIJNS5_1CILi128EEENS7_ILi64EEENS7_ILi96EEEEEELi96ENS_6half_tEfNS_4arch4Sm80ELb0ELb0ELb0ELb0ELb0ELb0ELb1ELb1EEENS1_21CollectiveEpilogueFwdINS6_IJS8_SA_S9_EEENS6_IJNS7_ILi1EEESI_SI_EEESC_SE_Li128ELb0ELb1ELb1ELb0EEENS1_19SingleTileSchedulerILb0ELb1ELb1ELi128EEEEEEEEEvNT_6ParamsE --------------------------
	.section	.text._ZN7cutlass13device_kernelIN5flash19enable_sm80_to_sm89INS1_16FlashAttnFwdSm80INS1_25CollectiveMainloopFwdSm80ILi4ELi1ELb0EN4cute5tupleIJNS5_1CILi128EEENS7_ILi64EEENS7_ILi96EEEEEELi96ENS_6half_tEfNS_4arch4Sm80ELb0ELb0ELb0ELb0ELb0ELb0ELb1ELb1EEENS1_21CollectiveEpilogueFwdINS6_IJS8_SA_S9_EEENS6_IJNS7_ILi1EEESI_SI_EEESC_SE_Li128ELb0ELb1ELb1ELb0EEENS1_19SingleTileSchedulerILb0ELb1ELb1ELi128EEEEEEEEEvNT_6ParamsE,"ax",@progbits
	.sectioninfo	@"SHI_REGISTERS=255"
	.align	128
.text._ZN7cutlass13device_kernelIN5flash19enable_sm80_to_sm89INS1_16FlashAttnFwdSm80INS1_25CollectiveMainloopFwdSm80ILi4ELi1ELb0EN4cute5tupleIJNS5_1CILi128EEENS7_ILi64EEENS7_ILi96EEEEEELi96ENS_6half_tEfNS_4arch4Sm80ELb0ELb0ELb0ELb0ELb0ELb0ELb1ELb1EEENS1_21CollectiveEpilogueFwdINS6_IJS8_SA_S9_EEENS6_IJNS7_ILi1EEESI_SI_EEESC_SE_Li128ELb0ELb1ELb1ELb0EEENS1_19SingleTileSchedulerILb0ELb1ELb1ELi128EEEEEEEEEvNT_6ParamsE:
        .type           _ZN7cutlass13device_kernelIN5flash19enable_sm80_to_sm89INS1_16FlashAttnFwdSm80INS1_25CollectiveMainloopFwdSm80ILi4ELi1ELb0EN4cute5tupleIJNS5_1CILi128EEENS7_ILi64EEENS7_ILi96EEEEEELi96ENS_6half_tEfNS_4arch4Sm80ELb0ELb0ELb0ELb0ELb0ELb0ELb1ELb1EEENS1_21CollectiveEpilogueFwdINS6_IJS8_SA_S9_EEENS6_IJNS7_ILi1EEESI_SI_EEESC_SE_Li128ELb0ELb1ELb1ELb0EEENS1_19SingleTileSchedulerILb0ELb1ELb1ELi128EEEEEEEEEvNT_6ParamsE,@function
        .size           _ZN7cutlass13device_kernelIN5flash19enable_sm80_to_sm89INS1_16FlashAttnFwdSm80INS1_25CollectiveMainloopFwdSm80ILi4ELi1ELb0EN4cute5tupleIJNS5_1CILi128EEENS7_ILi64EEENS7_ILi96EEEEEELi96ENS_6half_tEfNS_4arch4Sm80ELb0ELb0ELb0ELb0ELb0ELb0ELb1ELb1EEENS1_21CollectiveEpilogueFwdINS6_IJS8_SA_S9_EEENS6_IJNS7_ILi1EEESI_SI_EEESC_SE_Li128ELb0ELb1ELb1ELb0EEENS1_19SingleTileSchedulerILb0ELb1ELb1ELi128EEEEEEEEEvNT_6ParamsE,(.L_x_2883 - _ZN7cutlass13device_kernelIN5flash19enable_sm80_to_sm89INS1_16FlashAttnFwdSm80INS1_25CollectiveMainloopFwdSm80ILi4ELi1ELb0EN4cute5tupleIJNS5_1CILi128EEENS7_ILi64EEENS7_ILi96EEEEEELi96ENS_6half_tEfNS_4arch4Sm80ELb0ELb0ELb0ELb0ELb0ELb0ELb1ELb1EEENS1_21CollectiveEpilogueFwdINS6_IJS8_SA_S9_EEENS6_IJNS7_ILi1EEESI_SI_EEESC_SE_Li128ELb0ELb1ELb1ELb0EEENS1_19SingleTileSchedulerILb0ELb1ELb1ELi128EEEEEEEEEvNT_6ParamsE)
        .other          _ZN7cutlass13device_kernelIN5flash19enable_sm80_to_sm89INS1_16FlashAttnFwdSm80INS1_25CollectiveMainloopFwdSm80ILi4ELi1ELb0EN4cute5tupleIJNS5_1CILi128EEENS7_ILi64EEENS7_ILi96EEEEEELi96ENS_6half_tEfNS_4arch4Sm80ELb0ELb0ELb0ELb0ELb0ELb0ELb1ELb1EEENS1_21CollectiveEpilogueFwdINS6_IJS8_SA_S9_EEENS6_IJNS7_ILi1EEESI_SI_EEESC_SE_Li128ELb0ELb1ELb1ELb0EEENS1_19SingleTileSchedulerILb0ELb1ELb1ELi128EEEEEEEEEvNT_6ParamsE,@"STO_CUDA_ENTRY STV_DEFAULT"
_ZN7cutlass13device_kernelIN5flash19enable_sm80_to_sm89INS1_16FlashAttnFwdSm80INS1_25CollectiveMainloopFwdSm80ILi4ELi1ELb0EN4cute5tupleIJNS5_1CILi128EEENS7_ILi64EEENS7_ILi96EEEEEELi96ENS_6half_tEfNS_4arch4Sm80ELb0ELb0ELb0ELb0ELb0ELb0ELb1ELb1EEENS1_21CollectiveEpilogueFwdINS6_IJS8_SA_S9_EEENS6_IJNS7_ILi1EEESI_SI_EEESC_SE_Li128ELb0ELb1ELb1ELb0EEENS1_19SingleTileSchedulerILb0ELb1ELb1ELi128EEEEEEEEEvNT_6ParamsE:
        /* <DEDUP_REMOVED lines=17> */
.L_x_1424:
[----:B--23--:R-:W-:Y:S01]  /*0110*/  IMAD.MOV.U32 R0, RZ, RZ, c[0x0][0x550] ;  /* 0x00015400ff007624 */ /* 0x00cfe200078e00ff */
[----:B------:R-:W-:-:S04]  /*0120*/  MOV R3, R2 ;  /* 0x0000000200037202 */ /* 0x000fc80000000f00 */
[----:B------:R-:W-:-:S13]  /*0130*/  ISETP.NE.AND P0, PT, R0, 0x1, PT ;  /* 0x000000010000780c */ /* 0x000fda0003f05270 */
[----:B------:R-:W-:-:S05]  /*0140*/  @P0 IMAD.HI.U32 R0, R2, c[0x0][0x554], RZ ;  /* 0x0001550002000a27 */ /* 0x000fca00078e00ff */
[----:B------:R-:W-:-:S05]  /*0150*/  @P0 SHF.R.U32.HI R3, RZ, c[0x0][0x558], R0 ;  /* 0x00015600ff030a19 */ /* 0x000fca0000011600 */
[----:B------:R1:W-:Y:S02]  /*0160*/  STL [R1+0x30], R3 ;  /* 0x0000300301007387 */ /* 0x0003e40000100800 */
.L_x_1425:
        /* <DEDUP_REMOVED lines=45> */
.L_x_1426:
        /* <DEDUP_REMOVED lines=68> */
[-C--:B------:R-:W-:Y:S01]  /*0880*/  LEA.HI R19, R25, R172.reuse, RZ, 0x2 ;  /* 0x000000ac19137211 */ /* 0x080fe200078f10ff */
        /* <DEDUP_REMOVED lines=26> */
[----:B------:R-:W-:Y:S02]  /*0a30*/  SEL R37, RZ, 0x1, P5 ;  /* 0x00000001ff257807 */ /* 0x000fe40002800000 */
[----:B------:R-:W-:Y:S01]  /*0a40*/  LOP3.LUT R0, R0, 0xc0, RZ, 0xc0, !PT ;  /* 0x000000c000007812 */ /* 0x000fe200078ec0ff */
[C---:B------:R-:W-:Y:S02]  /*0a50*/  IMAD R8, R28.reuse, c[0x0][0x1c4], R8 ;  /* 0x000071001c087a24 */ /* 0x040fe400078e0208 */
[----:B------:R-:W-:Y:S01]  /*0a60*/  IMAD.WIDE.U32 R2, R28, c[0x0][0x1c0], R2 ;  /* 0x000070001c027a25 */ /* 0x000fe200078e0002 */
[----:B------:R-:W-:Y:S02]  /*0a70*/  LOP3.LUT R7, R0, 0x18, R4, 0xf8, !PT ;  /* 0x0000001800077812 */ /* 0x000fe400078ef804 */
        /* <DEDUP_REMOVED lines=18> */
[----:B------:R-:W-:Y:S01]  /*0ba0*/  IMAD R15, R36, c[0x0][0x20c], R6 ;  /* 0x00008300240f7a24 */ /* 0x000fe200078e0206 */
        /* <DEDUP_REMOVED lines=20> */
[----:B------:R-:W-:Y:S01]  /*0cf0*/  IMAD.WIDE.U32 R2, R22, c[0x0][0x210], R6 ;  /* 0x0000840016027a25 */ /* 0x000fe200078e0006 */
[----:B------:R-:W-:-:S03]  /*0d00*/  P2R R22, PR, RZ, 0x10 ;  /* 0x00000010ff167803 */ /* 0x000fc60000000000 */
        /* <DEDUP_REMOVED lines=35> */
[----:B------:R-:W-:-:S04]  /*0f40*/  IMAD.WIDE.U32 R30, R2, c[0x0][0x1f0], R12 ;  /* 0x00007c00021e7a25 */ /* 0x000fc800078e000c */
        /* <DEDUP_REMOVED lines=24> */
.L_x_1429:
[----:B---34-:R-:W-:Y:S05]  /*10d0*/  BSYNC B0 ;  /* 0x0000000000007941 */ /* 0x018fea0003800000 */
.L_x_1428:
        /* <DEDUP_REMOVED lines=22> */
.L_x_1431:
[----:B------:R-:W-:Y:S05]  /*1240*/  BSYNC B0 ;  /* 0x0000000000007941 */ /* 0x000fea0003800000 */
.L_x_1430:
        /* <DEDUP_REMOVED lines=22> */
.L_x_1433:
[----:B------:R-:W-:Y:S05]  /*13b0*/  BSYNC B0 ;  /* 0x0000000000007941 */ /* 0x000fea0003800000 */
.L_x_1432:
[----:B-1--4-:R-:W1:Y:S01]  /*13c0*/  SHFL.IDX PT, R6, R16, 0x3, 0x1c1f ;  /* 0x007c1f0010067f89 */ /* 0x012e6200000e0000 */
[----:B------:R-:W-:Y:S01]  /*13d0*/  IADD3 R0, R17, 0x60, RZ ;  /* 0x0000006011007810 */ /* 0x000fe20007ffe0ff */
[----:B------:R-:W-:Y:S01]  /*13e0*/  IMAD.MOV.U32 R160, RZ, RZ, 0x6 ;  /* 0x00000006ffa07424 */ /* 0x000fe200078e00ff */
[----:B------:R-:W-:Y:S01]  /*13f0*/  IADD3 R137, R136, -0x1, RZ ;  /* 0xffffffff88897810 */ /* 0x000fe20007ffe0ff */
[----:B------:R-:W4:Y:S01]  /*1400*/  SHFL.IDX PT, R7, R15, 0x3, 0x1c1f ;  /* 0x007c1f000f077f89 */ /* 0x000f2200000e0000 */
[----:B------:R-:W-:Y:S01]  /*1410*/  ISETP.GE.AND P0, PT, R0, UR4, PT ;  /* 0x0000000400007c0c */ /* 0x000fe2000bf06270 */
[----:B------:R-:W-:Y:S01]  /*1420*/  IMAD.SHL.U32 R224, R224, 0x2, RZ ;  /* 0x00000002e0e07824 */ /* 0x000fe200078e00ff */
[----:B------:R-:W-:Y:S01]  /*1430*/  IADD3 R2, -R36, c[0x0][0x1d0], RZ ;  /* 0x0000740024027a10 */ /* 0x000fe20007ffe1ff */
[----:B------:R-:W-:Y:S01]  /*1440*/  IMAD.MOV.U32 R166, RZ, RZ, R32 ;  /* 0x000000ffffa67224 */ /* 0x000fe200078e0020 */
[----:B------:R-:W-:Y:S01]  /*1450*/  SHF.R.S32.HI R29, RZ, 0x1f, R137 ;  /* 0x0000001fff1d7819 */ /* 0x000fe20000011489 */
[----:B------:R-:W-:Y:S01]  /*1460*/  IMAD.MOV.U32 R167, RZ, RZ, R33 ;  /* 0x000000ffffa77224 */ /* 0x000fe200078e0021 */
[----:B------:R-:W-:Y:S01]  /*1470*/  SHF.R.S32.HI R13, RZ, 0x4, R23 ;  /* 0x00000004ff0d7819 */ /* 0x000fe20000011417 */
[----:B------:R-:W-:Y:S01]  /*1480*/  IMAD R2, R137, -0x40, R2 ;  /* 0xffffffc089027824 */ /* 0x000fe200078e0202 */
[----:B------:R-:W-:Y:S01]  /*1490*/  IADD3 R185, R136, -0x2, RZ ;  /* 0xfffffffe88b97810 */ /* 0x000fe20007ffe0ff */
[----:B------:R-:W-:Y:S01]  /*14a0*/  IMAD.MOV.U32 R166, RZ, RZ, R30 ;  /* 0x000000ffffa67224 */ /* 0x000fe200078e001e */
[----:B------:R-:W-:Y:S01]  /*14b0*/  LEA.HI R12, R23, R13, RZ, 0x1 ;  /* 0x0000000d170c7211 */ /* 0x000fe200078f08ff */
[----:B------:R-:W-:-:S03]  /*14c0*/  IMAD.MOV.U32 R138, RZ, RZ, -0x40 ;  /* 0xffffffc0ff8a7424 */ /* 0x000fc600078e00ff */
[----:B------:R-:W-:Y:S01]  /*14d0*/  LOP3.LUT R12, R12, 0xfffffffe, RZ, 0xc0, !PT ;  /* 0xfffffffe0c0c7812 */ /* 0x000fe200078ec0ff */
[----:B------:R-:W-:Y:S01]  /*14e0*/  IMAD R138, R137, R138, c[0x0][0x1d0] ;  /* 0x00007400898a7624 */ /* 0x000fe200078e028a */
[----:B------:R-:W-:Y:S01]  /*14f0*/  STL.64 [R1+0x10], R166 ;  /* 0x000010a601007387 */ /* 0x000fe20000100a00 */
[C---:B-1----:R-:W-:Y:S02]  /*1500*/  @!P0 LEA R8, P2, R4.reuse, R6, 0x1 ;  /* 0x0000000604088211 */ /* 0x042fe400078408ff */
[----:B------:R-:W-:Y:S02]  /*1510*/  IMAD.IADD R12, R13, 0x1, -R12 ;  /* 0x000000010d0c7824 */ /* 0x000fe400078e0a0c */
[----:B----4-:R-:W-:Y:S01]  /*1520*/  @!P0 LEA.HI.X R9, R4, R7, R5, 0x1, P2 ;  /* 0x0000000704098211 */ /* 0x010fe200010f0c05 */
[----:B------:R-:W-:Y:S01]  /*1530*/  IMAD.MOV.U32 R5, RZ, RZ, c[0x0][0x1e0] ;  /* 0x00007800ff057624 */ /* 0x000fe200078e00ff */
[----:B------:R-:W-:Y:S02]  /*1540*/  ISETP.GE.AND P2, PT, R2, 0x1, PT ;  /* 0x000000010200780c */ /* 0x000fe40003f46270 */
[----:B------:R-:W-:Y:S01]  /*1550*/  @!P0 IADD3 R4, R4, 0x40, RZ ;  /* 0x0000004004048810 */ /* 0x000fe20007ffe0ff */
[C---:B------:R-:W-:Y:S01]  /*1560*/  IMAD.SHL.U32 R161, R5.reuse, 0x40, RZ ;  /* 0x0000004005a17824 */ /* 0x040fe200078e00ff */
[C---:B------:R-:W-:Y:S01]  /*1570*/  SHF.L.U64.HI R160, R5.reuse, R160, c[0x0][0x1e4] ;  /* 0x0000790005a07619 */ /* 0x040fe200000102a0 */
[----:B------:R-:W-:Y:S01]  /*1580*/  @!PT LDS RZ, [RZ] ;  /* 0x00000000fffff984 */ /* 0x000fe20000000800 */
[----:B------:R1:W-:Y:S01]  /*1590*/  @!P0 LDGSTS.E.BYPASS.LTC128B.128 [R224+0x7900], [R8.64], !P1 ;  /* 0x0790000008e08fae */ /* 0x0003e2000c901d46 */
[----:B------:R-:W-:-:S03]  /*15a0*/  IMAD.SHL.U32 R164, R5, 0x20, RZ ;  /* 0x0000002005a47824 */ /* 0x000fc600078e00ff */
[----:B------:R-:W-:-:S04]  /*15b0*/  IMAD R0, R160, R137, RZ ;  /* 0x00000089a0007224 */ /* 0x000fc800078e02ff */
[-C--:B------:R-:W-:Y:S02]  /*15c0*/  IMAD R0, R29, R161.reuse, R0 ;  /* 0x000000a11d007224 */ /* 0x080fe400078e0200 */
[----:B-1----:R-:W-:-:S04]  /*15d0*/  IMAD.WIDE.U32 R8, R137, R161, R166 ;  /* 0x000000a189087225 */ /* 0x002fc800078e00a6 */
[----:B------:R-:W-:Y:S01]  /*15e0*/  IMAD.IADD R0, R9, 0x1, R0 ;  /* 0x0000000109007824 */ /* 0x000fe200078e0200 */
[----:B------:R-:W-:Y:S01]  /*15f0*/  @P2 LEA R10, P1, R8, c[0x0][0x1c8], 0x1 ;  /* 0x00007200080a2a11 */ /* 0x000fe200078208ff */
[----:B------:R-:W-:-:S03]  /*1600*/  IMAD.MOV.U32 R9, RZ, RZ, 0x5 ;  /* 0x00000005ff097424 */ /* 0x000fc600078e00ff */
[----:B------:R-:W-:Y:S02]  /*1610*/  @P2 LEA.HI.X R11, R8, c[0x0][0x1cc], R0, 0x1, P1 ;  /* 0x00007300080b2a11 */ /* 0x000fe400008f0c00 */
[----:B------:R-:W-:Y:S02]  /*1620*/  ISETP.GE.AND P1, PT, R2, 0x21, PT ;  /* 0x000000210200780c */ /* 0x000fe40003f26270 */
[----:B------:R-:W-:Y:S02]  /*1630*/  SHF.L.U64.HI R165, R5, R9, c[0x0][0x1e4] ;  /* 0x0000790005a57619 */ /* 0x000fe40000010209 */
[----:B------:R-:W-:-:S05]  /*1640*/  LOP3.LUT R5, R20, 0x7fffffe, RZ, 0xc0, !PT ;  /* 0x07fffffe14057812 */ /* 0x000fca00078ec0ff */
[----:B------:R-:W-:-:S04]  /*1650*/  IMAD.IADD R158, R18, 0x1, -R5 ;  /* 0x00000001129e7824 */ /* 0x000fc800078e0a05 */
[----:B------:R-:W-:Y:S02]  /*1660*/  @P1 IADD3 R2, P4, R164, R8, RZ ;  /* 0x00000008a4021210 */ /* 0x000fe40007f9e0ff */
[----:B------:R-:W-:-:S03]  /*1670*/  @!P0 SHF.R.S32.HI R8, RZ, 0x1f, R14 ;  /* 0x0000001fff088819 */ /* 0x000fc6000001140e */
[----:B------:R-:W-:Y:S01]  /*1680*/  @P1 IMAD.X R0, R165, 0x1, R0, P4 ;  /* 0x00000001a5001824 */ /* 0x000fe200020e0600 */
[----:B------:R-:W-:Y:S02]  /*1690*/  @!P0 LEA.HI R8, R8, R14, RZ, 0x3 ;  /* 0x0000000e08088211 */ /* 0x000fe400078f18ff */
[----:B------:R-:W-:Y:S02]  /*16a0*/  ISETP.NE.AND P4, PT, R162, RZ, PT ;  /* 0x000000ffa200720c */ /* 0x000fe40003f85270 */
[----:B------:R-:W-:Y:S02]  /*16b0*/  @!P0 LOP3.LUT R8, R8, 0xfffffff8, RZ, 0xc0, !PT ;  /* 0xfffffff808088812 */ /* 0x000fe400078ec0ff */
[----:B------:R-:W-:-:S03]  /*16c0*/  SHF.R.S32.HI R14, RZ, 0x1f, R18 ;  /* 0x0000001fff0e7819 */ /* 0x000fc60000011412 */
[----:B------:R-:W-:Y:S01]  /*16d0*/  @!P0 IMAD.WIDE R8, R8, 0x2, R6 ;  /* 0x0000000208088825 */ /* 0x000fe200078e0206 */
[----:B------:R-:W-:-:S04]  /*16e0*/  LEA.HI R5, R14, R18, RZ, 0x3 ;  /* 0x000000120e057211 */ /* 0x000fc800078f18ff */
[----:B------:R1:W-:Y:S02]  /*16f0*/  @!P0 LDGSTS.E.BYPASS.LTC128B.128 [R224+0x9900], [R8.64], !P3 ;  /* 0x0990000008e08fae */ /* 0x0003e4000d901d46 */
[----:B-1----:R-:W-:-:S04]  /*1700*/  @P1 LEA R8, P3, R2, c[0x0][0x1c8], 0x1 ;  /* 0x0000720002081a11 */ /* 0x002fc800078608ff */
[----:B------:R-:W-:Y:S02]  /*1710*/  @P1 LEA.HI.X R9, R2, c[0x0][0x1cc], R0, 0x1, P3 ;  /* 0x0000730002091a11 */ /* 0x000fe400018f0c00 */
[----:B------:R-:W-:Y:S02]  /*1720*/  @!P0 SHF.R.S32.HI R0, RZ, 0x1f, R4 ;  /* 0x0000001fff008819 */ /* 0x000fe40000011404 */
[----:B------:R-:W-:Y:S02]  /*1730*/  ISETP.NE.AND P3, PT, R22, RZ, PT ;  /* 0x000000ff1600720c */ /* 0x000fe40003f65270 */
[----:B------:R-:W-:Y:S02]  /*1740*/  @!P0 LEA.HI R4, R0, R4, RZ, 0x3 ;  /* 0x0000000400048211 */ /* 0x000fe400078f18ff */
[----:B------:R-:W-:Y:S02]  /*1750*/  LOP3.LUT R2, R26, 0xfffffff8, RZ, 0xc0, !PT ;  /* 0xfffffff81a027812 */ /* 0x000fe400078ec0ff */
[----:B------:R-:W-:-:S03]  /*1760*/  @!P0 LOP3.LUT R4, R4, 0xfffffff8, RZ, 0xc0, !PT ;  /* 0xfffffff804048812 */ /* 0x000fc600078ec0ff */
[----:B------:R-:W-:Y:S02]  /*1770*/  IMAD.IADD R2, R172, 0x1, -R2 ;  /* 0x00000001ac027824 */ /* 0x000fe400078e0a02 */
[----:B------:R-:W-:-:S03]  /*1780*/  @!P0 IMAD.WIDE R6, R4, 0x2, R6 ;  /* 0x0000000204068825 */ /* 0x000fc600078e0206 */
[----:B------:R-:W-:Y:S02]  /*1790*/  LEA.HI R0, R2, R2, RZ, 0x1 ;  /* 0x0000000202007211 */ /* 0x000fe400078f08ff */
[----:B------:R1:W-:Y:S02]  /*17a0*/  @!P0 LDGSTS.E.BYPASS.LTC128B.128 [R224+0xb900], [R6.64], !P3 ;  /* 0x0b90000006e08fae */ /* 0x0003e4000d901d46 */
[----:B------:R-:W-:Y:S02]  /*17b0*/  LOP3.LUT R4, R0, 0x3fffffe, RZ, 0xc0, !PT ;  /* 0x03fffffe00047812 */ /* 0x000fe400078ec0ff */
[----:B------:R-:W0:Y:S01]  /*17c0*/  LDGDEPBAR ;  /* 0x00000000000079af */ /* 0x000e220000000000 */
[----:B------:R-:W-:Y:S02]  /*17d0*/  SHF.R.S32.HI R28, RZ, 0x1, R0 ;  /* 0x00000001ff1c7819 */ /* 0x000fe40000011400 */
[----:B------:R-:W-:Y:S01]  /*17e0*/  IMAD.IADD R13, R2, 0x1, -R4 ;  /* 0x00000001020d7824 */ /* 0x000fe200078e0a04 */
[----:B------:R-:W-:Y:S01]  /*17f0*/  BAR.SYNC.DEFER_BLOCKING 0x0 ;  /* 0x0000000000007b1d */ /* 0x000fe20000010000 */
[----:B------:R-:W-:Y:S01]  /*1800*/  IMAD.SHL.U32 R2, R21, 0x40, RZ ;  /* 0x0000004015027824 */ /* 0x000fe200078e00ff */
[C---:B------:R-:W-:Y:S01]  /*1810*/  LOP3.LUT P0, RZ, R28.reuse, 0x2, RZ, 0xc0, !PT ;  /* 0x000000021cff7812 */ /* 0x040fe2000780c0ff */
[----:B------:R-:W-:-:S02]  /*1820*/  IMAD.SHL.U32 R0, R28, 0x40, RZ ;  /* 0x000000401c007824 */ /* 0x000fc400078e00ff */
[----:B------:R-:W-:Y:S01]  /*1830*/  IMAD.SHL.U32 R4, R5, 0x20, RZ ;  /* 0x0000002005047824 */ /* 0x000fe200078e00ff */
[----:B------:R-:W-:Y:S01]  /*1840*/  LOP3.LUT R2, R2, 0xc0, RZ, 0xc0, !PT ;  /* 0x000000c002027812 */ /* 0x000fe200078ec0ff */
[----:B------:R-:W-:Y:S01]  /*1850*/  IMAD.SHL.U32 R5, R12, 0x8, RZ ;  /* 0x000000080c057824 */ /* 0x000fe200078e00ff */
[----:B------:R-:W-:Y:S02]  /*1860*/  LOP3.LUT R0, R0, 0xc0, RZ, 0xc0, !PT ;  /* 0x000000c000007812 */ /* 0x000fe400078ec0ff */
[----:B------:R-:W-:Y:S02]  /*1870*/  LOP3.LUT R157, R4, 0xffffff00, RZ, 0xc0, !PT ;  /* 0xffffff00049d7812 */ /* 0x000fe400078ec0ff */
[----:B------:R-:W-:Y:S01]  /*1880*/  SHF.R.U32.HI R4, RZ, 0x3, R2 ;  /* 0x00000003ff047819 */ /* 0x000fe20000011602 */
[----:B-1----:R-:W-:Y:S01]  /*1890*/  IMAD.SHL.U32 R7, R24, 0x8, RZ ;  /* 0x0000000818077824 */ /* 0x002fe200078e00ff */
[----:B------:R-:W-:Y:S01]  /*18a0*/  LOP3.LUT R6, R2, 0x8, R5, 0xf8, !PT ;  /* 0x0000000802067812 */ /* 0x000fe200078ef805 */
[----:B------:R-:W-:Y:S01]  /*18b0*/  IMAD R2, R19, 0x200, R157 ;  /* 0x0000020013027824 */ /* 0x000fe200078e029d */
[----:B------:R-:W-:Y:S01]  /*18c0*/  @!PT LDS RZ, [RZ] ;  /* 0x00000000fffff984 */ /* 0x000fe20000000800 */
[----:B------:R-:W-:Y:S01]  /*18d0*/  @!PT LDS RZ, [RZ] ;  /* 0x00000000fffff984 */ /* 0x000fe20000000800 */
[----:B------:R-:W-:Y:S01]  /*18e0*/  @!PT LDS RZ, [RZ] ;  /* 0x00000000fffff984 */ /* 0x000fe20000000800 */
[----:B------:R1:W-:Y:S02]  /*18f0*/  @P2 LDGSTS.E.BYPASS.LTC128B.128 [R224+0x3100], [R10.64], !P5 ;  /* 0x031000000ae02fae */ /* 0x0003e4000e901d46 */
[----:B------:R-:W-:Y:S01]  /*1900*/  LOP3.LUT R5, R0, 0x8, R7, 0xf8, !PT ;  /* 0x0000000800057812 */ /* 0x000fe200078ef807 */
[----:B------:R-:W-:Y:S01]  /*1910*/  IMAD R7, R12, 0x8, R13 ;  /* 0x000000080c077824 */ /* 0x000fe200078e020d */
[----:B------:R-:W-:Y:S01]  /*1920*/  SHF.R.U32.HI R0, RZ, 0x3, R0 ;  /* 0x00000003ff007819 */ /* 0x000fe20000011600 */
[----:B------:R1:W-:Y:S01]  /*1930*/  @P2 LDGSTS.E.BYPASS.LTC128B.128 [R224+0x4100], [R10.64+0x40], !P4 ;  /* 0x041000400ae02fae */ /* 0x0003e2000e101d46 */
[----:B------:R-:W-:Y:S01]  /*1940*/  LOP3.LUT R156, R6, R4, RZ, 0x3c, !PT ;  /* 0x00000004069c7212 */ /* 0x000fe200078e3cff */
[----:B------:R-:W-:Y:S01]  /*1950*/  IMAD R2, R158, 0x20, R2 ;  /* 0x000000209e027824 */ /* 0x000fe200078e0202 */
[----:B------:R-:W-:Y:S01]  /*1960*/  LOP3.LUT R0, R5, R0, RZ, 0x3c, !PT ;  /* 0x0000000005007212 */ /* 0x000fe200078e3cff */
[----:B------:R1:W-:Y:S02]  /*1970*/  @P2 LDGSTS.E.BYPASS.LTC128B.128 [R224+0x5100], [R10.64+0x80], !P6 ;  /* 0x051000800ae02fae */ /* 0x0003e4000f101d46 */
[----:B------:R-:W-:-:S02]  /*1980*/  IMAD.IADD R2, R156, 0x1, R2 ;  /* 0x000000019c027824 */ /* 0x000fc400078e0202 */
[----:B------:R1:W-:Y:S01]  /*1990*/  @P1 LDGSTS.E.BYPASS.LTC128B.128 [R224+0x3900], [R8.64], !P5 ;  /* 0x0390000008e01fae */ /* 0x0003e2000e901d46 */
[----:B------:R-:W-:Y:S02]  /*19a0*/  IMAD.U32 R0, R7, 0x20, R0 ;  /* 0x0000002007007824 */ /* 0x000fe400078e0000 */
[----:B------:R-:W-:Y:S01]  /*19b0*/  IMAD.SHL.U32 R210, R2, 0x2, RZ ;  /* 0x0000000202d27824 */ /* 0x000fe200078e00ff */
[----:B------:R1:W-:Y:S01]  /*19c0*/  @P1 LDGSTS.E.BYPASS.LTC128B.128 [R224+0x4900], [R8.64+0x40], !P4 ;  /* 0x0490004008e01fae */ /* 0x0003e2000e101d46 */
[----:B------:R-:W-:Y:S02]  /*19d0*/  IMAD.SHL.U32 R139, R0, 0x2, RZ ;  /* 0x00000002008b7824 */ /* 0x000fe400078e00ff */
[----:B------:R-:W-:Y:S01]  /*19e0*/  IMAD R2, R29, c[0x0][0x208], RZ ;  /* 0x000082001d027a24 */ /* 0x000fe200078e02ff */
[----:B------:R1:W-:Y:S01]  /*19f0*/  @P1 LDGSTS.E.BYPASS.LTC128B.128 [R224+0x5900], [R8.64+0x80], !P6 ;  /* 0x0590008008e01fae */ /* 0x0003e2000f101d46 */
[----:B------:R-:W-:Y:S01]  /*1a00*/  IMAD R211, R3, 0x2, R210 ;  /* 0x0000000203d37824 */ /* 0x000fe200078e02d2 */
[----:B------:R-:W-:Y:S01]  /*1a10*/  IADD3 R0, R139, 0x3100, RZ ;  /* 0x000031008b007810 */ /* 0x000fe20007ffe0ff */
[----:B------:R-:W-:Y:S01]  /*1a20*/  IMAD R2, R137, c[0x0][0x20c], R2 ;  /* 0x0000830089027a24 */ /* 0x000fe200078e0202 */
[----:B------:R-:W0:Y:S01]  /*1a30*/  LDGDEPBAR ;  /* 0x00000000000079af */ /* 0x000e220000000000 */
[----:B------:R-:W-:-:S02]  /*1a40*/  IADD3 R212, R139, 0x3120, RZ ;  /* 0x000031208bd47810 */ /* 0x000fc40007ffe0ff */
[----:B------:R-:W-:Y:S01]  /*1a50*/  @P0 IADD3 R212, R0, -0x20, RZ ;  /* 0xffffffe000d40810 */ /* 0x000fe20007ffe0ff */
[----:B------:R-:W-:-:S04]  /*1a60*/  DEPBAR.LE SB0, 0x1 ;  /* 0x000080400000791a */ /* 0x000fc80000000000 */
[----:B------:R-:W-:-:S04]  /*1a70*/  DEPBAR.LE SB0, 0x0 ;  /* 0x000080000000791a */ /* 0x000fc80000000000 */
[----:B------:R-:W-:Y:S06]  /*1a80*/  BAR.SYNC.DEFER_BLOCKING 0x0 ;  /* 0x0000000000007b1d */ /* 0x000fec0000010000 */
[----:B------:R-:W-:Y:S04]  /*1a90*/  LDSM.16.M88.4 R4, [R210+0x7100] ;  /* 0x00710000d204783b */ /* 0x000fe80000000200 */
[----:B--23--:R-:W2:Y:S04]  /*1aa0*/  LDSM.16.M88.4 R12, [R139+0x3100] ;  /* 0x003100008b0c783b */ /* 0x00cea80000000200 */
[----:B-1----:R-:W1:Y:S04]  /*1ab0*/  LDSM.16.M88.4 R8, [R210+0x6100] ;  /* 0x00610000d208783b */ /* 0x002e680000000200 */
[----:B------:R-:W3:Y:S04]  /*1ac0*/  LDSM.16.M88.4 R20, [R139+0x3500] ;  /* 0x003500008b14783b */ /* 0x000ee80000000200 */
[----:B------:R-:W4:Y:S04]  /*1ad0*/  LDSM.16.M88.4 R16, [R139+0x3900] ;  /* 0x003900008b10783b */ /* 0x000f280000000200 */
[----:B------:R-:W5:Y:S04]  /*1ae0*/  LDSM.16.M88.4 R24, [R139+0x3d00] ;  /* 0x003d00008b18783b */ /* 0x000f680000000200 */
[----:B------:R-:W-:Y:S04]  /*1af0*/  LDSM.16.M88.4 R52, [R212] ;  /* 0x00000000d434783b */ /* 0x000fe80000000200 */
[----:B------:R-:W-:Y:S04]  /*1b00*/  LDSM.16.M88.4 R32, [R212+0x400] ;  /* 0x00040000d420783b */ /* 0x000fe80000000200 */
[----:B------:R-:W-:Y:S01]  /*1b10*/  LDSM.16.M88.4 R28, [R212+0x800] ;  /* 0x00080000d41c783b */ /* 0x000fe20000000200 */
[-C--:B--2---:R-:W-:Y:S08]  /*1b20*/  HMMA.16816.F32 R40, R4, R12.reuse, RZ ;  /* 0x0000000c0428723c */ /* 0x084ff000000018ff */
[----:B-1----:R-:W-:Y:S07]  /*1b30*/  HMMA.16816.F32 R100, R8, R12, RZ ;  /* 0x0000000c0864723c */ /* 0x002fee00000018ff */
[----:B------:R-:W-:Y:S01]  /*1b40*/  IMAD.WIDE.U32 R12, R137, c[0x0][0x208], RZ ;  /* 0x00008200890c7a25 */ /* 0x000fe200078e00ff */
[----:B---3--:R-:W-:Y:S03]  /*1b50*/  HMMA.16816.F32 R44, R4, R20, RZ ;  /* 0x00000014042c723c */ /* 0x008fe600000018ff */
[----:B------:R-:W-:Y:S01]  /*1b60*/  IMAD.IADD R2, R13, 0x1, R2 ;  /* 0x000000010d027824 */ /* 0x000fe200078e0202 */
[----:B------:R-:W-:-:S04]  /*1b70*/  LEA R0, P0, R12, R56, 0x6 ;  /* 0x000000380c007211 */ /* 0x000fc800078030ff */
[----:B----4-:R-:W-:Y:S01]  /*1b80*/  HMMA.16816.F32 R60, R4, R16, RZ ;  /* 0x00000010043c723c */ /* 0x010fe200000018ff */
[----:B------:R-:W-:Y:S02]  /*1b90*/  LEA.HI.X R13, R12, R38, R2, 0x6, P0 ;  /* 0x000000260c0d7211 */ /* 0x000fe400000f3402 */
[----:B------:R-:W-:Y:S02]  /*1ba0*/  SEL R12, RZ, 0x2, P4 ;  /* 0x00000002ff0c7807 */ /* 0x000fe40002000000 */
[----:B------:R-:W-:-:S03]  /*1bb0*/  SEL R2, RZ, 0x4, P6 ;  /* 0x00000004ff027807 */ /* 0x000fc60003000000 */
[----:B-----5:R-:W-:Y:S01]  /*1bc0*/  HMMA.16816.F32 R48, R4, R24, RZ ;  /* 0x000000180430723c */ /* 0x020fe200000018ff */
[----:B------:R-:W-:-:S04]  /*1bd0*/  IADD3 R2, R2, R12, R37 ;  /* 0x0000000c02027210 */ /* 0x000fc80007ffe025 */
[----:B------:R-:W-:-:S03]  /*1be0*/  LOP3.LUT P1, RZ, R2, 0x2, RZ, 0xc0, !PT ;  /* 0x0000000202ff7812 */ /* 0x000fc6000782c0ff */
[C---:B------:R-:W-:Y:S08]  /*1bf0*/  HMMA.16816.F32 R68, R4.reuse, R14, RZ ;  /* 0x0000000e0444723c */ /* 0x040ff000000018ff */
[C---:B------:R-:W-:Y:S08]  /*1c00*/  HMMA.16816.F32 R64, R4.reuse, R22, RZ ;  /* 0x000000160440723c */ /* 0x040ff000000018ff */
[C---:B------:R-:W-:Y:S08]  /*1c10*/  HMMA.16816.F32 R76, R4.reuse, R18, RZ ;  /* 0x00000012044c723c */ /* 0x040ff000000018ff */
[----:B------:R-:W-:Y:S01]  /*1c20*/  HMMA.16816.F32 R104, R4, R26, RZ ;  /* 0x0000001a0468723c */ /* 0x000fe200000018ff */
[----:B------:R-:W1:Y:S07]  /*1c30*/  LDSM.16.M88.4 R4, [R211+0x7100] ;  /* 0x00710000d304783b */ /* 0x000e6e0000000200 */
[C---:B------:R-:W-:Y:S07]  /*1c40*/  HMMA.16816.F32 R72, R8.reuse, R16, RZ ;  /* 0x000000100848723c */ /* 0x040fee00000018ff */
[C---:B------:R-:W-:Y:S01]  /*1c50*/  LEA R16, P0, R0.reuse, c[0x0][0x1f8], 0x1 ;  /* 0x00007e0000107a11 */ /* 0x040fe200078008ff */
[C---:B------:R-:W-:Y:S03]  /*1c60*/  HMMA.16816.F32 R96, R8.reuse, R14, RZ ;  /* 0x0000000e0860723c */ /* 0x040fe600000018ff */
[----:B------:R-:W-:Y:S01]  /*1c70*/  LEA.HI.X R17, R0, c[0x0][0x1fc], R13, 0x1, P0 ;  /* 0x00007f0000117a11 */ /* 0x000fe200000f0c0d */
[----:B------:R-:W-:Y:S01]  /*1c80*/  IMAD.IADD R0, R138, 0x1, -R36 ;  /* 0x000000018a007824 */ /* 0x000fe200078e0a24 */
[----:B------:R-:W-:Y:S03]  /*1c90*/  LDSM.16.M88.4 R12, [R211+0x6100] ;  /* 0x00610000d30c783b */ /* 0x000fe60000000200 */
[----:B------:R-:W-:Y:S01]  /*1ca0*/  HMMA.16816.F32 R80, R8, R20, RZ ;  /* 0x000000140850723c */ /* 0x000fe200000018ff */
[----:B------:R-:W-:-:S02]  /*1cb0*/  ISETP.LT.OR P2, PT, R0, 0x1, P5 ;  /* 0x000000010000780c */ /* 0x000fc40002f41670 */
[C---:B------:R-:W-:Y:S02]  /*1cc0*/  ISETP.LT.OR P4, PT, R0.reuse, 0x1, !P1 ;  /* 0x000000010000780c */ /* 0x040fe40004f81670 */
[C---:B------:R-:W-:Y:S02]  /*1cd0*/  ISETP.LT.OR P3, PT, R0.reuse, 0x21, !P1 ;  /* 0x000000210000780c */ /* 0x040fe40004f61670 */
[----:B------:R-:W-:Y:S01]  /*1ce0*/  ISETP.LT.OR P1, PT, R0, 0x21, P5 ;  /* 0x000000210000780c */ /* 0x000fe20002f21670 */
[C---:B------:R-:W-:Y:S01]  /*1cf0*/  HMMA.16816.F32 R92, R8.reuse, R22, RZ ;  /* 0x00000016085c723c */ /* 0x040fe200000018ff */
[----:B------:R-:W2:Y:S05]  /*1d00*/  LDSM.16.M88.4 R20, [R212+0xc00] ;  /* 0x000c0000d414783b */ /* 0x000eaa0000000200 */
[----:B------:R-:W-:Y:S01]  /*1d10*/  @!PT LDS RZ, [RZ] ;  /* 0x00000000fffff984 */ /* 0x000fe20000000800 */
[----:B------:R-:W-:Y:S01]  /*1d20*/  @!PT LDS RZ, [RZ] ;  /* 0x00000000fffff984 */ /* 0x000fe20000000800 */
[----:B------:R-:W-:Y:S01]  /*1d30*/  @!PT LDS RZ, [RZ] ;  /* 0x00000000fffff984 */ /* 0x000fe20000000800 */
[----:B------:R3:W-:Y:S02]  /*1d40*/  LDGSTS.E.BYPASS.LTC128B.128 [R224+0x100], [R16.64], !P2 ;  /* 0x0010000010e07fae */ /* 0x0007e4000d101d46 */
[C---:B------:R-:W-:Y:S02]  /*1d50*/  HMMA.16816.F32 R84, R8.reuse, R18, RZ ;  /* 0x000000120854723c */ /* 0x040fe400000018ff */
[----:B------:R3:W-:Y:S06]  /*1d60*/  LDGSTS.E.BYPASS.LTC128B.128 [R224+0x1100], [R16.64+0x40], !P4 ;  /* 0x0110004010e07fae */ /* 0x0007ec000e101d46 */
[C---:B------:R-:W-:Y:S08]  /*1d70*/  HMMA.16816.F32 R56, R8.reuse, R24, RZ ;  /* 0x000000180838723c */ /* 0x040ff000000018ff */
[----:B------:R-:W-:Y:S07]  /*1d80*/  HMMA.16816.F32 R88, R8, R26, RZ ;  /* 0x0000001a0858723c */ /* 0x000fee00000018ff */
[----:B------:R-:W-:Y:S01]  /*1d90*/  IMAD.MOV.U32 R9, RZ, RZ, c[0x0][0x208] ;  /* 0x00008200ff097624 */ /* 0x000fe200078e00ff */
[----:B-1----:R-:W-:Y:S01]  /*1da0*/  HMMA.16816.F32 R124, R4, R52, R40 ;  /* 0x00000034047c723c */ /* 0x002fe20000001828 */
[----:B------:R-:W-:-:S03]  /*1db0*/  IMAD.MOV.U32 R10, RZ, RZ, c[0x0][0x20c] ;  /* 0x00008300ff0a7624 */ /* 0x000fc600078e00ff */
[----:B------:R-:W-:-:S04]  /*1dc0*/  LEA R8, P0, R9, R16, 0x6 ;  /* 0x0000001009087211 */ /* 0x000fc800078030ff */
[----:B------:R-:W-:Y:S01]  /*1dd0*/  LEA.HI.X R9, R9, R17, R10, 0x6, P0 ;  /* 0x0000001109097211 */ /* 0x000fe200000f340a */
[----:B--2---:R-:W-:Y:S01]  /*1de0*/  HMMA.16816.F32 R128, R4, R20, R48 ;  /* 0x000000140480723c */ /* 0x004fe20000001830 */
[----:B------:R-:W-:-:S04]  /*1df0*/  LOP3.LUT P0, RZ, R2, 0x4, RZ, 0xc0, !PT ;  /* 0x0000000402ff7812 */ /* 0x000fc8000780c0ff */
[C---:B------:R-:W-:Y:S02]  /*1e00*/  ISETP.LT.OR P2, PT, R0.reuse, 0x1, !P0 ;  /* 0x000000010000780c */ /* 0x040fe40004741670 */
[----:B------:R-:W-:Y:S01]  /*1e10*/  ISETP.LT.OR P0, PT, R0, 0x21, !P0 ;  /* 0x000000210000780c */ /* 0x000fe20004701670 */
[----:B------:R-:W-:Y:S01]  /*1e20*/  HMMA.16816.F32 R148, R4, R32, R44 ;  /* 0x000000200494723c */ /* 0x000fe2000000182c */
[----:B------:R-:W-:-:S05]  /*1e30*/  LOP3.LUT R0, R159, 0xffffffe0, RZ, 0xc0, !PT ;  /* 0xffffffe09f007812 */ /* 0x000fca00078ec0ff */
[----:B------:R-:W-:Y:S02]  /*1e40*/  IMAD.IADD R0, R172, 0x1, -R0 ;  /* 0x00000001ac007824 */ /* 0x000fe400078e0a00 */
[----:B------:R-:W-:Y:S02]  /*1e50*/  HMMA.16816.F32 R108, R4, R30, R76 ;  /* 0x0000001e046c723c */ /* 0x000fe4000000184c */
[----:B------:R3:W-:Y:S01]  /*1e60*/  LDGSTS.E.BYPASS.LTC128B.128 [R224+0x2100], [R16.64+0x80], !P2 ;  /* 0x0210008010e07fae */ /* 0x0007e2000d101d46 */
[----:B------:R-:W-:-:S03]  /*1e70*/  SHF.R.S32.HI R2, RZ, 0x1f, R0 ;  /* 0x0000001fff027819 */ /* 0x000fc60000011400 */
[----:B------:R1:W-:Y:S01]  /*1e80*/  LDGSTS.E.BYPASS.LTC128B.128 [R224+0x900], [R8.64], !P1 ;  /* 0x0090000008e07fae */ /* 0x0003e2000c901d46 */
[----:B------:R-:W-:Y:S01]  /*1e90*/  LEA.HI R2, R2, R0, RZ, 0x2 ;  /* 0x0000000002027211 */ /* 0x000fe200078f10ff */
[----:B------:R-:W-:Y:S02]  /*1ea0*/  HMMA.16816.F32 R144, R4, R28, R60 ;  /* 0x0000001c0490723c */ /* 0x000fe4000000183c */
[----:B------:R1:W-:Y:S01]  /*1eb0*/  LDGSTS.E.BYPASS.LTC128B.128 [R224+0x1900], [R8.64+0x40], !P3 ;  /* 0x0190004008e07fae */ /* 0x0003e2000d901d46 */
[----:B------:R-:W-:-:S03]  /*1ec0*/  LOP3.LUT R2, R2, 0x7ffffffc, RZ, 0xc0, !PT ;  /* 0x7ffffffc02027812 */ /* 0x000fc600078ec0ff */
[----:B------:R1:W-:Y:S01]  /*1ed0*/  LDGSTS.E.BYPASS.LTC128B.128 [R224+0x2900], [R8.64+0x80], !P0 ;  /* 0x0290008008e07fae */ /* 0x0003e2000c101d46 */
[----:B------:R-:W-:Y:S01]  /*1ee0*/  ISETP.GT.AND P0, PT, R137, R184, PT ;  /* 0x000000b88900720c */ /* 0x000fe20003f04270 */
[C---:B------:R-:W-:Y:S01]  /*1ef0*/  HMMA.16816.F32 R140, R4.reuse, R54, R68 ;  /* 0x00000036048c723c */ /* 0x040fe20000001844 */
[----:B------:R-:W-:Y:S01]  /*1f00*/  IMAD.IADD R0, R0, 0x1, -R2 ;  /* 0x0000000100007824 */ /* 0x000fe200078e0a02 */
[----:B------:R-:W-:Y:S03]  /*1f10*/  LDSM.16.M88.4 R40, [R139+0x4900] ;  /* 0x004900008b28783b */ /* 0x000fe60000000200 */
[----:B------:R-:W-:Y:S01]  /*1f20*/  IMAD R0, R0, -0x2, R138 ;  /* 0xfffffffe00007824 */ /* 0x000fe200078e028a */
[----:B------:R-:W-:Y:S02]  /*1f30*/  LDSM.16.M88.4 R48, [R139+0x4100] ;  /* 0x004100008b30783b */ /* 0x000fe40000000200 */
[----:B------:R-:W-:Y:S02]  /*1f40*/  HMMA.16816.F32 R112, R4, R34, R64 ;  /* 0x000000220470723c */ /* 0x000fe40000001840 */
[----:B------:R-:W-:Y:S01]  /*1f50*/  LDSM.16.M88.4 R44, [R139+0x4500] ;  /* 0x004500008b2c783b */ /* 0x000fe20000000200 */
[----:B------:R-:W-:-:S02]  /*1f60*/  ISETP.GT.AND P3, PT, R0, 0x1, PT ;  /* 0x000000010000780c */ /* 0x000fc40003f64270 */
[C---:B------:R-:W-:Y:S01]  /*1f70*/  ISETP.GT.AND P4, PT, R0.reuse, 0x8, PT ;  /* 0x000000080000780c */ /* 0x040fe20003f84270 */
[----:B---3--:R-:W2:Y:S01]  /*1f80*/  LDSM.16.M88.4 R16, [R210+0x9100] ;  /* 0x00910000d210783b */ /* 0x008ea20000000200 */
[----:B------:R-:W-:Y:S01]  /*1f90*/  ISETP.GT.AND P2, PT, R0, 0x9, PT ;  /* 0x000000090000780c */ /* 0x000fe20003f44270 */
[----:B------:R-:W-:Y:S02]  /*1fa0*/  HMMA.16816.F32 R104, R4, R22, R104 ;  /* 0x000000160468723c */ /* 0x000fe40000001868 */
[----:B------:R-:W3:Y:S04]  /*1fb0*/  LDSM.16.M88.4 R36, [R139+0x4d00] ;  /* 0x004d00008b24783b */ /* 0x000ee80000000200 */
[----:B------:R-:W-:Y:S02]  /*1fc0*/  LDSM.16.M88.4 R4, [R211+0x9100] ;  /* 0x00910000d304783b */ /* 0x000fe40000000200 */
[C---:B------:R-:W-:Y:S02]  /*1fd0*/  HMMA.16816.F32 R100, R12.reuse, R52, R100 ;  /* 0x000000340c64723c */ /* 0x040fe40000001864 */
[----:B-1----:R-:W1:Y:S04]  /*1fe0*/  LDSM.16.M88.4 R8, [R210+0x8100] ;  /* 0x00810000d208783b */ /* 0x002e680000000200 */
[----:B------:R-:W4:Y:S02]  /*1ff0*/  LDSM.16.M88.4 R24, [R212+0x1800] ;  /* 0x00180000d418783b */ /* 0x000f240000000200 */
[C---:B------:R-:W-:Y:S02]  /*2000*/  HMMA.16816.F32 R64, R12.reuse, R54, R96 ;  /* 0x000000360c40723c */ /* 0x040fe40000001860 */
[----:B------:R-:W-:Y:S04]  /*2010*/  LDSM.16.M88.4 R52, [R212+0x1c00] ;  /* 0x001c0000d434783b */ /* 0x000fe80000000200 */
[----:B------:R-:W0:Y:S02]  /*2020*/  LDGDEPBAR ;  /* 0x00000000000079af */ /* 0x000e240000000000 */
[C---:B------:R-:W-:Y:S08]  /*2030*/  HMMA.16816.F32 R116, R12.reuse, R32, R80 ;  /* 0x000000200c74723c */ /* 0x040ff00000001850 */
[C---:B------:R-:W-:Y:S08]  /*2040*/  HMMA.16816.F32 R132, R12.reuse, R20, R56 ;  /* 0x000000140c84723c */ /* 0x040ff00000001838 */
[C---:B------:R-:W-:Y:S01]  /*2050*/  HMMA.16816.F32 R60, R12.reuse, R34, R92 ;  /* 0x000000220c3c723c */ /* 0x040fe2000000185c */
[----:B------:R-:W5:Y:S07]  /*2060*/  LDSM.16.M88.4 R32, [R212+0x1000] ;  /* 0x00100000d420783b */ /* 0x000f6e0000000200 */
[C---:B------:R-:W-:Y:S08]  /*2070*/  HMMA.16816.F32 R120, R12.reuse, R28, R72 ;  /* 0x0000001c0c78723c */ /* 0x040ff00000001848 */
[C---:B------:R-:W-:Y:S01]  /*2080*/  HMMA.16816.F32 R56, R12.reuse, R30, R84 ;  /* 0x0000001e0c38723c */ /* 0x040fe20000001854 */
[----:B------:R-:W1:Y:S07]  /*2090*/  LDSM.16.M88.4 R28, [R212+0x1400] ;  /* 0x00140000d41c783b */ /* 0x000e6e0000000200 */
[----:B------:R-:W-:Y:S01]  /*20a0*/  HMMA.16816.F32 R88, R12, R22, R88 ;  /* 0x000000160c58723c */ /* 0x000fe20000001858 */
[----:B------:R-:W1:Y:S07]  /*20b0*/  LDSM.16.M88.4 R20, [R211+0x8100] ;  /* 0x00810000d314783b */ /* 0x000e6e0000000200 */
[C---:B--2---:R-:W-:Y:S08]  /*20c0*/  HMMA.16816.F32 R12, R16.reuse, R42, R108 ;  /* 0x0000002a100c723c */ /* 0x044ff0000000186c */
[C---:B------:R-:W-:Y:S08]  /*20d0*/  HMMA.16816.F32 R84, R16.reuse, R48, R124 ;  /* 0x000000301054723c */ /* 0x040ff0000000187c */
[C---:B------:R-:W-:Y:S08]  /*20e0*/  HMMA.16816.F32 R76, R16.reuse, R44, R148 ;  /* 0x0000002c104c723c */ /* 0x040ff00000001894 */
[C---:B---3--:R-:W-:Y:S08]  /*20f0*/  HMMA.16816.F32 R104, R16.reuse, R38, R104 ;  /* 0x000000261068723c */ /* 0x048ff00000001868 */
[----:B------:R-:W-:Y:S08]  /*2100*/  HMMA.16816.F32 R72, R16, R46, R112 ;  /* 0x0000002e1048723c */ /* 0x000ff00000001870 */
[----:B-1----:R-:W-:Y:S08]  /*2110*/  HMMA.16816.F32 R108, R8, R48, R100 ;  /* 0x00000030086c723c */ /* 0x002ff00000001864 */
[C---:B------:R-:W-:Y:S08]  /*2120*/  HMMA.16816.F32 R68, R16.reuse, R40, R144 ;  /* 0x000000281044723c */ /* 0x040ff00000001890 */
[C---:B------:R-:W-:Y:S08]  /*2130*/  HMMA.16816.F32 R92, R16.reuse, R36, R128 ;  /* 0x00000024105c723c */ /* 0x040ff00000001880 */
[-C--:B------:R-:W-:Y:S01]  /*2140*/  HMMA.16816.F32 R80, R16, R50.reuse, R140 ;  /* 0x000000321050723c */ /* 0x080fe2000000188c */
[----:B------:R-:W-:Y:S07]  /*2150*/  LDSM.16.M88.4 R16, [R210+0xb100] ;  /* 0x00b10000d210783b */ /* 0x000fee0000000200 */
[C---:B------:R-:W-:Y:S01]  /*2160*/  HMMA.16816.F32 R100, R8.reuse, R50, R64 ;  /* 0x000000320864723c */ /* 0x040fe20000001840 */
[----:B------:R-:W-:Y:S07]  /*2170*/  LDSM.16.M88.4 R48, [R139+0x5900] ;  /* 0x005900008b30783b */ /* 0x000fee0000000200 */
[C---:B------:R-:W-:Y:S01]  /*2180*/  HMMA.16816.F32 R96, R8.reuse, R44, R116 ;  /* 0x0000002c0860723c */ /* 0x040fe20000001874 */
[----:B------:R-:W-:Y:S07]  /*2190*/  LDSM.16.M88.4 R116, [R139+0x5d00] ;  /* 0x005d00008b74783b */ /* 0x000fee0000000200 */
[C---:B------:R-:W-:Y:S08]  /*21a0*/  HMMA.16816.F32 R64, R8.reuse, R46, R60 ;  /* 0x0000002e0840723c */ /* 0x040ff0000000183c */
[C---:B------:R-:W-:Y:S08]  /*21b0*/  HMMA.16816.F32 R60, R8.reuse, R40, R120 ;  /* 0x00000028083c723c */ /* 0x040ff00000001878 */
[C---:B------:R-:W-:Y:S01]  /*21c0*/  HMMA.16816.F32 R56, R8.reuse, R42, R56 ;  /* 0x0000002a0838723c */ /* 0x040fe20000001838 */
[----:B------:R-:W-:Y:S07]  /*21d0*/  LDSM.16.M88.4 R40, [R139+0x5500] ;  /* 0x005500008b28783b */ /* 0x000fee0000000200 */
[C---:B------:R-:W-:Y:S08]  /*21e0*/  HMMA.16816.F32 R44, R8.reuse, R36, R132 ;  /* 0x00000024082c723c */ /* 0x040ff00000001884 */
[----:B------:R-:W-:Y:S01]  /*21f0*/  HMMA.16816.F32 R8, R8, R38, R88 ;  /* 0x000000260808723c */ /* 0x000fe20000001858 */
[----:B------:R-:W1:Y:S07]  /*2200*/  LDSM.16.M88.4 R36, [R139+0x5100] ;  /* 0x005100008b24783b */ /* 0x000e6e0000000200 */
[C---:B----4-:R-:W-:Y:S01]  /*2210*/  HMMA.16816.F32 R124, R4.reuse, R26, R12 ;  /* 0x0000001a047c723c */ /* 0x050fe2000000180c */
[----:B------:R-:W2:Y:S07]  /*2220*/  LDSM.16.M88.4 R12, [R210+0xa100] ;  /* 0x00a10000d20c783b */ /* 0x000eae0000000200 */
[C---:B-----5:R-:W-:Y:S08]  /*2230*/  HMMA.16816.F32 R148, R4.reuse, R32, R84 ;  /* 0x000000200494723c */ /* 0x060ff00000001854 */
[C---:B------:R-:W-:Y:S08]  /*2240*/  HMMA.16816.F32 R140, R4.reuse, R28, R76 ;  /* 0x0000001c048c723c */ /* 0x040ff0000000184c */
[C---:B------:R-:W-:Y:S08]  /*2250*/  HMMA.16816.F32 R112, R4.reuse, R54, R104 ;  /* 0x000000360470723c */ /* 0x040ff00000001868 */
[----:B------:R-:W-:Y:S08]  /*2260*/  HMMA.16816.F32 R132, R4, R30, R72 ;  /* 0x0000001e0484723c */ /* 0x000ff00000001848 */
[----:B------:R-:W-:Y:S08]  /*2270*/  HMMA.16816.F32 R104, R20, R32, R108 ;  /* 0x000000201468723c */ /* 0x000ff0000000186c */
[C---:B------:R-:W-:Y:S08]  /*2280*/  HMMA.16816.F32 R144, R4.reuse, R34, R80 ;  /* 0x000000220490723c */ /* 0x040ff00000001850 */
[C---:B------:R-:W-:Y:S08]  /*2290*/  HMMA.16816.F32 R128, R4.reuse, R24, R68 ;  /* 0x000000180480723c */ /* 0x040ff00000001844 */
[----:B------:R-:W-:Y:S01]  /*22a0*/  HMMA.16816.F32 R120, R4, R52, R92 ;  /* 0x000000340478723c */ /* 0x000fe2000000185c */
[----:B------:R-:W-:Y:S04]  /*22b0*/  LDSM.16.M88.4 R4, [R211+0xb100] ;  /* 0x00b10000d304783b */ /* 0x000fe80000000200 */
[----:B------:R-:W-:Y:S03]  /*22c0*/  LDSM.16.M88.4 R92, [R212+0x2c00] ;  /* 0x002c0000d45c783b */ /* 0x000fe60000000200 */
[C---:B------:R-:W-:Y:S08]  /*22d0*/  HMMA.16816.F32 R80, R20.reuse, R24, R60 ;  /* 0x000000181450723c */ /* 0x040ff0000000183c */
[C---:B------:R-:W-:Y:S01]  /*22e0*/  HMMA.16816.F32 R88, R20.reuse, R26, R56 ;  /* 0x0000001a1458723c */ /* 0x040fe20000001838 */
[----:B------:R-:W3:Y:S04]  /*22f0*/  LDSM.16.M88.4 R24, [R212+0x2000] ;  /* 0x00200000d418783b */ /* 0x000ee80000000200 */
[----:B------:R-:W-:Y:S03]  /*2300*/  LDSM.16.M88.4 R56, [R212+0x2800] ;  /* 0x00280000d438783b */ /* 0x000fe60000000200 */
[C---:B------:R-:W-:Y:S08]  /*2310*/  HMMA.16816.F32 R96, R20.reuse, R28, R96 ;  /* 0x0000001c1460723c */ /* 0x040ff00000001860 */
[C---:B------:R-:W-:Y:S01]  /*2320*/  HMMA.16816.F32 R76, R20.reuse, R30, R64 ;  /* 0x0000001e144c723c */ /* 0x040fe20000001840 */
[----:B------:R-:W4:Y:S07]  /*2330*/  LDSM.16.M88.4 R28, [R212+0x2400] ;  /* 0x00240000d41c783b */ /* 0x000f2e0000000200 */
[----:B------:R-:W-:Y:S01]  /*2340*/  HMMA.16816.F32 R152, R20, R54, R8 ;  /* 0x000000361498723c */ /* 0x000fe20000001808 */
[----:B------:R-:W5:Y:S01]  /*2350*/  LDSM.16.M88.4 R8, [R211+0xa100] ;  /* 0x00a10000d308783b */ /* 0x000f620000000200 */
[----:B------:R-:W-:-:S06]  /*2360*/  DEPBAR.LE SB0, 0x0 ;  /* 0x000080000000791a */ /* 0x000fcc0000000000 */
[----:B------:R-:W-:Y:S08]  /*2370*/  HMMA.16816.F32 R100, R20, R34, R100 ;  /* 0x000000221464723c */ /* 0x000ff00000001864 */
[C---:B-1----:R-:W-:Y:S08]  /*2380*/  HMMA.16816.F32 R72, R16.reuse, R36, R148 ;  /* 0x000000241048723c */ /* 0x042ff00000001894 */
[----:B------:R-:W-:Y:S08]  /*2390*/  HMMA.16816.F32 R64, R16, R40, R140 ;  /* 0x000000281040723c */ /* 0x000ff0000000188c */
[----:B------:R-:W-:Y:S08]  /*23a0*/  HMMA.16816.F32 R84, R20, R52, R44 ;  /* 0x000000341454723c */ /* 0x000ff0000000182c */
[----:B------:R-:W-:Y:S08]  /*23b0*/  HMMA.16816.F32 R60, R16, R42, R132 ;  /* 0x0000002a103c723c */ /* 0x000ff00000001884 */
[----:B--2---:R-:W-:Y:S08]  /*23c0*/  HMMA.16816.F32 R32, R12, R36, R104 ;  /* 0x000000240c20723c */ /* 0x004ff00000001868 */
[C---:B------:R-:W-:Y:S08]  /*23d0*/  HMMA.16816.F32 R68, R16.reuse, R38, R144 ;  /* 0x000000261044723c */ /* 0x040ff00000001890 */
[C---:B------:R-:W-:Y:S08]  /*23e0*/  HMMA.16816.F32 R52, R16.reuse, R48, R128 ;  /* 0x000000301034723c */ /* 0x040ff00000001880 */
[C---:B------:R-:W-:Y:S08]  /*23f0*/  HMMA.16816.F32 R108, R16.reuse, R50, R124 ;  /* 0x00000032106c723c */ /* 0x040ff0000000187c */
[C---:B------:R-:W-:Y:S08]  /*2400*/  HMMA.16816.F32 R120, R16.reuse, R116, R120 ;  /* 0x000000741078723c */ /* 0x040ff00000001878 */
[----:B------:R-:W-:Y:S08]  /*2410*/  HMMA.16816.F32 R44, R16, R118, R112 ;  /* 0x00000076102c723c */ /* 0x000ff00000001870 */
[C---:B------:R-:W-:Y:S08]  /*2420*/  HMMA.16816.F32 R20, R12.reuse, R38, R100 ;  /* 0x000000260c14723c */ /* 0x040ff00000001864 */
[----:B------:R-:W-:Y:S08]  /*2430*/  HMMA.16816.F32 R16, R12, R40, R96 ;  /* 0x000000280c10723c */ /* 0x000ff00000001860 */
[----:B---3--:R-:W-:Y:S08]  /*2440*/  HMMA.16816.F32 R72, R4, R24, R72 ;  /* 0x000000180448723c */ /* 0x008ff00000001848 */
[----:B------:R-:W-:Y:S08]  /*2450*/  HMMA.16816.F32 R76, R12, R42, R76 ;  /* 0x0000002a0c4c723c */ /* 0x000ff0000000184c */
[C---:B----4-:R-:W-:Y:S08]  /*2460*/  HMMA.16816.F32 R100, R4.reuse, R28, R64 ;  /* 0x0000001c0464723c */ /* 0x050ff00000001840 */
[----:B------:R-:W-:Y:S08]  /*2470*/  HMMA.16816.F32 R64, R4, R30, R60 ;  /* 0x0000001e0440723c */ /* 0x000ff0000000183c */
[----:B-----5:R-:W-:Y:S08]  /*2480*/  HMMA.16816.F32 R40, R8, R24, R32 ;  /* 0x000000180828723c */ /* 0x020ff00000001820 */
[C---:B------:R-:W-:Y:S08]  /*2490*/  HMMA.16816.F32 R68, R4.reuse, R26, R68 ;  /* 0x0000001a0444723c */ /* 0x040ff00000001844 */
[C---:B------:R-:W-:Y:S08]  /*24a0*/  HMMA.16816.F32 R60, R4.reuse, R56, R52 ;  /* 0x00000038043c723c */ /* 0x040ff00000001834 */
[----:B------:R-:W-:Y:S01]  /*24b0*/  HMMA.16816.F32 R96, R4, R58, R108 ;  /* 0x0000003a0460723c */ /* 0x000fe2000000186c */
[----:B------:R-:W-:-:S07]  /*24c0*/  FSEL R41, R41, -INF , P3 ;  /* 0xff80000029297808 */ /* 0x000fce0001800000 */
[C---:B------:R-:W-:Y:S08]  /*24d0*/  HMMA.16816.F32 R120, R4.reuse, R92, R120 ;  /* 0x0000005c0478723c */ /* 0x040ff00000001878 */
[----:B------:R-:W-:Y:S07]  /*24e0*/  HMMA.16816.F32 R104, R4, R94, R44 ;  /* 0x0000005e0468723c */ /* 0x000fee000000182c */
[----:B------:R-:W-:Y:S01]  /*24f0*/  @P0 SHF.R.S32.HI R7, RZ, 0x1f, R185 ;  /* 0x0000001fff070819 */ /* 0x000fe200000114b9 */
[----:B------:R-:W-:Y:S01]  /*2500*/  HMMA.16816.F32 R80, R12, R48, R80 ;  /* 0x000000300c50723c */ /* 0x000fe20000001850 */
[----:B------:R-:W-:-:S02]  /*2510*/  @P0 IMAD R6, R160, R185, RZ ;  /* 0x000000b9a0060224 */ /* 0x000fc400078e02ff */
[----:B------:R-:W-:-:S04]  /*2520*/  @P0 IMAD.WIDE.U32 R4, R185, R161, R166 ;  /* 0x000000a1b9040225 */ /* 0x000fc800078e00a6 */
[----:B------:R-:W-:Y:S01]  /*2530*/  @P0 IMAD R2, R7, R161, R6 ;  /* 0x000000a107020224 */ /* 0x000fe200078e0206 */
[----:B------:R-:W-:Y:S01]  /*2540*/  HMMA.16816.F32 R88, R12, R50, R88 ;  /* 0x000000320c58723c */ /* 0x000fe20000001858 */
[----:B------:R-:W-:Y:S02]  /*2550*/  FSEL R48, R75, -INF , P3 ;  /* 0xff8000004b307808 */ /* 0x000fe40001800000 */
[----:B------:R-:W-:-:S04]  /*2560*/  @P0 IMAD.IADD R2, R5, 0x1, R2 ;  /* 0x0000000105020824 */ /* 0x000fc800078e0202 */
[----:B------:R-:W-:Y:S01]  /*2570*/  FSEL R50, R70, -INF , P4 ;  /* 0xff80000046327808 */ /* 0x000fe20002000000 */
[----:B------:R-:W-:Y:S01]  /*2580*/  HMMA.16816.F32 R36, R8, R26, R20 ;  /* 0x0000001a0824723c */ /* 0x000fe20000001814 */
[----:B------:R-:W-:-:S07]  /*2590*/  FSEL R51, R71, -INF , P2 ;  /* 0xff80000047337808 */ /* 0x000fce0001000000 */
[----:B------:R-:W-:Y:S07]  /*25a0*/  HMMA.16816.F32 R32, R8, R28, R16 ;  /* 0x0000001c0820723c */ /* 0x000fee0000001810 */
[C---:B------:R-:W-:Y:S01]  /*25b0*/  @P0 LEA R16, P1, R4.reuse, c[0x0][0x1c8], 0x1 ;  /* 0x0000720004100a11 */ /* 0x040fe200078208ff */
[----:B------:R-:W-:Y:S01]  /*25c0*/  HMMA.16816.F32 R84, R12, R116, R84 ;  /* 0x000000740c54723c */ /* 0x000fe20000001854 */
[----:B------:R-:W-:Y:S02]  /*25d0*/  FSEL R19, R73, -INF , P3 ;  /* 0xff80000049137808 */ /* 0x000fe40001800000 */
[----:B------:R-:W-:Y:S01]  /*25e0*/  @P0 LEA.HI.X R17, R4, c[0x0][0x1cc], R2, 0x1, P1 ;  /* 0x0000730004110a11 */ /* 0x000fe200008f0c02 */
[----:B------:R-:W-:Y:S01]  /*25f0*/  BAR.SYNC.DEFER_BLOCKING 0x0 ;  /* 0x0000000000007b1d */ /* 0x000fe20000010000 */
[----:B------:R-:W-:-:S03]  /*2600*/  ISETP.GT.AND P1, PT, R0, RZ, PT ;  /* 0x000000ff0000720c */ /* 0x000fc60003f24270 */
[C---:B------:R-:W-:Y:S01]  /*2610*/  HMMA.16816.F32 R28, R8.reuse, R30, R76 ;  /* 0x0000001e081c723c */ /* 0x040fe2000000184c */
[----:B------:R-:W-:Y:S02]  /*2620*/  FSEL R18, R72, -INF , P1 ;  /* 0xff80000048127808 */ /* 0x000fe40000800000 */
[----:B------:R-:W-:Y:S02]  /*2630*/  FSEL R52, R40, -INF , P1 ;  /* 0xff80000028347808 */ /* 0x000fe40000800000 */
[----:B------:R-:W-:Y:S02]  /*2640*/  FSEL R40, R68, -INF , P4 ;  /* 0xff80000044287808 */ /* 0x000fe40002000000 */
[----:B------:R-:W-:Y:S01]  /*2650*/  FMNMX.FTZ R2, R18, R19, !PT ;  /* 0x0000001312027209 */ /* 0x000fe20007810000 */
[----:B------:R-:W-:Y:S01]  /*2660*/  HMMA.16816.F32 R24, R8, R56, R80 ;  /* 0x000000380818723c */ /* 0x000fe20000001850 */
[----:B------:R-:W-:Y:S02]  /*2670*/  FSEL R49, R74, -INF , P1 ;  /* 0xff8000004a317808 */ /* 0x000fe40000800000 */
[----:B------:R-:W-:-:S02]  /*2680*/  FMNMX.FTZ R2, R40, R2, !PT ;  /* 0x0000000228027209 */ /* 0x000fc40007810000 */
[----:B------:R-:W-:Y:S02]  /*2690*/  FSEL R55, R38, -INF , P4 ;  /* 0xff80000026377808 */ /* 0x000fe40002000000 */
[----:B------:R-:W-:Y:S01]  /*26a0*/  FSEL R57, R42, -INF , P1 ;  /* 0xff8000002a397808 */ /* 0x000fe20000800000 */
[C---:B------:R-:W-:Y:S01]  /*26b0*/  HMMA.16816.F32 R20, R8.reuse, R58, R88 ;  /* 0x0000003a0814723c */ /* 0x040fe20000001858 */
[----:B------:R-:W-:Y:S02]  /*26c0*/  FSEL R42, R69, -INF , P2 ;  /* 0xff800000452a7808 */ /* 0x000fe40001000000 */
[----:B------:R-:W-:Y:S01]  /*26d0*/  ISETP.GT.AND P1, PT, R0, 0x10, PT ;  /* 0x000000100000780c */ /* 0x000fe20003f24270 */
[----:B------:R-:W-:Y:S01]  /*26e0*/  @!PT LDS RZ, [RZ] ;  /* 0x00000000fffff984 */ /* 0x000fe20000000800 */
[----:B------:R-:W-:Y:S01]  /*26f0*/  @!PT LDS RZ, [RZ] ;  /* 0x00000000fffff984 */ /* 0x000fe20000000800 */
[----:B------:R-:W-:Y:S01]  /*2700*/  @!PT LDS RZ, [RZ] ;  /* 0x00000000fffff984 */ /* 0x000fe20000000800 */
[----:B------:R1:W-:Y:S01]  /*2710*/  @P0 LDGSTS.E.BYPASS.LTC128B.128 [R224+0x3100], [R16.64], !P5 ;  /* 0x0310000010e00fae */ /* 0x0003e2000e901d46 */
[----:B------:R-:W-:Y:S02]  /*2720*/  FSEL R53, R36, -INF , P4 ;  /* 0xff80000024357808 */ /* 0x000fe40002000000 */
[----:B------:R-:W-:Y:S01]  /*2730*/  ISETP.GT.AND P4, PT, R0, 0x11, PT ;  /* 0x000000110000780c */ /* 0x000fe20003f84270 */
[----:B------:R-:W-:Y:S01]  /*2740*/  HMMA.16816.F32 R44, R8, R92, R84 ;  /* 0x0000005c082c723c */ /* 0x000fe20000001854 */
[----:B------:R-:W-:-:S02]  /*2750*/  FSEL R59, R100, -INF , P1 ;  /* 0xff800000643b7808 */ /* 0x000fc40000800000 */
[----:B------:R-:W-:Y:S02]  /*2760*/  FMNMX.FTZ R2, R42, R2, !PT ;  /* 0x000000022a027209 */ /* 0x000fe40007810000 */
[----:B------:R-:W-:Y:S02]  /*2770*/  FSEL R56, R43, -INF , P3 ;  /* 0xff8000002b387808 */ /* 0x000fe40001800000 */
[----:B------:R-:W-:Y:S01]  /*2780*/  FSEL R117, R101, -INF , P4 ;  /* 0xff80000065757808 */ /* 0x000fe20002000000 */
[----:B------:R-:W-:Y:S01]  /*2790*/  HMMA.16816.F32 R12, R12, R118, R152 ;  /* 0x000000760c0c723c */ /* 0x000fe20000001898 */
[----:B------:R-:W-:Y:S02]  /*27a0*/  ISETP.GT.AND P3, PT, R0, 0x18, PT ;  /* 0x000000180000780c */ /* 0x000fe40003f64270 */
        /* <DEDUP_REMOVED lines=8> */
[----:B------:R-:W-:Y:S02]  /*2830*/  FSEL R43, R37, -INF , P2 ;  /* 0xff800000252b7808 */ /* 0x000fe40001000000 */
[----:B------:R-:W-:Y:S02]  /*2840*/  FSEL R116, R65, -INF , P1 ;  /* 0xff80000041747808 */ /* 0x000fe40000800000 */
[----:B------:R-:W-:Y:S01]  /*2850*/  ISETP.GT.AND P2, PT, R0, 0x20, PT ;  /* 0x000000200000780c */ /* 0x000fe20003f44270 */
[----:B------:R-:W-:Y:S01]  /*2860*/  HMMA.16816.F32 R12, R8, R94, R12 ;  /* 0x0000005e080c723c */ /* 0x000fe2000000180c */
[----:B------:R-:W-:Y:S02]  /*2870*/  FMNMX.FTZ R2, R58, R2, !PT ;  /* 0x000000023a027209 */ /* 0x000fe40007810000 */
[----:B------:R-:W-:Y:S02]  /*2880*/  FSEL R127, R67, -INF , P1 ;  /* 0xff800000437f7808 */ /* 0x000fe40000800000 */
[----:B------:R-:W-:-:S02]  /*2890*/  FSEL R133, R31, -INF , P1 ;  /* 0xff8000001f857808 */ /* 0x000fc40000800000 */
[----:B------:R-:W-:Y:S02]  /*28a0*/  FSEL R129, R29, -INF , P1 ;  /* 0xff8000001d817808 */ /* 0x000fe40000800000 */
[----:B------:R-:W-:Y:S02]  /*28b0*/  ISETP.GT.AND P1, PT, R0, 0x21, PT ;  /* 0x000000210000780c */ /* 0x000fe40003f24270 */
[----:B------:R-:W-:Y:S02]  /*28c0*/  FSEL R161, R60, -INF , P2 ;  /* 0xff8000003ca17808 */ /* 0x000fe40001000000 */
[----:B------:R-:W-:Y:S02]  /*28d0*/  FMNMX.FTZ R2, R116, R2, !PT ;  /* 0x0000000274027209 */ /* 0x000fe40007810000 */
        /* <DEDUP_REMOVED lines=10> */
[----:B------:R-:W-:Y:S02]  /*2980*/  FMNMX.FTZ R4, R50, R4, !PT ;  /* 0x0000000432047209 */ /* 0x000fe40007810000 */
[----:B------:R-:W-:Y:S02]  /*2990*/  ISETP.GT.AND P1, PT, R0, 0x29, PT ;  /* 0x000000290000780c */ /* 0x000fe40003f24270 */
[----:B------:R-:W-:Y:S02]  /*29a0*/  FSEL R160, R96, -INF , P2 ;  /* 0xff80000060a07808 */ /* 0x000fe40001000000 */
[----:B------:R-:W-:-:S02]  /*29b0*/  FMNMX.FTZ R2, R163, R2, !PT ;  /* 0x00000002a3027209 */ /* 0x000fc40007810000 */
[----:B------:R-:W-:Y:S02]  /*29c0*/  FSEL R125, R103, -INF , P4 ;  /* 0xff800000677d7808 */ /* 0x000fe40002000000 */
[----:B------:R-:W-:Y:S02]  /*29d0*/  FSEL R137, R35, -INF , P4 ;  /* 0xff80000023897808 */ /* 0x000fe40002000000 */
[----:B------:R-:W-:Y:S02]  /*29e0*/  FSEL R131, R33, -INF , P4 ;  /* 0xff80000021837808 */ /* 0x000fe40002000000 */
[----:B------:R-:W-:Y:S02]  /*29f0*/  ISETP.NE.AND P4, PT, R162, RZ, PT ;  /* 0x000000ffa200720c */ /* 0x000fe40003f85270 */
[----:B------:R-:W-:Y:S02]  /*2a00*/  FMNMX.FTZ R4, R51, R4, !PT ;  /* 0x0000000433047209 */ /* 0x000fe40007810000 */
[----:B------:R-:W-:-:S02]  /*2a10*/  FSEL R171, R99, -INF , P1 ;  /* 0xff80000063ab7808 */ /* 0x000fc40000800000 */
[----:B------:R-:W-:Y:S02]  /*2a20*/  FSEL R162, R97, -INF , P1 ;  /* 0xff80000061a27808 */ /* 0x000fe40000800000 */
[----:B------:R-:W-:Y:S02]  /*2a30*/  FSEL R181, R23, -INF , P1 ;  /* 0xff80000017b57808 */ /* 0x000fe40000800000 */
[----:B------:R-:W-:Y:S02]  /*2a40*/  FSEL R174, R21, -INF , P1 ;  /* 0xff80000015ae7808 */ /* 0x000fe40000800000 */
[----:B------:R-:W-:Y:S01]  /*2a50*/  ISETP.GT.AND P1, PT, R0, 0x30, PT ;  /* 0x000000300000780c */ /* 0x000fe20003f24270 */
[----:B------:R1:W-:Y:S01]  /*2a60*/  @P0 LDGSTS.E.BYPASS.LTC128B.128 [R224+0x4100], [R16.64+0x40], !P4 ;  /* 0x0410004010e00fae */ /* 0x0003e2000e101d46 */
[----:B------:R-:W-:Y:S02]  /*2a70*/  FMNMX.FTZ R2, R160, R2, !PT ;  /* 0x00000002a0027209 */ /* 0x000fe40007810000 */
[----:B------:R-:W-:Y:S01]  /*2a80*/  FMNMX.FTZ R4, R124, R4, !PT ;  /* 0x000000047c047209 */ /* 0x000fe20007810000 */
[----:B------:R1:W-:Y:S01]  /*2a90*/  @P0 LDGSTS.E.BYPASS.LTC128B.128 [R224+0x5100], [R16.64+0x80], !P6 ;  /* 0x0510008010e00fae */ /* 0x0003e2000f101d46 */
[----:B------:R-:W-:-:S02]  /*2aa0*/  FSEL R126, R66, -INF , P3 ;  /* 0xff800000427e7808 */ /* 0x000fc40001800000 */
[----:B------:R-:W-:Y:S02]  /*2ab0*/  FSEL R132, R30, -INF , P3 ;  /* 0xff8000001e847808 */ /* 0x000fe40001800000 */
[----:B------:R-:W-:Y:S02]  /*2ac0*/  FSEL R130, R28, -INF , P3 ;  /* 0xff8000001c827808 */ /* 0x000fe40001800000 */
[----:B------:R-:W-:Y:S02]  /*2ad0*/  ISETP.GT.AND P3, PT, R0, 0x31, PT ;  /* 0x000000310000780c */ /* 0x000fe40003f64270 */
[----:B------:R-:W-:Y:S02]  /*2ae0*/  FSEL R220, R120, -INF , P1 ;  /* 0xff80000078dc7808 */ /* 0x000fe40000800000 */
[----:B------:R-:W-:Y:S02]  /*2af0*/  FMNMX.FTZ R2, R162, R2, !PT ;  /* 0x00000002a2027209 */ /* 0x000fe40007810000 */
[----:B------:R-:W-:-:S02]  /*2b00*/  FMNMX.FTZ R4, R125, R4, !PT ;  /* 0x000000047d047209 */ /* 0x000fc40007810000 */
[----:B------:R-:W-:Y:S02]  /*2b10*/  FSEL R170, R98, -INF , P2 ;  /* 0xff80000062aa7808 */ /* 0x000fe40001000000 */
[----:B------:R-:W-:Y:S02]  /*2b20*/  FSEL R180, R22, -INF , P2 ;  /* 0xff80000016b47808 */ /* 0x000fe40001000000 */
[----:B------:R-:W-:Y:S02]  /*2b30*/  FSEL R173, R20, -INF , P2 ;  /* 0xff80000014ad7808 */ /* 0x000fe40001000000 */
[----:B------:R-:W-:Y:S02]  /*2b40*/  ISETP.GT.AND P2, PT, R0, 0x38, PT ;  /* 0x000000380000780c */ /* 0x000fe40003f44270 */
[----:B------:R-:W-:Y:S02]  /*2b50*/  FSEL R150, R46, -INF , P1 ;  /* 0xff8000002e967808 */ /* 0x000fe40000800000 */
[----:B------:R-:W-:-:S02]  /*2b60*/  FSEL R233, R122, -INF , P1 ;  /* 0xff8000007ae97808 */ /* 0x000fc40000800000 */
[----:B------:R-:W-:Y:S02]  /*2b70*/  FSEL R241, R44, -INF , P1 ;  /* 0xff8000002cf17808 */ /* 0x000fe40000800000 */
[----:B------:R-:W-:Y:S02]  /*2b80*/  FSEL R221, R121, -INF , P3 ;  /* 0xff80000079dd7808 */ /* 0x000fe40001800000 */
[----:B------:R-:W-:Y:S02]  /*2b90*/  FMNMX.FTZ R2, R220, R2, !PT ;  /* 0x00000002dc027209 */ /* 0x000fe40007810000 */
[----:B------:R-:W-:Y:S02]  /*2ba0*/  ISETP.GT.AND P1, PT, R0, 0x39, PT ;  /* 0x000000390000780c */ /* 0x000fe40003f24270 */
[----:B------:R-:W-:Y:S02]  /*2bb0*/  FMNMX.FTZ R0, R126, R4, !PT ;  /* 0x000000047e007209 */ /* 0x000fe40007810000 */
[----:B------:R-:W-:-:S02]  /*2bc0*/  FSEL R223, R104, -INF , P2 ;  /* 0xff80000068df7808 */ /* 0x000fc40001000000 */
[----:B------:R-:W-:Y:S02]  /*2bd0*/  FMNMX.FTZ R2, R221, R2, !PT ;  /* 0x00000002dd027209 */ /* 0x000fe40007810000 */
[----:B------:R-:W-:Y:S02]  /*2be0*/  FMNMX.FTZ R0, R127, R0, !PT ;  /* 0x000000007f007209 */ /* 0x000fe40007810000 */
[----:B------:R-:W-:Y:S02]  /*2bf0*/  FSEL R217, R105, -INF , P1 ;  /* 0xff80000069d97808 */ /* 0x000fe40000800000 */
[----:B------:R-:W-:Y:S02]  /*2c00*/  FMNMX.FTZ R2, R223, R2, !PT ;  /* 0x00000002df027209 */ /* 0x000fe40007810000 */
[----:B------:R-:W-:Y:S02]  /*2c10*/  FMNMX.FTZ R4, R52, R41, !PT ;  /* 0x0000002934047209 */ /* 0x000fe40007810000 */
[----:B------:R-:W-:-:S02]  /*2c20*/  FMNMX.FTZ R0, R168, R0, !PT ;  /* 0x00000000a8007209 */ /* 0x000fc40007810000 */
[----:B------:R-:W-:Y:S02]  /*2c30*/  FMNMX.FTZ R5, R217, R2, !PT ;  /* 0x00000002d9057209 */ /* 0x000fe40007810000 */
[----:B------:R-:W-:Y:S02]  /*2c40*/  FMNMX.FTZ R2, R53, R4, !PT ;  /* 0x0000000435027209 */ /* 0x000fe40007810000 */
[----:B------:R-:W-:Y:S01]  /*2c50*/  FMNMX.FTZ R0, R169, R0, !PT ;  /* 0x00000000a9007209 */ /* 0x000fe20007810000 */
[----:B------:R-:W2:Y:S01]  /*2c60*/  SHFL.BFLY PT, R7, R5, 0x2, 0x1f ;  /* 0x0c401f0005077f89 */ /* 0x000ea200000e0000 */
[----:B------:R-:W-:Y:S02]  /*2c70*/  FMNMX.FTZ R2, R43, R2, !PT ;  /* 0x000000022b027209 */ /* 0x000fe40007810000 */
[----:B------:R-:W-:Y:S02]  /*2c80*/  FMNMX.FTZ R0, R170, R0, !PT ;  /* 0x00000000aa007209 */ /* 0x000fe40007810000 */
[----:B------:R-:W-:-:S02]  /*2c90*/  FMNMX.FTZ R2, R128, R2, !PT ;  /* 0x0000000280027209 */ /* 0x000fc40007810000 */
[----:B------:R-:W-:Y:S02]  /*2ca0*/  FMNMX.FTZ R0, R171, R0, !PT ;  /* 0x00000000ab007209 */ /* 0x000fe40007810000 */
[----:B------:R-:W-:Y:S02]  /*2cb0*/  FMNMX.FTZ R2, R131, R2, !PT ;  /* 0x0000000283027209 */ /* 0x000fe40007810000 */
[----:B------:R-:W-:Y:S02]  /*2cc0*/  FSEL R222, R123, -INF , P3 ;  /* 0xff8000007bde7808 */ /* 0x000fe40001800000 */
[----:B------:R-:W-:Y:S02]  /*2cd0*/  FMNMX.FTZ R0, R233, R0, !PT ;  /* 0x00000000e9007209 */ /* 0x000fe40007810000 */
[----:B------:R-:W-:Y:S02]  /*2ce0*/  FMNMX.FTZ R2, R130, R2, !PT ;  /* 0x0000000282027209 */ /* 0x000fe40007810000 */
[----:B------:R-:W-:-:S02]  /*2cf0*/  FSEL R214, R106, -INF , P2 ;  /* 0xff8000006ad67808 */ /* 0x000fc40001000000 */
[----:B------:R-:W-:Y:S02]  /*2d00*/  FMNMX.FTZ R0, R222, R0, !PT ;  /* 0x00000000de007209 */ /* 0x000fe40007810000 */
[----:B------:R-:W-:Y:S02]  /*2d10*/  FMNMX.FTZ R4, R57, R56, !PT ;  /* 0x0000003839047209 */ /* 0x000fe40007810000 */
[----:B------:R-:W-:Y:S02]  /*2d20*/  FMNMX.FTZ R2, R129, R2, !PT ;  /* 0x0000000281027209 */ /* 0x000fe40007810000 */
[----:B------:R-:W-:Y:S02]  /*2d30*/  FSEL R219, R107, -INF , P1 ;  /* 0xff8000006bdb7808 */ /* 0x000fe40000800000 */
[----:B------:R-:W-:Y:S02]  /*2d40*/  FMNMX.FTZ R0, R214, R0, !PT ;  /* 0x00000000d6007209 */ /* 0x000fe40007810000 */
[----:B------:R-:W-:-:S02]  /*2d50*/  FMNMX.FTZ R4, R55, R4, !PT ;  /* 0x0000000437047209 */ /* 0x000fc40007810000 */
[----:B------:R-:W-:Y:S02]  /*2d60*/  FMNMX.FTZ R2, R172, R2, !PT ;  /* 0x00000002ac027209 */ /* 0x000fe40007810000 */
[----:B------:R-:W-:Y:S02]  /*2d70*/  FMNMX.FTZ R6, R219, R0, !PT ;  /* 0x00000000db067209 */ /* 0x000fe40007810000 */
[----:B------:R-:W-:Y:S02]  /*2d80*/  FMNMX.FTZ R0, R175, R2, !PT ;  /* 0x00000002af007209 */ /* 0x000fe40007810000 */
[----:B------:R-:W-:Y:S02]  /*2d90*/  FMNMX.FTZ R2, R54, R4, !PT ;  /* 0x0000000436027209 */ /* 0x000fe40007810000 */
[----:B------:R-:W3:Y:S01]  /*2da0*/  SHFL.BFLY PT, R4, R6, 0x2, 0x1f ;  /* 0x0c401f0006047f89 */ /* 0x000ee200000e0000 */
[----:B--2---:R-:W-:Y:S02]  /*2db0*/  FMNMX.FTZ R5, R5, R7, !PT ;  /* 0x0000000705057209 */ /* 0x004fe40007810000 */
[----:B------:R-:W-:-:S02]  /*2dc0*/  FMNMX.FTZ R0, R173, R0, !PT ;  /* 0x00000000ad007209 */ /* 0x000fc40007810000 */
[----:B------:R-:W-:Y:S01]  /*2dd0*/  FMNMX.FTZ R2, R138, R2, !PT ;  /* 0x000000028a027209 */ /* 0x000fe20007810000 */
[----:B------:R-:W2:Y:S01]  /*2de0*/  SHFL.BFLY PT, R8, R5, 0x1, 0x1f ;  /* 0x0c201f0005087f89 */ /* 0x000ea200000e0000 */
[----:B------:R-:W-:Y:S02]  /*2df0*/  FMNMX.FTZ R0, R174, R0, !PT ;  /* 0x00000000ae007209 */ /* 0x000fe40007810000 */
[----:B------:R-:W-:Y:S02]  /*2e00*/  FMNMX.FTZ R2, R137, R2, !PT ;  /* 0x0000000289027209 */ /* 0x000fe40007810000 */
[----:B------:R-:W-:Y:S02]  /*2e10*/  FSEL R218, R45, -INF , P3 ;  /* 0xff8000002dda7808 */ /* 0x000fe40001800000 */
[----:B------:R-:W-:Y:S02]  /*2e20*/  FMNMX.FTZ R0, R241, R0, !PT ;  /* 0x00000000f1007209 */ /* 0x000fe40007810000 */
[----:B------:R-:W-:-:S02]  /*2e30*/  FMNMX.FTZ R2, R132, R2, !PT ;  /* 0x0000000284027209 */ /* 0x000fc40007810000 */
[----:B------:R-:W-:Y:S02]  /*2e40*/  FSEL R227, R12, -INF , P2 ;  /* 0xff8000000ce37808 */ /* 0x000fe40001000000 */
[----:B------:R-:W-:Y:S02]  /*2e50*/  FMNMX.FTZ R0, R218, R0, !PT ;  /* 0x00000000da007209 */ /* 0x000fe40007810000 */
[----:B------:R-:W-:Y:S02]  /*2e60*/  FMNMX.FTZ R2, R133, R2, !PT ;  /* 0x0000000285027209 */ /* 0x000fe40007810000 */
[----:B------:R-:W-:Y:S02]  /*2e70*/  FSEL R229, R13, -INF , P1 ;  /* 0xff8000000de57808 */ /* 0x000fe40000800000 */
[----:B------:R-:W-:Y:S02]  /*2e80*/  FMNMX.FTZ R0, R227, R0, !PT ;  /* 0x00000000e3007209 */ /* 0x000fe40007810000 */
[----:B------:R-:W-:-:S02]  /*2e90*/  FMNMX.FTZ R2, R182, R2, !PT ;  /* 0x00000002b6027209 */ /* 0x000fc40007810000 */
[----:B------:R-:W-:Y:S02]  /*2ea0*/  FMNMX.FTZ R7, R229, R0, !PT ;  /* 0x00000000e5077209 */ /* 0x000fe40007810000 */
[----:B---3--:R-:W-:Y:S01]  /*2eb0*/  FMNMX.FTZ R9, R6, R4, !PT ;  /* 0x0000000406097209 */ /* 0x008fe20007810000 */
[----:B------:R-:W-:Y:S01]  /*2ec0*/  IMAD R4, R158, 0x20, R157 ;  /* 0x000000209e047824 */ /* 0x000fe200078e029d */
[----:B------:R-:W-:Y:S02]  /*2ed0*/  FMNMX.FTZ R0, R183, R2, !PT ;  /* 0x00000002b7007209 */ /* 0x000fe40007810000 */
[----:B--2---:R-:W-:Y:S01]  /*2ee0*/  FMNMX.FTZ R134, R5, R8, !PT ;  /* 0x0000000805867209 */ /* 0x004fe20007810000 */
[----:B------:R-:W2:Y:S01]  /*2ef0*/  SHFL.BFLY PT, R10, R9, 0x1, 0x1f ;  /* 0x0c201f00090a7f89 */ /* 0x000ea200000e0000 */
[----:B------:R-:W-:Y:S02]  /*2f00*/  FMNMX.FTZ R0, R180, R0, !PT ;  /* 0x00000000b4007209 */ /* 0x000fe40007810000 */
[----:B------:R-:W-:Y:S01]  /*2f10*/  FSEL R231, R47, -INF , P3 ;  /* 0xff8000002fe77808 */ /* 0x000fe20001800000 */
[----:B------:R-:W3:Y:S01]  /*2f20*/  SHFL.BFLY PT, R8, R7, 0x2, 0x1f ;  /* 0x0c401f0007087f89 */ /* 0x000ee200000e0000 */
[----:B------:R-:W-:Y:S01]  /*2f30*/  FMNMX.FTZ R0, R181, R0, !PT ;  /* 0x00000000b5007209 */ /* 0x000fe20007810000 */
[----:B------:R-:W-:Y:S01]  /*2f40*/  FMUL.FTZ R13, R134, c[0x0][0x2d0] ;  /* 0x0000b400860d7a20 */ /* 0x000fe20000410000 */
[----:B------:R-:W-:-:S02]  /*2f50*/  FSEL R230, R14, -INF , P2 ;  /* 0xff8000000ee67808 */ /* 0x000fc40001000000 */
[----:B------:R-:W-:Y:S02]  /*2f60*/  FMNMX.FTZ R2, R150, R0, !PT ;  /* 0x0000000096027209 */ /* 0x000fe40007810000 */
[----:B------:R-:W-:Y:S02]  /*2f70*/  FSEL R232, R15, -INF , P1 ;  /* 0xff8000000fe87808 */ /* 0x000fe40000800000 */
[----:B------:R-:W-:Y:S02]  /*2f80*/  FMNMX.FTZ R2, R231, R2, !PT ;  /* 0x00000002e7027209 */ /* 0x000fe40007810000 */
[----:B------:R-:W-:Y:S02]  /*2f90*/  FSETP.NEU.FTZ.AND P3, PT, R134, -INF , PT ;  /* 0xff8000008600780b */ /* 0x000fe40003f7d000 */
[----:B------:R-:W-:Y:S02]  /*2fa0*/  FMNMX.FTZ R2, R230, R2, !PT ;  /* 0x00000002e6027209 */ /* 0x000fe40007810000 */
[----:B------:R-:W-:-:S02]  /*2fb0*/  FSEL R13, R13, RZ, P3 ;  /* 0x000000ff0d0d7208 */ /* 0x000fc40001800000 */
[----:B------:R-:W-:Y:S02]  /*2fc0*/  FMNMX.FTZ R6, R232, R2, !PT ;  /* 0x00000002e8067209 */ /* 0x000fe40007810000 */
[----:B--2---:R-:W-:Y:S01]  /*2fd0*/  FMNMX.FTZ R2, R9, R10, !PT ;  /* 0x0000000a09027209 */ /* 0x004fe20007810000 */
[--C-:B------:R-:W-:Y:S02]  /*2fe0*/  FFMA.FTZ R0, R18, c[0x0][0x2d0], -R13.reuse ;  /* 0x0000b40012007a23 */ /* 0x100fe4000001080d */
[----:B------:R-:W-:Y:S01]  /*2ff0*/  SHFL.BFLY PT, R9, R6, 0x2, 0x1f ;  /* 0x0c401f0006097f89 */ /* 0x000fe200000e0000 */
[--C-:B------:R-:W-:Y:S01]  /*3000*/  FFMA.FTZ R5, R19, c[0x0][0x2d0], -R13.reuse ;  /* 0x0000b40013057a23 */ /* 0x100fe2000001080d */
[----:B---3--:R-:W-:Y:S01]  /*3010*/  FMNMX.FTZ R8, R7, R8, !PT ;  /* 0x0000000807087209 */ /* 0x008fe20007810000 */
[----:B------:R2:W3:Y:S01]  /*3020*/  MUFU.EX2 R32, R0 ;  /* 0x0000000000207308 */ /* 0x0004e20000000800 */
[----:B------:R-:W-:Y:S02]  /*3030*/  FMUL.FTZ R12, R2, c[0x0][0x2d0] ;  /* 0x0000b400020c7a20 */ /* 0x000fe40000410000 */
[----:B------:R-:W-:Y:S01]  /*3040*/  FFMA.FTZ R7, R40, c[0x0][0x2d0], -R13 ;  /* 0x0000b40028077a23 */ /* 0x000fe2000001080d */
[----:B------:R-:W4:Y:S04]  /*3050*/  SHFL.BFLY PT, R10, R8, 0x1, 0x1f ;  /* 0x0c201f00080a7f89 */ /* 0x000f2800000e0000 */
[----:B------:R5:W-:Y:S01]  /*3060*/  MUFU.EX2 R14, R5 ;  /* 0x00000005000e7308 */ /* 0x000be20000000800 */
[----:B--2---:R-:W-:Y:S01]  /*3070*/  IMAD.IADD R0, R156, 0x1, R4 ;  /* 0x000000019c007824 */ /* 0x004fe200078e0204 */
[----:B------:R-:W-:Y:S01]  /*3080*/  @P0 LEA R4, P1, R164, R16, 0x1 ;  /* 0x00000010a4040211 */ /* 0x000fe200078208ff */
[----:B---3--:R-:W-:-:S05]  /*3090*/  IMAD.MOV.U32 R15, RZ, RZ, R32 ;  /* 0x000000ffff0f7224 */ /* 0x008fca00078e0020 */
[----:B------:R2:W-:Y:S01]  /*30a0*/  MUFU.EX2 R148, R7 ;  /* 0x0000000700947308 */ /* 0x0005e20000000800 */
[----:B------:R-:W-:Y:S01]  /*30b0*/  IMAD.SHL.U32 R208, R0, 0x2, RZ ;  /* 0x0000000200d07824 */ /* 0x000fe200078e00ff */
[----:B-----5:R-:W-:-:S03]  /*30c0*/  @P0 LEA.HI.X R5, R164, R17, R165, 0x1, P1 ;  /* 0x00000011a4050211 */ /* 0x020fc600008f0ca5 */
[----:B------:R-:W-:Y:S01]  /*30d0*/  IMAD R209, R3, 0x2, R208 ;  /* 0x0000000203d17824 */ /* 0x000fe200078e02d0 */
[----:B------:R-:W-:Y:S02]  /*30e0*/  FSETP.NEU.FTZ.AND P1, PT, R2, -INF , PT ;  /* 0xff8000000200780b */ /* 0x000fe40003f3d000 */
[----:B----4-:R-:W-:Y:S01]  /*30f0*/  FMNMX.FTZ R136, R8, R10, !PT ;  /* 0x0000000a08887209 */ /* 0x010fe20007810000 */
[----:B------:R3:W-:Y:S01]  /*3100*/  @P0 LDGSTS.E.BYPASS.LTC128B.128 [R224+0x3900], [R4.64], !P5 ;  /* 0x0390000004e00fae */ /* 0x0007e2000e901d46 */
[----:B------:R-:W-:-:S03]  /*3110*/  FSEL R12, R12, RZ, P1 ;  /* 0x000000ff0c0c7208 */ /* 0x000fc60000800000 */
[----:B------:R3:W-:Y:S02]  /*3120*/  @P0 LDGSTS.E.BYPASS.LTC128B.128 [R224+0x4900], [R4.64+0x40], !P4 ;  /* 0x0490004004e00fae */ /* 0x0007e4000e101d46 */
[--C-:B------:R-:W-:Y:S02]  /*3130*/  FFMA.FTZ R0, R48, c[0x0][0x2d0], -R12.reuse ;  /* 0x0000b40030007a23 */ /* 0x100fe4000001080c */
[----:B------:R3:W-:Y:S01]  /*3140*/  @P0 LDGSTS.E.BYPASS.LTC128B.128 [R224+0x5900], [R4.64+0x80], !P6 ;  /* 0x0590008004e00fae */ /* 0x0007e2000f101d46 */
[----:B------:R-:W-:Y:S01]  /*3150*/  FSETP.NEU.FTZ.AND P0, PT, R136, -INF , PT ;  /* 0xff8000008800780b */ /* 0x000fe20003f1d000 */
[----:B------:R4:W-:Y:S01]  /*3160*/  MUFU.EX2 R176, R0 ;  /* 0x0000000000b07308 */ /* 0x0009e20000000800 */
[----:B------:R-:W-:Y:S01]  /*3170*/  FFMA.FTZ R3, R51, c[0x0][0x2d0], -R12 ;  /* 0x0000b40033037a23 */ /* 0x000fe2000001080c */
[----:B------:R-:W-:Y:S01]  /*3180*/  LDSM.16.MT88.4 R24, [R208+0x100] ;  /* 0x00010000d018783b */ /* 0x000fe20000004200 */
[----:B--2---:R-:W-:-:S03]  /*3190*/  FFMA.FTZ R7, R42, c[0x0][0x2d0], -R13 ;  /* 0x0000b4002a077a23 */ /* 0x004fc6000001080d */
[----:B-1----:R-:W-:Y:S02]  /*31a0*/  LDSM.16.MT88.4 R16, [R209+0x100] ;  /* 0x00010000d110783b */ /* 0x002fe40000004200 */
[----:B------:R-:W-:Y:S02]  /*31b0*/  MUFU.EX2 R186, R3 ;  /* 0x0000000300ba7308 */ /* 0x000fe40000000800 */
[----:B------:R-:W-:Y:S04]  /*31c0*/  LDSM.16.MT88.4 R20, [R208+0x1100] ;  /* 0x00110000d014783b */ /* 0x000fe80000004200 */
[----:B------:R-:W-:Y:S01]  /*31d0*/  LDSM.16.MT88.4 R28, [R209+0x1100] ;  /* 0x00110000d11c783b */ /* 0x000fe20000004200 */
[--C-:B----4-:R-:W-:Y:S01]  /*31e0*/  FFMA.FTZ R0, R50, c[0x0][0x2d0], -R12.reuse ;  /* 0x0000b40032007a23 */ /* 0x110fe2000001080c */
[----:B------:R1:W2:Y:S02]  /*31f0*/  MUFU.EX2 R187, R7 ;  /* 0x0000000700bb7308 */ /* 0x0002a40000000800 */
[----:B------:R-:W-:Y:S04]  /*3200*/  LDSM.16.MT88.4 R32, [R208+0x2100] ;  /* 0x00210000d020783b */ /* 0x000fe80000004200 */
[----:B------:R-:W-:Y:S01]  /*3210*/  LDSM.16.MT88.4 R36, [R209+0x2100] ;  /* 0x00210000d124783b */ /* 0x000fe20000004200 */
[----:B---3--:R-:W-:Y:S01]  /*3220*/  FMNMX.FTZ R4, R6, R9, !PT ;  /* 0x0000000906047209 */ /* 0x008fe20007810000 */
[----:B------:R3:W4:Y:S02]  /*3230*/  MUFU.EX2 R149, R0 ;  /* 0x0000000000957308 */ /* 0x0007240000000800 */
[----:B------:R-:W0:Y:S04]  /*3240*/  LDGDEPBAR ;  /* 0x00000000000079af */ /* 0x000e280000000000 */
[----:B------:R-:W5:Y:S01]  /*3250*/  SHFL.BFLY PT, R5, R4, 0x1, 0x1f ;  /* 0x0c201f0004057f89 */ /* 0x000f6200000e0000 */
[----:B-1----:R-:W-:Y:S01]  /*3260*/  FFMA.FTZ R7, R49, c[0x0][0x2d0], -R12 ;  /* 0x0000b40031077a23 */ /* 0x002fe2000001080c */
[----:B--2---:R-:W-:-:S03]  /*3270*/  F2FP.PACK_AB R6, R187, R148 ;  /* 0x00000094bb06723e */ /* 0x004fc600000000ff */
[----:B------:R4:W1:Y:S01]  /*3280*/  MUFU.EX2 R177, R7 ;  /* 0x0000000700b17308 */ /* 0x0008620000000800 */
[----:B---3--:R-:W-:-:S05]  /*3290*/  FMUL.FTZ R0, R136, c[0x0][0x2d0] ;  /* 0x0000b40088007a20 */ /* 0x008fca0000410000 */
[----:B------:R-:W-:-:S05]  /*32a0*/  FSEL R0, R0, RZ, P0 ;  /* 0x000000ff00007208 */ /* 0x000fca0000000000 */
[--C-:B------:R-:W-:Y:S01]  /*32b0*/  FFMA.FTZ R3, R52, c[0x0][0x2d0], -R0.reuse ;  /* 0x0000b40034037a23 */ /* 0x100fe20000010800 */
[----:B----4-:R-:W-:Y:S01]  /*32c0*/  F2FP.PACK_AB R7, R186, R149 ;  /* 0x00000095ba07723e */ /* 0x010fe200000000ff */
[----:B------:R-:W-:Y:S01]  /*32d0*/  FFMA.FTZ R8, R53, c[0x0][0x2d0], -R0 ;  /* 0x0000b40035087a23 */ /* 0x000fe20000010800 */
[----:B-----5:R-:W-:Y:S01]  /*32e0*/  FMNMX.FTZ R135, R4, R5, !PT ;  /* 0x0000000504877209 */ /* 0x020fe20007810000 */
[----:B------:R2:W-:Y:S01]  /*32f0*/  MUFU.EX2 R250, R3 ;  /* 0x0000000300fa7308 */ /* 0x0005e20000000800 */
[----:B------:R-:W-:Y:S02]  /*3300*/  F2FP.PACK_AB R4, R14, R15 ;  /* 0x0000000f0e04723e */ /* 0x000fe400000000ff */
[----:B------:R-:W-:Y:S02]  /*3310*/  FSETP.NEU.FTZ.AND P0, PT, R135, -INF , PT ;  /* 0xff8000008700780b */ /* 0x000fe40003f1d000 */
[----:B-1----:R-:W-:-:S03]  /*3320*/  F2FP.PACK_AB R5, R176, R177 ;  /* 0x000000b1b005723e */ /* 0x002fc600000000ff */
[----:B------:R1:W-:Y:S04]  /*3330*/  MUFU.EX2 R251, R8 ;  /* 0x0000000800fb7308 */ /* 0x0003e80000000800 */
[----:B------:R-:W-:Y:S01]  /*3340*/  HMMA.16816.F32 R112, R4, R24, RZ ;  /* 0x000000180470723c */ /* 0x000fe200000018ff */
[----:B--2---:R-:W-:-:S04]  /*3350*/  FFMA.FTZ R3, R41, c[0x0][0x2d0], -R0 ;  /* 0x0000b40029037a23 */ /* 0x004fc80000010800 */
[----:B------:R2:W-:Y:S03]  /*3360*/  MUFU.EX2 R242, R3 ;  /* 0x0000000300f27308 */ /* 0x0005e60000000800 */
[C---:B------:R-:W-:Y:S01]  /*3370*/  HMMA.16816.F32 R108, R4.reuse, R16, RZ ;  /* 0x00000010046c723c */ /* 0x040fe200000018ff */
[----:B-1----:R-:W-:Y:S02]  /*3380*/  FFMA.FTZ R8, R43, c[0x0][0x2d0], -R0 ;  /* 0x0000b4002b087a23 */ /* 0x002fe40000010800 */
[----:B------:R-:W-:Y:S02]  /*3390*/  LDSM.16.MT88.4 R40, [R209+0x2500] ;  /* 0x00250000d128783b */ /* 0x000fe40000004200 */
[----:B------:R-:W1:Y:S03]  /*33a0*/  MUFU.EX2 R252, R8 ;  /* 0x0000000800fc7308 */ /* 0x000e660000000800 */
[----:B------:R-:W-:Y:S01]  /*33b0*/  HMMA.16816.F32 R104, R4, R20, RZ ;  /* 0x000000140468723c */ /* 0x000fe200000018ff */
[----:B--2---:R-:W-:-:S07]  /*33c0*/  FMUL.FTZ R3, R135, c[0x0][0x2d0] ;  /* 0x0000b40087037a20 */ /* 0x004fce0000410000 */
[----:B------:R-:W-:Y:S01]  /*33d0*/  HMMA.16816.F32 R100, R4, R28, RZ ;  /* 0x0000001c0464723c */ /* 0x000fe200000018ff */
[----:B------:R-:W-:Y:S02]  /*33e0*/  FSEL R3, R3, RZ, P0 ;  /* 0x000000ff03037208 */ /* 0x000fe40000000000 */
[----:B-1----:R-:W-:-:S05]  /*33f0*/  F2FP.PACK_AB R10, R252, R251 ;  /* 0x000000fbfc0a723e */ /* 0x002fca00000000ff */
[----:B------:R-:W-:Y:S01]  /*3400*/  HMMA.16816.F32 R96, R4, R32, RZ ;  /* 0x000000200460723c */ /* 0x000fe200000018ff */
[----:B------:R-:W-:-:S04]  /*3410*/  FFMA.FTZ R8, R57, c[0x0][0x2d0], -R3 ;  /* 0x0000b40039087a23 */ /* 0x000fc80000010803 */
[----:B------:R1:W-:Y:S03]  /*3420*/  MUFU.EX2 R238, R8 ;  /* 0x0000000800ee7308 */ /* 0x0003e60000000800 */
[C---:B------:R-:W-:Y:S08]  /*3430*/  HMMA.16816.F32 R92, R4.reuse, R36, RZ ;  /* 0x00000024045c723c */ /* 0x040ff000000018ff */
[----:B------:R-:W-:Y:S01]  /*3440*/  HMMA.16816.F32 R88, R4, R26, RZ ;  /* 0x0000001a0458723c */ /* 0x000fe200000018ff */
[----:B-1----:R-:W-:-:S07]  /*3450*/  FFMA.FTZ R8, R56, c[0x0][0x2d0], -R3 ;  /* 0x0000b40038087a23 */ /* 0x002fce0000010803 */
[C---:B------:R-:W-:Y:S01]  /*3460*/  HMMA.16816.F32 R84, R4.reuse, R18, RZ ;  /* 0x000000120454723c */ /* 0x040fe200000018ff */
[----:B------:R1:W2:Y:S07]  /*3470*/  MUFU.EX2 R237, R8 ;  /* 0x0000000800ed7308 */ /* 0x0002ae0000000800 */
[C---:B------:R-:W-:Y:S08]  /*3480*/  HMMA.16816.F32 R80, R4.reuse, R22, RZ ;  /* 0x000000160450723c */ /* 0x040ff000000018ff */
[----:B------:R-:W-:Y:S01]  /*3490*/  HMMA.16816.F32 R76, R4, R30, RZ ;  /* 0x0000001e044c723c */ /* 0x000fe200000018ff */
[----:B-1----:R-:W-:Y:S01]  /*34a0*/  FFMA.FTZ R8, R55, c[0x0][0x2d0], -R3 ;  /* 0x0000b40037087a23 */ /* 0x002fe20000010803 */
[----:B--2---:R-:W-:-:S03]  /*34b0*/  F2FP.PACK_AB R9, R237, R238 ;  /* 0x000000eeed09723e */ /* 0x004fc600000000ff */
[----:B------:R1:W-:Y:S03]  /*34c0*/  MUFU.EX2 R240, R8 ;  /* 0x0000000800f07308 */ /* 0x0003e60000000800 */
[C---:B------:R-:W-:Y:S08]  /*34d0*/  HMMA.16816.F32 R72, R4.reuse, R34, RZ ;  /* 0x000000220448723c */ /* 0x040ff000000018ff */
[----:B------:R-:W-:Y:S01]  /*34e0*/  HMMA.16816.F32 R64, R4, R38, RZ ;  /* 0x000000260440723c */ /* 0x000fe200000018ff */
[----:B-1----:R-:W-:-:S06]  /*34f0*/  FFMA.FTZ R8, R54, c[0x0][0x2d0], -R3 ;  /* 0x0000b40036087a23 */ /* 0x002fcc0000010803 */
[----:B------:R-:W-:Y:S01]  /*3500*/  FFMA.FTZ R4, R59, c[0x0][0x2d0], -R13 ;  /* 0x0000b4003b047a23 */ /* 0x000fe2000001080d */
[----:B------:R1:W2:Y:S08]  /*3510*/  MUFU.EX2 R249, R8 ;  /* 0x0000000800f97308 */ /* 0x0002b00000000800 */
[----:B------:R3:W-:Y:S01]  /*3520*/  MUFU.EX2 R239, R4 ;  /* 0x0000000400ef7308 */ /* 0x0007e20000000800 */
[----:B-1----:R-:W-:-:S02]  /*3530*/  F2FP.PACK_AB R8, R242, R250 ;  /* 0x000000faf208723e */ /* 0x002fc400000000ff */
[----:B--2---:R-:W-:Y:S01]  /*3540*/  F2FP.PACK_AB R11, R249, R240 ;  /* 0x000000f0f90b723e */ /* 0x004fe200000000ff */
[----:B---3--:R-:W-:-:S06]  /*3550*/  FFMA.FTZ R4, R117, c[0x0][0x2d0], -R13 ;  /* 0x0000b40075047a23 */ /* 0x008fcc000001080d */
[C---:B------:R-:W-:Y:S01]  /*3560*/  HMMA.16816.F32 R68, R8.reuse, R24, RZ ;  /* 0x000000180844723c */ /* 0x040fe200000018ff */
[----:B------:R1:W-:Y:S07]  /*3570*/  MUFU.EX2 R247, R4 ;  /* 0x0000000400f77308 */ /* 0x0003ee0000000800 */
[C---:B------:R-:W-:Y:S01]  /*3580*/  HMMA.16816.F32 R140, R8.reuse, R26, RZ ;  /* 0x0000001a088c723c */ /* 0x040fe200000018ff */
[----:B------:R-:W2:Y:S07]  /*3590*/  LDSM.16.MT88.4 R24, [R208+0x500] ;  /* 0x00050000d018783b */ /* 0x000eae0000004200 */
[----:B------:R-:W-:Y:S01]  /*35a0*/  HMMA.16816.F32 R60, R8, R16, RZ ;  /* 0x00000010083c723c */ /* 0x000fe200000018ff */
[----:B-1----:R-:W-:-:S04]  /*35b0*/  FFMA.FTZ R4, R58, c[0x0][0x2d0], -R13 ;  /* 0x0000b4003a047a23 */ /* 0x002fc8000001080d */
[----:B------:R1:W-:Y:S03]  /*35c0*/  MUFU.EX2 R244, R4 ;  /* 0x0000000400f47308 */ /* 0x0003e60000000800 */
[C---:B------:R-:W-:Y:S01]  /*35d0*/  HMMA.16816.F32 R120, R8.reuse, R18, RZ ;  /* 0x000000120878723c */ /* 0x040fe200000018ff */
[----:B------:R-:W-:Y:S07]  /*35e0*/  LDSM.16.MT88.4 R16, [R208+0x1500] ;  /* 0x00150000d010783b */ /* 0x000fee0000004200 */
[----:B------:R-:W-:Y:S01]  /*35f0*/  HMMA.16816.F32 R56, R8, R20, RZ ;  /* 0x000000140838723c */ /* 0x000fe200000018ff */
[----:B-1----:R-:W-:-:S07]  /*3600*/  FFMA.FTZ R4, R116, c[0x0][0x2d0], -R13 ;  /* 0x0000b40074047a23 */ /* 0x002fce000001080d */
[C---:B------:R-:W-:Y:S01]  /*3610*/  HMMA.16816.F32 R52, R8.reuse, R28, RZ ;  /* 0x0000001c0834723c */ /* 0x040fe200000018ff */
[----:B------:R1:W3:Y:S07]  /*3620*/  MUFU.EX2 R243, R4 ;  /* 0x0000000400f37308 */ /* 0x0002ee0000000800 */
[C---:B------:R-:W-:Y:S01]  /*3630*/  HMMA.16816.F32 R116, R8.reuse, R22, RZ ;  /* 0x000000160874723c */ /* 0x040fe200000018ff */
[----:B------:R-:W4:Y:S07]  /*3640*/  LDSM.16.MT88.4 R20, [R209+0x500] ;  /* 0x00050000d114783b */ /* 0x000f2e0000004200 */
[----:B------:R-:W-:Y:S01]  /*3650*/  HMMA.16816.F32 R144, R8, R30, RZ ;  /* 0x0000001e0890723c */ /* 0x000fe200000018ff */
[----:B------:R-:W5:Y:S01]  /*3660*/  LDSM.16.MT88.4 R28, [R209+0x1500] ;  /* 0x00150000d11c783b */ /* 0x000f620000004200 */
[----:B-1----:R-:W-:Y:S01]  /*3670*/  FFMA.FTZ R4, R124, c[0x0][0x2d0], -R12 ;  /* 0x0000b4007c047a23 */ /* 0x002fe2000001080c */
[----:B---3--:R-:W-:-:S03]  /*3680*/  F2FP.PACK_AB R6, R243, R244 ;  /* 0x000000f4f306723e */ /* 0x008fc600000000ff */
[----:B------:R1:W-:Y:S02]  /*3690*/  MUFU.EX2 R234, R4 ;  /* 0x0000000400ea7308 */ /* 0x0003e40000000800 */
[C---:B------:R-:W-:Y:S08]  /*36a0*/  HMMA.16816.F32 R48, R8.reuse, R32, RZ ;  /* 0x000000200830723c */ /* 0x040ff000000018ff */
[----:B------:R-:W-:Y:S01]  /*36b0*/  HMMA.16816.F32 R152, R8, R34, RZ ;  /* 0x000000220898723c */ /* 0x000fe200000018ff */
[----:B------:R-:W3:Y:S01]  /*36c0*/  LDSM.16.MT88.4 R32, [R208+0x2500] ;  /* 0x00250000d020783b */ /* 0x000ee20000004200 */
[----:B-1----:R-:W-:-:S06]  /*36d0*/  FFMA.FTZ R4, R125, c[0x0][0x2d0], -R12 ;  /* 0x0000b4007d047a23 */ /* 0x002fcc000001080c */
[C---:B------:R-:W-:Y:S01]  /*36e0*/  HMMA.16816.F32 R44, R8.reuse, R36, RZ ;  /* 0x00000024082c723c */ /* 0x040fe200000018ff */
[----:B------:R1:W1:Y:S07]  /*36f0*/  MUFU.EX2 R248, R4 ;  /* 0x0000000400f87308 */ /* 0x00026e0000000800 */
[----:B------:R-:W-:Y:S01]  /*3700*/  HMMA.16816.F32 R156, R8, R38, RZ ;  /* 0x00000026089c723c */ /* 0x000fe200000018ff */
[----:B------:R-:W-:Y:S06]  /*3710*/  LDSM.16.MT88.4 R36, [R209+0x2900] ;  /* 0x00290000d124783b */ /* 0x000fec0000004200 */
[----:B------:R-:W-:-:S02]  /*3720*/  FFMA.FTZ R8, R130, c[0x0][0x2d0], -R0 ;  /* 0x0000b40082087a23 */ /* 0x000fc40000010800 */
[----:B------:R-:W-:Y:S02]  /*3730*/  IMAD.MOV.U32 R11, RZ, RZ, R150 ;  /* 0x000000ffff0b7224 */ /* 0x000fe400078e0096 */
[----:B------:R2:W-:Y:S01]  /*3740*/  MUFU.EX2 R226, R8 ;  /* 0x0000000800e27308 */ /* 0x0005e20000000800 */
[----:B-1----:R-:W-:Y:S01]  /*3750*/  FFMA.FTZ R4, R126, c[0x0][0x2d0], -R12 ;  /* 0x0000b4007e047a23 */ /* 0x002fe2000001080c */
[----:B------:R-:W-:Y:S01]  /*3760*/  F2FP.PACK_AB R5, R248, R234 ;  /* 0x000000eaf805723e */ /* 0x000fe200000000ff */
[----:B------:R-:W-:Y:S02]  /*3770*/  IMAD.MOV.U32 R10, RZ, RZ, R149 ;  /* 0x000000ffff0a7224 */ /* 0x000fe400078e0095 */
[----:B------:R-:W-:-:S03]  /*3780*/  IMAD.MOV.U32 R9, RZ, RZ, R148 ;  /* 0x000000ffff097224 */ /* 0x000fc600078e0094 */
[----:B------:R1:W-:Y:S01]  /*3790*/  MUFU.EX2 R236, R4 ;  /* 0x0000000400ec7308 */ /* 0x0003e20000000800 */
[----:B--2---:R-:W-:-:S07]  /*37a0*/  FFMA.FTZ R8, R129, c[0x0][0x2d0], -R0 ;  /* 0x0000b40081087a23 */ /* 0x004fce0000010800 */
[----:B------:R2:W-:Y:S01]  /*37b0*/  MUFU.EX2 R225, R8 ;  /* 0x0000000800e17308 */ /* 0x0005e20000000800 */
[----:B-1----:R-:W-:-:S07]  /*37c0*/  FFMA.FTZ R4, R127, c[0x0][0x2d0], -R12 ;  /* 0x0000b4007f047a23 */ /* 0x002fce000001080c */
[----:B------:R1:W1:Y:S01]  /*37d0*/  MUFU.EX2 R235, R4 ;  /* 0x0000000400eb7308 */ /* 0x0002620000000800 */
[----:B--2---:R-:W-:-:S07]  /*37e0*/  FFMA.FTZ R8, R138, c[0x0][0x2d0], -R3 ;  /* 0x0000b4008a087a23 */ /* 0x004fce0000010803 */
[----:B------:R2:W-:Y:S01]  /*37f0*/  MUFU.EX2 R216, R8 ;  /* 0x0000000800d87308 */ /* 0x0005e20000000800 */
[----:B-1----:R-:W-:Y:S01]  /*3800*/  FFMA.FTZ R4, R128, c[0x0][0x2d0], -R0 ;  /* 0x0000b40080047a23 */ /* 0x002fe20000010800 */
[----:B------:R-:W-:-:S06]  /*3810*/  F2FP.PACK_AB R7, R235, R236 ;  /* 0x000000eceb07723e */ /* 0x000fcc00000000ff */
[----:B------:R1:W-:Y:S01]  /*3820*/  MUFU.EX2 R228, R4 ;  /* 0x0000000400e47308 */ /* 0x0003e20000000800 */
[----:B--2---:R-:W-:-:S07]  /*3830*/  FFMA.FTZ R8, R137, c[0x0][0x2d0], -R3 ;  /* 0x0000b40089087a23 */ /* 0x004fce0000010803 */
[----:B------:R2:W-:Y:S01]  /*3840*/  MUFU.EX2 R246, R8 ;  /* 0x0000000800f67308 */ /* 0x0005e20000000800 */
[----:B-1----:R-:W-:-:S07]  /*3850*/  FFMA.FTZ R4, R131, c[0x0][0x2d0], -R0 ;  /* 0x0000b40083047a23 */ /* 0x002fce0000010800 */
[----:B------:R1:W1:Y:S01]  /*3860*/  MUFU.EX2 R245, R4 ;  /* 0x0000000400f57308 */ /* 0x0002620000000800 */
[----:B--2---:R-:W-:-:S07]  /*3870*/  FFMA.FTZ R8, R132, c[0x0][0x2d0], -R3 ;  /* 0x0000b40084087a23 */ /* 0x004fce0000010803 */
[----:B------:R2:W-:Y:S01]  /*3880*/  MUFU.EX2 R215, R8 ;  /* 0x0000000800d77308 */ /* 0x0005e20000000800 */
[----:B-1----:R-:W-:-:S07]  /*3890*/  F2FP.PACK_AB R4, R247, R239 ;  /* 0x000000eff704723e */ /* 0x002fce00000000ff */
[----:B------:R-:W-:Y:S01]  /*38a0*/  HMMA.16816.F32 R164, R4, R24, R112 ;  /* 0x0000001804a4723c */ /* 0x000fe20000001870 */
[----:B--2---:R-:W-:-:S07]  /*38b0*/  FFMA.FTZ R8, R133, c[0x0][0x2d0], -R3 ;  /* 0x0000b40085087a23 */ /* 0x004fce0000010803 */
[C---:B----4-:R-:W-:Y:S01]  /*38c0*/  HMMA.16816.F32 R128, R4.reuse, R20, R108 ;  /* 0x000000140480723c */ /* 0x050fe2000000186c */
[----:B------:R1:W2:Y:S07]  /*38d0*/  MUFU.EX2 R213, R8 ;  /* 0x0000000800d57308 */ /* 0x0002ae0000000800 */
[C---:B------:R-:W-:Y:S08]  /*38e0*/  HMMA.16816.F32 R124, R4.reuse, R16, R104 ;  /* 0x00000010047c723c */ /* 0x040ff00000001868 */
[----:B-----5:R-:W-:Y:S01]  /*38f0*/  HMMA.16816.F32 R112, R4, R28, R100 ;  /* 0x0000001c0470723c */ /* 0x020fe20000001864 */
[----:B-1----:R-:W-:-:S04]  /*3900*/  FFMA.FTZ R8, R161, c[0x0][0x2d0], -R13 ;  /* 0x0000b400a1087a23 */ /* 0x002fc8000001080d */
[----:B------:R1:W-:Y:S03]  /*3910*/  MUFU.EX2 R207, R8 ;  /* 0x0000000800cf7308 */ /* 0x0003e60000000800 */
[C---:B---3--:R-:W-:Y:S08]  /*3920*/  HMMA.16816.F32 R108, R4.reuse, R32, R96 ;  /* 0x00000020046c723c */ /* 0x048ff00000001860 */
[----:B------:R-:W-:Y:S01]  /*3930*/  HMMA.16816.F32 R104, R4, R40, R92 ;  /* 0x000000280468723c */ /* 0x000fe2000000185c */
[----:B-1----:R-:W-:-:S07]  /*3940*/  FFMA.FTZ R8, R163, c[0x0][0x2d0], -R13 ;  /* 0x0000b400a3087a23 */ /* 0x002fce000001080d */
[C---:B------:R-:W-:Y:S01]  /*3950*/  HMMA.16816.F32 R148, R4.reuse, R26, R88 ;  /* 0x0000001a0494723c */ /* 0x040fe20000001858 */
[----:B------:R1:W3:Y:S07]  /*3960*/  MUFU.EX2 R206, R8 ;  /* 0x0000000800ce7308 */ /* 0x0002ee0000000800 */
[C---:B------:R-:W-:Y:S08]  /*3970*/  HMMA.16816.F32 R84, R4.reuse, R22, R84 ;  /* 0x000000160454723c */ /* 0x040ff00000001854 */
[----:B------:R-:W-:Y:S01]  /*3980*/  HMMA.16816.F32 R100, R4, R18, R80 ;  /* 0x000000120464723c */ /* 0x000fe20000001850 */
[----:B-1----:R-:W-:-:S04]  /*3990*/  FFMA.FTZ R8, R160, c[0x0][0x2d0], -R13 ;  /* 0x0000b400a0087a23 */ /* 0x002fc8000001080d */
[----:B------:R1:W-:Y:S03]  /*39a0*/  MUFU.EX2 R205, R8 ;  /* 0x0000000800cd7308 */ /* 0x0003e60000000800 */
[C---:B------:R-:W-:Y:S08]  /*39b0*/  HMMA.16816.F32 R96, R4.reuse, R30, R76 ;  /* 0x0000001e0460723c */ /* 0x040ff0000000184c */
[----:B------:R-:W-:Y:S01]  /*39c0*/  HMMA.16816.F32 R92, R4, R34, R72 ;  /* 0x00000022045c723c */ /* 0x000fe20000001848 */
[----:B-1----:R-:W-:-:S07]  /*39d0*/  FFMA.FTZ R8, R162, c[0x0][0x2d0], -R13 ;  /* 0x0000b400a2087a23 */ /* 0x002fce000001080d */
[----:B------:R-:W-:Y:S01]  /*39e0*/  HMMA.16816.F32 R88, R4, R42, R64 ;  /* 0x0000002a0458723c */ /* 0x000fe20000001840 */
[----:B------:R1:W4:Y:S06]  /*39f0*/  MUFU.EX2 R204, R8 ;  /* 0x0000000800cc7308 */ /* 0x00032c0000000800 */
[----:B------:R-:W-:Y:S02]  /*3a00*/  F2FP.PACK_AB R4, R245, R228 ;  /* 0x000000e4f504723e */ /* 0x000fe400000000ff */
[----:B------:R-:W-:Y:S02]  /*3a10*/  F2FP.PACK_AB R6, R225, R226 ;  /* 0x000000e2e106723e */ /* 0x000fe400000000ff */
[----:B------:R-:W-:-:S02]  /*3a20*/  F2FP.PACK_AB R5, R246, R216 ;  /* 0x000000d8f605723e */ /* 0x000fc400000000ff */
[----:B--2---:R-:W-:Y:S01]  /*3a30*/  F2FP.PACK_AB R7, R213, R215 ;  /* 0x000000d7d507723e */ /* 0x004fe200000000ff */
[----:B-1----:R-:W-:-:S06]  /*3a40*/  FFMA.FTZ R8, R168, c[0x0][0x2d0], -R12 ;  /* 0x0000b400a8087a23 */ /* 0x002fcc000001080c */
[C---:B------:R-:W-:Y:S01]  /*3a50*/  HMMA.16816.F32 R80, R4.reuse, R24, R68 ;  /* 0x000000180450723c */ /* 0x040fe20000001844 */
[----:B------:R1:W-:Y:S07]  /*3a60*/  MUFU.EX2 R191, R8 ;  /* 0x0000000800bf7308 */ /* 0x0003ee0000000800 */
[C---:B------:R-:W-:Y:S08]  /*3a70*/  HMMA.16816.F32 R68, R4.reuse, R28, R52 ;  /* 0x0000001c0444723c */ /* 0x040ff00000001834 */
[----:B------:R-:W-:Y:S01]  /*3a80*/  HMMA.16816.F32 R52, R4, R22, R120 ;  /* 0x000000160434723c */ /* 0x000fe20000001878 */
[----:B-1----:R-:W-:-:S04]  /*3a90*/  FFMA.FTZ R8, R169, c[0x0][0x2d0], -R12 ;  /* 0x0000b400a9087a23 */ /* 0x002fc8000001080c */
[----:B------:R1:W2:Y:S02]  /*3aa0*/  MUFU.EX2 R190, R8 ;  /* 0x0000000800be7308 */ /* 0x0002a40000000800 */
[----:B------:R-:W-:Y:S01]  /*3ab0*/  IMAD.MOV.U32 R122, RZ, RZ, R176 ;  /* 0x000000ffff7a7224 */ /* 0x000fe200078e00b0 */
[C---:B------:R-:W-:Y:S01]  /*3ac0*/  HMMA.16816.F32 R76, R4.reuse, R20, R60 ;  /* 0x00000014044c723c */ /* 0x040fe2000000183c */
[----:B------:R-:W-:Y:S01]  /*3ad0*/  IMAD.MOV.U32 R123, RZ, RZ, R177 ;  /* 0x000000ffff7b7224 */ /* 0x000fe200078e00b1 */
[----:B------:R-:W-:Y:S06]  /*3ae0*/  LDSM.16.MT88.4 R20, [R208+0x1900] ;  /* 0x00190000d014783b */ /* 0x000fec0000004200 */
[----:B------:R-:W-:Y:S01]  /*3af0*/  HMMA.16816.F32 R72, R4, R16, R56 ;  /* 0x000000100448723c */ /* 0x000fe20000001838 */
[----:B-1----:R-:W-:-:S07]  /*3b00*/  FFMA.FTZ R8, R170, c[0x0][0x2d0], -R12 ;  /* 0x0000b400aa087a23 */ /* 0x002fce000001080c */
[C---:B------:R-:W-:Y:S01]  /*3b10*/  HMMA.16816.F32 R64, R4.reuse, R32, R48 ;  /* 0x000000200440723c */ /* 0x040fe20000001830 */
[----:B------:R1:W-:Y:S07]  /*3b20*/  MUFU.EX2 R188, R8 ;  /* 0x0000000800bc7308 */ /* 0x0003ee0000000800 */
[C---:B------:R-:W-:Y:S08]  /*3b30*/  HMMA.16816.F32 R196, R4.reuse, R40, R44 ;  /* 0x0000002804c4723c */ /* 0x040ff0000000182c */
[C---:B------:R-:W-:Y:S01]  /*3b40*/  HMMA.16816.F32 R60, R4.reuse, R26, R140 ;  /* 0x0000001a043c723c */ /* 0x040fe2000000188c */
[----:B-1----:R-:W-:Y:S01]  /*3b50*/  FFMA.FTZ R8, R171, c[0x0][0x2d0], -R12 ;  /* 0x0000b400ab087a23 */ /* 0x002fe2000001080c */
[----:B------:R-:W1:Y:S03]  /*3b60*/  LDSM.16.MT88.4 R24, [R208+0x900] ;  /* 0x00090000d018783b */ /* 0x000e660000004200 */
[----:B------:R5:W1:Y:S03]  /*3b70*/  MUFU.EX2 R189, R8 ;  /* 0x0000000800bd7308 */ /* 0x000a660000000800 */
[C---:B------:R-:W-:Y:S01]  /*3b80*/  HMMA.16816.F32 R48, R4.reuse, R18, R116 ;  /* 0x000000120430723c */ /* 0x040fe20000001874 */
[----:B------:R-:W1:Y:S07]  /*3b90*/  LDSM.16.MT88.4 R16, [R209+0x900] ;  /* 0x00090000d110783b */ /* 0x000e6e0000004200 */
[----:B------:R-:W-:Y:S01]  /*3ba0*/  HMMA.16816.F32 R44, R4, R30, R144 ;  /* 0x0000001e042c723c */ /* 0x000fe20000001890 */
[----:B------:R-:W1:Y:S01]  /*3bb0*/  LDSM.16.MT88.4 R28, [R209+0x1900] ;  /* 0x00190000d11c783b */ /* 0x000e620000004200 */
[----:B-----5:R-:W-:-:S06]  /*3bc0*/  FFMA.FTZ R8, R172, c[0x0][0x2d0], -R0 ;  /* 0x0000b400ac087a23 */ /* 0x020fcc0000010800 */
[C---:B------:R-:W-:Y:S01]  /*3bd0*/  HMMA.16816.F32 R56, R4.reuse, R34, R152 ;  /* 0x000000220438723c */ /* 0x040fe20000001898 */
[----:B------:R5:W-:Y:S01]  /*3be0*/  MUFU.EX2 R179, R8 ;  /* 0x0000000800b37308 */ /* 0x000be20000000800 */
[----:B------:R-:W1:Y:S04]  /*3bf0*/  LDSM.16.MT88.4 R32, [R208+0x2900] ;  /* 0x00290000d020783b */ /* 0x000e680000004200 */
[----:B------:R-:W-:Y:S02]  /*3c00*/  LDSM.16.MT88.4 R152, [R208+0xd00] ;  /* 0x000d0000d098783b */ /* 0x000fe40000004200 */
[----:B------:R-:W-:Y:S07]  /*3c10*/  HMMA.16816.F32 R40, R4, R42, R156 ;  /* 0x0000002a0428723c */ /* 0x000fee000000189c */
[----:B---3--:R-:W-:Y:S01]  /*3c20*/  F2FP.PACK_AB R4, R206, R207 ;  /* 0x000000cfce04723e */ /* 0x008fe200000000ff */
[----:B-----5:R-:W-:Y:S01]  /*3c30*/  FFMA.FTZ R8, R175, c[0x0][0x2d0], -R0 ;  /* 0x0000b400af087a23 */ /* 0x020fe20000010800 */
[----:B----4-:R-:W-:-:S02]  /*3c40*/  F2FP.PACK_AB R6, R204, R205 ;  /* 0x000000cdcc06723e */ /* 0x010fc400000000ff */
[----:B--2---:R-:W-:Y:S01]  /*3c50*/  F2FP.PACK_AB R5, R190, R191 ;  /* 0x000000bfbe05723e */ /* 0x004fe200000000ff */
[----:B------:R2:W3:Y:S01]  /*3c60*/  MUFU.EX2 R176, R8 ;  /* 0x0000000800b07308 */ /* 0x0004e20000000800 */
[----:B-1----:R-:W-:-:S07]  /*3c70*/  F2FP.PACK_AB R7, R189, R188 ;  /* 0x000000bcbd07723e */ /* 0x002fce00000000ff */
[----:B------:R-:W-:Y:S01]  /*3c80*/  HMMA.16816.F32 R140, R4, R24, R164 ;  /* 0x00000018048c723c */ /* 0x000fe200000018a4 */
[----:B--2---:R-:W-:-:S07]  /*3c90*/  FFMA.FTZ R8, R173, c[0x0][0x2d0], -R0 ;  /* 0x0000b400ad087a23 */ /* 0x004fce0000010800 */
[C---:B------:R-:W-:Y:S01]  /*3ca0*/  HMMA.16816.F32 R168, R4.reuse, R16, R128 ;  /* 0x0000001004a8723c */ /* 0x040fe20000001880 */
[----:B------:R1:W-:Y:S07]  /*3cb0*/  MUFU.EX2 R177, R8 ;  /* 0x0000000800b17308 */ /* 0x0003ee0000000800 */
[C---:B------:R-:W-:Y:S08]  /*3cc0*/  HMMA.16816.F32 R124, R4.reuse, R20, R124 ;  /* 0x00000014047c723c */ /* 0x040ff0000000187c */
[----:B------:R-:W-:Y:S01]  /*3cd0*/  HMMA.16816.F32 R112, R4, R28, R112 ;  /* 0x0000001c0470723c */ /* 0x000fe20000001870 */
[----:B-1----:R-:W-:-:S04]  /*3ce0*/  FFMA.FTZ R8, R174, c[0x0][0x2d0], -R0 ;  /* 0x0000b400ae087a23 */ /* 0x002fc80000010800 */
[----:B------:R1:W2:Y:S03]  /*3cf0*/  MUFU.EX2 R178, R8 ;  /* 0x0000000800b27308 */ /* 0x0002a60000000800 */
[C---:B------:R-:W-:Y:S08]  /*3d00*/  HMMA.16816.F32 R192, R4.reuse, R32, R108 ;  /* 0x0000002004c0723c */ /* 0x040ff0000000186c */
[----:B------:R-:W-:Y:S01]  /*3d10*/  HMMA.16816.F32 R200, R4, R36, R104 ;  /* 0x0000002404c8723c */ /* 0x000fe20000001868 */
[----:B------:R-:W-:Y:S01]  /*3d20*/  LDSM.16.MT88.4 R104, [R209+0x1d00] ;  /* 0x001d0000d168783b */ /* 0x000fe20000004200 */
[----:B-1----:R-:W-:-:S06]  /*3d30*/  FFMA.FTZ R8, R182, c[0x0][0x2d0], -R3 ;  /* 0x0000b400b6087a23 */ /* 0x002fcc0000010803 */
[C---:B------:R-:W-:Y:S01]  /*3d40*/  HMMA.16816.F32 R148, R4.reuse, R26, R148 ;  /* 0x0000001a0494723c */ /* 0x040fe20000001894 */
[----:B------:R1:W-:Y:S07]  /*3d50*/  MUFU.EX2 R138, R8 ;  /* 0x00000008008a7308 */ /* 0x0003ee0000000800 */
[C---:B------:R-:W-:Y:S08]  /*3d60*/  HMMA.16816.F32 R84, R4.reuse, R18, R84 ;  /* 0x000000120454723c */ /* 0x040ff00000001854 */
[----:B------:R-:W-:Y:S01]  /*3d70*/  HMMA.16816.F32 R100, R4, R22, R100 ;  /* 0x000000160464723c */ /* 0x000fe20000001864 */
[----:B-1----:R-:W-:-:S04]  /*3d80*/  FFMA.FTZ R8, R183, c[0x0][0x2d0], -R3 ;  /* 0x0000b400b7087a23 */ /* 0x002fc80000010803 */
[----:B------:R1:W4:Y:S03]  /*3d90*/  MUFU.EX2 R137, R8 ;  /* 0x0000000800897308 */ /* 0x0003260000000800 */
[C---:B------:R-:W-:Y:S01]  /*3da0*/  HMMA.16816.F32 R160, R4.reuse, R30, R96 ;  /* 0x0000001e04a0723c */ /* 0x040fe20000001860 */
[----:B------:R-:W-:Y:S07]  /*3db0*/  LDSM.16.MT88.4 R96, [R208+0x1d00] ;  /* 0x001d0000d060783b */ /* 0x000fee0000004200 */
[----:B------:R-:W-:Y:S01]  /*3dc0*/  HMMA.16816.F32 R116, R4, R34, R92 ;  /* 0x000000220474723c */ /* 0x000fe2000000185c */
[----:B-1----:R-:W-:-:S07]  /*3dd0*/  FFMA.FTZ R8, R180, c[0x0][0x2d0], -R3 ;  /* 0x0000b400b4087a23 */ /* 0x002fce0000010803 */
[----:B------:R-:W-:Y:S01]  /*3de0*/  HMMA.16816.F32 R144, R4, R38, R88 ;  /* 0x000000260490723c */ /* 0x000fe20000001858 */
[----:B------:R-:W-:Y:S01]  /*3df0*/  IMAD.MOV.U32 R95, RZ, RZ, R122 ;  /* 0x000000ffff5f7224 */ /* 0x000fe200078e007a */
[----:B------:R1:W-:Y:S01]  /*3e00*/  MUFU.EX2 R133, R8 ;  /* 0x0000000800857308 */ /* 0x0003e20000000800 */
[----:B------:R-:W-:Y:S02]  /*3e10*/  IMAD.MOV.U32 R94, RZ, RZ, R123 ;  /* 0x000000ffff5e7224 */ /* 0x000fe400078e007b */
[----:B------:R-:W-:Y:S02]  /*3e20*/  IMAD.MOV.U32 R93, RZ, RZ, R9 ;  /* 0x000000ffff5d7224 */ /* 0x000fe400078e0009 */
[----:B---3--:R-:W-:Y:S01]  /*3e30*/  F2FP.PACK_AB R4, R176, R179 ;  /* 0x000000b3b004723e */ /* 0x008fe200000000ff */
[----:B------:R-:W-:Y:S01]  /*3e40*/  IMAD.MOV.U32 R91, RZ, RZ, R187 ;  /* 0x000000ffff5b7224 */ /* 0x000fe200078e00bb */
[----:B--2---:R-:W-:Y:S01]  /*3e50*/  F2FP.PACK_AB R6, R178, R177 ;  /* 0x000000b1b206723e */ /* 0x004fe200000000ff */
[----:B------:R-:W-:Y:S01]  /*3e60*/  IMAD.MOV.U32 R90, RZ, RZ, R186 ;  /* 0x000000ffff5a7224 */ /* 0x000fe200078e00ba */
[----:B----4-:R-:W-:Y:S01]  /*3e70*/  F2FP.PACK_AB R5, R137, R138 ;  /* 0x0000008a8905723e */ /* 0x010fe200000000ff */
[----:B------:R-:W-:Y:S01]  /*3e80*/  IMAD.MOV.U32 R89, RZ, RZ, R185 ;  /* 0x000000ffff597224 */ /* 0x000fe200078e00b9 */
[----:B------:R-:W-:Y:S01]  /*3e90*/  LDSM.16.MT88.4 R120, [R208+0x2d00] ;  /* 0x002d0000d078783b */ /* 0x000fe20000004200 */
[----:B------:R-:W-:-:S02]  /*3ea0*/  IMAD.MOV.U32 R88, RZ, RZ, R184 ;  /* 0x000000ffff587224 */ /* 0x000fc400078e00b8 */
[----:B------:R-:W-:Y:S02]  /*3eb0*/  IMAD.MOV.U32 R92, RZ, RZ, R10 ;  /* 0x000000ffff5c7224 */ /* 0x000fe400078e000a */
[----:B-1----:R-:W-:-:S04]  /*3ec0*/  FFMA.FTZ R8, R181, c[0x0][0x2d0], -R3 ;  /* 0x0000b400b5087a23 */ /* 0x002fc80000010803 */
[----:B------:R-:W1:Y:S02]  /*3ed0*/  MUFU.EX2 R132, R8 ;  /* 0x0000000800847308 */ /* 0x000e640000000800 */
[----:B-1----:R-:W-:Y:S01]  /*3ee0*/  F2FP.PACK_AB R7, R132, R133 ;  /* 0x000000858407723e */ /* 0x002fe200000000ff */
[----:B------:R-:W-:Y:S02]  /*3ef0*/  FFMA.FTZ R8, R220, c[0x0][0x2d0], -R13 ;  /* 0x0000b400dc087a23 */ /* 0x000fe4000001080d */
[----:B------:R-:W-:-:S04]  /*3f00*/  IMAD.MOV.U32 R220, RZ, RZ, R91 ;  /* 0x000000ffffdc7224 */ /* 0x000fc800078e005b */
[C---:B------:R-:W-:Y:S01]  /*3f10*/  HMMA.16816.F32 R108, R4.reuse, R18, R52 ;  /* 0x00000012046c723c */ /* 0x040fe20000001834 */
[----:B------:R1:W-:Y:S06]  /*3f20*/  MUFU.EX2 R52, R8 ;  /* 0x0000000800347308 */ /* 0x0003ec0000000800 */
[----:B------:R-:W-:Y:S01]  /*3f30*/  IMAD.MOV.U32 R53, RZ, RZ, R90 ;  /* 0x000000ffff357224 */ /* 0x000fe200078e005a */
[----:B------:R-:W-:Y:S01]  /*3f40*/  HMMA.16816.F32 R180, R4, R26, R60 ;  /* 0x0000001a04b4723c */ /* 0x000fe2000000183c */
[----:B------:R-:W-:Y:S02]  /*3f50*/  IMAD.MOV.U32 R54, RZ, RZ, R89 ;  /* 0x000000ffff367224 */ /* 0x000fe400078e0059 */
[----:B------:R-:W-:-:S05]  /*3f60*/  IMAD.MOV.U32 R55, RZ, RZ, R88 ;  /* 0x000000ffff377224 */ /* 0x000fca00078e0058 */
[C---:B------:R-:W-:Y:S01]  /*3f70*/  HMMA.16816.F32 R184, R4.reuse, R24, R80 ;  /* 0x0000001804b8723c */ /* 0x040fe20000001850 */
[--C-:B-1----:R-:W-:Y:S01]  /*3f80*/  FFMA.FTZ R8, R221, c[0x0][0x2d0], -R13.reuse ;  /* 0x0000b400dd087a23 */ /* 0x102fe2000001080d */
[----:B------:R-:W1:Y:S01]  /*3f90*/  LDSM.16.MT88.4 R80, [R209+0xd00] ;  /* 0x000d0000d150783b */ /* 0x000e620000004200 */
[----:B------:R-:W-:Y:S02]  /*3fa0*/  IMAD.MOV.U32 R221, RZ, RZ, R92 ;  /* 0x000000ffffdd7224 */ /* 0x000fe400078e005c */
[----:B------:R2:W3:Y:S03]  /*3fb0*/  MUFU.EX2 R27, R8 ;  /* 0x00000008001b7308 */ /* 0x0004e60000000800 */
[C---:B------:R-:W-:Y:S08]  /*3fc0*/  HMMA.16816.F32 R48, R4.reuse, R22, R48 ;  /* 0x000000160430723c */ /* 0x040ff00000001830 */
[----:B------:R-:W-:Y:S01]  /*3fd0*/  HMMA.16816.F32 R60, R4, R20, R72 ;  /* 0x00000014043c723c */ /* 0x000fe20000001848 */
[----:B--2---:R-:W-:Y:S01]  /*3fe0*/  FFMA.FTZ R8, R223, c[0x0][0x2d0], -R13 ;  /* 0x0000b400df087a23 */ /* 0x004fe2000001080d */
[----:B---3--:R-:W-:Y:S01]  /*3ff0*/  F2FP.PACK_AB R128, R27, R52 ;  /* 0x000000341b80723e */ /* 0x008fe200000000ff */
[----:B------:R-:W-:-:S05]  /*4000*/  IMAD.MOV.U32 R223, RZ, RZ, R93 ;  /* 0x000000ffffdf7224 */ /* 0x000fca00078e005d */
[C---:B------:R-:W-:Y:S01]  /*4010*/  HMMA.16816.F32 R172, R4.reuse, R16, R76 ;  /* 0x0000001004ac723c */ /* 0x040fe2000000184c */
[----:B------:R2:W-:Y:S06]  /*4020*/  MUFU.EX2 R26, R8 ;  /* 0x00000008001a7308 */ /* 0x0005ec0000000800 */
[----:B------:R-:W-:Y:S01]  /*4030*/  IMAD.MOV.U32 R79, RZ, RZ, R11 ;  /* 0x000000ffff4f7224 */ /* 0x000fe200078e000b */
[C---:B------:R-:W-:Y:S07]  /*4040*/  HMMA.16816.F32 R156, R4.reuse, R28, R68 ;  /* 0x0000001c049c723c */ /* 0x040fee0000001844 */
[----:B------:R-:W-:Y:S01]  /*4050*/  IMAD.MOV.U32 R29, RZ, RZ, R94 ;  /* 0x000000ffff1d7224 */ /* 0x000fe200078e005e */
[----:B------:R-:W-:Y:S01]  /*4060*/  HMMA.16816.F32 R44, R4, R30, R44 ;  /* 0x0000001e042c723c */ /* 0x000fe2000000182c */
[----:B--2---:R-:W-:-:S02]  /*4070*/  FFMA.FTZ R8, R217, c[0x0][0x2d0], -R13 ;  /* 0x0000b400d9087a23 */ /* 0x004fc4000001080d */
[----:B------:R-:W-:Y:S02]  /*4080*/  IMAD.MOV.U32 R28, RZ, RZ, R95 ;  /* 0x000000ffff1c7224 */ /* 0x000fe400078e005f */
[----:B------:R2:W3:Y:S01]  /*4090*/  MUFU.EX2 R25, R8 ;  /* 0x0000000800197308 */ /* 0x0004e20000000800 */
[----:B------:R-:W-:Y:S02]  /*40a0*/  IMAD.MOV.U32 R217, RZ, RZ, R15 ;  /* 0x000000ffffd97224 */ /* 0x000fe400078e000f */
[----:B------:R-:W-:Y:S01]  /*40b0*/  HMMA.16816.F32 R64, R4, R32, R64 ;  /* 0x000000200440723c */ /* 0x000fe20000001840 */
[----:B------:R-:W-:-:S07]  /*40c0*/  IMAD.MOV.U32 R31, RZ, RZ, R14 ;  /* 0x000000ffff1f7224 */ /* 0x000fce00078e000e */
[----:B------:R-:W-:Y:S01]  /*40d0*/  HMMA.16816.F32 R56, R4, R34, R56 ;  /* 0x000000220438723c */ /* 0x000fe20000001838 */
[----:B--2---:R-:W-:Y:S01]  /*40e0*/  FFMA.FTZ R8, R233, c[0x0][0x2d0], -R12 ;  /* 0x0000b400e9087a23 */ /* 0x004fe2000001080c */
[----:B---3--:R-:W-:-:S06]  /*40f0*/  F2FP.PACK_AB R130, R25, R26 ;  /* 0x0000001a1982723e */ /* 0x008fcc00000000ff */
[C---:B------:R-:W-:Y:S01]  /*4100*/  HMMA.16816.F32 R164, R4.reuse, R36, R196 ;  /* 0x0000002404a4723c */ /* 0x040fe200000018c4 */
[----:B------:R2:W-:Y:S07]  /*4110*/  MUFU.EX2 R24, R8 ;  /* 0x0000000800187308 */ /* 0x0005ee0000000800 */
[----:B------:R-:W-:Y:S07]  /*4120*/  HMMA.16816.F32 R40, R4, R38, R40 ;  /* 0x000000260428723c */ /* 0x000fee0000001828 */
[----:B------:R-:W-:-:S02]  /*4130*/  FFMA.FTZ R4, R227, c[0x0][0x2d0], -R0 ;  /* 0x0000b400e3047a23 */ /* 0x000fc40000010800 */
[----:B--2---:R-:W-:Y:S02]  /*4140*/  FFMA.FTZ R8, R222, c[0x0][0x2d0], -R12 ;  /* 0x0000b400de087a23 */ /* 0x004fe4000001080c */
[----:B------:R2:W-:Y:S01]  /*4150*/  MUFU.EX2 R18, R4 ;  /* 0x0000000400127308 */ /* 0x0005e20000000800 */
[----:B------:R-:W-:-:S07]  /*4160*/  FADD.FTZ R5, R238, R237 ;  /* 0x000000edee057221 */ /* 0x000fce0000010000 */
[----:B------:R3:W4:Y:S01]  /*4170*/  MUFU.EX2 R23, R8 ;  /* 0x0000000800177308 */ /* 0x0007220000000800 */
[----:B--2---:R-:W-:-:S04]  /*4180*/  FADD.FTZ R4, R217, R31 ;  /* 0x0000001fd9047221 */ /* 0x004fc80000010000 */
[----:B------:R-:W-:Y:S02]  /*4190*/  FADD.FTZ R7, R223, R4 ;  /* 0x00000004df077221 */ /* 0x000fe40000010000 */
[----:B---3--:R-:W-:Y:S01]  /*41a0*/  FFMA.FTZ R8, R214, c[0x0][0x2d0], -R12 ;  /* 0x0000b400d6087a23 */ /* 0x008fe2000001080c */
[----:B----4-:R-:W-:-:S03]  /*41b0*/  F2FP.PACK_AB R129, R23, R24 ;  /* 0x000000181781723e */ /* 0x010fc600000000ff */
[----:B------:R2:W-:Y:S02]  /*41c0*/  MUFU.EX2 R21, R8 ;  /* 0x0000000800157308 */ /* 0x0005e40000000800 */
[----:B--2---:R-:W-:Y:S02]  /*41d0*/  FFMA.FTZ R8, R219, c[0x0][0x2d0], -R12 ;  /* 0x0000b400db087a23 */ /* 0x004fe4000001080c */
[----:B------:R-:W-:-:S04]  /*41e0*/  FADD.FTZ R12, R240, R5 ;  /* 0x00000005f00c7221 */ /* 0x000fc80000010000 */
[----:B------:R2:W3:Y:S01]  /*41f0*/  MUFU.EX2 R22, R8 ;  /* 0x0000000800167308 */ /* 0x0004e20000000800 */
[----:B------:R-:W-:-:S04]  /*4200*/  FADD.FTZ R4, R249, R12 ;  /* 0x0000000cf9047221 */ /* 0x000fc80000010000 */
[----:B------:R-:W-:-:S04]  /*4210*/  FADD.FTZ R4, R216, R4 ;  /* 0x00000004d8047221 */ /* 0x000fc80000010000 */
[----:B------:R-:W-:-:S04]  /*4220*/  FADD.FTZ R246, R246, R4 ;  /* 0x00000004f6f67221 */ /* 0x000fc80000010000 */
[----:B------:R-:W-:Y:S02]  /*4230*/  FADD.FTZ R246, R215, R246 ;  /* 0x000000f6d7f67221 */ /* 0x000fe40000010000 */
[----:B--2---:R-:W-:Y:S01]  /*4240*/  FFMA.FTZ R8, R241, c[0x0][0x2d0], -R0 ;  /* 0x0000b400f1087a23 */ /* 0x004fe20000010800 */
[----:B---3--:R-:W-:Y:S01]  /*4250*/  F2FP.PACK_AB R131, R22, R21 ;  /* 0x000000151683723e */ /* 0x008fe200000000ff */
[----:B------:R-:W-:Y:S02]  /*4260*/  FADD.FTZ R246, R213, R246 ;  /* 0x000000f6d5f67221 */ /* 0x000fe40000010000 */
[----:B------:R2:W-:Y:S02]  /*4270*/  MUFU.EX2 R20, R8 ;  /* 0x0000000800147308 */ /* 0x0005e40000000800 */
[----:B------:R-:W-:Y:S02]  /*4280*/  FADD.FTZ R246, R138, R246 ;  /* 0x000000f68af67221 */ /* 0x000fe40000010000 */
[----:B-1----:R-:W-:Y:S02]  /*4290*/  HMMA.16816.F32 R72, R128, R80, R168 ;  /* 0x000000508048723c */ /* 0x002fe400000018a8 */
[----:B------:R-:W-:-:S04]  /*42a0*/  FADD.FTZ R246, R137, R246 ;  /* 0x000000f689f67221 */ /* 0x000fc80000010000 */
[----:B------:R-:W-:Y:S02]  /*42b0*/  FADD.FTZ R246, R133, R246 ;  /* 0x000000f685f67221 */ /* 0x000fe40000010000 */
[C---:B------:R-:W-:Y:S02]  /*42c0*/  HMMA.16816.F32 R92, R128.reuse, R98, R100 ;  /* 0x00000062805c723c */ /* 0x040fe40000001864 */
[----:B------:R-:W-:Y:S02]  /*42d0*/  FADD.FTZ R246, R132, R246 ;  /* 0x000000f684f67221 */ /* 0x000fe40000010000 */
[--C-:B--2---:R-:W-:Y:S02]  /*42e0*/  FFMA.FTZ R8, R218, c[0x0][0x2d0], -R0.reuse ;  /* 0x0000b400da087a23 */ /* 0x104fe40000010800 */
[----:B------:R-:W-:Y:S02]  /*42f0*/  FFMA.FTZ R0, R229, c[0x0][0x2d0], -R0 ;  /* 0x0000b400e5007a23 */ /* 0x000fe40000010800 */
[----:B------:R1:W2:Y:S01]  /*4300*/  MUFU.EX2 R19, R8 ;  /* 0x0000000800137308 */ /* 0x0002a20000000800 */
[C---:B------:R-:W-:Y:S07]  /*4310*/  HMMA.16816.F32 R88, R128.reuse, R96, R124 ;  /* 0x000000608058723c */ /* 0x040fee000000187c */
[----:B------:R3:W4:Y:S01]  /*4320*/  MUFU.EX2 R17, R0 ;  /* 0x0000000000117308 */ /* 0x0007220000000800 */
[----:B------:R-:W-:Y:S01]  /*4330*/  HMMA.16816.F32 R100, R128, R104, R112 ;  /* 0x000000688064723c */ /* 0x000fe20000001870 */
[----:B-1----:R-:W1:Y:S01]  /*4340*/  LDSM.16.MT88.4 R8, [R209+0x2d00] ;  /* 0x002d0000d108783b */ /* 0x002e620000004200 */
[----:B--2---:R-:W-:-:S06]  /*4350*/  F2FP.PACK_AB R168, R19, R20 ;  /* 0x0000001413a8723e */ /* 0x004fcc00000000ff */
[----:B------:R-:W-:Y:S01]  /*4360*/  HMMA.16816.F32 R140, R128, R152, R140 ;  /* 0x00000098808c723c */ /* 0x000fe2000000188c */
[----:B---3--:R-:W-:Y:S01]  /*4370*/  FFMA.FTZ R0, R79, c[0x0][0x2d0], -R3 ;  /* 0x0000b4004f007a23 */ /* 0x008fe20000010803 */
[----:B----4-:R-:W-:-:S06]  /*4380*/  F2FP.PACK_AB R170, R17, R18 ;  /* 0x0000001211aa723e */ /* 0x010fcc00000000ff */
[C---:B------:R-:W-:Y:S01]  /*4390*/  HMMA.16816.F32 R148, R128.reuse, R154, R148 ;  /* 0x0000009a8094723c */ /* 0x040fe20000001894 */
[----:B------:R2:W3:Y:S07]  /*43a0*/  MUFU.EX2 R13, R0 ;  /* 0x00000000000d7308 */ /* 0x0004ee0000000800 */
[C---:B------:R-:W-:Y:S08]  /*43b0*/  HMMA.16816.F32 R76, R128.reuse, R82, R84 ;  /* 0x00000052804c723c */ /* 0x040ff00000001854 */
[----:B------:R-:W-:Y:S01]  /*43c0*/  HMMA.16816.F32 R160, R128, R106, R160 ;  /* 0x0000006a80a0723c */ /* 0x000fe200000018a0 */
[----:B--2---:R-:W-:-:S02]  /*43d0*/  FFMA.FTZ R0, R231, c[0x0][0x2d0], -R3 ;  /* 0x0000b400e7007a23 */ /* 0x004fc40000010803 */
[----:B---3--:R-:W-:Y:S02]  /*43e0*/  FADD.FTZ R246, R13, R246 ;  /* 0x000000f60df67221 */ /* 0x008fe40000010000 */
[----:B------:R2:W3:Y:S03]  /*43f0*/  MUFU.EX2 R14, R0 ;  /* 0x00000000000e7308 */ /* 0x0004e60000000800 */
[C---:B------:R-:W-:Y:S08]  /*4400*/  HMMA.16816.F32 R112, R128.reuse, R120, R192 ;  /* 0x000000788070723c */ /* 0x040ff000000018c0 */
[----:B------:R-:W-:Y:S01]  /*4410*/  HMMA.16816.F32 R116, R128, R122, R116 ;  /* 0x0000007a8074723c */ /* 0x000fe20000001874 */
[--C-:B--2---:R-:W-:Y:S01]  /*4420*/  FFMA.FTZ R0, R230, c[0x0][0x2d0], -R3.reuse ;  /* 0x0000b400e6007a23 */ /* 0x104fe20000010803 */
[----:B---3--:R-:W-:Y:S01]  /*4430*/  F2FP.PACK_AB R169, R14, R13 ;  /* 0x0000000d0ea9723e */ /* 0x008fe200000000ff */
[----:B------:R-:W-:-:S05]  /*4440*/  FFMA.FTZ R3, R232, c[0x0][0x2d0], -R3 ;  /* 0x0000b400e8037a23 */ /* 0x000fca0000010803 */
[----:B-1----:R-:W-:Y:S01]  /*4450*/  HMMA.16816.F32 R124, R128, R8, R200 ;  /* 0x00000008807c723c */ /* 0x002fe200000018c8 */
[----:B------:R1:W2:Y:S01]  /*4460*/  MUFU.EX2 R15, R0 ;  /* 0x00000000000f7308 */ /* 0x0002a20000000800 */
[----:B------:R-:W-:-:S06]  /*4470*/  FADD.FTZ R246, R14, R246 ;  /* 0x000000f60ef67221 */ /* 0x000fcc0000010000 */
[----:B------:R-:W-:Y:S01]  /*4480*/  HMMA.16816.F32 R128, R128, R10, R144 ;  /* 0x0000000a8080723c */ /* 0x000fe20000001890 */
[----:B------:R3:W4:Y:S01]  /*4490*/  MUFU.EX2 R16, R3 ;  /* 0x0000000300107308 */ /* 0x0007220000000800 */
[----:B-1----:R-:W-:Y:S02]  /*44a0*/  FADD.FTZ R0, R250, R242 ;  /* 0x000000f2fa007221 */ /* 0x002fe40000010000 */
[----:B--2---:R-:W-:Y:S02]  /*44b0*/  FADD.FTZ R246, R15, R246 ;  /* 0x000000f60ff67221 */ /* 0x004fe40000010000 */
[----:B------:R-:W-:Y:S02]  /*44c0*/  FADD.FTZ R0, R251, R0 ;  /* 0x00000000fb007221 */ /* 0x000fe40000010000 */
[----:B---3--:R-:W-:Y:S01]  /*44d0*/  FADD.FTZ R3, R29, R28 ;  /* 0x0000001c1d037221 */ /* 0x008fe20000010000 */
[----:B----4-:R-:W-:Y:S01]  /*44e0*/  F2FP.PACK_AB R171, R16, R15 ;  /* 0x0000000f10ab723e */ /* 0x010fe200000000ff */
        /* <DEDUP_REMOVED lines=27> */
[----:B------:R-:W-:Y:S02]  /*46a0*/  IMAD.MOV.U32 R220, RZ, RZ, R54 ;  /* 0x000000ffffdc7224 */ /* 0x000fe400078e0036 */
[----:B------:R-:W-:Y:S01]  /*46b0*/  FADD.FTZ R245, R177, R245 ;  /* 0x000000f5b1f57221 */ /* 0x000fe20000010000 */
[----:B------:R-:W-:Y:S01]  /*46c0*/  HMMA.16816.F32 R108, R168, R120, R64 ;  /* 0x00000078a86c723c */ /* 0x000fe20000001840 */
[----:B------:R-:W-:Y:S01]  /*46d0*/  FADD.FTZ R247, R205, R247 ;  /* 0x000000f7cdf77221 */ /* 0x000fe20000010000 */
[----:B------:R-:W-:Y:S01]  /*46e0*/  ISETP.GE.AND P0, PT, R220, R55, PT ;  /* 0x00000037dc00720c */ /* 0x000fe20003f06270 */
        /* <DEDUP_REMOVED lines=20> */
[----:B------:R-:W-:-:S05]  /*4830*/  FADD.FTZ R248, R22, R248 ;  /* 0x000000f816f87221 */ /* 0x000fca0000010000 */
[C---:B------:R-:W-:Y:S08]  /*4840*/  HMMA.16816.F32 R164, R168.reuse, R8, R164 ;  /* 0x00000008a8a4723c */ /* 0x040ff000000018a4 */
[----:B------:R-:W-:Y:S01]  /*4850*/  HMMA.16816.F32 R168, R168, R10, R40 ;  /* 0x0000000aa8a8723c */ /* 0x000fe20000001828 */
[----:B------:R-:W-:Y:S07]  /*4860*/  @!P0 BRA `(.L_x_1434) ;  /* 0x000032d000008947 */ /* 0x000fee0003800000 */
[----:B------:R-:W2:Y:S04]  /*4870*/  LDL.64 R30, [R1+0x18] ;  /* 0x00001800011e7983 */ /* 0x000ea80000100a00 */
[----:B------:R-:W3:Y:S04]  /*4880*/  LDL R53, [R1+0x2c] ;  /* 0x00002c0001357983 */ /* 0x000ee80000100800 */
[----:B------:R-:W4:Y:S04]  /*4890*/  LDL.64 R28, [R1+0x20] ;  /* 0x00002000011c7983 */ /* 0x000f280000100a00 */
[----:B------:R-:W5:Y:S01]  /*48a0*/  LDL.64 R54, [R1+0x10] ;  /* 0x0000100001367983 */ /* 0x000f620000100a00 */
        /* <DEDUP_REMOVED lines=16> */
[C---:B--2---:R-:W-:Y:S02]  /*49b0*/  IADD3 R4, P3, R30.reuse, 0x20, RZ ;  /* 0x000000201e047810 */ /* 0x044fe40007f7e0ff */
[----:B------:R-:W-:-:S03]  /*49c0*/  IADD3 R2, P2, R30, 0x40, RZ ;  /* 0x000000401e027810 */ /* 0x000fc60007f5e0ff */
[----:B------:R3:W-:Y:S04]  /*49d0*/  STL [R1+0xc], R4 ;  /* 0x00000c0401007387 */ /* 0x0007e80000100800 */
[----:B------:R1:W-:Y:S01]  /*49e0*/  STL [R1+0x4], R2 ;  /* 0x0000040201007387 */ /* 0x0003e20000100800 */
[--C-:B---3--:R-:W-:Y:S02]  /*49f0*/  IMAD.X R4, RZ, RZ, R53.reuse, P3 ;  /* 0x000000ffff047224 */ /* 0x108fe400018e0635 */
[----:B-1----:R-:W-:-:S03]  /*4a00*/  IMAD.X R2, RZ, RZ, R53, P2 ;  /* 0x000000ffff027224 */ /* 0x002fc600010e0635 */
[----:B------:R1:W-:Y:S04]  /*4a10*/  STL [R1+0x8], R4 ;  /* 0x0000080401007387 */ /* 0x0003e80000100800 */
[----:B------:R1:W-:Y:S01]  /*4a20*/  STL [R1], R2 ;  /* 0x0000000201007387 */ /* 0x0003e20000100800 */
[C---:B----4-:R-:W-:Y:S02]  /*4a30*/  IADD3 R252, P1, R28.reuse, 0x20, RZ ;  /* 0x000000201cfc7810 */ /* 0x050fe40007f3e0ff */
[----:B------:R-:W-:-:S03]  /*4a40*/  IADD3 R250, P0, R28, 0x40, RZ ;  /* 0x000000401cfa7810 */ /* 0x000fc60007f1e0ff */
[--C-:B-----5:R-:W-:Y:S02]  /*4a50*/  IMAD.X R251, RZ, RZ, R55.reuse, P1 ;  /* 0x000000fffffb7224 */ /* 0x120fe400008e0637 */
[----:B------:R-:W-:Y:S02]  /*4a60*/  IMAD.X R249, RZ, RZ, R55, P0 ;  /* 0x000000fffff97224 */ /* 0x000fe400000e0637 */
.L_x_1435:
[----:B------:R-:W2:Y:S01]  /*4a70*/  LDL.64 R196, [R1+0x18] ;  /* 0x0000180001c47983 */ /* 0x000ea20000100a00 */
[----:B------:R-:W-:Y:S04]  /*4a80*/  DEPBAR.LE SB0, 0x0 ;  /* 0x000080000000791a */ /* 0x000fe80000000000 */
[----:B-1----:R-:W-:Y:S01]  /*4a90*/  SHF.R.S32.HI R2, RZ, 0x1f, R225 ;  /* 0x0000001fff027819 */ /* 0x002fe200000114e1 */
[----:B------:R-:W3:Y:S01]  /*4aa0*/  LDL R192, [R1+0x2c] ;  /* 0x00002c0001c07983 */ /* 0x000ee20000100800 */
[C---:B------:R-:W-:Y:S01]  /*4ab0*/  IMAD.WIDE.U32 R54, R225.reuse, c[0x0][0x208], RZ ;  /* 0x00008200e1367a25 */ /* 0x040fe200078e00ff */
[----:B------:R-:W-:Y:S02]  /*4ac0*/  MOV R194, c[0x0][0x208] ;  /* 0x0000820000c27a02 */ /* 0x000fe40000000f00 */
[----:B------:R-:W4:Y:S01]  /*4ad0*/  LDL R189, [R1+0xc] ;  /* 0x00000c0001bd7983 */ /* 0x000f220000100800 */
[----:B------:R-:W-:Y:S01]  /*4ae0*/  IMAD R2, R2, c[0x0][0x208], RZ ;  /* 0x0000820002027a24 */ /* 0x000fe200078e02ff */
[C---:B------:R-:W-:Y:S02]  /*4af0*/  SHF.L.U32 R136, R54.reuse, 0x6, RZ ;  /* 0x0000000636887819 */ /* 0x040fe400000006ff */
[----:B------:R-:W5:Y:S01]  /*4b00*/  LDL R193, [R1+0x4] ;  /* 0x0000040001c17983 */ /* 0x000f620000100800 */
[----:B------:R-:W-:Y:S01]  /*4b10*/  IMAD R2, R225, c[0x0][0x20c], R2 ;  /* 0x00008300e1027a24 */ /* 0x000fe200078e0202 */
[----:B------:R-:W-:Y:S02]  /*4b20*/  MOV R195, c[0x0][0x20c] ;  /* 0x0000830000c37a02 */ /* 0x000fe40000000f00 */
[----:B------:R-:W5:Y:S02]  /*4b30*/  LDL R190, [R1+0x8] ;  /* 0x0000080001be7983 */ /* 0x000f640000100800 */
[----:B------:R-:W-:Y:S02]  /*4b40*/  IADD3 R2, R55, R2, RZ ;  /* 0x0000000237027210 */ /* 0x000fe40007ffe0ff */
[----:B------:R-:W5:Y:S02]  /*4b50*/  LDL R191, [R1] ;  /* 0x0000000001bf7983 */ /* 0x000f640000100800 */
[----:B------:R-:W-:Y:S02]  /*4b60*/  SHF.L.U64.HI R2, R54, 0x6, R2 ;  /* 0x0000000636027819 */ /* 0x000fe40000010202 */
[----:B------:R-:W5:Y:S04]  /*4b70*/  LDL R226, [R1+0x28] ;  /* 0x0000280001e27983 */ /* 0x000f680000100800 */
[----:B------:R-:W-:Y:S08]  /*4b80*/  BAR.SYNC.DEFER_BLOCKING 0x0 ;  /* 0x0000000000007b1d */ /* 0x000ff00000010000 */
[----:B------:R-:W-:Y:S08]  /*4b90*/  LDSM.16.M88.4 R64, [R210+0x6100] ;  /* 0x00610000d240783b */ /* 0x000ff00000000200 */
[----:B------:R-:W1:Y:S08]  /*4ba0*/  LDSM.16.M88.4 R16, [R139+0x3100] ;  /* 0x003100008b10783b */ /* 0x000e700000000200 */
[----:B------:R-:W1:Y:S08]  /*4bb0*/  LDSM.16.M88.4 R60, [R210+0x7100] ;  /* 0x00710000d23c783b */ /* 0x000e700000000200 */
[----:B------:R-:W1:Y:S08]  /*4bc0*/  LDSM.16.M88.4 R32, [R139+0x3500] ;  /* 0x003500008b20783b */ /* 0x000e700000000200 */
[----:B------:R-:W5:Y:S04]  /*4bd0*/  LDL R227, [R1+0x34] ;  /* 0x0000340001e37983 */ /* 0x000f680000100800 */
[----:B------:R-:W1:Y:S08]  /*4be0*/  LDSM.16.M88.4 R48, [R139+0x3900] ;  /* 0x003900008b30783b */ /* 0x000e700000000200 */
[----:B------:R-:W5:Y:S01]  /*4bf0*/  LDL.64 R230, [R1+0x20] ;  /* 0x0000200001e67983 */ /* 0x000f620000100a00 */
[-C--:B-1----:R-:W-:Y:S05]  /*4c00*/  HMMA.16816.F32 R4, R64, R16.reuse, RZ ;  /* 0x000000104004723c */ /* 0x082fea00000018ff */
[----:B------:R-:W1:Y:S03]  /*4c10*/  LDSM.16.M88.4 R132, [R139+0x3d00] ;  /* 0x003d00008b84783b */ /* 0x000e660000000200 */
[C---:B------:R-:W-:Y:S05]  /*4c20*/  HMMA.16816.F32 R8, R60.reuse, R16, RZ ;  /* 0x000000103c08723c */ /* 0x040fea00000018ff */
[----:B------:R-:W5:Y:S03]  /*4c30*/  LDL.64 R228, [R1+0x10] ;  /* 0x0000100001e47983 */ /* 0x000f660000100a00 */
[-C--:B------:R-:W-:Y:S03]  /*4c40*/  HMMA.16816.F32 R12, R60, R18.reuse, RZ ;  /* 0x000000123c0c723c */ /* 0x080fe600000018ff */
[----:B------:R-:W-:Y:S05]  /*4c50*/  LDSM.16.M88.4 R172, [R211+0x6100] ;  /* 0x00610000d3ac783b */ /* 0x000fea0000000200 */
[C---:B------:R-:W-:Y:S03]  /*4c60*/  HMMA.16816.F32 R16, R64.reuse, R18, RZ ;  /* 0x000000124010723c */ /* 0x040fe600000018ff */
[----:B------:R-:W1:Y:S05]  /*4c70*/  LDSM.16.M88.4 R176, [R212] ;  /* 0x00000000d4b0783b */ /* 0x000e6a0000000200 */
[-C--:B------:R-:W-:Y:S03]  /*4c80*/  HMMA.16816.F32 R20, R64, R32.reuse, RZ ;  /* 0x000000204014723c */ /* 0x080fe600000018ff */
[----:B------:R-:W1:Y:S05]  /*4c90*/  LDSM.16.M88.4 R180, [R211+0x7100] ;  /* 0x00710000d3b4783b */ /* 0x000e6a0000000200 */
[C---:B------:R-:W-:Y:S03]  /*4ca0*/  HMMA.16816.F32 R24, R60.reuse, R32, RZ ;  /* 0x000000203c18723c */ /* 0x040fe600000018ff */
[----:B------:R-:W1:Y:S05]  /*4cb0*/  LDSM.16.M88.4 R184, [R223] ;  /* 0x00000000dfb8783b */ /* 0x000e6a0000000200 */
[-C--:B------:R-:W-:Y:S08]  /*4cc0*/  HMMA.16816.F32 R28, R60, R34.reuse, RZ ;  /* 0x000000223c1c723c */ /* 0x080ff000000018ff */
[C---:B------:R-:W-:Y:S08]  /*4cd0*/  HMMA.16816.F32 R32, R64.reuse, R34, RZ ;  /* 0x000000224020723c */ /* 0x040ff000000018ff */
[-C--:B------:R-:W-:Y:S08]  /*4ce0*/  HMMA.16816.F32 R36, R64, R48.reuse, RZ ;  /* 0x000000304024723c */ /* 0x080ff000000018ff */
[C---:B------:R-:W-:Y:S08]  /*4cf0*/  HMMA.16816.F32 R40, R60.reuse, R48, RZ ;  /* 0x000000303c28723c */ /* 0x040ff000000018ff */
[-C--:B------:R-:W-:Y:S08]  /*4d00*/  HMMA.16816.F32 R44, R60, R50.reuse, RZ ;  /* 0x000000323c2c723c */ /* 0x080ff000000018ff */
[C---:B------:R-:W-:Y:S04]  /*4d10*/  HMMA.16816.F32 R48, R64.reuse, R50, RZ ;  /* 0x000000324030723c */ /* 0x040fe800000018ff */
[----:B--2---:R-:W-:Y:S04]  /*4d20*/  IADD3 R52, P1, R136, R196, RZ ;  /* 0x000000c488347210 */ /* 0x004fe80007f3e0ff */
[----:B------:R-:W-:Y:S04]  /*4d30*/  LEA R200, P0, R52, c[0x0][0x1f8], 0x1 ;  /* 0x00007e0034c87a11 */ /* 0x000fe800078008ff */
[----:B---3--:R-:W-:Y:S04]  /*4d40*/  IADD3.X R53, R2, R192, RZ, P1, !PT ;  /* 0x000000c002357210 */ /* 0x008fe80000ffe4ff */
[----:B------:R-:W-:Y:S02]  /*4d50*/  LEA.HI.X R201, R52, c[0x0][0x1fc], R53, 0x1, P0 ;  /* 0x00007f0034c97a11 */ /* 0x000fe400000f0c35 */
[-C--:B-1----:R-:W-:Y:S01]  /*4d60*/  HMMA.16816.F32 R52, R64, R132.reuse, RZ ;  /* 0x000000844034723c */ /* 0x082fe200000018ff */
[C---:B----4-:R-:W-:Y:S02]  /*4d70*/  IADD3 R57, P3, R136.reuse, R189, RZ ;  /* 0x000000bd88397210 */ /* 0x050fe40007f7e0ff */
[----:B-----5:R-:W-:Y:S02]  /*4d80*/  IADD3 R56, P2, R136, R193, RZ ;  /* 0x000000c188387210 */ /* 0x020fe40007f5e0ff */
[C---:B------:R-:W-:Y:S02]  /*4d90*/  LEA R204, P1, R57.reuse, c[0x0][0x1f8], 0x1 ;  /* 0x00007e0039cc7a11 */ /* 0x040fe400078208ff */
[----:B------:R-:W-:Y:S02]  /*4da0*/  LEA R202, P0, R56, c[0x0][0x1f8], 0x1 ;  /* 0x00007e0038ca7a11 */ /* 0x000fe400078008ff */
[C---:B------:R-:W-:Y:S03]  /*4db0*/  IADD3.X R58, R2.reuse, R190, RZ, P3, !PT ;  /* 0x000000be023a7210 */ /* 0x040fe60001ffe4ff */
[----:B------:R-:W-:Y:S02]  /*4dc0*/  IADD3.X R59, R2, R191, RZ, P2, !PT ;  /* 0x000000bf023b7210 */ /* 0x000fe400017fe4ff */
[----:B------:R-:W-:Y:S02]  /*4dd0*/  LEA.HI.X R205, R57, c[0x0][0x1fc], R58, 0x1, P1 ;  /* 0x00007f0039cd7a11 */ /* 0x000fe400008f0c3a */
[----:B------:R-:W-:Y:S02]  /*4de0*/  LEA.HI.X R203, R56, c[0x0][0x1fc], R59, 0x1, P0 ;  /* 0x00007f0038cb7a11 */ /* 0x000fe400000f0c3b */
[C---:B------:R-:W-:Y:S02]  /*4df0*/  HMMA.16816.F32 R56, R60.reuse, R132, RZ ;  /* 0x000000843c38723c */ /* 0x040fe400000018ff */
[----:B------:R-:W-:Y:S04]  /*4e00*/  LEA R136, P3, R194, R136, 0x5 ;  /* 0x00000088c2887211 */ /* 0x000fe800078628ff */
[C---:B------:R-:W-:Y:S02]  /*4e10*/  IADD3 R188, P0, R136.reuse, R196, RZ ;  /* 0x000000c488bc7210 */ /* 0x040fe40007f1e0ff */
[-C--:B------:R-:W-:Y:S01]  /*4e20*/  HMMA.16816.F32 R60, R60, R134.reuse, RZ ;  /* 0x000000863c3c723c */ /* 0x080fe200000018ff */
[----:B------:R-:W-:Y:S03]  /*4e30*/  IADD3 R189, P2, R136, R189, RZ ;  /* 0x000000bd88bd7210 */ /* 0x000fe60007f5e0ff */
[----:B------:R-:W-:Y:S02]  /*4e40*/  LEA R132, P4, R188, c[0x0][0x1f8], 0x1 ;  /* 0x00007e00bc847a11 */ /* 0x000fe400078808ff */
[----:B------:R-:W-:Y:S02]  /*4e50*/  LEA.HI.X R2, R194, R2, R195, 0x5, P3 ;  /* 0x00000002c2027211 */ /* 0x000fe400018f2cc3 */
[----:B------:R-:W-:Y:S04]  /*4e60*/  HMMA.16816.F32 R64, R64, R134, RZ ;  /* 0x000000864040723c */ /* 0x000fe800000018ff */
[C---:B------:R-:W-:Y:S02]  /*4e70*/  LEA R198, P1, R189.reuse, c[0x0][0x1f8], 0x1 ;  /* 0x00007e00bdc67a11 */ /* 0x040fe400078208ff */
[----:B------:R-:W-:Y:S02]  /*4e80*/  IADD3 R136, P3, R136, R193, RZ ;  /* 0x000000c188887210 */ /* 0x000fe40007f7e0ff */
[-C--:B------:R-:W-:Y:S05]  /*4e90*/  HMMA.16816.F32 R4, R172, R176.reuse, R4 ;  /* 0x000000b0ac04723c */ /* 0x080fea0000001804 */
[C---:B------:R-:W-:Y:S02]  /*4ea0*/  IADD3.X R133, R2.reuse, R192, RZ, P0, !PT ;  /* 0x000000c002857210 */ /* 0x040fe400007fe4ff */
[----:B------:R-:W-:Y:S01]  /*4eb0*/  IADD3.X R190, R2, R190, RZ, P2, !PT ;  /* 0x000000be02be7210 */ /* 0x000fe200017fe4ff */
[C---:B------:R-:W-:Y:S01]  /*4ec0*/  HMMA.16816.F32 R8, R180.reuse, R176, R8 ;  /* 0x000000b0b408723c */ /* 0x040fe20000001808 */
[----:B------:R-:W-:Y:S03]  /*4ed0*/  LDSM.16.M88.4 R192, [R221] ;  /* 0x00000000ddc0783b */ /* 0x000fe60000000200 */
[----:B------:R-:W-:Y:S02]  /*4ee0*/  LEA.HI.X R133, R188, c[0x0][0x1fc], R133, 0x1, P4 ;  /* 0x00007f00bc857a11 */ /* 0x000fe400020f0c85 */
[----:B------:R-:W-:Y:S02]  /*4ef0*/  IADD3.X R2, R2, R191, RZ, P3, !PT ;  /* 0x000000bf02027210 */ /* 0x000fe40001ffe4ff */
[-C--:B------:R-:W-:Y:S03]  /*4f00*/  HMMA.16816.F32 R12, R180, R178.reuse, R12 ;  /* 0x000000b2b40c723c */ /* 0x080fe6000000180c */
[----:B------:R-:W-:Y:S02]  /*4f10*/  ISETP.NE.AND P2, PT, R226, RZ, PT ;  /* 0x000000ffe200720c */ /* 0x000fe40003f45270 */
[----:B------:R-:W-:Y:S02]  /*4f20*/  LEA.HI.X R199, R189, c[0x0][0x1fc], R190, 0x1, P1 ;  /* 0x00007f00bdc77a11 */ /* 0x000fe400008f0cbe */
[----:B------:R-:W1:Y:S01]  /*4f30*/  LDSM.16.M88.4 R188, [R222] ;  /* 0x00000000debc783b */ /* 0x000e620000000200 */
[C---:B------:R-:W-:Y:S04]  /*4f40*/  HMMA.16816.F32 R16, R172.reuse, R178, R16 ;  /* 0x000000b2ac10723c */ /* 0x040fe80000001810 */
[C---:B------:R-:W-:Y:S03]  /*4f50*/  LEA R196, P0, R136.reuse, c[0x0][0x1f8], 0x1 ;  /* 0x00007e0088c47a11 */ /* 0x040fe600078008ff */
[----:B------:R-:W-:Y:S01]  /*4f60*/  @!PT LDS RZ, [RZ] ;  /* 0x00000000fffff984 */ /* 0x000fe20000000800 */
[----:B------:R-:W-:Y:S01]  /*4f70*/  @!PT LDS RZ, [RZ] ;  /* 0x00000000fffff984 */ /* 0x000fe20000000800 */
[----:B------:R-:W-:Y:S01]  /*4f80*/  @!PT LDS RZ, [RZ] ;  /* 0x00000000fffff984 */ /* 0x000fe20000000800 */
[----:B------:R2:W-:Y:S01]  /*4f90*/  LDGSTS.E.BYPASS.LTC128B.128 [R224+0x100], [R200.64], !P5 ;  /* 0x00100000c8e07fae */ /* 0x0005e2000e901d46 */
[-C--:B------:R-:W-:Y:S04]  /*4fa0*/  HMMA.16816.F32 R20, R172, R184.reuse, R20 ;  /* 0x000000b8ac14723c */ /* 0x080fe80000001814 */
[----:B------:R-:W-:Y:S02]  /*4fb0*/  LEA.HI.X R197, R136, c[0x0][0x1fc], R2, 0x1, P0 ;  /* 0x00007f0088c57a11 */ /* 0x000fe400000f0c02 */
[C---:B------:R-:W-:Y:S01]  /*4fc0*/  ISETP.GT.AND P0, PT, R225.reuse, R227, PT ;  /* 0x000000e3e100720c */ /* 0x040fe20003f04270 */
[----:B------:R3:W-:Y:S01]  /*4fd0*/  LDGSTS.E.BYPASS.LTC128B.128 [R224+0x1100], [R204.64], !P2 ;  /* 0x01100000cce07fae */ /* 0x0007e2000d101d46 */
[C---:B------:R-:W-:Y:S01]  /*4fe0*/  HMMA.16816.F32 R24, R180.reuse, R184, R24 ;  /* 0x000000b8b418723c */ /* 0x040fe20000001818 */
[----:B------:R-:W-:Y:S03]  /*4ff0*/  MOV R227, c[0x0][0x1e0] ;  /* 0x0000780000e37a02 */ /* 0x000fe60000000f00 */
[----:B------:R-:W-:Y:S02]  /*5000*/  IADD3 R225, R225, -0x1, RZ ;  /* 0xffffffffe1e17810 */ /* 0x000fe40007ffe0ff */
[----:B------:R-:W-:Y:S01]  /*5010*/  SHF.L.U32 R227, R227, 0x5, RZ ;  /* 0x00000005e3e37819 */ /* 0x000fe200000006ff */
[----:B------:R2:W-:Y:S01]  /*5020*/  LDGSTS.E.BYPASS.LTC128B.128 [R224+0x2100], [R202.64], !P6 ;  /* 0x02100000cae07fae */ /* 0x0005e2000f101d46 */
[-C--:B------:R-:W-:Y:S07]  /*5030*/  HMMA.16816.F32 R28, R180, R186.reuse, R28 ;  /* 0x000000bab41c723c */ /* 0x080fee000000181c */
[----:B------:R4:W-:Y:S01]  /*5040*/  LDGSTS.E.BYPASS.LTC128B.128 [R224+0x900], [R132.64], !P5 ;  /* 0x0090000084e07fae */ /* 0x0009e2000e901d46 */
[C---:B------:R-:W-:Y:S07]  /*5050*/  HMMA.16816.F32 R32, R172.reuse, R186, R32 ;  /* 0x000000baac20723c */ /* 0x040fee0000001820 */
[----:B------:R5:W-:Y:S01]  /*5060*/  LDGSTS.E.BYPASS.LTC128B.128 [R224+0x1900], [R198.64], !P2 ;  /* 0x01900000c6e07fae */ /* 0x000be2000d101d46 */
[-C--:B-1----:R-:W-:Y:S07]  /*5070*/  HMMA.16816.F32 R36, R172, R188.reuse, R36 ;  /* 0x000000bcac24723c */ /* 0x082fee0000001824 */
[----:B------:R5:W-:Y:S01]  /*5080*/  LDGSTS.E.BYPASS.LTC128B.128 [R224+0x2900], [R196.64], !P6 ;  /* 0x02900000c4e07fae */ /* 0x000be2000f101d46 */
[C---:B------:R-:W-:Y:S07]  /*5090*/  HMMA.16816.F32 R40, R180.reuse, R188, R40 ;  /* 0x000000bcb428723c */ /* 0x040fee0000001828 */
[----:B--2---:R-:W-:Y:S01]  /*50a0*/  LDSM.16.M88.4 R200, [R210+0x9100] ;  /* 0x00910000d2c8783b */ /* 0x004fe20000000200 */
[-C--:B------:R-:W-:Y:S07]  /*50b0*/  HMMA.16816.F32 R44, R180, R190.reuse, R44 ;  /* 0x000000beb42c723c */ /* 0x080fee000000182c */
[----:B------:R-:W0:Y:S01]  /*50c0*/  LDGDEPBAR ;  /* 0x00000000000079af */ /* 0x000e220000000000 */
[C---:B------:R-:W-:Y:S07]  /*50d0*/  HMMA.16816.F32 R48, R172.reuse, R190, R48 ;  /* 0x000000beac30723c */ /* 0x040fee0000001830 */
[----:B----4-:R-:W-:Y:S01]  /*50e0*/  LDSM.16.M88.4 R132, [R210+0x8100] ;  /* 0x00810000d284783b */ /* 0x010fe20000000200 */
[-C--:B------:R-:W-:Y:S07]  /*50f0*/  HMMA.16816.F32 R52, R172, R192.reuse, R52 ;  /* 0x000000c0ac34723c */ /* 0x080fee0000001834 */
[----:B-----5:R-:W1:Y:S01]  /*5100*/  LDSM.16.M88.4 R196, [R139+0x4100] ;  /* 0x004100008bc4783b */ /* 0x020e620000000200 */
[C---:B------:R-:W-:Y:S07]  /*5110*/  HMMA.16816.F32 R56, R180.reuse, R192, R56 ;  /* 0x000000c0b438723c */ /* 0x040fee0000001838 */
[----:B---3--:R-:W2:Y:S01]  /*5120*/  LDSM.16.M88.4 R204, [R139+0x4500] ;  /* 0x004500008bcc783b */ /* 0x008ea20000000200 */
[-C--:B------:R-:W-:Y:S07]  /*5130*/  HMMA.16816.F32 R60, R180, R194.reuse, R60 ;  /* 0x000000c2b43c723c */ /* 0x080fee000000183c */
[----:B------:R-:W3:Y:S01]  /*5140*/  LDSM.16.M88.4 R176, [R139+0x4900] ;  /* 0x004900008bb0783b */ /* 0x000ee20000000200 */
[----:B------:R-:W-:Y:S07]  /*5150*/  HMMA.16816.F32 R64, R172, R194, R64 ;  /* 0x000000c2ac40723c */ /* 0x000fee0000001840 */
[----:B------:R-:W4:Y:S08]  /*5160*/  LDSM.16.M88.4 R172, [R139+0x4d00] ;  /* 0x004d00008bac783b */ /* 0x000f300000000200 */
[----:B------:R-:W-:Y:S01]  /*5170*/  LDSM.16.M88.4 R180, [R211+0x8100] ;  /* 0x00810000d3b4783b */ /* 0x000fe20000000200 */
[-C--:B-1----:R-:W-:Y:S07]  /*5180*/  HMMA.16816.F32 R4, R132, R196.reuse, R4 ;  /* 0x000000c48404723c */ /* 0x082fee0000001804 */
[----:B------:R-:W1:Y:S01]  /*5190*/  LDSM.16.M88.4 R184, [R220] ;  /* 0x00000000dcb8783b */ /* 0x000e620000000200 */
[C---:B------:R-:W-:Y:S07]  /*51a0*/  HMMA.16816.F32 R8, R200.reuse, R196, R8 ;  /* 0x000000c4c808723c */ /* 0x040fee0000001808 */
[----:B------:R-:W5:Y:S01]  /*51b0*/  LDSM.16.M88.4 R188, [R211+0x9100] ;  /* 0x00910000d3bc783b */ /* 0x000f620000000200 */
[-C--:B------:R-:W-:Y:S07]  /*51c0*/  HMMA.16816.F32 R12, R200, R198.reuse, R12 ;  /* 0x000000c6c80c723c */ /* 0x080fee000000180c */
[----:B------:R-:W1:Y:S01]  /*51d0*/  LDSM.16.M88.4 R192, [R219] ;  /* 0x00000000dbc0783b */ /* 0x000e620000000200 */
[C---:B------:R-:W-:Y:S07]  /*51e0*/  HMMA.16816.F32 R16, R132.reuse, R198, R16 ;  /* 0x000000c68410723c */ /* 0x040fee0000001810 */
[----:B------:R-:W-:Y:S01]  /*51f0*/  LDSM.16.M88.4 R196, [R217] ;  /* 0x00000000d9c4783b */ /* 0x000fe20000000200 */
[-C--:B--2---:R-:W-:Y:S08]  /*5200*/  HMMA.16816.F32 R20, R132, R204.reuse, R20 ;  /* 0x000000cc8414723c */ /* 0x084ff00000001814 */
[C---:B------:R-:W-:Y:S08]  /*5210*/  HMMA.16816.F32 R24, R200.reuse, R204, R24 ;  /* 0x000000ccc818723c */ /* 0x040ff00000001818 */
[-C--:B------:R-:W-:Y:S08]  /*5220*/  HMMA.16816.F32 R28, R200, R206.reuse, R28 ;  /* 0x000000cec81c723c */ /* 0x080ff0000000181c */
[C---:B------:R-:W-:Y:S01]  /*5230*/  HMMA.16816.F32 R32, R132.reuse, R206, R32 ;  /* 0x000000ce8420723c */ /* 0x040fe20000001820 */
[----:B------:R-:W-:Y:S07]  /*5240*/  LDSM.16.M88.4 R204, [R139+0x5500] ;  /* 0x005500008bcc783b */ /* 0x000fee0000000200 */
[-C--:B---3--:R-:W-:Y:S08]  /*5250*/  HMMA.16816.F32 R36, R132, R176.reuse, R36 ;  /* 0x000000b08424723c */ /* 0x088ff00000001824 */
[C---:B------:R-:W-:Y:S08]  /*5260*/  HMMA.16816.F32 R40, R200.reuse, R176, R40 ;  /* 0x000000b0c828723c */ /* 0x040ff00000001828 */
[-C--:B------:R-:W-:Y:S08]  /*5270*/  HMMA.16816.F32 R44, R200, R178.reuse, R44 ;  /* 0x000000b2c82c723c */ /* 0x080ff0000000182c */
[C---:B------:R-:W-:Y:S01]  /*5280*/  HMMA.16816.F32 R48, R132.reuse, R178, R48 ;  /* 0x000000b28430723c */ /* 0x040fe20000001830 */
[----:B------:R-:W2:Y:S07]  /*5290*/  LDSM.16.M88.4 R176, [R218] ;  /* 0x00000000dab0783b */ /* 0x000eae0000000200 */
[-C--:B----4-:R-:W-:Y:S08]  /*52a0*/  HMMA.16816.F32 R52, R132, R172.reuse, R52 ;  /* 0x000000ac8434723c */ /* 0x090ff00000001834 */
[C---:B------:R-:W-:Y:S08]  /*52b0*/  HMMA.16816.F32 R56, R200.reuse, R172, R56 ;  /* 0x000000acc838723c */ /* 0x040ff00000001838 */
[-C--:B------:R-:W-:Y:S01]  /*52c0*/  HMMA.16816.F32 R60, R200, R174.reuse, R60 ;  /* 0x000000aec83c723c */ /* 0x080fe2000000183c */
[----:B------:R-:W-:Y:S07]  /*52d0*/  LDSM.16.M88.4 R200, [R210+0xb100] ;  /* 0x00b10000d2c8783b */ /* 0x000fee0000000200 */
[----:B------:R-:W-:Y:S01]  /*52e0*/  HMMA.16816.F32 R64, R132, R174, R64 ;  /* 0x000000ae8440723c */ /* 0x000fe20000001840 */
[----:B------:R-:W-:Y:S07]  /*52f0*/  LDSM.16.M88.4 R132, [R210+0xa100] ;  /* 0x00a10000d284783b */ /* 0x000fee0000000200 */
[-C--:B-1----:R-:W-:Y:S01]  /*5300*/  HMMA.16816.F32 R4, R180, R184.reuse, R4 ;  /* 0x000000b8b404723c */ /* 0x082fe20000001804 */
[----:B------:R-:W1:Y:S07]  /*5310*/  LDSM.16.M88.4 R172, [R139+0x5100] ;  /* 0x005100008bac783b */ /* 0x000e6e0000000200 */
[C---:B-----5:R-:W-:Y:S08]  /*5320*/  HMMA.16816.F32 R8, R188.reuse, R184, R8 ;  /* 0x000000b8bc08723c */ /* 0x060ff00000001808 */
[-C--:B------:R-:W-:Y:S08]  /*5330*/  HMMA.16816.F32 R12, R188, R186.reuse, R12 ;  /* 0x000000babc0c723c */ /* 0x080ff0000000180c */
[C---:B------:R-:W-:Y:S01]  /*5340*/  HMMA.16816.F32 R16, R180.reuse, R186, R16 ;  /* 0x000000bab410723c */ /* 0x040fe20000001810 */
[----:B------:R-:W-:Y:S07]  /*5350*/  LDSM.16.M88.4 R184, [R216] ;  /* 0x00000000d8b8783b */ /* 0x000fee0000000200 */
[-C--:B------:R-:W-:Y:S08]  /*5360*/  HMMA.16816.F32 R20, R180, R192.reuse, R20 ;  /* 0x000000c0b414723c */ /* 0x080ff00000001814 */
[C---:B------:R-:W-:Y:S08]  /*5370*/  HMMA.16816.F32 R24, R188.reuse, R192, R24 ;  /* 0x000000c0bc18723c */ /* 0x040ff00000001818 */
[-C--:B------:R-:W-:Y:S08]  /*5380*/  HMMA.16816.F32 R28, R188, R194.reuse, R28 ;  /* 0x000000c2bc1c723c */ /* 0x080ff0000000181c */
[C---:B------:R-:W-:Y:S01]  /*5390*/  HMMA.16816.F32 R32, R180.reuse, R194, R32 ;  /* 0x000000c2b420723c */ /* 0x040fe20000001820 */
[----:B------:R-:W-:Y:S07]  /*53a0*/  LDSM.16.M88.4 R192, [R215] ;  /* 0x00000000d7c0783b */ /* 0x000fee0000000200 */
[-C--:B--2---:R-:W-:Y:S08]  /*53b0*/  HMMA.16816.F32 R36, R180, R176.reuse, R36 ;  /* 0x000000b0b424723c */ /* 0x084ff00000001824 */
[C---:B------:R-:W-:Y:S08]  /*53c0*/  HMMA.16816.F32 R40, R188.reuse, R176, R40 ;  /* 0x000000b0bc28723c */ /* 0x040ff00000001828 */
[-C--:B------:R-:W-:Y:S08]  /*53d0*/  HMMA.16816.F32 R44, R188, R178.reuse, R44 ;  /* 0x000000b2bc2c723c */ /* 0x080ff0000000182c */
[C---:B------:R-:W-:Y:S01]  /*53e0*/  HMMA.16816.F32 R48, R180.reuse, R178, R48 ;  /* 0x000000b2b430723c */ /* 0x040fe20000001830 */
[----:B------:R-:W2:Y:S07]  /*53f0*/  LDSM.16.M88.4 R176, [R139+0x5900] ;  /* 0x005900008bb0783b */ /* 0x000eae0000000200 */
[-C--:B------:R-:W-:Y:S08]  /*5400*/  HMMA.16816.F32 R52, R180, R196.reuse, R52 ;  /* 0x000000c4b434723c */ /* 0x080ff00000001834 */
[C---:B------:R-:W-:Y:S08]  /*5410*/  HMMA.16816.F32 R56, R188.reuse, R196, R56 ;  /* 0x000000c4bc38723c */ /* 0x040ff00000001838 */
[-C--:B------:R-:W-:Y:S01]  /*5420*/  HMMA.16816.F32 R60, R188, R198.reuse, R60 ;  /* 0x000000c6bc3c723c */ /* 0x080fe2000000183c */
[----:B------:R-:W-:Y:S07]  /*5430*/  LDSM.16.M88.4 R188, [R211+0xb100] ;  /* 0x00b10000d3bc783b */ /* 0x000fee0000000200 */
[----:B------:R-:W-:Y:S01]  /*5440*/  HMMA.16816.F32 R64, R180, R198, R64 ;  /* 0x000000c6b440723c */ /* 0x000fe20000001840 */
[----:B------:R-:W-:Y:S07]  /*5450*/  LDSM.16.M88.4 R180, [R211+0xa100] ;  /* 0x00a10000d3b4783b */ /* 0x000fee0000000200 */
[-C--:B-1----:R-:W-:Y:S01]  /*5460*/  HMMA.16816.F32 R4, R132, R172.reuse, R4 ;  /* 0x000000ac8404723c */ /* 0x082fe20000001804 */
[----:B------:R-:W-:Y:S07]  /*5470*/  LDSM.16.M88.4 R196, [R213] ;  /* 0x00000000d5c4783b */ /* 0x000fee0000000200 */
[C---:B------:R-:W-:Y:S08]  /*5480*/  HMMA.16816.F32 R8, R200.reuse, R172, R8 ;  /* 0x000000acc808723c */ /* 0x040ff00000001808 */
        /* <DEDUP_REMOVED lines=10> */
[C---:B------:R-:W-:Y:S01]  /*5530*/  HMMA.16816.F32 R48, R132.reuse, R178, R48 ;  /* 0x000000b28430723c */ /* 0x040fe20000001830 */
[----:B------:R-:W2:Y:S01]  /*5540*/  LDSM.16.M88.4 R176, [R214] ;  /* 0x00000000d6b0783b */ /* 0x000ea20000000200 */
[----:B------:R-:W-:Y:S06]  /*5550*/  DEPBAR.LE SB0, 0x0 ;  /* 0x000080000000791a */ /* 0x000fec0000000000 */
[-C--:B-1----:R-:W-:Y:S01]  /*5560*/  HMMA.16816.F32 R52, R132, R172.reuse, R52 ;  /* 0x000000ac8434723c */ /* 0x082fe20000001834 */
[----:B------:R-:W-:Y:S07]  /*5570*/  BAR.SYNC.DEFER_BLOCKING 0x0 ;  /* 0x0000000000007b1d */ /* 0x000fee0000010000 */
[C---:B------:R-:W-:Y:S08]  /*5580*/  HMMA.16816.F32 R56, R200.reuse, R172, R56 ;  /* 0x000000acc838723c */ /* 0x040ff00000001838 */
[-C--:B------:R-:W-:Y:S08]  /*5590*/  HMMA.16816.F32 R60, R200, R174.reuse, R60 ;  /* 0x000000aec83c723c */ /* 0x080ff0000000183c */
[----:B------:R-:W-:Y:S07]  /*55a0*/  HMMA.16816.F32 R64, R132, R174, R64 ;  /* 0x000000ae8440723c */ /* 0x000fee0000001840 */
[----:B------:R-:W-:Y:S01]  /*55b0*/  MOV R175, 0x5 ;  /* 0x0000000500af7802 */ /* 0x000fe20000000f00 */
[-C--:B------:R-:W-:Y:S01]  /*55c0*/  HMMA.16816.F32 R4, R180, R184.reuse, R4 ;  /* 0x000000b8b404723c */ /* 0x080fe20000001804 */
[----:B------:R-:W-:Y:S04]  /*55d0*/  MOV R174, c[0x0][0x1e0] ;  /* 0x0000780000ae7a02 */ /* 0x000fe80000000f00 */
[----:B------:R-:W-:Y:S03]  /*55e0*/  SHF.L.U64.HI R174, R174, R175, c[0x0][0x1e4] ;  /* 0x00007900aeae7619 */ /* 0x000fe600000102af */
[C---:B------:R-:W-:Y:S08]  /*55f0*/  HMMA.16816.F32 R8, R188.reuse, R184, R8 ;  /* 0x000000b8bc08723c */ /* 0x040ff00000001808 */
[-C--:B------:R-:W-:Y:S08]  /*5600*/  HMMA.16816.F32 R12, R188, R186.reuse, R12 ;  /* 0x000000babc0c723c */ /* 0x080ff0000000180c */
[C---:B------:R-:W-:Y:S04]  /*5610*/  HMMA.16816.F32 R16, R180.reuse, R186, R16 ;  /* 0x000000bab410723c */ /* 0x040fe80000001810 */
[----:B------:R-:W-:Y:S02]  /*5620*/  FMNMX.FTZ R2, R4, R0, !PT ;  /* 0x0000000004027209 */ /* 0x000fe40007810000 */
[----:B------:R-:W-:Y:S02]  /*5630*/  FMNMX.FTZ R132, R6, R3, !PT ;  /* 0x0000000306847209 */ /* 0x000fe40007810000 */
[-C--:B------:R-:W-:Y:S04]  /*5640*/  HMMA.16816.F32 R20, R180, R192.reuse, R20 ;  /* 0x000000c0b414723c */ /* 0x080fe80000001814 */
[----:B------:R-:W-:Y:S02]  /*5650*/  FMNMX.FTZ R133, R8, R137, !PT ;  /* 0x0000008908857209 */ /* 0x000fe40007810000 */
[----:B------:R-:W-:Y:S02]  /*5660*/  FMNMX.FTZ R2, R5, R2, !PT ;  /* 0x0000000205027209 */ /* 0x000fe40007810000 */
        /* <DEDUP_REMOVED lines=9> */
[-C--:B--2---:R-:W-:Y:S04]  /*5700*/  HMMA.16816.F32 R36, R180, R176.reuse, R36 ;  /* 0x000000b0b424723c */ /* 0x084fe80000001824 */
        /* <DEDUP_REMOVED lines=20> */
[----:B------:R-:W-:Y:S04]  /*5850*/  HMMA.16816.F32 R64, R180, R198, R64 ;  /* 0x000000c6b440723c */ /* 0x000fe80000001840 */
[----:B------:R-:W-:Y:S02]  /*5860*/  FMNMX.FTZ R2, R38, R2, !PT ;  /* 0x0000000226027209 */ /* 0x000fe40007810000 */
[----:B------:R-:W-:Y:S02]  /*5870*/  FMNMX.FTZ R136, R49, R136, !PT ;  /* 0x0000008831887209 */ /* 0x000fe40007810000 */
[----:B------:R-:W-:Y:S04]  /*5880*/  FMNMX.FTZ R2, R39, R2, !PT ;  /* 0x0000000227027209 */ /* 0x000fe80007810000 */
        /* <DEDUP_REMOVED lines=25> */
[----:B-1----:R-:W-:Y:S02]  /*5a20*/  FMNMX.FTZ R136, R136, R135, !PT ;  /* 0x0000008788887209 */ /* 0x002fe40007810000 */
[----:B------:R-:W-:Y:S02]  /*5a30*/  FMNMX.FTZ R132, R56, R132, !PT ;  /* 0x0000008438847209 */ /* 0x000fe40007810000 */
[----:B------:R-:W-:Y:S01]  /*5a40*/  FMNMX.FTZ R133, R30, R133, !PT ;  /* 0x000000851e857209 */ /* 0x000fe20007810000 */
[----:B------:R-:W1:Y:S01]  /*5a50*/  SHFL.BFLY PT, R173, R136, 0x1, 0x1f ;  /* 0x0c201f0088ad7f89 */ /* 0x000e6200000e0000 */
[----:B------:R-:W-:Y:S02]  /*5a60*/  FMNMX.FTZ R132, R57, R132, !PT ;  /* 0x0000008439847209 */ /* 0x000fe40007810000 */
[----:B--2---:R-:W-:Y:S02]  /*5a70*/  FMNMX.FTZ R2, R2, R134, !PT ;  /* 0x0000008602027209 */ /* 0x004fe40007810000 */
[----:B------:R-:W-:Y:S02]  /*5a80*/  FMNMX.FTZ R132, R60, R132, !PT ;  /* 0x000000843c847209 */ /* 0x000fe40007810000 */
[----:B------:R-:W-:Y:S01]  /*5a90*/  FMNMX.FTZ R133, R31, R133, !PT ;  /* 0x000000851f857209 */ /* 0x000fe20007810000 */
[----:B------:R-:W2:Y:S01]  /*5aa0*/  SHFL.BFLY PT, R135, R2, 0x1, 0x1f ;  /* 0x0c201f0002877f89 */ /* 0x000ea200000e0000 */
[----:B------:R-:W-:Y:S02]  /*5ab0*/  FMNMX.FTZ R132, R61, R132, !PT ;  /* 0x000000843d847209 */ /* 0x000fe40007810000 */
[----:B------:R-:W-:Y:S04]  /*5ac0*/  FMNMX.FTZ R133, R42, R133, !PT ;  /* 0x000000852a857209 */ /* 0x000fe80007810000 */
[----:B------:R-:W-:Y:S01]  /*5ad0*/  FMNMX.FTZ R133, R43, R133, !PT ;  /* 0x000000852b857209 */ /* 0x000fe20007810000 */
[----:B------:R-:W3:Y:S03]  /*5ae0*/  SHFL.BFLY PT, R172, R132, 0x2, 0x1f ;  /* 0x0c401f0084ac7f89 */ /* 0x000ee600000e0000 */
[----:B------:R-:W-:Y:S02]  /*5af0*/  FMNMX.FTZ R133, R46, R133, !PT ;  /* 0x000000852e857209 */ /* 0x000fe40007810000 */
[----:B-1----:R-:W-:Y:S05]  /*5b00*/  FMNMX.FTZ R136, R136, R173, !PT ;  /* 0x000000ad88887209 */ /* 0x002fea0007810000 */
[C---:B------:R-:W-:Y:S02]  /*5b10*/  FADD.FTZ R0, -R136.reuse, R0 ;  /* 0x0000000088007221 */ /* 0x040fe40000010100 */
[----:B------:R-:W-:Y:S01]  /*5b20*/  FMUL.FTZ R180, R136, c[0x0][0x2d0] ;  /* 0x0000b40088b47a20 */ /* 0x000fe20000410000 */
[----:B--2---:R-:W-:Y:S01]  /*5b30*/  FMNMX.FTZ R135, R2, R135, !PT ;  /* 0x0000008702877209 */ /* 0x004fe20007810000 */
[----:B------:R-:W-:Y:S01]  /*5b40*/  FMUL.FTZ R0, R0, c[0x0][0x2d0] ;  /* 0x0000b40000007a20 */ /* 0x000fe20000410000 */
[----:B------:R-:W-:Y:S01]  /*5b50*/  FMNMX.FTZ R2, R47, R133, !PT ;  /* 0x000000852f027209 */ /* 0x000fe20007810000 */
[--C-:B------:R-:W-:Y:S02]  /*5b60*/  FFMA.FTZ R4, R4, c[0x0][0x2d0], -R180.reuse ;  /* 0x0000b40004047a23 */ /* 0x100fe400000108b4 */
[----:B------:R1:W2:Y:S01]  /*5b70*/  MUFU.EX2 R133, R0 ;  /* 0x0000000000857308 */ /* 0x0002a20000000800 */
[----:B------:R-:W-:Y:S01]  /*5b80*/  FMNMX.FTZ R2, R58, R2, !PT ;  /* 0x000000023a027209 */ /* 0x000fe20007810000 */
[----:B------:R-:W-:Y:S01]  /*5b90*/  FMUL.FTZ R181, R135, c[0x0][0x2d0] ;  /* 0x0000b40087b57a20 */ /* 0x000fe20000410000 */
[----:B---3--:R-:W-:Y:S01]  /*5ba0*/  FMNMX.FTZ R132, R132, R172, !PT ;  /* 0x000000ac84847209 */ /* 0x008fe20007810000 */
[--C-:B------:R-:W-:Y:S01]  /*5bb0*/  FFMA.FTZ R5, R5, c[0x0][0x2d0], -R180.reuse ;  /* 0x0000b40005057a23 */ /* 0x100fe200000108b4 */
[----:B------:R-:W-:Y:S01]  /*5bc0*/  FMNMX.FTZ R2, R59, R2, !PT ;  /* 0x000000023b027209 */ /* 0x000fe20007810000 */
[--C-:B------:R-:W-:Y:S02]  /*5bd0*/  FFMA.FTZ R19, R19, c[0x0][0x2d0], -R181.reuse ;  /* 0x0000b40013137a23 */ /* 0x100fe400000108b5 */
[----:B------:R-:W3:Y:S01]  /*5be0*/  SHFL.BFLY PT, R134, R132, 0x1, 0x1f ;  /* 0x0c201f0084867f89 */ /* 0x000ee200000e0000 */
[--C-:B------:R-:W-:Y:S01]  /*5bf0*/  FFMA.FTZ R6, R6, c[0x0][0x2d0], -R181.reuse ;  /* 0x0000b40006067a23 */ /* 0x100fe200000108b5 */
[----:B------:R4:W-:Y:S01]  /*5c00*/  MUFU.EX2 R241, R4 ;  /* 0x0000000400f17308 */ /* 0x0009e20000000800 */
[--C-:B------:R-:W-:Y:S02]  /*5c10*/  FFMA.FTZ R7, R7, c[0x0][0x2d0], -R181.reuse ;  /* 0x0000b40007077a23 */ /* 0x100fe400000108b5 */
[--C-:B------:R-:W-:Y:S02]  /*5c20*/  FFMA.FTZ R17, R17, c[0x0][0x2d0], -R180.reuse ;  /* 0x0000b40011117a23 */ /* 0x100fe400000108b4 */
[--C-:B------:R-:W-:Y:S02]  /*5c30*/  FFMA.FTZ R16, R16, c[0x0][0x2d0], -R180.reuse ;  /* 0x0000b40010107a23 */ /* 0x100fe400000108b4 */
[--C-:B------:R-:W-:Y:S02]  /*5c40*/  FFMA.FTZ R18, R18, c[0x0][0x2d0], -R181.reuse ;  /* 0x0000b40012127a23 */ /* 0x100fe400000108b5 */
[--C-:B------:R-:W-:Y:S01]  /*5c50*/  FFMA.FTZ R36, R36, c[0x0][0x2d0], -R180.reuse ;  /* 0x0000b40024247a23 */ /* 0x100fe200000108b4 */
[----:B------:R5:W-:Y:S01]  /*5c60*/  MUFU.EX2 R238, R19 ;  /* 0x0000001300ee7308 */ /* 0x000be20000000800 */
[--C-:B------:R-:W-:Y:S02]  /*5c70*/  FFMA.FTZ R37, R37, c[0x0][0x2d0], -R180.reuse ;  /* 0x0000b40025257a23 */ /* 0x100fe400000108b4 */
[----:B------:R-:W-:Y:S02]  /*5c80*/  FFMA.FTZ R38, R38, c[0x0][0x2d0], -R181 ;  /* 0x0000b40026267a23 */ /* 0x000fe400000108b5 */
[----:B-1----:R-:W-:Y:S02]  /*5c90*/  FADD.FTZ R0, -R135, R3 ;  /* 0x0000000387007221 */ /* 0x002fe40000010100 */
[----:B------:R-:W-:Y:S02]  /*5ca0*/  FFMA.FTZ R39, R39, c[0x0][0x2d0], -R181 ;  /* 0x0000b40027277a23 */ /* 0x000fe400000108b5 */
[----:B------:R-:W-:Y:S01]  /*5cb0*/  FMUL.FTZ R3, R0, c[0x0][0x2d0] ;  /* 0x0000b40000037a20 */ /* 0x000fe20000410000 */
[----:B------:R-:W-:Y:S01]  /*5cc0*/  FMNMX.FTZ R0, R62, R2, !PT ;  /* 0x000000023e007209 */ /* 0x000fe20007810000 */
[----:B------:R-:W-:Y:S01]  /*5cd0*/  MUFU.EX2 R237, R6 ;  /* 0x0000000600ed7308 */ /* 0x000fe20000000800 */
[----:B---3--:R-:W-:Y:S01]  /*5ce0*/  FMNMX.FTZ R134, R132, R134, !PT ;  /* 0x0000008684867209 */ /* 0x008fe20007810000 */
[--C-:B------:R-:W-:Y:S01]  /*5cf0*/  FFMA.FTZ R48, R48, c[0x0][0x2d0], -R180.reuse ;  /* 0x0000b40030307a23 */ /* 0x100fe200000108b4 */
[----:B------:R-:W-:Y:S01]  /*5d00*/  FMNMX.FTZ R0, R63, R0, !PT ;  /* 0x000000003f007209 */ /* 0x000fe20007810000 */
[----:B------:R-:W-:Y:S01]  /*5d10*/  FFMA.FTZ R49, R49, c[0x0][0x2d0], -R180 ;  /* 0x0000b40031317a23 */ /* 0x000fe200000108b4 */
[----:B----4-:R-:W-:Y:S01]  /*5d20*/  @P0 SHF.R.S32.HI R4, RZ, 0x1f, R225 ;  /* 0x0000001fff040819 */ /* 0x010fe200000114e1 */
[C---:B------:R-:W-:Y:S02]  /*5d30*/  FADD.FTZ R2, -R134.reuse, R137 ;  /* 0x0000008986027221 */ /* 0x040fe40000010100 */
[----:B------:R-:W-:Y:S02]  /*5d40*/  FMUL.FTZ R182, R134, c[0x0][0x2d0] ;  /* 0x0000b40086b67a20 */ /* 0x000fe40000410000 */
[----:B------:R1:W3:Y:S01]  /*5d50*/  MUFU.EX2 R132, R3 ;  /* 0x0000000300847308 */ /* 0x0002e20000000800 */
[----:B------:R-:W-:Y:S02]  /*5d60*/  @P0 IMAD R4, R4, c[0x0][0x1e0], RZ ;  /* 0x0000780004040a24 */ /* 0x000fe400078e02ff */
[----:B-----5:R-:W-:Y:S02]  /*5d70*/  FFMA.FTZ R19, R8, c[0x0][0x2d0], -R182 ;  /* 0x0000b40008137a23 */ /* 0x020fe400000108b6 */
[----:B------:R-:W-:Y:S02]  /*5d80*/  @P0 IMAD R4, R225, c[0x0][0x1e4], R4 ;  /* 0x00007900e1040a24 */ /* 0x000fe400078e0204 */
[--C-:B------:R-:W-:Y:S02]  /*5d90*/  FFMA.FTZ R12, R12, c[0x0][0x2d0], -R182.reuse ;  /* 0x0000b4000c0c7a23 */ /* 0x100fe400000108b6 */
[--C-:B------:R-:W-:Y:S01]  /*5da0*/  FFMA.FTZ R13, R13, c[0x0][0x2d0], -R182.reuse ;  /* 0x0000b4000d0d7a23 */ /* 0x100fe200000108b6 */
[----:B------:R4:W-:Y:S01]  /*5db0*/  MUFU.EX2 R239, R7 ;  /* 0x0000000700ef7308 */ /* 0x0009e20000000800 */
[--C-:B------:R-:W-:Y:S02]  /*5dc0*/  FFMA.FTZ R50, R50, c[0x0][0x2d0], -R181.reuse ;  /* 0x0000b40032327a23 */ /* 0x100fe400000108b5 */
[--C-:B------:R-:W-:Y:S02]  /*5dd0*/  FFMA.FTZ R51, R51, c[0x0][0x2d0], -R181.reuse ;  /* 0x0000b40033337a23 */ /* 0x100fe400000108b5 */
[--C-:B------:R-:W-:Y:S02]  /*5de0*/  FFMA.FTZ R44, R44, c[0x0][0x2d0], -R182.reuse ;  /* 0x0000b4002c2c7a23 */ /* 0x100fe400000108b6 */
[----:B------:R-:W-:Y:S02]  /*5df0*/  FFMA.FTZ R45, R45, c[0x0][0x2d0], -R182 ;  /* 0x0000b4002d2d7a23 */ /* 0x000fe400000108b6 */
[--C-:B------:R-:W-:Y:S01]  /*5e00*/  FFMA.FTZ R52, R52, c[0x0][0x2d0], -R180.reuse ;  /* 0x0000b40034347a23 */ /* 0x100fe200000108b4 */
[----:B------:R5:W-:Y:S01]  /*5e10*/  MUFU.EX2 R242, R5 ;  /* 0x0000000500f27308 */ /* 0x000be20000000800 */
[----:B------:R-:W-:Y:S02]  /*5e20*/  FFMA.FTZ R53, R53, c[0x0][0x2d0], -R180 ;  /* 0x0000b40035357a23 */ /* 0x000fe400000108b4 */
[--C-:B------:R-:W-:Y:S02]  /*5e30*/  FFMA.FTZ R54, R54, c[0x0][0x2d0], -R181.reuse ;  /* 0x0000b40036367a23 */ /* 0x100fe400000108b5 */
[----:B-1----:R-:W-:Y:S02]  /*5e40*/  FMUL.FTZ R3, R2, c[0x0][0x2d0] ;  /* 0x0000b40002037a20 */ /* 0x002fe40000410000 */
[----:B------:R-:W1:Y:S01]  /*5e50*/  SHFL.BFLY PT, R2, R0, 0x2, 0x1f ;  /* 0x0c401f0000027f89 */ /* 0x000e6200000e0000 */
[--C-:B------:R-:W-:Y:S02]  /*5e60*/  FFMA.FTZ R55, R55, c[0x0][0x2d0], -R181.reuse ;  /* 0x0000b40037377a23 */ /* 0x100fe400000108b5 */
[----:B------:R-:W-:Y:S01]  /*5e70*/  MUFU.EX2 R244, R16 ;  /* 0x0000001000f47308 */ /* 0x000fe20000000800 */
[--C-:B------:R-:W-:Y:S02]  /*5e80*/  FFMA.FTZ R56, R56, c[0x0][0x2d0], -R182.reuse ;  /* 0x0000b40038387a23 */ /* 0x100fe400000108b6 */
[----:B------:R-:W-:Y:S02]  /*5e90*/  FFMA.FTZ R57, R57, c[0x0][0x2d0], -R182 ;  /* 0x0000b40039397a23 */ /* 0x000fe400000108b6 */
[----:B----4-:R-:W-:Y:S04]  /*5ea0*/  @P0 IMAD.WIDE.U32 R6, R225, c[0x0][0x1e0], RZ ;  /* 0x00007800e1060a25 */ /* 0x010fe800078e00ff */
[----:B------:R-:W-:Y:S01]  /*5eb0*/  FFMA.FTZ R32, R32, c[0x0][0x2d0], -R180 ;  /* 0x0000b40020207a23 */ /* 0x000fe200000108b4 */
[----:B------:R4:W-:Y:S01]  /*5ec0*/  MUFU.EX2 R240, R18 ;  /* 0x0000001200f07308 */ /* 0x0009e20000000800 */
[----:B------:R-:W-:Y:S01]  /*5ed0*/  @P0 IADD3 R4, R7, R4, RZ ;  /* 0x0000000407040210 */ /* 0x000fe20007ffe0ff */
[C---:B--2---:R-:W-:Y:S01]  /*5ee0*/  FMUL.FTZ R84, R133.reuse, R84 ;  /* 0x0000005485547220 */ /* 0x044fe20000410000 */
[C---:B-----5:R-:W-:Y:S01]  /*5ef0*/  @P0 SHF.L.U32 R5, R6.reuse, 0x6, RZ ;  /* 0x0000000606050819 */ /* 0x060fe200000006ff */
[----:B------:R-:W-:Y:S01]  /*5f00*/  FMUL.FTZ R85, R133, R85 ;  /* 0x0000005585557220 */ /* 0x000fe20000410000 */
[----:B------:R-:W-:Y:S01]  /*5f10*/  @P0 SHF.L.U64.HI R4, R6, 0x6, R4 ;  /* 0x0000000606040819 */ /* 0x000fe20000010204 */
[C---:B---3--:R-:W-:Y:S01]  /*5f20*/  FMUL.FTZ R86, R132.reuse, R86 ;  /* 0x0000005684567220 */ /* 0x048fe20000410000 */
[----:B------:R-:W-:Y:S01]  /*5f30*/  @P0 IADD3 R7, P2, R5, R230, RZ ;  /* 0x000000e605070210 */ /* 0x000fe20007f5e0ff */
[----:B------:R-:W-:Y:S02]  /*5f40*/  FMUL.FTZ R87, R132, R87 ;  /* 0x0000005784577220 */ /* 0x000fe40000410000 */
[----:B------:R2:W-:Y:S01]  /*5f50*/  MUFU.EX2 R243, R17 ;  /* 0x0000001100f37308 */ /* 0x0005e20000000800 */
[----:B-1----:R-:W-:Y:S01]  /*5f60*/  FMNMX.FTZ R0, R0, R2, !PT ;  /* 0x0000000200007209 */ /* 0x002fe20007810000 */
[--C-:B------:R-:W-:Y:S01]  /*5f70*/  FFMA.FTZ R20, R20, c[0x0][0x2d0], -R180.reuse ;  /* 0x0000b40014147a23 */ /* 0x100fe200000108b4 */
[----:B------:R-:W-:Y:S01]  /*5f80*/  @P0 LEA R172, P1, R7, c[0x0][0x1c8], 0x1 ;  /* 0x0000720007ac0a11 */ /* 0x000fe200078208ff */
[----:B------:R-:W-:Y:S01]  /*5f90*/  FFMA.FTZ R21, R21, c[0x0][0x2d0], -R180 ;  /* 0x0000b40015157a23 */ /* 0x000fe200000108b4 */
[----:B------:R-:W-:Y:S01]  /*5fa0*/  @P0 IADD3.X R6, R4, R229, RZ, P2, !PT ;  /* 0x000000e504060210 */ /* 0x000fe200017fe4ff */
[----:B------:R-:W1:Y:S01]  /*5fb0*/  SHFL.BFLY PT, R2, R0, 0x1, 0x1f ;  /* 0x0c201f0000027f89 */ /* 0x000e6200000e0000 */
[----:B------:R-:W-:Y:S02]  /*5fc0*/  FFMA.FTZ R22, R22, c[0x0][0x2d0], -R181 ;  /* 0x0000b40016167a23 */ /* 0x000fe400000108b5 */
[----:B------:R-:W-:Y:S01]  /*5fd0*/  @P0 LEA.HI.X R173, R7, c[0x0][0x1cc], R6, 0x1, P1 ;  /* 0x0000730007ad0a11 */ /* 0x000fe200008f0c06 */
[----:B------:R3:W-:Y:S01]  /*5fe0*/  MUFU.EX2 R236, R19 ;  /* 0x0000001300ec7308 */ /* 0x0007e20000000800 */
[----:B------:R-:W-:Y:S01]  /*5ff0*/  @P0 IADD3 R6, P2, R5, R252, RZ ;  /* 0x000000fc05060210 */ /* 0x000fe20007f5e0ff */
[----:B------:R-:W-:Y:S01]  /*6000*/  FFMA.FTZ R33, R33, c[0x0][0x2d0], -R180 ;  /* 0x0000b40021217a23 */ /* 0x000fe200000108b4 */
[----:B------:R-:W-:Y:S01]  /*6010*/  @P0 IADD3 R7, P1, R5, R250, RZ ;  /* 0x000000fa05070210 */ /* 0x000fe20007f3e0ff */
[----:B------:R5:W-:Y:S01]  /*6020*/  @P0 LDGSTS.E.BYPASS.LTC128B.128 [R224+0x3100], [R172.64], !P5 ;  /* 0x03100000ace00fae */ /* 0x000be2000e901d46 */
[----:B------:R-:W-:Y:S01]  /*6030*/  @P0 IADD3 R5, P3, R227, R5, RZ ;  /* 0x00000005e3050210 */ /* 0x000fe20007f7e0ff */
[C---:B------:R-:W-:Y:S01]  /*6040*/  FMUL.FTZ R96, R133.reuse, R96 ;  /* 0x0000006085607220 */ /* 0x040fe20000410000 */
[----:B------:R-:W-:Y:S01]  /*6050*/  @P0 IADD3.X R8, R4, R249, RZ, P1, !PT ;  /* 0x000000f904080210 */ /* 0x000fe20000ffe4ff */
[----:B------:R-:W-:Y:S01]  /*6060*/  FMUL.FTZ R97, R133, R97 ;  /* 0x0000006185617220 */ /* 0x000fe20000410000 */
[----:B----4-:R-:W-:Y:S01]  /*6070*/  @P0 LEA R18, P1, R7, c[0x0][0x1c8], 0x1 ;  /* 0x0000720007120a11 */ /* 0x010fe200078208ff */
[----:B------:R-:W4:Y:S01]  /*6080*/  MUFU.EX2 R3, R3 ;  /* 0x0000000300037308 */ /* 0x000f220000000800 */
[C---:B------:R-:W-:Y:S02]  /*6090*/  FMUL.FTZ R98, R132.reuse, R98 ;  /* 0x0000006284627220 */ /* 0x040fe40000410000 */
[----:B------:R-:W-:Y:S01]  /*60a0*/  FMUL.FTZ R99, R132, R99 ;  /* 0x0000006384637220 */ /* 0x000fe20000410000 */
[----:B--2---:R-:W-:Y:S01]  /*60b0*/  @P0 IADD3.X R17, R4, R251, RZ, P2, !PT ;  /* 0x000000fb04110210 */ /* 0x004fe200017fe4ff */
[C---:B------:R-:W-:Y:S01]  /*60c0*/  FMUL.FTZ R104, R133.reuse, R104 ;  /* 0x0000006885687220 */ /* 0x040fe20000410000 */
[----:B------:R-:W-:Y:S01]  /*60d0*/  @P0 LEA R16, P2, R6, c[0x0][0x1c8], 0x1 ;  /* 0x0000720006100a11 */ /* 0x000fe200078408ff */
[----:B------:R-:W-:Y:S01]  /*60e0*/  FMUL.FTZ R105, R133, R105 ;  /* 0x0000006985697220 */ /* 0x000fe20000410000 */
[----:B------:R-:W-:Y:S01]  /*60f0*/  @P0 IADD3.X R4, R174, R4, RZ, P3, !PT ;  /* 0x00000004ae040210 */ /* 0x000fe20001ffe4ff */
[----:B------:R-:W-:Y:S01]  /*6100*/  FMUL.FTZ R106, R132, R106 ;  /* 0x0000006a846a7220 */ /* 0x000fe20000410000 */
[----:B-1----:R-:W-:Y:S01]  /*6110*/  FMNMX.FTZ R2, R0, R2, !PT ;  /* 0x0000000200027209 */ /* 0x002fe20007810000 */
[----:B------:R1:W-:Y:S01]  /*6120*/  MUFU.EX2 R234, R12 ;  /* 0x0000000c00ea7308 */ /* 0x0003e20000000800 */
[----:B------:R-:W-:Y:S01]  /*6130*/  @P0 LEA.HI.X R17, R6, c[0x0][0x1cc], R17, 0x1, P2 ;  /* 0x0000730006110a11 */ /* 0x000fe200010f0c11 */
[----:B------:R-:W-:Y:S01]  /*6140*/  FFMA.FTZ R6, R9, c[0x0][0x2d0], -R182 ;  /* 0x0000b40009067a23 */ /* 0x000fe200000108b6 */
[----:B---3--:R-:W-:Y:S01]  /*6150*/  @P0 LEA.HI.X R19, R7, c[0x0][0x1cc], R8, 0x1, P1 ;  /* 0x0000730007130a11 */ /* 0x008fe200008f0c08 */
[----:B------:R-:W-:Y:S01]  /*6160*/  FADD.FTZ R0, -R2, R138 ;  /* 0x0000008a02007221 */ /* 0x000fe20000010100 */
[C---:B------:R-:W-:Y:S01]  /*6170*/  @P0 IADD3 R137, P2, R5.reuse, R230, RZ ;  /* 0x000000e605890210 */ /* 0x040fe20007f5e0ff */
[----:B------:R-:W-:Y:S01]  /*6180*/  FMUL.FTZ R107, R132, R107 ;  /* 0x0000006b846b7220 */ /* 0x000fe20000410000 */
[C---:B------:R-:W-:Y:S01]  /*6190*/  @P0 IADD3 R7, P1, R5.reuse, R252, RZ ;  /* 0x000000fc05070210 */ /* 0x040fe20007f3e0ff */
[----:B------:R-:W-:Y:S01]  /*61a0*/  FMUL.FTZ R0, R0, c[0x0][0x2d0] ;  /* 0x0000b40000007a20 */ /* 0x000fe20000410000 */
[----:B------:R-:W-:Y:S01]  /*61b0*/  @P0 IADD3 R5, P3, R5, R250, RZ ;  /* 0x000000fa05050210 */ /* 0x000fe20007f7e0ff */
[----:B------:R2:W-:Y:S01]  /*61c0*/  MUFU.EX2 R235, R6 ;  /* 0x0000000600eb7308 */ /* 0x0005e20000000800 */
[----:B------:R-:W-:Y:S01]  /*61d0*/  @P0 LEA R8, P4, R137, c[0x0][0x1c8], 0x1 ;  /* 0x0000720089080a11 */ /* 0x000fe200078808ff */
[----:B------:R-:W-:Y:S01]  /*61e0*/  FMUL.FTZ R108, R133, R108 ;  /* 0x0000006c856c7220 */ /* 0x000fe20000410000 */
[----:B------:R-:W-:Y:S01]  /*61f0*/  @P0 IADD3.X R138, R4, R249, RZ, P3, !PT ;  /* 0x000000f9048a0210 */ /* 0x000fe20001ffe4ff */
[C---:B----4-:R-:W-:Y:S01]  /*6200*/  FMUL.FTZ R88, R3.reuse, R88 ;  /* 0x0000005803587220 */ /* 0x050fe20000410000 */
[----:B------:R-:W-:Y:S01]  /*6210*/  ISETP.NE.AND P3, PT, R226, RZ, PT ;  /* 0x000000ffe200720c */ /* 0x000fe20003f65270 */
[C---:B------:R-:W-:Y:S01]  /*6220*/  FMUL.FTZ R89, R3.reuse, R89 ;  /* 0x0000005903597220 */ /* 0x040fe20000410000 */
[C---:B------:R-:W-:Y:S01]  /*6230*/  @P0 IADD3.X R9, R4.reuse, R229, RZ, P2, !PT ;  /* 0x000000e504090210 */ /* 0x040fe200017fe4ff */
[----:B------:R-:W-:Y:S01]  /*6240*/  FMUL.FTZ R92, R3, R92 ;  /* 0x0000005c035c7220 */ /* 0x000fe20000410000 */
[----:B------:R-:W-:Y:S01]  /*6250*/  @P0 IADD3.X R174, R4, R251, RZ, P1, !PT ;  /* 0x000000fb04ae0210 */ /* 0x000fe20000ffe4ff */
[----:B------:R-:W3:Y:S01]  /*6260*/  MUFU.EX2 R0, R0 ;  /* 0x0000000000007308 */ /* 0x000ee20000000800 */
[----:B------:R-:W-:Y:S01]  /*6270*/  @P0 LEA.HI.X R9, R137, c[0x0][0x1cc], R9, 0x1, P4 ;  /* 0x0000730089090a11 */ /* 0x000fe200020f0c09 */
[----:B------:R-:W-:Y:S01]  /*6280*/  FMUL.FTZ R137, R2, c[0x0][0x2d0] ;  /* 0x0000b40002897a20 */ /* 0x000fe20000410000 */
[----:B------:R-:W-:Y:S01]  /*6290*/  @P0 LEA R4, P1, R5, c[0x0][0x1c8], 0x1 ;  /* 0x0000720005040a11 */ /* 0x000fe200078208ff */
[----:B-1----:R-:W-:Y:S02]  /*62a0*/  FMUL.FTZ R12, R3, R148 ;  /* 0x00000094030c7220 */ /* 0x002fe40000410000 */
[--C-:B------:R-:W-:Y:S01]  /*62b0*/  FFMA.FTZ R14, R14, c[0x0][0x2d0], -R137.reuse ;  /* 0x0000b4000e0e7a23 */ /* 0x100fe20000010889 */
[----:B------:R-:W-:Y:S01]  /*62c0*/  @P0 LEA.HI.X R5, R5, c[0x0][0x1cc], R138, 0x1, P1 ;  /* 0x0000730005050a11 */ /* 0x000fe200008f0c8a */
[----:B------:R1:W-:Y:S01]  /*62d0*/  @P0 LDGSTS.E.BYPASS.LTC128B.128 [R224+0x4100], [R16.64], !P3 ;  /* 0x0410000010e00fae */ /* 0x0003e2000d901d46 */
[--C-:B------:R-:W-:Y:S01]  /*62e0*/  FFMA.FTZ R15, R15, c[0x0][0x2d0], -R137.reuse ;  /* 0x0000b4000f0f7a23 */ /* 0x100fe20000010889 */
[----:B------:R4:W1:Y:S01]  /*62f0*/  MUFU.EX2 R233, R13 ;  /* 0x0000000d00e97308 */ /* 0x0008620000000800 */
[--C-:B------:R-:W-:Y:S02]  /*6300*/  FFMA.FTZ R10, R10, c[0x0][0x2d0], -R137.reuse ;  /* 0x0000b4000a0a7a23 */ /* 0x100fe40000010889 */
[--C-:B------:R-:W-:Y:S01]  /*6310*/  FFMA.FTZ R11, R11, c[0x0][0x2d0], -R137.reuse ;  /* 0x0000b4000b0b7a23 */ /* 0x100fe20000010889 */
[----:B--2---:R-:W-:Y:S01]  /*6320*/  @P0 LEA R6, P2, R7, c[0x0][0x1c8], 0x1 ;  /* 0x0000720007060a11 */ /* 0x004fe200078408ff */
[--C-:B------:R-:W-:Y:S01]  /*6330*/  FFMA.FTZ R46, R46, c[0x0][0x2d0], -R137.reuse ;  /* 0x0000b4002e2e7a23 */ /* 0x100fe20000010889 */
[----:B------:R2:W-:Y:S01]  /*6340*/  @P0 LDGSTS.E.BYPASS.LTC128B.128 [R224+0x5100], [R18.64], !P6 ;  /* 0x0510000012e00fae */ /* 0x0005e2000f101d46 */
[--C-:B------:R-:W-:Y:S01]  /*6350*/  FFMA.FTZ R47, R47, c[0x0][0x2d0], -R137.reuse ;  /* 0x0000b4002f2f7a23 */ /* 0x100fe20000010889 */
[----:B------:R-:W-:Y:S01]  /*6360*/  @P0 LEA.HI.X R7, R7, c[0x0][0x1cc], R174, 0x1, P2 ;  /* 0x0000730007070a11 */ /* 0x000fe200010f0cae */
[--C-:B------:R-:W-:Y:S01]  /*6370*/  FFMA.FTZ R58, R58, c[0x0][0x2d0], -R137.reuse ;  /* 0x0000b4003a3a7a23 */ /* 0x100fe20000010889 */
[----:B------:R2:W-:Y:S01]  /*6380*/  MUFU.EX2 R185, R14 ;  /* 0x0000000e00b97308 */ /* 0x0005e20000000800 */
[----:B------:R-:W-:Y:S02]  /*6390*/  FFMA.FTZ R59, R59, c[0x0][0x2d0], -R137 ;  /* 0x0000b4003b3b7a23 */ /* 0x000fe40000010889 */
[C---:B------:R-:W-:Y:S01]  /*63a0*/  FMUL.FTZ R93, R3.reuse, R93 ;  /* 0x0000005d035d7220 */ /* 0x040fe20000410000 */
[----:B------:R5:W-:Y:S01]  /*63b0*/  @P0 LDGSTS.E.BYPASS.LTC128B.128 [R224+0x3900], [R8.64], !P5 ;  /* 0x0390000008e00fae */ /* 0x000be2000e901d46 */
[C---:B---3--:R-:W-:Y:S02]  /*63c0*/  FMUL.FTZ R90, R0.reuse, R90 ;  /* 0x0000005a005a7220 */ /* 0x048fe40000410000 */
[C---:B------:R-:W-:Y:S02]  /*63d0*/  FMUL.FTZ R91, R0.reuse, R91 ;  /* 0x0000005b005b7220 */ /* 0x040fe40000410000 */
[C---:B------:R-:W-:Y:S01]  /*63e0*/  FMUL.FTZ R94, R0.reuse, R94 ;  /* 0x0000005e005e7220 */ /* 0x040fe20000410000 */
[----:B------:R3:W-:Y:S01]  /*63f0*/  MUFU.EX2 R186, R15 ;  /* 0x0000000f00ba7308 */ /* 0x0007e20000000800 */
[C---:B------:R-:W-:Y:S01]  /*6400*/  FMUL.FTZ R95, R0.reuse, R95 ;  /* 0x0000005f005f7220 */ /* 0x040fe20000410000 */
[----:B------:R3:W-:Y:S01]  /*6410*/  @P0 LDGSTS.E.BYPASS.LTC128B.128 [R224+0x4900], [R6.64], !P3 ;  /* 0x0490000006e00fae */ /* 0x0007e2000d901d46 */
[C---:B------:R-:W-:Y:S02]  /*6420*/  FMUL.FTZ R100, R3.reuse, R100 ;  /* 0x0000006403647220 */ /* 0x040fe40000410000 */
[----:B----4-:R-:W-:Y:S02]  /*6430*/  FMUL.FTZ R13, R3, R149 ;  /* 0x00000095030d7220 */ /* 0x010fe40000410000 */
[C---:B-1----:R-:W-:Y:S02]  /*6440*/  FMUL.FTZ R16, R133.reuse, R152 ;  /* 0x0000009885107220 */ /* 0x042fe40000410000 */
[----:B------:R-:W-:Y:S01]  /*6450*/  FMUL.FTZ R17, R133, R153 ;  /* 0x0000009985117220 */ /* 0x000fe20000410000 */
[----:B------:R1:W-:Y:S01]  /*6460*/  @P0 LDGSTS.E.BYPASS.LTC128B.128 [R224+0x5900], [R4.64], !P6 ;  /* 0x0590000004e00fae */ /* 0x0003e2000f101d46 */
[----:B------:R4:W-:Y:S01]  /*6470*/  MUFU.EX2 R184, R10 ;  /* 0x0000000a00b87308 */ /* 0x0009e20000000800 */
[C---:B------:R-:W-:Y:S02]  /*6480*/  FMUL.FTZ R101, R3.reuse, R101 ;  /* 0x0000006503657220 */ /* 0x040fe40000410000 */
[----:B--2---:R-:W-:Y:S02]  /*6490*/  FMUL.FTZ R14, R0, R150 ;  /* 0x00000096000e7220 */ /* 0x004fe40000410000 */
[C---:B------:R-:W-:Y:S02]  /*64a0*/  FMUL.FTZ R18, R132.reuse, R154 ;  /* 0x0000009a84127220 */ /* 0x040fe40000410000 */
[----:B-----5:R-:W2:Y:S01]  /*64b0*/  LDSM.16.MT88.4 R172, [R208+0x100] ;  /* 0x00010000d0ac783b */ /* 0x020ea20000004200 */
[----:B------:R-:W-:Y:S02]  /*64c0*/  FMUL.FTZ R19, R132, R155 ;  /* 0x0000009b84137220 */ /* 0x000fe40000410000 */
[----:B------:R-:W5:Y:S01]  /*64d0*/  MUFU.EX2 R183, R11 ;  /* 0x0000000b00b77308 */ /* 0x000f620000000800 */
[----:B------:R-:W-:Y:S01]  /*64e0*/  FMUL.FTZ R8, R3, R140 ;  /* 0x0000008c03087220 */ /* 0x000fe20000410000 */
[----:B------:R-:W-:Y:S01]  /*64f0*/  F2FP.PACK_AB R140, R235, R236 ;  /* 0x000000eceb8c723e */ /* 0x000fe200000000ff */
[----:B------:R-:W-:Y:S02]  /*6500*/  FMUL.FTZ R9, R3, R141 ;  /* 0x0000008d03097220 */ /* 0x000fe40000410000 */
[----:B------:R-:W2:Y:S01]  /*6510*/  LDSM.16.MT88.4 R176, [R209+0x100] ;  /* 0x00010000d1b0783b */ /* 0x000ea20000004200 */
[----:B---3--:R-:W-:Y:S02]  /*6520*/  FMUL.FTZ R15, R0, R151 ;  /* 0x00000097000f7220 */ /* 0x008fe40000410000 */
[C---:B------:R-:W-:Y:S01]  /*6530*/  FMUL.FTZ R6, R132.reuse, R146 ;  /* 0x0000009284067220 */ /* 0x040fe20000410000 */
[----:B------:R-:W-:Y:S01]  /*6540*/  F2FP.PACK_AB R146, R243, R244 ;  /* 0x000000f4f392723e */ /* 0x000fe200000000ff */
[----:B------:R-:W-:Y:S01]  /*6550*/  FMUL.FTZ R7, R132, R147 ;  /* 0x0000009384077220 */ /* 0x000fe20000410000 */
[----:B------:R-:W-:Y:S01]  /*6560*/  F2FP.PACK_AB R147, R238, R240 ;  /* 0x000000f0ee93723e */ /* 0x000fe200000000ff */
[----:B------:R-:W-:Y:S01]  /*6570*/  MUFU.EX2 R202, R36 ;  /* 0x0000002400ca7308 */ /* 0x000fe20000000800 */
[----:B------:R-:W3:Y:S01]  /*6580*/  LDSM.16.MT88.4 R148, [R208+0x1100] ;  /* 0x00110000d094783b */ /* 0x000ee20000004200 */
[----:B----4-:R-:W-:Y:S01]  /*6590*/  FMUL.FTZ R10, R0, R142 ;  /* 0x0000008e000a7220 */ /* 0x010fe20000410000 */
[----:B------:R-:W-:Y:S01]  /*65a0*/  F2FP.PACK_AB R142, R233, R234 ;  /* 0x000000eae98e723e */ /* 0x000fe200000000ff */
[C---:B-1----:R-:W-:Y:S01]  /*65b0*/  FMUL.FTZ R4, R133.reuse, R144 ;  /* 0x0000009085047220 */ /* 0x042fe20000410000 */
[----:B------:R-:W-:Y:S01]  /*65c0*/  F2FP.PACK_AB R144, R242, R241 ;  /* 0x000000f1f290723e */ /* 0x000fe200000000ff */
[----:B------:R-:W-:Y:S01]  /*65d0*/  FMUL.FTZ R5, R133, R145 ;  /* 0x0000009185057220 */ /* 0x000fe20000410000 */
[----:B------:R-:W-:Y:S01]  /*65e0*/  F2FP.PACK_AB R145, R239, R237 ;  /* 0x000000edef91723e */ /* 0x000fe200000000ff */
[C---:B------:R-:W-:Y:S01]  /*65f0*/  FMUL.FTZ R102, R0.reuse, R102 ;  /* 0x0000006600667220 */ /* 0x040fe20000410000 */
[----:B------:R-:W1:Y:S01]  /*6600*/  LDSM.16.MT88.4 R152, [R209+0x1100] ;  /* 0x00110000d198783b */ /* 0x000e620000004200 */
[----:B------:R-:W-:Y:S01]  /*6610*/  MUFU.EX2 R201, R37 ;  /* 0x0000002500c97308 */ /* 0x000fe20000000800 */
[C---:B------:R-:W-:Y:S01]  /*6620*/  FMUL.FTZ R103, R0.reuse, R103 ;  /* 0x0000006700677220 */ /* 0x040fe20000410000 */
[----:B-----5:R-:W-:Y:S01]  /*6630*/  F2FP.PACK_AB R141, R183, R184 ;  /* 0x000000b8b78d723e */ /* 0x020fe200000000ff */
[--C-:B------:R-:W-:Y:S02]  /*6640*/  FFMA.FTZ R138, R35, c[0x0][0x2d0], -R181.reuse ;  /* 0x0000b400238a7a23 */ /* 0x100fe400000108b5 */
[----:B------:R-:W-:Y:S02]  /*6650*/  FMUL.FTZ R35, R0, R163 ;  /* 0x000000a300237220 */ /* 0x000fe40000410000 */
[----:B------:R-:W0:Y:S01]  /*6660*/  LDGDEPBAR ;  /* 0x00000000000079af */ /* 0x000e220000000000 */
[----:B------:R-:W-:Y:S02]  /*6670*/  FMUL.FTZ R109, R133, R109 ;  /* 0x0000006d856d7220 */ /* 0x000fe40000410000 */
[----:B------:R-:W-:Y:S01]  /*6680*/  MUFU.EX2 R198, R38 ;  /* 0x0000002600c67308 */ /* 0x000fe20000000800 */
[C---:B------:R-:W-:Y:S02]  /*6690*/  FMUL.FTZ R110, R132.reuse, R110 ;  /* 0x0000006e846e7220 */ /* 0x040fe40000410000 */
[----:B------:R-:W-:Y:S01]  /*66a0*/  FMUL.FTZ R111, R132, R111 ;  /* 0x0000006f846f7220 */ /* 0x000fe20000410000 */
[-C--:B--2---:R-:W-:Y:S05]  /*66b0*/  HMMA.16816.F32 R4, R144, R172.reuse, R4 ;  /* 0x000000ac9004723c */ /* 0x084fea0000001804 */
[----:B------:R-:W-:Y:S01]  /*66c0*/  FMUL.FTZ R11, R0, R143 ;  /* 0x0000008f000b7220 */ /* 0x000fe20000410000 */
[----:B------:R-:W-:Y:S01]  /*66d0*/  F2FP.PACK_AB R143, R186, R185 ;  /* 0x000000b9ba8f723e */ /* 0x000fe200000000ff */
[----:B------:R2:W-:Y:S01]  /*66e0*/  MUFU.EX2 R196, R39 ;  /* 0x0000002700c47308 */ /* 0x0005e20000000800 */
[C---:B------:R-:W-:Y:S04]  /*66f0*/  FMUL.FTZ R112, R3.reuse, R112 ;  /* 0x0000007003707220 */ /* 0x040fe80000410000 */
[C---:B------:R-:W-:Y:S01]  /*6700*/  FMUL.FTZ R113, R3.reuse, R113 ;  /* 0x0000007103717220 */ /* 0x040fe20000410000 */
[C---:B------:R-:W-:Y:S04]  /*6710*/  HMMA.16816.F32 R8, R140.reuse, R172, R8 ;  /* 0x000000ac8c08723c */ /* 0x040fe80000001808 */
[----:B------:R-:W-:Y:S01]  /*6720*/  MUFU.EX2 R200, R48 ;  /* 0x0000003000c87308 */ /* 0x000fe20000000800 */
[C---:B------:R-:W-:Y:S02]  /*6730*/  FMUL.FTZ R114, R0.reuse, R114 ;  /* 0x0000007200727220 */ /* 0x040fe40000410000 */
[----:B------:R-:W-:Y:S01]  /*6740*/  FMUL.FTZ R115, R0, R115 ;  /* 0x0000007300737220 */ /* 0x000fe20000410000 */
[-C--:B------:R-:W-:Y:S04]  /*6750*/  HMMA.16816.F32 R12, R140, R174.reuse, R12 ;  /* 0x000000ae8c0c723c */ /* 0x080fe8000000180c */
[C---:B------:R-:W-:Y:S02]  /*6760*/  FMUL.FTZ R116, R3.reuse, R116 ;  /* 0x0000007403747220 */ /* 0x040fe40000410000 */
[----:B------:R-:W-:Y:S01]  /*6770*/  MUFU.EX2 R199, R49 ;  /* 0x0000003100c77308 */ /* 0x000fe20000000800 */
[----:B------:R-:W-:Y:S01]  /*6780*/  FMUL.FTZ R117, R3, R117 ;  /* 0x0000007503757220 */ /* 0x000fe20000410000 */
[C---:B------:R-:W-:Y:S01]  /*6790*/  HMMA.16816.F32 R16, R144.reuse, R174, R16 ;  /* 0x000000ae9010723c */ /* 0x040fe20000001810 */
[----:B--2---:R-:W-:Y:S03]  /*67a0*/  LDSM.16.MT88.4 R36, [R209+0x2500] ;  /* 0x00250000d124783b */ /* 0x004fe60000004200 */
[C---:B------:R-:W-:Y:S02]  /*67b0*/  FMUL.FTZ R68, R133.reuse, R68 ;  /* 0x0000004485447220 */ /* 0x040fe40000410000 */
[C---:B------:R-:W-:Y:S02]  /*67c0*/  FMUL.FTZ R69, R133.reuse, R69 ;  /* 0x0000004585457220 */ /* 0x040fe40000410000 */
[C---:B------:R-:W-:Y:S01]  /*67d0*/  FMUL.FTZ R70, R132.reuse, R70 ;  /* 0x0000004684467220 */ /* 0x040fe20000410000 */
[----:B------:R-:W-:Y:S03]  /*67e0*/  MUFU.EX2 R195, R50 ;  /* 0x0000003200c37308 */ /* 0x000fe60000000800 */
[----:B------:R-:W-:Y:S02]  /*67f0*/  FMUL.FTZ R71, R132, R71 ;  /* 0x0000004784477220 */ /* 0x000fe40000410000 */
[C---:B------:R-:W-:Y:S02]  /*6800*/  FMUL.FTZ R118, R0.reuse, R118 ;  /* 0x0000007600767220 */ /* 0x040fe40000410000 */
[C---:B------:R-:W-:Y:S02]  /*6810*/  FMUL.FTZ R119, R0.reuse, R119 ;  /* 0x0000007700777220 */ /* 0x040fe40000410000 */
[----:B------:R-:W-:Y:S01]  /*6820*/  FMUL.FTZ R120, R133, R120 ;  /* 0x0000007885787220 */ /* 0x000fe20000410000 */
[-C--:B------:R-:W-:Y:S01]  /*6830*/  HMMA.16816.F32 R68, R144, R176.reuse, R68 ;  /* 0x000000b09044723c */ /* 0x080fe20000001844 */
[----:B------:R2:W-:Y:S02]  /*6840*/  MUFU.EX2 R230, R32 ;  /* 0x0000002000e67308 */ /* 0x0005e40000000800 */
[C---:B------:R-:W-:Y:S02]  /*6850*/  FMUL.FTZ R72, R3.reuse, R72 ;  /* 0x0000004803487220 */ /* 0x040fe40000410000 */
[----:B------:R-:W-:Y:S02]  /*6860*/  FMUL.FTZ R73, R3, R73 ;  /* 0x0000004903497220 */ /* 0x000fe40000410000 */
[C---:B------:R-:W-:Y:S02]  /*6870*/  FMUL.FTZ R74, R0.reuse, R74 ;  /* 0x0000004a004a7220 */ /* 0x040fe40000410000 */
[----:B------:R-:W-:Y:S02]  /*6880*/  FMUL.FTZ R75, R0, R75 ;  /* 0x0000004b004b7220 */ /* 0x000fe40000410000 */
[----:B------:R4:W-:Y:S01]  /*6890*/  MUFU.EX2 R197, R51 ;  /* 0x0000003300c57308 */ /* 0x0009e20000000800 */
[----:B------:R-:W-:Y:S02]  /*68a0*/  FMUL.FTZ R121, R133, R121 ;  /* 0x0000007985797220 */ /* 0x000fe40000410000 */
[----:B------:R-:W-:Y:S02]  /*68b0*/  FMUL.FTZ R122, R132, R122 ;  /* 0x0000007a847a7220 */ /* 0x000fe40000410000 */
[C---:B------:R-:W-:Y:S04]  /*68c0*/  HMMA.16816.F32 R72, R140.reuse, R176, R72 ;  /* 0x000000b08c48723c */ /* 0x040fe80000001848 */
[C---:B------:R-:W-:Y:S01]  /*68d0*/  FMUL.FTZ R76, R3.reuse, R76 ;  /* 0x0000004c034c7220 */ /* 0x040fe20000410000 */
[----:B------:R5:W-:Y:S01]  /*68e0*/  MUFU.EX2 R232, R20 ;  /* 0x0000001400e87308 */ /* 0x000be20000000800 */
[----:B------:R-:W-:Y:S02]  /*68f0*/  FMUL.FTZ R77, R3, R77 ;  /* 0x0000004d034d7220 */ /* 0x000fe40000410000 */
[C---:B------:R-:W-:Y:S04]  /*6900*/  FMUL.FTZ R78, R0.reuse, R78 ;  /* 0x0000004e004e7220 */ /* 0x040fe80000410000 */
[----:B------:R-:W-:Y:S02]  /*6910*/  FMUL.FTZ R79, R0, R79 ;  /* 0x0000004f004f7220 */ /* 0x000fe40000410000 */
[--C-:B--2---:R-:W-:Y:S01]  /*6920*/  FFMA.FTZ R32, R23, c[0x0][0x2d0], -R181.reuse ;  /* 0x0000b40017207a23 */ /* 0x104fe200000108b5 */
[----:B------:R-:W-:Y:S01]  /*6930*/  MUFU.EX2 R191, R44 ;  /* 0x0000002c00bf7308 */ /* 0x000fe20000000800 */
[C---:B------:R-:W-:Y:S02]  /*6940*/  FMUL.FTZ R23, R132.reuse, R159 ;  /* 0x0000009f84177220 */ /* 0x040fe40000410000 */
[C---:B------:R-:W-:Y:S01]  /*6950*/  FMUL.FTZ R123, R132.reuse, R123 ;  /* 0x0000007b847b7220 */ /* 0x040fe20000410000 */
[-C--:B------:R-:W-:Y:S01]  /*6960*/  HMMA.16816.F32 R76, R140, R178.reuse, R76 ;  /* 0x000000b28c4c723c */ /* 0x080fe2000000184c */
[----:B----4-:R-:W-:Y:S02]  /*6970*/  LDSM.16.MT88.4 R48, [R208+0x900] ;  /* 0x00090000d030783b */ /* 0x010fe40000004200 */
[C---:B------:R-:W-:Y:S02]  /*6980*/  FMUL.FTZ R80, R133.reuse, R80 ;  /* 0x0000005085507220 */ /* 0x040fe40000410000 */
[C---:B------:R-:W-:Y:S01]  /*6990*/  FMUL.FTZ R81, R133.reuse, R81 ;  /* 0x0000005185517220 */ /* 0x040fe20000410000 */
[----:B------:R2:W4:Y:S01]  /*69a0*/  MUFU.EX2 R231, R21 ;  /* 0x0000001500e77308 */ /* 0x0005220000000800 */
[C---:B------:R-:W-:Y:S02]  /*69b0*/  FMUL.FTZ R82, R132.reuse, R82 ;  /* 0x0000005284527220 */ /* 0x040fe40000410000 */
[----:B------:R-:W-:Y:S03]  /*69c0*/  FMUL.FTZ R83, R132, R83 ;  /* 0x0000005384537220 */ /* 0x000fe60000410000 */
[----:B-----5:R-:W-:Y:S02]  /*69d0*/  FMUL.FTZ R20, R133, R156 ;  /* 0x0000009c85147220 */ /* 0x020fe40000410000 */
[C---:B------:R-:W-:Y:S02]  /*69e0*/  FMUL.FTZ R124, R3.reuse, R124 ;  /* 0x0000007c037c7220 */ /* 0x040fe40000410000 */
[C---:B------:R-:W-:Y:S01]  /*69f0*/  HMMA.16816.F32 R80, R144.reuse, R178, R80 ;  /* 0x000000b29050723c */ /* 0x040fe20000001850 */
[----:B------:R-:W-:Y:S03]  /*6a00*/  MUFU.EX2 R192, R45 ;  /* 0x0000002d00c07308 */ /* 0x000fe60000000800 */
[----:B------:R-:W-:Y:S02]  /*6a10*/  FMUL.FTZ R125, R3, R125 ;  /* 0x0000007d037d7220 */ /* 0x000fe40000410000 */
[C---:B------:R-:W-:Y:S02]  /*6a20*/  FMUL.FTZ R126, R0.reuse, R126 ;  /* 0x0000007e007e7220 */ /* 0x040fe40000410000 */
[-C--:B---3--:R-:W-:Y:S03]  /*6a30*/  HMMA.16816.F32 R84, R144, R148.reuse, R84 ;  /* 0x000000949054723c */ /* 0x088fe60000001854 */
[----:B------:R3:W-:Y:S01]  /*6a40*/  MUFU.EX2 R228, R22 ;  /* 0x0000001600e47308 */ /* 0x0007e20000000800 */
[----:B------:R-:W-:Y:S02]  /*6a50*/  FMUL.FTZ R127, R0, R127 ;  /* 0x0000007f007f7220 */ /* 0x000fe40000410000 */
[----:B--2---:R-:W-:Y:S02]  /*6a60*/  FMUL.FTZ R21, R133, R157 ;  /* 0x0000009d85157220 */ /* 0x004fe40000410000 */
[C---:B------:R-:W-:Y:S04]  /*6a70*/  HMMA.16816.F32 R88, R140.reuse, R148, R88 ;  /* 0x000000948c58723c */ /* 0x040fe80000001858 */
[----:B------:R-:W-:Y:S01]  /*6a80*/  FFMA.FTZ R34, R34, c[0x0][0x2d0], -R181 ;  /* 0x0000b40022227a23 */ /* 0x000fe200000108b5 */
[----:B------:R-:W-:Y:S01]  /*6a90*/  MUFU.EX2 R172, R46 ;  /* 0x0000002e00ac7308 */ /* 0x000fe20000000800 */
[C---:B------:R-:W-:Y:S02]  /*6aa0*/  FMUL.FTZ R128, R3.reuse, R128 ;  /* 0x0000008003807220 */ /* 0x040fe40000410000 */
[-C--:B------:R-:W-:Y:S04]  /*6ab0*/  HMMA.16816.F32 R92, R140, R150.reuse, R92 ;  /* 0x000000968c5c723c */ /* 0x080fe8000000185c */
[----:B------:R-:W-:Y:S02]  /*6ac0*/  FMUL.FTZ R129, R3, R129 ;  /* 0x0000008103817220 */ /* 0x000fe40000410000 */
[----:B------:R-:W-:Y:S01]  /*6ad0*/  FMUL.FTZ R130, R0, R130 ;  /* 0x0000008200827220 */ /* 0x000fe20000410000 */
[----:B------:R2:W5:Y:S01]  /*6ae0*/  MUFU.EX2 R229, R33 ;  /* 0x0000002100e57308 */ /* 0x0005620000000800 */
[C---:B------:R-:W-:Y:S01]  /*6af0*/  HMMA.16816.F32 R96, R144.reuse, R150, R96 ;  /* 0x000000969060723c */ /* 0x040fe20000001860 */
[----:B------:R-:W4:Y:S03]  /*6b00*/  LDSM.16.MT88.4 R148, [R208+0x2100] ;  /* 0x00210000d094783b */ /* 0x000f260000004200 */
[----:B---3--:R-:W-:Y:S02]  /*6b10*/  FMUL.FTZ R22, R132, R158 ;  /* 0x0000009e84167220 */ /* 0x008fe40000410000 */
[----:B------:R-:W-:Y:S02]  /*6b20*/  FMUL.FTZ R131, R0, R131 ;  /* 0x0000008300837220 */ /* 0x000fe40000410000 */
[--C-:B------:R-:W-:Y:S01]  /*6b30*/  FFMA.FTZ R40, R40, c[0x0][0x2d0], -R182.reuse ;  /* 0x0000b40028287a23 */ /* 0x100fe200000108b6 */
[----:B------:R3:W3:Y:S01]  /*6b40*/  MUFU.EX2 R227, R32 ;  /* 0x0000002000e37308 */ /* 0x0006e20000000800 */
[----:B------:R-:W-:Y:S01]  /*6b50*/  LDSM.16.MT88.4 R156, [R209+0x500] ;  /* 0x00050000d19c783b */ /* 0x000fe20000004200 */
[-C--:B-1----:R-:W-:Y:S03]  /*6b60*/  HMMA.16816.F32 R20, R144, R152.reuse, R20 ;  /* 0x000000989014723c */ /* 0x082fe60000001814 */
[--C-:B------:R-:W-:Y:S02]  /*6b70*/  FFMA.FTZ R41, R41, c[0x0][0x2d0], -R182.reuse ;  /* 0x0000b40029297a23 */ /* 0x100fe400000108b6 */
[--C-:B------:R-:W-:Y:S02]  /*6b80*/  FFMA.FTZ R42, R42, c[0x0][0x2d0], -R137.reuse ;  /* 0x0000b4002a2a7a23 */ /* 0x100fe40000010889 */
[--C-:B------:R-:W-:Y:S01]  /*6b90*/  FFMA.FTZ R43, R43, c[0x0][0x2d0], -R137.reuse ;  /* 0x0000b4002b2b7a23 */ /* 0x100fe20000010889 */
[C---:B------:R-:W-:Y:S01]  /*6ba0*/  HMMA.16816.F32 R100, R140.reuse, R152, R100 ;  /* 0x000000988c64723c */ /* 0x040fe20000001864 */
[----:B------:R1:W-:Y:S03]  /*6bb0*/  MUFU.EX2 R226, R34 ;  /* 0x0000002200e27308 */ /* 0x0003e60000000800 */
[----:B--2---:R-:W-:Y:S02]  /*6bc0*/  FMUL.FTZ R33, R3, R161 ;  /* 0x000000a103217220 */ /* 0x004fe40000410000 */
[--C-:B------:R-:W-:Y:S02]  /*6bd0*/  FFMA.FTZ R28, R28, c[0x0][0x2d0], -R182.reuse ;  /* 0x0000b4001c1c7a23 */ /* 0x100fe400000108b6 */
[--C-:B------:R-:W-:Y:S03]  /*6be0*/  FFMA.FTZ R24, R24, c[0x0][0x2d0], -R182.reuse ;  /* 0x0000b40018187a23 */ /* 0x100fe600000108b6 */
[----:B------:R2:W-:Y:S01]  /*6bf0*/  MUFU.EX2 R204, R28 ;  /* 0x0000001c00cc7308 */ /* 0x0005e20000000800 */
[----:B------:R-:W-:Y:S02]  /*6c00*/  FFMA.FTZ R25, R25, c[0x0][0x2d0], -R182 ;  /* 0x0000b40019197a23 */ /* 0x000fe400000108b6 */
[----:B---3--:R-:W-:Y:S02]  /*6c10*/  FMUL.FTZ R32, R3, R160 ;  /* 0x000000a003207220 */ /* 0x008fe40000410000 */
[----:B------:R-:W-:Y:S02]  /*6c20*/  FFMA.FTZ R26, R26, c[0x0][0x2d0], -R137 ;  /* 0x0000b4001a1a7a23 */ /* 0x000fe40000010889 */
[--C-:B------:R-:W-:Y:S02]  /*6c30*/  FFMA.FTZ R64, R64, c[0x0][0x2d0], -R180.reuse ;  /* 0x0000b40040407a23 */ /* 0x100fe400000108b4 */
[----:B------:R-:W-:Y:S01]  /*6c40*/  FFMA.FTZ R65, R65, c[0x0][0x2d0], -R180 ;  /* 0x0000b40041417a23 */ /* 0x000fe200000108b4 */
[----:B------:R3:W-:Y:S01]  /*6c50*/  MUFU.EX2 R206, R24 ;  /* 0x0000001800ce7308 */ /* 0x0007e20000000800 */
[--C-:B------:R-:W-:Y:S02]  /*6c60*/  FFMA.FTZ R66, R66, c[0x0][0x2d0], -R181.reuse ;  /* 0x0000b40042427a23 */ /* 0x100fe400000108b5 */
[----:B------:R-:W-:Y:S02]  /*6c70*/  FFMA.FTZ R67, R67, c[0x0][0x2d0], -R181 ;  /* 0x0000b40043437a23 */ /* 0x000fe400000108b5 */
[----:B-1----:R-:W-:Y:S02]  /*6c80*/  FMUL.FTZ R34, R0, R162 ;  /* 0x000000a200227220 */ /* 0x002fe40000410000 */
[--C-:B------:R-:W-:Y:S02]  /*6c90*/  FFMA.FTZ R60, R60, c[0x0][0x2d0], -R182.reuse ;  /* 0x0000b4003c3c7a23 */ /* 0x100fe400000108b6 */
[--C-:B------:R-:W-:Y:S01]  /*6ca0*/  FFMA.FTZ R61, R61, c[0x0][0x2d0], -R182.reuse ;  /* 0x0000b4003d3d7a23 */ /* 0x100fe200000108b6 */
[----:B------:R-:W-:Y:S01]  /*6cb0*/  MUFU.EX2 R189, R52 ;  /* 0x0000003400bd7308 */ /* 0x000fe20000000800 */
[----:B------:R-:W-:Y:S01]  /*6cc0*/  FFMA.FTZ R29, R29, c[0x0][0x2d0], -R182 ;  /* 0x0000b4001d1d7a23 */ /* 0x000fe200000108b6 */
[-C--:B------:R-:W-:Y:S03]  /*6cd0*/  HMMA.16816.F32 R32, R140, R154.reuse, R32 ;  /* 0x0000009a8c20723c */ /* 0x080fe60000001820 */
[--C-:B--2---:R-:W-:Y:S02]  /*6ce0*/  FFMA.FTZ R28, R27, c[0x0][0x2d0], -R137.reuse ;  /* 0x0000b4001b1c7a23 */ /* 0x104fe40000010889 */
[----:B------:R-:W-:Y:S02]  /*6cf0*/  FMUL.FTZ R27, R132, R167 ;  /* 0x000000a7841b7220 */ /* 0x000fe40000410000 */
[--C-:B------:R-:W-:Y:S01]  /*6d00*/  FFMA.FTZ R30, R30, c[0x0][0x2d0], -R137.reuse ;  /* 0x0000b4001e1e7a23 */ /* 0x100fe20000010889 */
[C---:B------:R-:W-:Y:S01]  /*6d10*/  HMMA.16816.F32 R104, R144.reuse, R154, R104 ;  /* 0x0000009a9068723c */ /* 0x040fe20000001868 */
[----:B------:R-:W1:Y:S01]  /*6d20*/  LDSM.16.MT88.4 R152, [R209+0x2100] ;  /* 0x00210000d198783b */ /* 0x000e620000004200 */
[----:B------:R2:W-:Y:S02]  /*6d30*/  MUFU.EX2 R205, R25 ;  /* 0x0000001900cd7308 */ /* 0x0005e40000000800 */
[----:B---3--:R-:W-:Y:S02]  /*6d40*/  FMUL.FTZ R24, R133, R164 ;  /* 0x000000a485187220 */ /* 0x008fe40000410000 */
[--C-:B------:R-:W-:Y:S02]  /*6d50*/  FFMA.FTZ R31, R31, c[0x0][0x2d0], -R137.reuse ;  /* 0x0000b4001f1f7a23 */ /* 0x100fe40000010889 */
[-C--:B----4-:R-:W-:Y:S04]  /*6d60*/  HMMA.16816.F32 R108, R144, R148.reuse, R108 ;  /* 0x00000094906c723c */ /* 0x090fe8000000186c */
[----:B------:R3:W-:Y:S01]  /*6d70*/  MUFU.EX2 R176, R26 ;  /* 0x0000001a00b07308 */ /* 0x0007e20000000800 */
[--C-:B------:R-:W-:Y:S02]  /*6d80*/  FFMA.FTZ R62, R62, c[0x0][0x2d0], -R137.reuse ;  /* 0x0000b4003e3e7a23 */ /* 0x100fe40000010889 */
[----:B------:R-:W-:Y:S01]  /*6d90*/  FFMA.FTZ R137, R63, c[0x0][0x2d0], -R137 ;  /* 0x0000b4003f897a23 */ /* 0x000fe20000010889 */
[C---:B------:R-:W-:Y:S04]  /*6da0*/  HMMA.16816.F32 R112, R140.reuse, R148, R112 ;  /* 0x000000948c70723c */ /* 0x040fe80000001870 */
[----:B------:R-:W-:Y:S02]  /*6db0*/  FFMA.FTZ R3, R3, R247, R236 ;  /* 0x000000f703037223 */ /* 0x000fe400000100ec */
[----:B------:R-:W4:Y:S01]  /*6dc0*/  MUFU.EX2 R190, R53 ;  /* 0x0000003500be7308 */ /* 0x000f220000000800 */
[----:B------:R-:W-:Y:S01]  /*6dd0*/  FFMA.FTZ R0, R0, R248, R184 ;  /* 0x000000f800007223 */ /* 0x000fe200000100b8 */
[-C--:B------:R-:W-:Y:S04]  /*6de0*/  HMMA.16816.F32 R116, R140, R150.reuse, R116 ;  /* 0x000000968c74723c */ /* 0x080fe80000001874 */
[----:B--2---:R-:W-:Y:S02]  /*6df0*/  FMUL.FTZ R25, R133, R165 ;  /* 0x000000a585197220 */ /* 0x004fe40000410000 */
[----:B------:R-:W-:Y:S02]  /*6e00*/  FADD.FTZ R3, R235, R3 ;  /* 0x00000003eb037221 */ /* 0x000fe40000010000 */
[C---:B------:R-:W-:Y:S01]  /*6e10*/  HMMA.16816.F32 R120, R144.reuse, R150, R120 ;  /* 0x000000969078723c */ /* 0x040fe20000001878 */
[----:B------:R-:W2:Y:S01]  /*6e20*/  LDSM.16.MT88.4 R148, [R208+0x500] ;  /* 0x00050000d094783b */ /* 0x000ea20000004200 */
[----:B------:R4:W-:Y:S02]  /*6e30*/  MUFU.EX2 R203, R29 ;  /* 0x0000001d00cb7308 */ /* 0x0009e40000000800 */
[----:B---3--:R-:W-:Y:S02]  /*6e40*/  FMUL.FTZ R26, R132, R166 ;  /* 0x000000a6841a7220 */ /* 0x008fe40000410000 */
[----:B------:R-:W-:Y:S05]  /*6e50*/  FADD.FTZ R0, R183, R0 ;  /* 0x00000000b7007221 */ /* 0x000fea0000010000 */
[-C--:B-1----:R-:W-:Y:S01]  /*6e60*/  HMMA.16816.F32 R24, R144, R152.reuse, R24 ;  /* 0x000000989018723c */ /* 0x082fe20000001818 */
[----:B------:R1:W-:Y:S07]  /*6e70*/  MUFU.EX2 R165, R28 ;  /* 0x0000001c00a57308 */ /* 0x0003ee0000000800 */
[C---:B------:R-:W-:Y:S03]  /*6e80*/  HMMA.16816.F32 R124, R140.reuse, R152, R124 ;  /* 0x000000988c7c723c */ /* 0x040fe6000000187c */
[----:B------:R3:W-:Y:S01]  /*6e90*/  MUFU.EX2 R164, R30 ;  /* 0x0000001e00a47308 */ /* 0x0007e20000000800 */
[----:B----4-:R-:W-:Y:S04]  /*6ea0*/  FMUL.FTZ R29, R133, R169 ;  /* 0x000000a9851d7220 */ /* 0x010fe80000410000 */
[-C--:B------:R-:W-:Y:S05]  /*6eb0*/  HMMA.16816.F32 R128, R140, R154.reuse, R128 ;  /* 0x0000009a8c80723c */ /* 0x080fea0000001880 */
[----:B------:R4:W-:Y:S02]  /*6ec0*/  MUFU.EX2 R175, R31 ;  /* 0x0000001f00af7308 */ /* 0x0009e40000000800 */
[----:B------:R-:W-:Y:S01]  /*6ed0*/  F2FP.PACK_AB R140, R231, R232 ;  /* 0x000000e8e78c723e */ /* 0x000fe200000000ff */
[----:B-1----:R-:W-:Y:S01]  /*6ee0*/  FMUL.FTZ R28, R133, R168 ;  /* 0x000000a8851c7220 */ /* 0x002fe20000410000 */
[----:B-----5:R-:W-:Y:S03]  /*6ef0*/  F2FP.PACK_AB R142, R229, R230 ;  /* 0x000000e6e58e723e */ /* 0x020fe600000000ff */
[----:B------:R-:W-:Y:S01]  /*6f00*/  FFMA.FTZ R133, R133, R245, R241 ;  /* 0x000000f585857223 */ /* 0x000fe200000100f1 */
[----:B------:R-:W-:Y:S02]  /*6f10*/  F2FP.PACK_AB R141, R227, R228 ;  /* 0x000000e4e38d723e */ /* 0x000fe400000000ff */
[----:B------:R-:W1:Y:S01]  /*6f20*/  MUFU.EX2 R207, R138 ;  /* 0x0000008a00cf7308 */ /* 0x000e620000000800 */
[----:B------:R-:W-:Y:S01]  /*6f30*/  F2FP.PACK_AB R168, R190, R189 ;  /* 0x000000bdbea8723e */ /* 0x000fe200000000ff */
[C---:B---3--:R-:W-:Y:S08]  /*6f40*/  FMUL.FTZ R30, R132.reuse, R170 ;  /* 0x000000aa841e7220 */ /* 0x048ff00000410000 */
[----:B------:R3:W-:Y:S01]  /*6f50*/  MUFU.EX2 R138, R47 ;  /* 0x0000002f008a7308 */ /* 0x0007e20000000800 */
[C---:B----4-:R-:W-:Y:S02]  /*6f60*/  FMUL.FTZ R31, R132.reuse, R171 ;  /* 0x000000ab841f7220 */ /* 0x050fe40000410000 */
[----:B------:R-:W-:Y:S07]  /*6f70*/  FFMA.FTZ R132, R132, R246, R237 ;  /* 0x000000f684847223 */ /* 0x000fee00000100ed */
[----:B------:R-:W-:Y:S01]  /*6f80*/  MUFU.EX2 R180, R54 ;  /* 0x0000003600b47308 */ /* 0x000fe20000000800 */
[----:B------:R-:W-:Y:S01]  /*6f90*/  HMMA.16816.F32 R28, R144, R154, R28 ;  /* 0x0000009a901c723c */ /* 0x000fe2000000181c */
[----:B------:R-:W4:Y:S03]  /*6fa0*/  LDSM.16.MT88.4 R152, [R208+0x1500] ;  /* 0x00150000d098783b */ /* 0x000f260000004200 */
[----:B-1----:R-:W-:Y:S03]  /*6fb0*/  F2FP.PACK_AB R143, R207, R226 ;  /* 0x000000e2cf8f723e */ /* 0x002fe600000000ff */
[----:B------:R-:W-:Y:S02]  /*6fc0*/  F2FP.PACK_AB R144, R205, R206 ;  /* 0x000000cecd90723e */ /* 0x000fe400000000ff */
[----:B------:R1:W5:Y:S02]  /*6fd0*/  MUFU.EX2 R179, R55 ;  /* 0x0000003700b37308 */ /* 0x0003640000000800 */
[-C--:B--2---:R-:W-:Y:S01]  /*6fe0*/  HMMA.16816.F32 R4, R140, R148.reuse, R4 ;  /* 0x000000948c04723c */ /* 0x084fe20000001804 */
[----:B---3--:R-:W-:Y:S04]  /*6ff0*/  LDSM.16.MT88.4 R44, [R209+0x900] ;  /* 0x00090000d12c783b */ /* 0x008fe80000004200 */
[----:B------:R-:W-:Y:S02]  /*7000*/  F2FP.PACK_AB R146, R203, R204 ;  /* 0x000000cccb92723e */ /* 0x000fe400000000ff */
[----:B------:R-:W-:Y:S01]  /*7010*/  F2FP.PACK_AB R145, R165, R176 ;  /* 0x000000b0a591723e */ /* 0x000fe200000000ff */
[----:B------:R-:W-:Y:S01]  /*7020*/  MUFU.EX2 R193, R40 ;  /* 0x0000002800c17308 */ /* 0x000fe20000000800 */
[----:B------:R-:W-:Y:S07]  /*7030*/  F2FP.PACK_AB R147, R175, R164 ;  /* 0x000000a4af93723e */ /* 0x000fee00000000ff */
[C---:B------:R-:W-:Y:S02]  /*7040*/  HMMA.16816.F32 R8, R144.reuse, R148, R8 ;  /* 0x000000949008723c */ /* 0x040fe40000001808 */
[----:B------:R-:W2:Y:S01]  /*7050*/  MUFU.EX2 R194, R41 ;  /* 0x0000002900c27308 */ /* 0x000ea20000000800 */
[----:B-1----:R-:W-:Y:S01]  /*7060*/  LDSM.16.MT88.4 R52, [R209+0x2900] ;  /* 0x00290000d134783b */ /* 0x002fe20000004200 */
[----:B-----5:R-:W-:Y:S04]  /*7070*/  F2FP.PACK_AB R169, R179, R180 ;  /* 0x000000b4b3a9723e */ /* 0x020fe800000000ff */
[-C--:B------:R-:W-:Y:S04]  /*7080*/  HMMA.16816.F32 R12, R144, R150.reuse, R12 ;  /* 0x00000096900c723c */ /* 0x080fe8000000180c */
[----:B------:R1:W-:Y:S04]  /*7090*/  MUFU.EX2 R173, R42 ;  /* 0x0000002a00ad7308 */ /* 0x0003e80000000800 */
[C---:B------:R-:W-:Y:S01]  /*70a0*/  HMMA.16816.F32 R16, R140.reuse, R150, R16 ;  /* 0x000000968c10723c */ /* 0x040fe20000001810 */
[----:B------:R-:W3:Y:S05]  /*70b0*/  LDSM.16.MT88.4 R148, [R209+0x1500] ;  /* 0x00150000d194783b */ /* 0x000eea0000004200 */
[----:B------:R-:W5:Y:S02]  /*70c0*/  MUFU.EX2 R174, R43 ;  /* 0x0000002b00ae7308 */ /* 0x000f640000000800 */
[-C--:B------:R-:W-:Y:S04]  /*70d0*/  HMMA.16816.F32 R68, R140, R156.reuse, R68 ;  /* 0x0000009c8c44723c */ /* 0x080fe80000001844 */
[----:B--2---:R-:W-:Y:S04]  /*70e0*/  F2FP.PACK_AB R40, R194, R193 ;  /* 0x000000c1c228723e */ /* 0x004fe800000000ff */
[C---:B------:R-:W-:Y:S01]  /*70f0*/  HMMA.16816.F32 R72, R144.reuse, R156, R72 ;  /* 0x0000009c9048723c */ /* 0x040fe20000001848 */
[----:B------:R-:W-:Y:S03]  /*7100*/  MUFU.EX2 R178, R66 ;  /* 0x0000004200b27308 */ /* 0x000fe60000000800 */
[----:B-1----:R-:W-:Y:S04]  /*7110*/  F2FP.PACK_AB R42, R192, R191 ;  /* 0x000000bfc02a723e */ /* 0x002fe800000000ff */
[-C--:B------:R-:W-:Y:S03]  /*7120*/  HMMA.16816.F32 R76, R144, R158.reuse, R76 ;  /* 0x0000009e904c723c */ /* 0x080fe6000000184c */
[----:B------:R-:W-:Y:S01]  /*7130*/  MUFU.EX2 R66, R57 ;  /* 0x0000003900427308 */ /* 0x000fe20000000800 */
[----:B-----5:R-:W-:Y:S04]  /*7140*/  F2FP.PACK_AB R41, R174, R173 ;  /* 0x000000adae29723e */ /* 0x020fe800000000ff */
[C---:B------:R-:W-:Y:S01]  /*7150*/  HMMA.16816.F32 R80, R140.reuse, R158, R80 ;  /* 0x0000009e8c50723c */ /* 0x040fe20000001850 */
[----:B------:R-:W1:Y:S03]  /*7160*/  LDSM.16.MT88.4 R156, [R208+0x2500] ;  /* 0x00250000d09c783b */ /* 0x000e660000004200 */
[----:B------:R-:W-:Y:S01]  /*7170*/  F2FP.PACK_AB R43, R138, R172 ;  /* 0x000000ac8a2b723e */ /* 0x000fe200000000ff */
[----:B------:R-:W2:Y:S03]  /*7180*/  MUFU.EX2 R177, R67 ;  /* 0x0000004300b17308 */ /* 0x000ea60000000800 */
[-C--:B----4-:R-:W-:Y:S07]  /*7190*/  HMMA.16816.F32 R84, R140, R152.reuse, R84 ;  /* 0x000000988c54723c */ /* 0x090fee0000001854 */
[----:B------:R-:W-:Y:S01]  /*71a0*/  MUFU.EX2 R67, R56 ;  /* 0x0000003800437308 */ /* 0x000fe20000000800 */
[C---:B------:R-:W-:Y:S08]  /*71b0*/  HMMA.16816.F32 R88, R144.reuse, R152, R88 ;  /* 0x000000989058723c */ /* 0x040ff00000001858 */
[-C--:B------:R-:W-:Y:S01]  /*71c0*/  HMMA.16816.F32 R92, R144, R154.reuse, R92 ;  /* 0x0000009a905c723c */ /* 0x080fe2000000185c */
[----:B------:R-:W-:Y:S03]  /*71d0*/  MUFU.EX2 R188, R64 ;  /* 0x0000004000bc7308 */ /* 0x000fe60000000800 */
[----:B--2---:R-:W-:Y:S04]  /*71e0*/  F2FP.PACK_AB R171, R177, R178 ;  /* 0x000000b2b1ab723e */ /* 0x004fe800000000ff */
[C---:B------:R-:W-:Y:S01]  /*71f0*/  HMMA.16816.F32 R96, R140.reuse, R154, R96 ;  /* 0x0000009a8c60723c */ /* 0x040fe20000001860 */
[----:B------:R-:W-:Y:S02]  /*7200*/  LDSM.16.MT88.4 R152, [R208+0xd00] ;  /* 0x000d0000d098783b */ /* 0x000fe40000004200 */
[----:B------:R-:W-:Y:S05]  /*7210*/  MUFU.EX2 R64, R61 ;  /* 0x0000003d00407308 */ /* 0x000fea0000000800 */
[-C--:B---3--:R-:W-:Y:S05]  /*7220*/  HMMA.16816.F32 R20, R140, R148.reuse, R20 ;  /* 0x000000948c14723c */ /* 0x088fea0000001814 */
[----:B------:R-:W-:Y:S03]  /*7230*/  MUFU.EX2 R61, R58 ;  /* 0x0000003a003d7308 */ /* 0x000fe60000000800 */
[C---:B------:R-:W-:Y:S07]  /*7240*/  HMMA.16816.F32 R100, R144.reuse, R148, R100 ;  /* 0x000000949064723c */ /* 0x040fee0000001864 */
[----:B------:R-:W2:Y:S01]  /*7250*/  MUFU.EX2 R187, R65 ;  /* 0x0000004100bb7308 */ /* 0x000ea20000000800 */
[-C--:B------:R-:W-:Y:S08]  /*7260*/  HMMA.16816.F32 R32, R144, R150.reuse, R32 ;  /* 0x000000969020723c */ /* 0x080ff00000001820 */
[C---:B------:R-:W-:Y:S01]  /*7270*/  HMMA.16816.F32 R104, R140.reuse, R150, R104 ;  /* 0x000000968c68723c */ /* 0x040fe20000001868 */
[----:B------:R-:W3:Y:S07]  /*7280*/  MUFU.EX2 R65, R60 ;  /* 0x0000003c00417308 */ /* 0x000eee0000000800 */
[-C--:B-1----:R-:W-:Y:S03]  /*7290*/  HMMA.16816.F32 R108, R140, R156.reuse, R108 ;  /* 0x0000009c8c6c723c */ /* 0x082fe6000000186c */
[----:B------:R1:W4:Y:S01]  /*72a0*/  MUFU.EX2 R60, R59 ;  /* 0x0000003b003c7308 */ /* 0x0003220000000800 */
[----:B--2---:R-:W-:Y:S04]  /*72b0*/  F2FP.PACK_AB R170, R187, R188 ;  /* 0x000000bcbbaa723e */ /* 0x004fe800000000ff */
[C---:B------:R-:W-:Y:S05]  /*72c0*/  HMMA.16816.F32 R112, R144.reuse, R156, R112 ;  /* 0x0000009c9070723c */ /* 0x040fea0000001870 */
[----:B------:R-:W-:Y:S03]  /*72d0*/  MUFU.EX2 R62, R62 ;  /* 0x0000003e003e7308 */ /* 0x000fe60000000800 */
[-C--:B------:R-:W-:Y:S07]  /*72e0*/  HMMA.16816.F32 R116, R144, R158.reuse, R116 ;  /* 0x0000009e9074723c */ /* 0x080fee0000001874 */
[----:B------:R-:W2:Y:S01]  /*72f0*/  MUFU.EX2 R137, R137 ;  /* 0x0000008900897308 */ /* 0x000ea20000000800 */
[C---:B------:R-:W-:Y:S01]  /*7300*/  HMMA.16816.F32 R120, R140.reuse, R158, R120 ;  /* 0x0000009e8c78723c */ /* 0x040fe20000001878 */
[----:B-1----:R-:W-:Y:S07]  /*7310*/  LDSM.16.MT88.4 R56, [R209+0x1d00] ;  /* 0x001d0000d138783b */ /* 0x002fee0000004200 */
[-C--:B------:R-:W-:Y:S08]  /*7320*/  HMMA.16816.F32 R24, R140, R36.reuse, R24 ;  /* 0x000000248c18723c */ /* 0x080ff00000001818 */
[C---:B------:R-:W-:Y:S07]  /*7330*/  HMMA.16816.F32 R124, R144.reuse, R36, R124 ;  /* 0x00000024907c723c */ /* 0x040fee000000187c */
[----:B------:R-:W-:Y:S01]  /*7340*/  F2FP.PACK_AB R36, R201, R202 ;  /* 0x000000cac924723e */ /* 0x000fe200000000ff */
[-C--:B------:R-:W-:Y:S04]  /*7350*/  HMMA.16816.F32 R128, R144, R38.reuse, R128 ;  /* 0x000000269080723c */ /* 0x080fe80000001880 */
[----:B------:R-:W-:Y:S04]  /*7360*/  F2FP.PACK_AB R37, R196, R198 ;  /* 0x000000c6c425723e */ /* 0x000fe800000000ff */
[----:B------:R-:W-:Y:S01]  /*7370*/  HMMA.16816.F32 R28, R140, R38, R28 ;  /* 0x000000268c1c723c */ /* 0x000fe2000000181c */
[----:B------:R-:W1:Y:S06]  /*7380*/  LDSM.16.MT88.4 R140, [R208+0x1900] ;  /* 0x00190000d08c783b */ /* 0x000e6c0000004200 */
[----:B------:R-:W-:Y:S02]  /*7390*/  F2FP.PACK_AB R38, R199, R200 ;  /* 0x000000c8c726723e */ /* 0x000fe400000000ff */
[----:B------:R-:W-:Y:S07]  /*73a0*/  F2FP.PACK_AB R39, R197, R195 ;  /* 0x000000c3c527723e */ /* 0x000fee00000000ff */
[-C--:B------:R-:W-:Y:S08]  /*73b0*/  HMMA.16816.F32 R4, R36, R48.reuse, R4 ;  /* 0x000000302404723c */ /* 0x080ff00000001804 */
[C---:B------:R-:W-:Y:S08]  /*73c0*/  HMMA.16816.F32 R8, R40.reuse, R48, R8 ;  /* 0x000000302808723c */ /* 0x040ff00000001808 */
[-C--:B------:R-:W-:Y:S08]  /*73d0*/  HMMA.16816.F32 R12, R40, R50.reuse, R12 ;  /* 0x00000032280c723c */ /* 0x080ff0000000180c */
[C---:B------:R-:W-:Y:S01]  /*73e0*/  HMMA.16816.F32 R16, R36.reuse, R50, R16 ;  /* 0x000000322410723c */ /* 0x040fe20000001810 */
[----:B------:R-:W5:Y:S07]  /*73f0*/  LDSM.16.MT88.4 R48, [R209+0x1900] ;  /* 0x00190000d130783b */ /* 0x000f6e0000004200 */
        /* <DEDUP_REMOVED lines=9> */
[-C--:B-----5:R-:W-:Y:S08]  /*7490*/  HMMA.16816.F32 R20, R36, R48.reuse, R20 ;  /* 0x000000302414723c */ /* 0x0a0ff00000001814 */
[C---:B------:R-:W-:Y:S08]  /*74a0*/  HMMA.16816.F32 R100, R40.reuse, R48, R100 ;  /* 0x000000302864723c */ /* 0x040ff00000001864 */
[-C--:B------:R-:W-:Y:S08]  /*74b0*/  HMMA.16816.F32 R32, R40, R50.reuse, R32 ;  /* 0x000000322820723c */ /* 0x080ff00000001820 */
[C---:B------:R-:W-:Y:S01]  /*74c0*/  HMMA.16816.F32 R104, R36.reuse, R50, R104 ;  /* 0x000000322468723c */ /* 0x040fe20000001868 */
[----:B------:R-:W-:Y:S07]  /*74d0*/  LDSM.16.MT88.4 R48, [R208+0x1d00] ;  /* 0x001d0000d030783b */ /* 0x000fee0000004200 */
[-C--:B--2---:R-:W-:Y:S08]  /*74e0*/  HMMA.16816.F32 R108, R36, R44.reuse, R108 ;  /* 0x0000002c246c723c */ /* 0x084ff0000000186c */
[C---:B------:R-:W-:Y:S08]  /*74f0*/  HMMA.16816.F32 R112, R40.reuse, R44, R112 ;  /* 0x0000002c2870723c */ /* 0x040ff00000001870 */
[-C--:B------:R-:W-:Y:S08]  /*7500*/  HMMA.16816.F32 R116, R40, R46.reuse, R116 ;  /* 0x0000002e2874723c */ /* 0x080ff00000001874 */
[C---:B------:R-:W-:Y:S01]  /*7510*/  HMMA.16816.F32 R120, R36.reuse, R46, R120 ;  /* 0x0000002e2478723c */ /* 0x040fe20000001878 */
[----:B------:R-:W1:Y:S07]  /*7520*/  LDSM.16.MT88.4 R44, [R209+0xd00] ;  /* 0x000d0000d12c783b */ /* 0x000e6e0000004200 */
[-C--:B------:R-:W-:Y:S08]  /*7530*/  HMMA.16816.F32 R24, R36, R52.reuse, R24 ;  /* 0x000000342418723c */ /* 0x080ff00000001818 */
[C---:B------:R-:W-:Y:S08]  /*7540*/  HMMA.16816.F32 R124, R40.reuse, R52, R124 ;  /* 0x00000034287c723c */ /* 0x040ff0000000187c */
[-C--:B------:R-:W-:Y:S01]  /*7550*/  HMMA.16816.F32 R128, R40, R54.reuse, R128 ;  /* 0x000000362880723c */ /* 0x080fe20000001880 */
[----:B------:R-:W2:Y:S07]  /*7560*/  LDSM.16.MT88.4 R40, [R208+0x2d00] ;  /* 0x002d0000d028783b */ /* 0x000eae0000004200 */
[----:B------:R-:W-:Y:S07]  /*7570*/  HMMA.16816.F32 R28, R36, R54, R28 ;  /* 0x00000036241c723c */ /* 0x000fee000000181c */
[----:B------:R-:W-:Y:S01]  /*7580*/  F2FP.PACK_AB R36, R66, R67 ;  /* 0x000000434224723e */ /* 0x000fe200000000ff */
[-C--:B------:R-:W-:Y:S01]  /*7590*/  HMMA.16816.F32 R144, R168, R152.reuse, R4 ;  /* 0x00000098a890723c */ /* 0x080fe20000001804 */
[----:B------:R-:W5:Y:S04]  /*75a0*/  LDSM.16.MT88.4 R4, [R209+0x2d00] ;  /* 0x002d0000d104783b */ /* 0x000f680000004200 */
[----:B---3--:R-:W-:Y:S02]  /*75b0*/  F2FP.PACK_AB R38, R64, R65 ;  /* 0x000000414026723e */ /* 0x008fe400000000ff */
[----:B----4-:R-:W-:Y:S02]  /*75c0*/  F2FP.PACK_AB R37, R60, R61 ;  /* 0x0000003d3c25723e */ /* 0x010fe400000000ff */
[----:B------:R-:W-:Y:S07]  /*75d0*/  F2FP.PACK_AB R39, R137, R62 ;  /* 0x0000003e8927723e */ /* 0x000fee00000000ff */
        /* <DEDUP_REMOVED lines=8> */
[-C--:B-1----:R-:W-:Y:S04]  /*7660*/  HMMA.16816.F32 R68, R168, R44.reuse, R68 ;  /* 0x0000002ca844723c */ /* 0x082fe80000001844 */
        /* <DEDUP_REMOVED lines=44> */
[----:B------:R-:W-:Y:S03]  /*7930*/  FADD.FTZ R9, R199, R0 ;  /* 0x00000000c7097221 */ /* 0x000fe60000010000 */
[C---:B------:R-:W-:Y:S04]  /*7940*/  HMMA.16816.F32 R120, R168.reuse, R42, R120 ;  /* 0x0000002aa878723c */ /* 0x040fe80000001878 */
[----:B------:R-:W-:Y:S04]  /*7950*/  FADD.FTZ R9, R189, R9 ;  /* 0x00000009bd097221 */ /* 0x000fe80000010000 */
[-C--:B-----5:R-:W-:Y:S08]  /*7960*/  HMMA.16816.F32 R164, R168, R4.reuse, R24 ;  /* 0x00000004a8a4723c */ /* 0x0a0ff00000001818 */
        /* <DEDUP_REMOVED lines=26> */
[----:B------:R-:W-:Y:S02]  /*7b10*/  MOV R0, R136 ;  /* 0x0000008800007202 */ /* 0x000fe40000000f00 */
[----:B------:R-:W-:Y:S01]  /*7b20*/  MOV R137, R134 ;  /* 0x0000008600897202 */ /* 0x000fe20000000f00 */
[----:B------:R-:W-:-:S05]  /*7b30*/  @P0 BRA `(.L_x_1435) ;  /* 0xffffcf3000000947 */ /* 0x000fca000383ffff */
.L_x_1434:
[----:B------:R-:W1:Y:S01]  /*7b40*/  SHFL.BFLY PT, R11, R245, 0x2, 0x1f ;  /* 0x0c401f00f50b7f89 */ /* 0x000e6200000e0000 */
[----:B------:R-:W-:-:S02]  /*7b50*/  MOV R18, 0xff800000 ;  /* 0xff80000000127802 */ /* 0x000fc40000000f00 */
[----:B------:R-:W-:Y:S01]  /*7b60*/  MOV R19, 0xff800000 ;  /* 0xff80000000137802 */ /* 0x000fe20000000f00 */
[----:B------:R-:W2:Y:S01]  /*7b70*/  SHFL.BFLY PT, R7, R247, 0x2, 0x1f ;  /* 0x0c401f00f7077f89 */ /* 0x000ea200000e0000 */
[----:B------:R-:W-:Y:S02]  /*7b80*/  MOV R20, 0xff800000 ;  /* 0xff80000000147802 */ /* 0x000fe40000000f00 */
[----:B------:R-:W-:Y:S01]  /*7b90*/  MOV R21, 0xff800000 ;  /* 0xff80000000157802 */ /* 0x000fe20000000f00 */
[----:B------:R-:W3:Y:S01]  /*7ba0*/  SHFL.BFLY PT, R9, R246, 0x2, 0x1f ;  /* 0x0c401f00f6097f89 */ /* 0x000ee200000e0000 */
[----:B------:R-:W-:-:S03]  /*7bb0*/  PLOP3.LUT P4, PT, PT, PT, PT, 0x8, 0x0 ;  /* 0x000000000000781c */ /* 0x000fc60003f8e170 */
[----:B------:R-:W4:Y:S01]  /*7bc0*/  SHFL.BFLY PT, R6, R248, 0x2, 0x1f ;  /* 0x0c401f00f8067f89 */ /* 0x000f2200000e0000 */
[----:B-1----:R-:W-:Y:S02]  /*7bd0*/  FADD.FTZ R11, R11, R245 ;  /* 0x000000f50b0b7221 */ /* 0x002fe40000010000 */
        /* <DEDUP_REMOVED lines=139> */
.L_x_1427:
        /* <DEDUP_REMOVED lines=43> */
[----:B------:R-:W-:-:S04]  /*8740*/  IMAD.WIDE.U32 R2, R14, c[0x0][0x438], RZ ;  /* 0x00010e000e027a25 */ /* 0x000fc800078e00ff */
        /* <DEDUP_REMOVED lines=49> */
[----:B------:R-:W-:Y:S01]  /*8a60*/  SHFL.IDX PT, R4, R6, RZ, 0x1c1f ;  /* 0x001c1fff06047589 */ /* 0x000fe200000e0000 */
[----:B------:R-:W-:-:S02]  /*8a70*/  LOP3.LUT P0, RZ, R16, 0x3, RZ, 0xc0, !PT ;  /* 0x0000000310ff7812 */ /* 0x000fc4000780c0ff */
[C---:B------:R-:W-:Y:S01]  /*8a80*/  IMAD R15, R13.reuse, c[0x0][0x42c], R7 ;  /* 0x00010b000d0f7a24 */ /* 0x040fe200078e0207 */
[----:B------:R-:W1:Y:S01]  /*8a90*/  SHFL.IDX PT, R5, R0, RZ, 0x1c1f ;  /* 0x001c1fff00057589 */ /* 0x000e6200000e0000 */
[----:B------:R-:W-:Y:S01]  /*8aa0*/  IMAD.WIDE.U32 R2, R13, c[0x0][0x428], R2 ;  /* 0x00010a000d027a25 */ /* 0x000fe200078e0002 */
[C---:B------:R-:W-:Y:S02]  /*8ab0*/  IADD3 R14, R12.reuse, 0x40, RZ ;  /* 0x000000400c0e7810 */ /* 0x040fe40007ffe0ff */
[----:B------:R-:W-:Y:S01]  /*8ac0*/  SHFL.IDX PT, R10, R6, 0x1, 0x1c1f ;  /* 0x003c1f00060a7f89 */ /* 0x000fe200000e0000 */
[C---:B------:R-:W-:Y:S02]  /*8ad0*/  IADD3 R13, R12.reuse, 0x48, RZ ;  /* 0x000000480c0d7810 */ /* 0x040fe40007ffe0ff */
[-C--:B------:R-:W-:Y:S01]  /*8ae0*/  ISETP.GE.OR P4, PT, R12, R24.reuse, P0 ;  /* 0x000000180c00720c */ /* 0x080fe20000786670 */
[----:B------:R-:W2:Y:S01]  /*8af0*/  SHFL.IDX PT, R11, R0, 0x1, 0x1c1f ;  /* 0x003c1f00000b7f89 */ /* 0x000ea200000e0000 */
[----:B------:R-:W-:-:S02]  /*8b00*/  ISETP.GE.OR P2, PT, R14, R24, P0 ;  /* 0x000000180e00720c */ /* 0x000fc40000746670 */
[----:B------:R-:W-:Y:S01]  /*8b10*/  IADD3 R3, R3, R15, RZ ;  /* 0x0000000f03037210 */ /* 0x000fe20007ffe0ff */
[----:B------:R-:W3:Y:S01]  /*8b20*/  SHFL.IDX PT, R9, R0, 0x2, 0x1c1f ;  /* 0x005c1f0000097f89 */ /* 0x000ee200000e0000 */
[----:B------:R-:W-:Y:S02]  /*8b30*/  LEA R23, P1, R2, c[0x0][0x400], 0x2 ;  /* 0x0001000002177a11 */ /* 0x000fe400078210ff */
[-C--:B------:R-:W-:Y:S01]  /*8b40*/  ISETP.GE.AND P6, PT, R14, R24.reuse, PT ;  /* 0x000000180e00720c */ /* 0x080fe20003fc6270 */
[----:B------:R-:W-:Y:S01]  /*8b50*/  SHFL.IDX PT, R6, R6, 0x3, 0x1c1f ;  /* 0x007c1f0006067f89 */ /* 0x000fe200000e0000 */
[----:B------:R-:W-:Y:S02]  /*8b60*/  LEA.HI.X R22, R2, c[0x0][0x404], R3, 0x2, P1 ;  /* 0x0001010002167a11 */ /* 0x000fe400008f1403 */
[----:B------:R-:W-:Y:S01]  /*8b70*/  ISETP.GE.AND P1, PT, R13, R24, PT ;  /* 0x000000180d00720c */ /* 0x000fe20003f26270 */
        /* <DEDUP_REMOVED lines=9> */
[----:B------:R-:W-:Y:S01]  /*8c10*/  IMAD.IADD R0, R16, 0x1, -R0 ;  /* 0x0000000110007824 */ /* 0x000fe200078e0a00 */
[----:B------:R-:W-:Y:S01]  /*8c20*/  P2R R16, PR, RZ, 0x2 ;  /* 0x00000002ff107803 */ /* 0x000fe20000000000 */
        /* <DEDUP_REMOVED lines=75> */
.L_x_1438:
[----:B-1----:R-:W-:Y:S05]  /*90e0*/  BSYNC B0 ;  /* 0x0000000000007941 */ /* 0x002fea0003800000 */
.L_x_1437:
        /* <DEDUP_REMOVED lines=73> */
.L_x_1440:
[----:B------:R-:W-:Y:S05]  /*9580*/  BSYNC B0 ;  /* 0x0000000000007941 */ /* 0x000fea0003800000 */
.L_x_1439:
        /* <DEDUP_REMOVED lines=73> */
.L_x_1442:
[----:B------:R-:W-:Y:S05]  /*9a20*/  BSYNC B0 ;  /* 0x0000000000007941 */ /* 0x000fea0003800000 */
.L_x_1441:
[----:B------:R-:W-:Y:S01]  /*9a30*/  ISETP.NE.AND P0, PT, R16, RZ, PT ;  /* 0x000000ff1000720c */ /* 0x000fe20003f05270 */
[----:B---3--:R3:W1:Y:S04]  /*9a40*/  SHFL.IDX PT, R3, R22, 0x3, 0x1c1f ;  /* 0x007c1f0016037f89 */ /* 0x00866800000e0000 */
[----:B----4-:R3:W4:Y:S08]  /*9a50*/  SHFL.IDX PT, R2, R23, 0x3, 0x1c1f ;  /* 0x007c1f0017027f89 */ /* 0x01073000000e0000 */
        /* <DEDUP_REMOVED lines=72> */
.L_x_1436:
        /* <DEDUP_REMOVED lines=47> */
.L_x_1443:
        /* <DEDUP_REMOVED lines=11> */
.L_x_2883:


//--------------------- .text._ZN7cutlass13device_kernelIN5flash19enable_sm80_to_sm89INS1_16FlashAttnFwdSm80INS1_25CollectiveMainloopFwdSm80ILi4ELi1ELb0EN4cute5tupleIJNS5_1CILi128EEENS7_ILi48EEENS7_ILi96EEEEEELi96ENS_6half_tEfNS_4arch4Sm80ELb0ELb0ELb0ELb1ELb0ELb0ELb1ELb1EEENS1_21CollectiveEpilogueFwdINS6_IJS8_SA_S9_EEENS6_IJNS7_ILi1EEESI_SI_EEESC_SE_Li128ELb1ELb1ELb1ELb0EEENS1_36VarlenDynamicPersistentTileSchedulerILi128ELi48ELi128ELi128ELb1ELb1ELb0ELb0ELb1ELb1EEEEEEEEEvNT_6ParamsE --------------------------
	.section	.text._ZN7cutlass13device_kernelIN5flash19enable_sm80_to_sm89INS1_16FlashAttnFwdSm80INS1_25CollectiveMainloopFwdSm80ILi4ELi1ELb0EN4cute5tupleIJNS5_1CILi128EEENS7_ILi48EEENS7_ILi96EEEEEELi96ENS_6half_tEfNS_4arch4Sm80ELb0ELb0ELb0ELb1ELb0ELb0ELb1ELb1EEENS1_21CollectiveEpilogueFwdINS6_IJS8_SA_S9_EEENS6_IJNS7_ILi1EEESI_SI_EEESC_SE_Li128ELb1ELb1ELb1ELb0EEENS1_36VarlenDynamicPersistentTileSchedulerILi128ELi48ELi128ELi128ELb1ELb1ELb0ELb0ELb1ELb1EEEEEEEEEvNT_6ParamsE,"ax",@progbits
	.sectioninfo	@"SHI_REGISTERS=255"
	.align	128
.text._ZN7cutlass13device_kernelIN5flash19enable_sm80_to_sm89INS1_16FlashAttnFwdSm80INS1_25CollectiveMainloopFwdSm80ILi4ELi1ELb0EN4cute5tupleIJNS5_1CILi128EEENS7_ILi48EEENS7_ILi96EEEEEELi96ENS_6half_tEfNS_4arch4Sm80ELb0ELb0ELb0ELb1ELb0ELb0ELb1ELb1EEENS1_21CollectiveEpilogueFwdINS6_IJS8_SA_S9_EEENS6_IJNS7_ILi1EEESI_SI_EEESC_SE_Li128ELb1ELb1ELb1ELb0EEENS1_36VarlenDynamicPersistentTileSchedulerILi128ELi48ELi128ELi128ELb1ELb1ELb0ELb0ELb1ELb1EEEEEEEEEvNT_6ParamsE:
        .type           _ZN7cutlass13device_kernelIN5flash19enable_sm80_to_sm89INS1_16FlashAttnFwdSm80INS1_25CollectiveMainloopFwdSm80ILi4ELi1ELb0EN4cute5tupleIJNS5_1CILi128EEENS7_ILi48EEENS7_ILi96EEEEEELi96ENS_6half_tEfNS_4arch4Sm80ELb0ELb0ELb0ELb1ELb0ELb0ELb1ELb1EEENS1_21CollectiveEpilogueFwdINS6_IJS8_SA_S9_EEENS6_IJNS7_ILi1EEESI_SI_EEESC_SE_Li128ELb1ELb1ELb1ELb0EEENS1_36VarlenDynamicPersistentTileSchedulerILi128ELi48ELi128ELi128ELb1ELb1ELb0ELb0ELb1ELb1EEEEEEEEEvNT_6ParamsE,@function
        .size           _ZN7cutlass13device_kernelIN5flash19enable_sm80_to_sm89INS1_16FlashAttnFwdSm80INS1_25CollectiveMainloopFwdSm80ILi4ELi1ELb0EN4cute5tupleIJNS5_1CILi128EEENS7_ILi48EEENS7_ILi96EEEEEELi96ENS_6half_tEfNS_4arch4Sm80ELb0ELb0ELb0ELb1ELb0ELb0ELb1ELb1EEENS1_21CollectiveEpilogueFwdINS6_IJS8_SA_S9_EEENS6_IJNS7_ILi1EEESI_SI_EEESC_SE_Li128ELb1ELb1ELb1ELb0EEENS1_36VarlenDynamicPersistentTileSchedulerILi128ELi48ELi128ELi128ELb1ELb1ELb0ELb0ELb1ELb1EEEEEEEEEvNT_6ParamsE,(.L_x_2884 - _ZN7cutlass13device_kernelIN5flash19enable_sm80_to_sm89INS1_16FlashAttnFwdSm80INS1_25CollectiveMainloopFwdSm80ILi4ELi1ELb0EN4cute5tupleIJNS5_1CILi128EEENS7_ILi48EEENS7_ILi96EEEEEELi96ENS_6half_tEfNS_4arch4Sm80ELb0ELb0ELb0ELb1ELb0ELb0ELb1ELb1EEENS1_21CollectiveEpilogueFwdINS6_IJS8_SA_S9_EEENS6_IJNS7_ILi1EEESI_SI_EEESC_SE_Li128ELb1ELb1ELb1ELb0EEENS1_36VarlenDynamicPersistentTileSchedulerILi128ELi48ELi128ELi128ELb1ELb1ELb0ELb0ELb1ELb1EEEEEEEEEvNT_6ParamsE)
        .other          _ZN7cutlass13device_kernelIN5flash19enable_sm80_to_sm89INS1_16FlashAttnFwdSm80INS1_25CollectiveMainloopFwdSm80ILi4ELi1ELb0EN4cute5tupleIJNS5_1CILi128EEENS7_ILi48EEENS7_ILi96EEEEEELi96ENS_6half_tEfNS_4arch4Sm80ELb0ELb0ELb0ELb1ELb0ELb0ELb1ELb1EEENS1_21CollectiveEpilogueFwdINS6_IJS8_SA_S9_EEENS6_IJNS7_ILi1EEESI_SI_EEESC_SE_Li128ELb1ELb1ELb1ELb0EEENS1_36VarlenDynamicPersistentTileSchedulerILi128ELi48ELi128ELi128ELb1ELb1ELb0ELb0ELb1ELb1EEEEEEEEEvNT_6ParamsE,@"STO_CUDA_ENTRY STV_DEFAULT"
_ZN7cutlass13device_kernelIN5flash19enable_sm80_to_sm89INS1_16FlashAttnFwdSm80INS1_25CollectiveMainloopFwdSm80ILi4ELi1ELb0EN4cute5tupleIJNS5_1CILi128EEENS7_ILi48EEENS7_ILi96EEEEEELi96ENS_6half_tEfNS_4arch4Sm80ELb0ELb0ELb0ELb1ELb0ELb0ELb1ELb1EEENS1_21CollectiveEpilogueFwdINS6_IJS8_SA_S9_EEENS6_IJNS7_ILi1EEESI_SI_EEESC_SE_Li128ELb1ELb1ELb1ELb0EEENS1_36VarlenDynamicPersistentTileSchedulerILi128ELi48ELi128ELi128ELb1ELb1ELb0ELb0ELb1ELb1EEEEEEEEEvNT_6ParamsE:
[----:B------:R-:W-:-:S03]  /*0000*/  MOV R1, c[0x0][0x28] ;  /* 0x00000a0000017a02 */ /* 0x000fc60000000f00 */
[----:B------:R-:W1:Y:S01]  /*0010*/  S2R R2, SR_TID.X ;  /* 0x0000000000027919 */ /* 0x000e620000002100 */
[----:B------:R-:W-:Y:S01]  /*0020*/  IADD3 R1, R1, -0x80, RZ ;  /* 0xffffff8001017810 */ /* 0x000fe20007ffe0ff */
[----:B------:R-:W-:Y:S01]  /*0030*/  ULDC.64 UR6, c[0x0][0x118] ;  /* 0x0000460000067ab9 */ /* 0x000fe20000000a00 */
[----:B-1----:R-:W-:-:S05]  /*0040*/  SHF.R.U32.HI R0, RZ, 0x5, R2 ;  /* 0x00000005ff007819 */ /* 0x002fca0000011602 */
[----:B------:R-:W1:Y:S02]  /*0050*/  SHFL.IDX PT, R3, R0, RZ, 0x1f ;  /* 0x00001fff00037589 */ /* 0x000e6400000e0000 */
[----:B-1----:R-:W-:Y:S02]  /*0060*/  ISETP.NE.AND P0, PT, R3, RZ, PT ;  /* 0x000000ff0300720c */ /* 0x002fe40003f05270 */
[----:B------:R1:W-:Y:S11]  /*0070*/  STL [R1+0x74], R3 ;  /* 0x0000740301007387 */ /* 0x0003f60000100800 */
[----:B------:R-:W-:Y:S06]  /*0080*/  @P0 BAR.SYNC.DEFER_BLOCKING 0x5, 0x80 ;  /* 0x0142000000000b1d */ /* 0x000fec0000010000 */
[----:B------:R-:W2:Y:S04]  /*0090*/  @P0 LDS.128 R232, [0xc080] ;  /* 0x00c08000ffe80984 */ /* 0x000ea80000000c00 */
[----:B------:R-:W-:Y:S06]  /*00a0*/  @P0 BAR.ARV 0x4, 0x80 ;  /* 0x0102000000000b1d */ /* 0x000fec0000002000 */
[----:B------:R-:W-:Y:S05]  /*00b0*/  @P0 BRA `(.L_x_1444) ;  /* 0x00000a7000000947 */ /* 0x000fea0003800000 */
[----:B-1----:R-:W-:Y:S01]  /*00c0*/  LOP3.LUT R13, R2, 0x1f, RZ, 0xc0, !PT ;  /* 0x0000001f020d7812 */ /* 0x002fe200078ec0ff */
[----:B------:R-:W-:Y:S01]  /*00d0*/  CS2R R8, SRZ ;  /* 0x0000000000087805 */ /* 0x000fe2000001ff00 */
[----:B------:R-:W-:-:S02]  /*00e0*/  IMAD.MOV.U32 R7, RZ, RZ, RZ ;  /* 0x000000ffff077224 */ /* 0x000fc400078e00ff */
[----:B------:R-:W-:-:S04]  /*00f0*/  ISETP.NE.AND P6, PT, R13, 0x1f, PT ;  /* 0x0000001f0d00780c */ /* 0x000fc80003fc5270 */
[----:B------:R-:W-:-:S13]  /*0100*/  ISETP.GE.OR P0, PT, R13, c[0x0][0x53c], !P6 ;  /* 0x00014f000d007a0c */ /* 0x000fda0007706670 */
[----:B------:R-:W-:Y:S02]  /*0110*/  @!P0 IMAD.MOV.U32 R4, RZ, RZ, 0x4 ;  /* 0x00000004ff048424 */ /* 0x000fe400078e00ff */
[----:B------:R-:W-:Y:S02]  /*0120*/  @!P0 IMAD.MOV.U32 R2, RZ, RZ, 0x4 ;  /* 0x00000004ff028424 */ /* 0x000fe400078e00ff */
[----:B------:R-:W-:-:S04]  /*0130*/  @!P0 IMAD.WIDE.U32 R4, R13, R4, c[0x0][0x580] ;  /* 0x000160000d048625 */ /* 0x000fc800078e0004 */
[C---:B------:R-:W-:Y:S01]  /*0140*/  @!P0 IMAD.WIDE.U32 R2, R13.reuse, R2, c[0x0][0x578] ;  /* 0x00015e000d028625 */ /* 0x040fe200078e0002 */
[----:B------:R-:W3:Y:S04]  /*0150*/  @!P0 LDG.E R8, [R4.64] ;  /* 0x0000000604088981 */ /* 0x000ee8000c1e1900 */
[----:B------:R-:W3:Y:S01]  /*0160*/  @!P0 LDG.E R7, [R2.64] ;  /* 0x0000000602078981 */ /* 0x000ee2000c1e1900 */
[C---:B------:R-:W-:Y:S01]  /*0170*/  ISETP.NE.AND P5, PT, R13.reuse, RZ, PT ;  /* 0x000000ff0d00720c */ /* 0x040fe20003fa5270 */
[----:B------:R-:W1:Y:S01]  /*0180*/  S2UR UR4, SR_CTAID.X ;  /* 0x00000000000479c3 */ /* 0x000e620000002500 */
[C---:B------:R-:W-:Y:S02]  /*0190*/  ISETP.GE.U32.AND P4, PT, R13.reuse, 0x2, PT ;  /* 0x000000020d00780c */ /* 0x040fe40003f86070 */
[----:B------:R-:W-:-:S02]  /*01a0*/  ISETP.GE.U32.AND P3, PT, R13, 0x4, PT ;  /* 0x000000040d00780c */ /* 0x000fc40003f66070 */
[C---:B------:R-:W-:Y:S02]  /*01b0*/  ISETP.GE.U32.AND P2, PT, R13.reuse, 0x8, PT ;  /* 0x000000080d00780c */ /* 0x040fe40003f46070 */
[----:B------:R-:W-:Y:S01]  /*01c0*/  ISETP.GE.U32.AND P1, PT, R13, 0x10, PT ;  /* 0x000000100d00780c */ /* 0x000fe20003f26070 */
[----:B---3--:R-:W-:-:S05]  /*01d0*/  IMAD R4, R8, R7, RZ ;  /* 0x0000000708047224 */ /* 0x008fca00078e02ff */
[----:B------:R-:W3:Y:S02]  /*01e0*/  SHFL.UP PT, R0, R4, 0x1, RZ ;  /* 0x0420000004007989 */ /* 0x000ee400000e00ff */
[----:B---3--:R-:W-:-:S05]  /*01f0*/  SEL R0, R0, RZ, P5 ;  /* 0x000000ff00007207 */ /* 0x008fca0002800000 */
[----:B------:R-:W-:-:S05]  /*0200*/  IMAD.IADD R4, R4, 0x1, R0 ;  /* 0x0000000104047824 */ /* 0x000fca00078e0200 */
        /* <DEDUP_REMOVED lines=12> */
[----:B------:R-:W3:Y:S02]  /*02d0*/  SHFL.IDX PT, R6, R4, 0x1f, 0x1f ;  /* 0x03e01f0004067f89 */ /* 0x000ee400000e0000 */
[----:B---3--:R-:W-:-:S04]  /*02e0*/  IMAD R6, R6, c[0x0][0x538], RZ ;  /* 0x00014e0006067a24 */ /* 0x008fc800078e02ff */
[----:B------:R-:W-:Y:S01]  /*02f0*/  IMAD.MOV.U32 R0, RZ, RZ, R6 ;  /* 0x000000ffff007224 */ /* 0x000fe200078e0006 */
[----:B-1----:R-:W-:-:S13]  /*0300*/  ISETP.GT.AND P0, PT, R6, UR4, PT ;  /* 0x0000000406007c0c */ /* 0x002fda000bf04270 */
[----:B------:R-:W-:Y:S05]  /*0310*/  @P0 BRA `(.L_x_1445) ;  /* 0x0000027000000947 */ /* 0x000fea0003800000 */
[----:B------:R-:W-:Y:S02]  /*0320*/  MOV R6, R0 ;  /* 0x0000000000067202 */ /* 0x000fe40000000f00 */
[----:B------:R-:W-:-:S04]  /*0330*/  MOV R9, RZ ;  /* 0x000000ff00097202 */ /* 0x000fc80000000f00 */
.L_x_1449:
        /* <DEDUP_REMOVED lines=12> */
[----:B------:R-:W3:Y:S04]  /*0400*/  @!P0 LDG.E R8, [R4.64] ;  /* 0x0000000604088981 */ /* 0x000ee8000c1e1900 */
[----:B------:R-:W3:Y:S02]  /*0410*/  @!P0 LDG.E R7, [R2.64] ;  /* 0x0000000602078981 */ /* 0x000ee4000c1e1900 */
[----:B---3--:R-:W-:Y:S01]  /*0420*/  IMAD R5, R8, R7, RZ ;  /* 0x0000000708057224 */ /* 0x008fe200078e02ff */
[----:B------:R-:W-:Y:S05]  /*0430*/  BRA.DIV ~URZ, `(.L_x_1447) ;  /* 0x0000c7227f007947 */ /* 0x000fea000b800000 */
[----:B------:R1:W3:Y:S02]  /*0440*/  SHFL.UP PT, R0, R5, 0x1, RZ ;  /* 0x0420000005007989 */ /* 0x0002e400000e00ff */
.L_x_1546:
        /* <DEDUP_REMOVED lines=16> */
.L_x_1547:
[----:B---3--:R-:W-:-:S05]  /*0550*/  IMAD R0, R0, c[0x0][0x538], RZ ;  /* 0x00014e0000007a24 */ /* 0x008fca00078e02ff */
[----:B------:R-:W-:-:S04]  /*0560*/  IADD3 R6, R0, R6, RZ ;  /* 0x0000000600067210 */ /* 0x000fc80007ffe0ff */
[----:B------:R-:W-:-:S13]  /*0570*/  ISETP.GT.AND P0, PT, R6, UR4, PT ;  /* 0x0000000406007c0c */ /* 0x000fda000bf04270 */
[----:B-12---:R-:W-:Y:S05]  /*0580*/  @!P0 BRA `(.L_x_1449) ;  /* 0xfffffdb000008947 */ /* 0x006fea000383ffff */
.L_x_1445:
[----:B------:R-:W-:-:S05]  /*0590*/  IADD3 R12, -R0, R6, RZ ;  /* 0x00000006000c7210 */ /* 0x000fca0007ffe1ff */
[----:B------:R-:W-:-:S05]  /*05a0*/  IMAD R0, R4, c[0x0][0x538], R12 ;  /* 0x00014e0004007a24 */ /* 0x000fca00078e020c */
[----:B------:R-:W-:Y:S01]  /*05b0*/  ISETP.GT.AND P0, PT, R0, UR4, PT ;  /* 0x0000000400007c0c */ /* 0x000fe2000bf04270 */
[----:B------:R-:W-:-:S12]  /*05c0*/  BRA.DIV ~URZ, `(.L_x_1450) ;  /* 0x0000c7a27f007947 */ /* 0x000fd8000b800000 */
[----:B------:R-:W-:-:S04]  /*05d0*/  VOTE.ANY R6, PT, !P0 ;  /* 0x0000000000067806 */ /* 0x000fc800040e0100 */
.L_x_1548:
[----:B--2---:R1:W2:Y:S01]  /*05e0*/  POPC R235, R6 ;  /* 0x0000000600eb7309 */ /* 0x0042a20000000000 */
[----:B------:R-:W-:Y:S05]  /*05f0*/  BRA.DIV ~URZ, `(.L_x_1451) ;  /* 0x0000c7c27f007947 */ /* 0x000fea000b800000 */
[----:B--2---:R2:W3:Y:S01]  /*0600*/  SHFL.IDX PT, R11, R8, R235, 0x1f ;  /* 0x00001feb080b7589 */ /* 0x0044e200000e0000 */
[----:B------:R-:W-:-:S03]  /*0610*/  MOV R232, RZ ;  /* 0x000000ff00e87202 */ /* 0x000fc60000000f00 */
[----:B------:R2:W4:Y:S04]  /*0620*/  SHFL.IDX PT, R10, R7, R235, 0x1f ;  /* 0x00001feb070a7589 */ /* 0x00052800000e0000 */
.L_x_1549:
[----:B------:R-:W-:Y:S01]  /*0630*/  ISETP.NE.AND P0, PT, R6, RZ, PT ;  /* 0x000000ff0600720c */ /* 0x000fe20003f05270 */
[----:B------:R-:W-:-:S12]  /*0640*/  BSSY B0, `(.L_x_1452) ;  /* 0x0000005000007945 */ /* 0x000fd80003800000 */
[----:B------:R-:W-:Y:S05]  /*0650*/  @!P0 BRA `(.L_x_1453) ;  /* 0x0000003000008947 */ /* 0x000fea0003800000 */
[----:B------:R-:W-:Y:S01]  /*0660*/  IADD3 R3, R235, -0x1, RZ ;  /* 0xffffffffeb037810 */ /* 0x000fe20007ffe0ff */
[----:B------:R-:W-:Y:S05]  /*0670*/  BRA.DIV ~URZ, `(.L_x_1454) ;  /* 0x0000c8227f007947 */ /* 0x000fea000b800000 */
[----:B------:R1:W2:Y:S02]  /*0680*/  SHFL.IDX PT, R232, R4, R3, 0x1f ;  /* 0x00001f0304e87589 */ /* 0x0002a400000e0000 */
.L_x_1453:
[----:B------:R-:W-:Y:S05]  /*0690*/  BSYNC B0 ;  /* 0x0000000000007941 */ /* 0x000fea0003800000 */
.L_x_1452:
[----:B---3--:R-:W-:Y:S01]  /*06a0*/  IABS R0, R11 ;  /* 0x0000000b00007213 */ /* 0x008fe20000000000 */
[----:B--2---:R-:W-:Y:S02]  /*06b0*/  IMAD R232, R232, c[0x0][0x538], R12 ;  /* 0x00014e00e8e87a24 */ /* 0x004fe400078e020c */
[----:B------:R-:W-:Y:S02]  /*06c0*/  IMAD.IADD R235, R235, 0x1, R9 ;  /* 0x00000001ebeb7824 */ /* 0x000fe400078e0209 */
[----:B------:R-:W-:Y:S01]  /*06d0*/  IMAD.MOV.U32 R5, RZ, RZ, R0 ;  /* 0x000000ffff057224 */ /* 0x000fe200078e0000 */
[----:B----4-:R-:W-:Y:S02]  /*06e0*/  IABS R0, R10 ;  /* 0x0000000a00007213 */ /* 0x010fe40000000000 */
[----:B------:R-:W-:Y:S01]  /*06f0*/  IADD3 R233, -R232, UR4, RZ ;  /* 0x00000004e8e97c10 */ /* 0x000fe2000fffe1ff */
[----:B------:R-:W2:Y:S02]  /*0700*/  I2F.RP R2, R5 ;  /* 0x0000000500027306 */ /* 0x000ea40000209400 */
[----:B------:R-:W-:Y:S01]  /*0710*/  IMAD.MOV.U32 R7, RZ, RZ, R0 ;  /* 0x000000ffff077224 */ /* 0x000fe200078e0000 */
[----:B-1----:R-:W-:-:S02]  /*0720*/  IABS R6, R233 ;  /* 0x000000e900067213 */ /* 0x002fc40000000000 */
[----:B------:R-:W-:-:S03]  /*0730*/  IABS R0, R11 ;  /* 0x0000000b00007213 */ /* 0x000fc60000000000 */
[----:B------:R-:W-:Y:S01]  /*0740*/  I2F.RP R8, R7 ;  /* 0x0000000700087306 */ /* 0x000fe20000209400 */
[----:B------:R-:W-:-:S07]  /*0750*/  IADD3 R0, RZ, -R0, RZ ;  /* 0x80000000ff007210 */ /* 0x000fce0007ffe0ff */
[----:B--2---:R-:W1:Y:S02]  /*0760*/  MUFU.RCP R2, R2 ;  /* 0x0000000200027308 */ /* 0x004e640000001000 */
[----:B-1----:R-:W-:-:S06]  /*0770*/  IADD3 R2, R2, 0xffffffe, RZ ;  /* 0x0ffffffe02027810 */ /* 0x002fcc0007ffe0ff */
[----:B------:R-:W1:Y:S02]  /*0780*/  F2I.FTZ.U32.TRUNC.NTZ R3, R2 ;  /* 0x0000000200037305 */ /* 0x000e64000021f000 */
[----:B-1----:R-:W-:-:S04]  /*0790*/  IMAD.MOV R2, RZ, RZ, -R3 ;  /* 0x000000ffff027224 */ /* 0x002fc800078e0a03 */
[----:B------:R-:W-:Y:S02]  /*07a0*/  IMAD R4, R2, R5, RZ ;  /* 0x0000000502047224 */ /* 0x000fe400078e02ff */
        /* <DEDUP_REMOVED lines=45> */
[----:B------:R-:W-:-:S04]  /*0a80*/  IMAD R2, R10, R2, R4 ;  /* 0x000000020a027224 */ /* 0x000fc800078e0204 */
[----:B------:R-:W-:Y:S01]  /*0a90*/  IMAD R234, R2, 0x10000, R0 ;  /* 0x0001000002ea7824 */ /* 0x000fe200078e0200 */
[----:B------:R-:W-:Y:S05]  /*0aa0*/  BRA `(.L_x_1455) ;  /* 0x0000004000007947 */ /* 0x000fea0003800000 */
.L_x_1446:
[----:B--2---:R-:W-:Y:S01]  /*0ab0*/  IMAD.MOV.U32 R233, RZ, RZ, RZ ;  /* 0x000000ffffe97224 */ /* 0x004fe200078e00ff */
[----:B------:R-:W-:Y:S01]  /*0ac0*/  MOV R234, RZ ;  /* 0x000000ff00ea7202 */ /* 0x000fe20000000f00 */
[----:B------:R-:W-:Y:S01]  /*0ad0*/  IMAD.U32 R232, RZ, RZ, UR4 ;  /* 0x00000004ffe87e24 */ /* 0x000fe2000f8e00ff */
[----:B------:R-:W-:Y:S02]  /*0ae0*/  MOV R235, c[0x0][0x53c] ;  /* 0x00014f0000eb7a02 */ /* 0x000fe40000000f00 */
.L_x_1455:
[----:B------:R-:W-:Y:S01]  /*0af0*/  ISETP.NE.AND P0, PT, R13, RZ, PT ;  /* 0x000000ff0d00720c */ /* 0x000fe20003f05270 */
[----:B------:R-:W-:-:S12]  /*0b00*/  WARPSYNC 0xffffffff ;  /* 0xffffffff00007948 */ /* 0x000fd80003800000 */
[----:B------:R1:W-:Y:S04]  /*0b10*/  @!P0 STS.128 [0xc080], R232 ;  /* 0x00c080e8ff008388 */ /* 0x0003e80000000c00 */
[----:B------:R-:W-:Y:S06]  /*0b20*/  BAR.ARV 0x5, 0x80 ;  /* 0x0142000000007b1d */ /* 0x000fec0000002000 */
.L_x_1444:
[----:B-12---:R-:W-:-:S13]  /*0b30*/  ISETP.GE.AND P0, PT, R235, c[0x0][0x53c], PT ;  /* 0x00014f00eb007a0c */ /* 0x006fda0003f06270 */
[----:B------:R-:W-:Y:S05]  /*0b40*/  @P0 EXIT ;  /* 0x000000000000094d */ /* 0x000fea0003800000 */
[----:B------:R-:W1:Y:S02]  /*0b50*/  S2R R12, SR_TID.X ;  /* 0x00000000000c7919 */ /* 0x000e640000002100 */
[----:B-1----:R-:W-:-:S04]  /*0b60*/  SHF.R.S32.HI R9, RZ, 0x1f, R12 ;  /* 0x0000001fff097819 */ /* 0x002fc8000001140c */
[CC--:B------:R-:W-:Y:S02]  /*0b70*/  LEA.HI R17, R9.reuse, R12.reuse, RZ, 0x3 ;  /* 0x0000000c09117211 */ /* 0x0c0fe400078f18ff */
[----:B------:R-:W-:Y:S02]  /*0b80*/  LEA.HI R3, R9, R12, RZ, 0x4 ;  /* 0x0000000c09037211 */ /* 0x000fe400078f20ff */
[----:B------:R-:W-:Y:S02]  /*0b90*/  LOP3.LUT R2, R17, 0xfffffff8, RZ, 0xc0, !PT ;  /* 0xfffffff811027812 */ /* 0x000fe400078ec0ff */
[----:B------:R-:W-:Y:S02]  /*0ba0*/  SHF.R.S32.HI R5, RZ, 0x4, R3 ;  /* 0x00000004ff057819 */ /* 0x000fe40000011403 */
        /* <DEDUP_REMOVED lines=54> */
[----:B------:R2:W-:Y:S01]  /*0f10*/  STL [R1+0x78], R18 ;  /* 0x0000781201007387 */ /* 0x0005e20000100800 */
[----:B------:R-:W-:Y:S02]  /*0f20*/  SHF.R.S32.HI R10, RZ, 0x1f, R10 ;  /* 0x0000001fff0a7819 */ /* 0x000fe4000001140a */
[----:B------:R-:W-:Y:S02]  /*0f30*/  LOP3.LUT R9, R5, 0x3fffffe, RZ, 0xc0, !PT ;  /* 0x03fffffe05097812 */ /* 0x000fe400078ec0ff */
[----:B------:R-:W-:Y:S02]  /*0f40*/  LOP3.LUT P2, RZ, R2, 0x2, RZ, 0xc0, !PT ;  /* 0x0000000202ff7812 */ /* 0x000fe4000784c0ff */
[C---:B------:R-:W-:Y:S01]  /*0f50*/  IADD3 R225, R226.reuse, 0x20, RZ ;  /* 0x00000020e2e17810 */ /* 0x040fe20007ffe0ff */
[----:B------:R-:W-:Y:S01]  /*0f60*/  IMAD.IADD R9, R3, 0x1, -R9 ;  /* 0x0000000103097824 */ /* 0x000fe200078e0a09 */
[----:B------:R-:W-:-:S02]  /*0f70*/  IADD3 R228, R226, 0x40, RZ ;  /* 0x00000040e2e47810 */ /* 0x000fc40007ffe0ff */
[----:B------:R-:W-:Y:S02]  /*0f80*/  SHF.R.S32.HI R227, RZ, 0x1f, R226 ;  /* 0x0000001fffe37819 */ /* 0x000fe400000114e2 */
        /* <DEDUP_REMOVED lines=17> */
[----:B------:R-:W-:Y:S01]  /*10a0*/  LOP3.LUT P0, RZ, R0, 0x2, RZ, 0xc0, !PT ;  /* 0x0000000200ff7812 */ /* 0x000fe2000780c0ff */
[----:B------:R-:W-:Y:S01]  /*10b0*/  IMAD.SHL.U32 R2, R2, 0x40, RZ ;  /* 0x0000004002027824 */ /* 0x000fe200078e00ff */
[----:B------:R-:W-:Y:S01]  /*10c0*/  LOP3.LUT R4, R0, 0x1, RZ, 0xc0, !PT ;  /* 0x0000000100047812 */ /* 0x000fe200078ec0ff */
        /* <DEDUP_REMOVED lines=8> */
[----:B------:R-:W-:Y:S01]  /*1150*/  SHF.R.U32.HI R5, RZ, 0x3, R2 ;  /* 0x00000003ff057819 */ /* 0x000fe20000011602 */
[----:B------:R-:W-:Y:S01]  /*1160*/  IMAD.IADD R3, R3, 0x1, R6 ;  /* 0x0000000103037824 */ /* 0x000fe200078e0206 */
[----:B------:R-:W-:Y:S01]  /*1170*/  LOP3.LUT R6, R2, 0x8, R7, 0xf8, !PT ;  /* 0x0000000802067812 */ /* 0x000fe200078ef807 */
[----:B------:R-:W-:Y:S01]  /*1180*/  IMAD R2, R13, 0x20, R4 ;  /* 0x000000200d027824 */ /* 0x000fe200078e0204 */
[----:B------:R-:W-:Y:S01]  /*1190*/  LOP3.LUT R4, R12, 0x7ffffffc, RZ, 0xc0, !PT ;  /* 0x7ffffffc0c047812 */ /* 0x000fe200078ec0ff */
[----:B------:R-:W-:Y:S01]  /*11a0*/  IMAD.SHL.U32 R239, R3, 0x2, RZ ;  /* 0x0000000203ef7824 */ /* 0x000fe200078e00ff */
[----:B------:R-:W-:Y:S01]  /*11b0*/  LOP3.LUT R3, R6, R5, RZ, 0x3c, !PT ;  /* 0x0000000506037212 */ /* 0x000fe200078e3cff */
[----:B------:R-:W-:Y:S01]  /*11c0*/  IMAD R7, R13, 0x20, R0 ;  /* 0x000000200d077824 */ /* 0x000fe200078e0200 */
[----:B------:R-:W-:Y:S01]  /*11d0*/  SHF.R.S32.HI R8, RZ, 0x1f, R228 ;  /* 0x0000001fff087819 */ /* 0x000fe200000114e4 */
[----:B------:R-:W-:Y:S01]  /*11e0*/  IMAD.IADD R4, R19, 0x1, -R4 ;  /* 0x0000000113047824 */ /* 0x000fe200078e0a04 */
[----:B------:R-:W-:Y:S01]  /*11f0*/  IADD3 R5, R239, 0x80, RZ ;  /* 0x00000080ef057810 */ /* 0x000fe20007ffe0ff */
[----:B------:R-:W-:Y:S01]  /*1200*/  IMAD.IADD R2, R3, 0x1, R2 ;  /* 0x0000000103027824 */ /* 0x000fe200078e0202 */
[----:B------:R-:W-:Y:S01]  /*1210*/  IADD3 R252, R239, 0x70, RZ ;  /* 0x00000070effc7810 */ /* 0x000fe20007ffe0ff */
[----:B------:R-:W-:Y:S01]  /*1220*/  IMAD.SHL.U32 R4, R4, 0x2, RZ ;  /* 0x0000000204047824 */ /* 0x000fe200078e00ff */
[----:B------:R-:W-:Y:S01]  /*1230*/  @P1 IADD3 R252, R5, 0x10, RZ ;  /* 0x0000001005fc1810 */ /* 0x000fe20007ffe0ff */
[----:B------:R-:W-:Y:S01]  /*1240*/  IMAD.IADD R3, R3, 0x1, R7 ;  /* 0x0000000103037824 */ /* 0x000fe200078e0207 */
[----:B------:R-:W-:Y:S01]  /*1250*/  SHF.R.S32.HI R5, RZ, 0x1f, R225 ;  /* 0x0000001fff057819 */ /* 0x000fe200000114e1 */
[----:B------:R-:W-:Y:S01]  /*1260*/  IMAD.IADD R7, R18, 0x1, R14 ;  /* 0x0000000112077824 */ /* 0x000fe200078e020e */
[C---:B--2---:R-:W-:Y:S01]  /*1270*/  IADD3 R18, R4.reuse, 0x8, RZ ;  /* 0x0000000804127810 */ /* 0x044fe20007ffe0ff */
[----:B------:R-:W-:Y:S01]  /*1280*/  IMAD.U32 R0, R9, 0x20, R10 ;  /* 0x0000002009007824 */ /* 0x000fe200078e000a */
[C---:B------:R-:W-:Y:S01]  /*1290*/  IADD3 R17, R4.reuse, 0x10, RZ ;  /* 0x0000001004117810 */ /* 0x040fe20007ffe0ff */
[----:B------:R1:W-:Y:S01]  /*12a0*/  STL [R1+0x38], R5 ;  /* 0x0000380501007387 */ /* 0x0003e20000100800 */
[C---:B------:R-:W-:Y:S01]  /*12b0*/  IADD3 R16, R4.reuse, 0x18, RZ ;  /* 0x0000001804107810 */ /* 0x040fe20007ffe0ff */
[----:B------:R-:W-:Y:S01]  /*12c0*/  IMAD.MOV.U32 R6, RZ, RZ, 0x20 ;  /* 0x00000020ff067424 */ /* 0x000fe200078e00ff */
[C---:B------:R-:W-:Y:S01]  /*12d0*/  IADD3 R15, R4.reuse, 0x20, RZ ;  /* 0x00000020040f7810 */ /* 0x040fe20007ffe0ff */
[----:B------:R2:W-:Y:S01]  /*12e0*/  STL [R1+0x34], R8 ;  /* 0x0000340801007387 */ /* 0x0005e20000100800 */
[----:B------:R-:W-:-:S02]  /*12f0*/  IADD3 R13, R4, 0x28, RZ ;  /* 0x00000028040d7810 */ /* 0x000fc40007ffe0ff */
[C---:B------:R-:W-:Y:S01]  /*1300*/  IADD3 R12, R4.reuse, 0x30, RZ ;  /* 0x00000030040c7810 */ /* 0x040fe20007ffe0ff */
[----:B------:R-:W-:Y:S01]  /*1310*/  STL [R1+0x3c], R4 ;  /* 0x00003c0401007387 */ /* 0x000fe20000100800 */
[C---:B------:R-:W-:Y:S02]  /*1320*/  IADD3 R11, R4.reuse, 0x38, RZ ;  /* 0x00000038040b7810 */ /* 0x040fe40007ffe0ff */
[C---:B------:R-:W-:Y:S01]  /*1330*/  IADD3 R10, R4.reuse, 0x40, RZ ;  /* 0x00000040040a7810 */ /* 0x040fe20007ffe0ff */
[----:B------:R3:W-:Y:S01]  /*1340*/  STL [R1+0x7c], R7 ;  /* 0x00007c0701007387 */ /* 0x0007e20000100800 */
[----:B------:R-:W-:Y:S02]  /*1350*/  IADD3 R9, R4, 0x48, RZ ;  /* 0x0000004804097810 */ /* 0x000fe40007ffe0ff */
[----:B------:R-:W-:Y:S01]  /*1360*/  SHF.R.S32.HI R14, RZ, 0x1f, R18 ;  /* 0x0000001fff0e7819 */ /* 0x000fe20000011412 */
[----:B------:R-:W-:Y:S01]  /*1370*/  STL [R1+0x28], R18 ;  /* 0x0000281201007387 */ /* 0x000fe20000100800 */
[----:B------:R-:W-:-:S02]  /*1380*/  LEA R123, R0, 0x3c80, 0x1 ;  /* 0x00003c80007b7811 */ /* 0x000fc400078e08ff */
[----:B------:R-:W-:Y:S01]  /*1390*/  SHF.R.S32.HI R0, RZ, 0x1f, R10 ;  /* 0x0000001fff007819 */ /* 0x000fe2000001140a */
[----:B------:R-:W-:Y:S01]  /*13a0*/  STL [R1+0x24], R17 ;  /* 0x0000241101007387 */ /* 0x000fe20000100800 */
[----:B------:R-:W-:Y:S02]  /*13b0*/  IADD3 R184, R123, 0x20, RZ ;  /* 0x000000207bb87810 */ /* 0x000fe40007ffe0ff */
[----:B------:R-:W-:Y:S01]  /*13c0*/  LEA R182, R2, 0x6080, 0x1 ;  /* 0x0000608002b67811 */ /* 0x000fe200078e08ff */
[----:B------:R4:W-:Y:S01]  /*13d0*/  STL [R1+0x20], R16 ;  /* 0x0000201001007387 */ /* 0x0009e20000100800 */
[----:B-1----:R-:W-:Y:S02]  /*13e0*/  SEL R5, R6, 0xffffffe0, !P0 ;  /* 0xffffffe006057807 */ /* 0x002fe40004000000 */
[----:B------:R-:W-:Y:S01]  /*13f0*/  LEA R180, R3, 0x1880, 0x1 ;  /* 0x0000188003b47811 */ /* 0x000fe200078e08ff */
[----:B------:R-:W-:Y:S01]  /*1400*/  STL [R1+0x1c], R15 ;  /* 0x00001c0f01007387 */ /* 0x000fe20000100800 */
[----:B--2---:R-:W-:-:S02]  /*1410*/  IADD3 R8, R4, 0x50, RZ ;  /* 0x0000005004087810 */ /* 0x004fc40007ffe0ff */
[----:B------:R-:W-:Y:S01]  /*1420*/  @P2 IADD3 R184, R123, -0x20, RZ ;  /* 0xffffffe07bb82810 */ /* 0x000fe20007ffe0ff */
[----:B------:R-:W-:Y:S03]  /*1430*/  STL [R1+0x18], R13 ;  /* 0x0000180d01007387 */ /* 0x000fe60000100800 */
[----:B------:R-:W-:Y:S01]  /*1440*/  IADD3 R192, R184, 0x400, RZ ;  /* 0x00000400b8c07810 */ /* 0x000fe20007ffe0ff */
[----:B------:R1:W-:Y:S01]  /*1450*/  STL [R1+0x14], R12 ;  /* 0x0000140c01007387 */ /* 0x0003e20000100800 */
[----:B---3--:R-:W-:Y:S02]  /*1460*/  IADD3 R7, R4, 0x58, RZ ;  /* 0x0000005804077810 */ /* 0x008fe40007ffe0ff */
[----:B------:R-:W-:Y:S01]  /*1470*/  SEL R4, R6, 0xffffffe0, !P3 ;  /* 0xffffffe006047807 */ /* 0x000fe20005800000 */
[----:B------:R-:W-:Y:S01]  /*1480*/  STL [R1+0x10], R11 ;  /* 0x0000100b01007387 */ /* 0x000fe20000100800 */
[----:B------:R-:W-:-:S02]  /*1490*/  SHF.R.S32.HI R6, RZ, 0x1f, R17 ;  /* 0x0000001fff067819 */ /* 0x000fc40000011411 */
[C---:B------:R-:W-:Y:S01]  /*14a0*/  IADD3 R191, R184.reuse, 0x800, RZ ;  /* 0x00000800b8bf7810 */ /* 0x040fe20007ffe0ff */
[----:B------:R-:W-:Y:S01]  /*14b0*/  STL [R1+0xc], R10 ;  /* 0x00000c0a01007387 */ /* 0x000fe20000100800 */
[----:B------:R-:W-:Y:S01]  /*14c0*/  IADD3 R190, R184, 0xc00, RZ ;  /* 0x00000c00b8be7810 */ /* 0x000fe20007ffe0ff */
[----:B------:R-:W-:Y:S01]  /*14d0*/  IMAD.IADD R183, R182, 0x1, R4 ;  /* 0x00000001b6b77824 */ /* 0x000fe200078e0204 */
[----:B------:R-:W-:Y:S01]  /*14e0*/  IADD3 R189, R184, 0x1000, RZ ;  /* 0x00001000b8bd7810 */ /* 0x000fe20007ffe0ff */
[----:B------:R2:W-:Y:S01]  /*14f0*/  STL [R1+0x8], R9 ;  /* 0x0000080901007387 */ /* 0x0005e20000100800 */
[----:B----4-:R-:W-:Y:S01]  /*1500*/  SHF.R.S32.HI R16, RZ, 0x1f, R16 ;  /* 0x0000001fff107819 */ /* 0x010fe20000011410 */
[----:B------:R-:W-:Y:S01]  /*1510*/  IMAD.IADD R181, R4, 0x1, R180 ;  /* 0x0000000104b57824 */ /* 0x000fe200078e02b4 */
[C---:B------:R-:W-:Y:S01]  /*1520*/  IADD3 R188, R184.reuse, 0x1400, RZ ;  /* 0x00001400b8bc7810 */ /* 0x040fe20007ffe0ff */
[----:B------:R-:W-:Y:S01]  /*1530*/  STL [R1+0x4], R8 ;  /* 0x0000040801007387 */ /* 0x000fe20000100800 */
[----:B------:R-:W-:-:S02]  /*1540*/  IADD3 R187, R184, 0x1800, RZ ;  /* 0x00001800b8bb7810 */ /* 0x000fc40007ffe0ff */
[C---:B------:R-:W-:Y:S01]  /*1550*/  IADD3 R186, R184.reuse, 0x1c00, RZ ;  /* 0x00001c00b8ba7810 */ /* 0x040fe20007ffe0ff */
[----:B------:R3:W-:Y:S01]  /*1560*/  STL [R1+0x70], R14 ;  /* 0x0000700e01007387 */ /* 0x0007e20000100800 */
[----:B------:R-:W-:-:S03]  /*1570*/  IADD3 R185, R184, 0x2000, RZ ;  /* 0x00002000b8b97810 */ /* 0x000fc60007ffe0ff */
[----:B------:R-:W-:Y:S01]  /*1580*/  STL [R1], R7 ;  /* 0x0000000701007387 */ /* 0x000fe20000100800 */
[----:B-1----:R-:W-:-:S03]  /*1590*/  SHF.R.S32.HI R12, RZ, 0x1f, R12 ;  /* 0x0000001fff0c7819 */ /* 0x002fc6000001140c */
[----:B------:R1:W-:Y:S04]  /*15a0*/  STL [R1+0x6c], R6 ;  /* 0x00006c0601007387 */ /* 0x0003e80000100800 */
[----:B------:R-:W-:Y:S01]  /*15b0*/  STL [R1+0x68], R16 ;  /* 0x0000681001007387 */ /* 0x000fe20000100800 */
[----:B--2---:R-:W-:Y:S02]  /*15c0*/  SHF.R.S32.HI R9, RZ, 0x1f, R9 ;  /* 0x0000001fff097819 */ /* 0x004fe40000011409 */
[----:B---3--:R-:W-:-:S05]  /*15d0*/  SHF.R.S32.HI R14, RZ, 0x1f, R15 ;  /* 0x0000001fff0e7819 */ /* 0x008fca000001140f */
[----:B------:R-:W-:Y:S01]  /*15e0*/  STL [R1+0x64], R14 ;  /* 0x0000640e01007387 */ /* 0x000fe20000100800 */
[----:B-1----:R-:W-:-:S05]  /*15f0*/  SHF.R.S32.HI R6, RZ, 0x1f, R13 ;  /* 0x0000001fff067819 */ /* 0x002fca000001140d */
        /* <DEDUP_REMOVED lines=14> */
.L_x_1545:
[----:B------:R-:W-:-:S04]  /*16e0*/  IMAD.MOV.U32 R11, RZ, RZ, 0x4 ;  /* 0x00000004ff0b7424 */ /* 0x000fc800078e00ff */
[----:B------:R-:W-:-:S05]  /*16f0*/  IMAD.WIDE R2, R235, R11, c[0x0][0x588] ;  /* 0x00016200eb027625 */ /* 0x000fca00078e020b */
[----:B------:R-:W2:Y:S01]  /*1700*/  LDG.E R230, [R2.64] ;  /* 0x0000000602e67981 */ /* 0x000ea2000c1e1900 */
[----:B------:R-:W-:Y:S01]  /*1710*/  ISETP.NE.U32.AND P0, PT, RZ, c[0x0][0x370], PT ;  /* 0x0000dc00ff007a0c */ /* 0x000fe20003f05070 */
[----:B------:R-:W-:Y:S01]  /*1720*/  CS2R R8, SRZ ;  /* 0x0000000000087805 */ /* 0x000fe2000001ff00 */
[----:B------:R-:W-:Y:S02]  /*1730*/  ISETP.NE.U32.AND P3, PT, RZ, c[0x0][0x360], PT ;  /* 0x0000d800ff007a0c */ /* 0x000fe40003f65070 */
[----:B------:R-:W-:Y:S02]  /*1740*/  ISETP.NE.AND.EX P1, PT, RZ, c[0x0][0x374], PT, P0 ;  /* 0x0000dd00ff007a0c */ /* 0x000fe40003f25300 */
[----:B------:R-:W-:Y:S02]  /*1750*/  ISETP.NE.AND.EX P3, PT, RZ, c[0x0][0x364], PT, P3 ;  /* 0x0000d900ff007a0c */ /* 0x000fe40003f65330 */
[----:B------:R-:W-:Y:S02]  /*1760*/  ISETP.NE.U32.AND P4, PT, RZ, c[0x0][0x348], PT ;  /* 0x0000d200ff007a0c */ /* 0x000fe40003f85070 */
[----:B------:R-:W-:-:S02]  /*1770*/  ISETP.NE.U32.AND P2, PT, RZ, c[0x0][0x350], PT ;  /* 0x0000d400ff007a0c */ /* 0x000fc40003f45070 */
[----:B------:R-:W-:Y:S02]  /*1780*/  ISETP.NE.AND.EX P4, PT, RZ, c[0x0][0x34c], PT, P4 ;  /* 0x0000d300ff007a0c */ /* 0x000fe40003f85340 */
[----:B------:R-:W-:Y:S01]  /*1790*/  ISETP.NE.AND.EX P5, PT, RZ, c[0x0][0x354], PT, P2 ;  /* 0x0000d500ff007a0c */ /* 0x000fe20003fa5320 */
[----:B------:R-:W-:Y:S01]  /*17a0*/  IMAD.MOV.U32 R12, RZ, RZ, RZ ;  /* 0x000000ffff0c7224 */ /* 0x000fe200078e00ff */
[----:B--2---:R-:W-:Y:S02]  /*17b0*/  SHF.R.S32.HI R238, RZ, 0x1f, R230 ;  /* 0x0000001fffee7819 */ /* 0x004fe400000114e6 */
[----:B------:R-:W-:-:S04]  /*17c0*/  @P1 LEA R2, P0, R230, c[0x0][0x370], 0x2 ;  /* 0x0000dc00e6021a11 */ /* 0x000fc800078010ff */
[C-C-:B------:R-:W-:Y:S02]  /*17d0*/  @P1 LEA.HI.X R3, R230.reuse, c[0x0][0x374], R238.reuse, 0x2, P0 ;  /* 0x0000dd00e6031a11 */ /* 0x140fe400000f14ee */
[C---:B------:R-:W-:Y:S02]  /*17e0*/  @P3 LEA R6, P0, R230.reuse, c[0x0][0x360], 0x2 ;  /* 0x0000d800e6063a11 */ /* 0x040fe400078010ff */
[C---:B------:R-:W-:Y:S01]  /*17f0*/  LEA R4, P2, R230.reuse, c[0x0][0x348], 0x2 ;  /* 0x0000d200e6047a11 */ /* 0x040fe200078410ff */
[----:B------:R2:W5:Y:S01]  /*1800*/  @P1 LDG.E R8, [R2.64] ;  /* 0x0000000602081981 */ /* 0x000562000c1e1900 */
[C-C-:B------:R-:W-:Y:S02]  /*1810*/  @P3 LEA.HI.X R7, R230.reuse, c[0x0][0x364], R238.reuse, 0x2, P0 ;  /* 0x0000d900e6073a11 */ /* 0x140fe400000f14ee */
[C---:B------:R-:W-:Y:S01]  /*1820*/  LEA.HI.X R5, R230.reuse, c[0x0][0x34c], R238, 0x2, P2 ;  /* 0x0000d300e6057a11 */ /* 0x040fe200010f14ee */
[----:B------:R-:W-:Y:S01]  /*1830*/  YIELD ;  /* 0x0000000000007946 */ /* 0x000fe20003800000 */
[----:B------:R-:W-:Y:S01]  /*1840*/  P2R R13, PR, RZ, 0x20 ;  /* 0x00000020ff0d7803 */ /* 0x000fe20000000000 */
[----:B------:R3:W5:Y:S04]  /*1850*/  @P3 LDG.E R18, [R6.64] ;  /* 0x0000000606123981 */ /* 0x000768000c1e1900 */
[----:B------:R3:W5:Y:S01]  /*1860*/  @P4 LDG.E R12, [R4.64] ;  /* 0x00000006040c4981 */ /* 0x000762000c1e1900 */
[----:B--2---:R-:W-:-:S04]  /*1870*/  LEA R2, P1, R230, c[0x0][0x350], 0x2 ;  /* 0x0000d400e6027a11 */ /* 0x004fc800078210ff */
[----:B------:R-:W-:-:S05]  /*1880*/  LEA.HI.X R3, R230, c[0x0][0x354], R238, 0x2, P1 ;  /* 0x0000d500e6037a11 */ /* 0x000fca00008f14ee */
[----:B------:R3:W5:Y:S01]  /*1890*/  @P5 LDG.E R9, [R2.64] ;  /* 0x0000000602095981 */ /* 0x000762000c1e1900 */
[----:B------:R-:W-:Y:S01]  /*18a0*/  LOP3.LUT R236, R234, 0xffff, RZ, 0xc0, !PT ;  /* 0x0000ffffeaec7812 */ /* 0x000fe200078ec0ff */
[----:B------:R-:W-:Y:S05]  /*18b0*/  @P3 BRA `(.L_x_1456) ;  /* 0x0000005000003947 */ /* 0x000fea0003800000 */
[----:B-----5:R-:W-:Y:S01]  /*18c0*/  MOV R18, c[0x0][0x168] ;  /* 0x00005a0000127a02 */ /* 0x020fe20000000f00 */
[----:B------:R-:W-:Y:S05]  /*18d0*/  @!P4 BRA `(.L_x_1456) ;  /* 0x000000300000c947 */ /* 0x000fea0003800000 */
[----:B---3--:R-:W2:Y:S04]  /*18e0*/  LDG.E R6, [R4.64] ;  /* 0x0000000604067981 */ /* 0x008ea8000c1e1900 */
[----:B-1----:R-:W2:Y:S02]  /*18f0*/  LDG.E R0, [R4.64+0x4] ;  /* 0x0000040604007981 */ /* 0x002ea4000c1e1900 */
[----:B--2---:R-:W-:Y:S02]  /*1900*/  IADD3 R18, -R6, R0, RZ ;  /* 0x0000000006127210 */ /* 0x004fe40007ffe1ff */
.L_x_1456:
[----:B------:R-:W-:-:S04]  /*1910*/  ISETP.NE.U32.AND P0, PT, RZ, c[0x0][0x368], PT ;  /* 0x0000da00ff007a0c */ /* 0x000fc80003f05070 */
[----:B------:R-:W-:-:S13]  /*1920*/  ISETP.NE.AND.EX P0, PT, RZ, c[0x0][0x36c], PT, P0 ;  /* 0x0000db00ff007a0c */ /* 0x000fda0003f05300 */
[----:B------:R-:W-:Y:S05]  /*1930*/  @!P0 BRA `(.L_x_1457) ;  /* 0x0000004000008947 */ /* 0x000fea0003800000 */
[----:B---3--:R-:W-:-:S04]  /*1940*/  LEA R2, P0, R230, c[0x0][0x368], 0x2 ;  /* 0x0000da00e6027a11 */ /* 0x008fc800078010ff */
[----:B------:R-:W-:-:S05]  /*1950*/  LEA.HI.X R3, R230, c[0x0][0x36c], R238, 0x2, P0 ;  /* 0x0000db00e6037a11 */ /* 0x000fca00000f14ee */
[----:B-1----:R1:W5:Y:S01]  /*1960*/  LDG.E R0, [R2.64] ;  /* 0x0000000602007981 */ /* 0x002362000c1e1900 */
[----:B------:R-:W-:Y:S05]  /*1970*/  BRA `(.L_x_1458) ;  /* 0x0000005000007947 */ /* 0x000fea0003800000 */
.L_x_1457:
[----:B-1----:R-:W-:Y:S01]  /*1980*/  MOV R0, c[0x0][0x1d0] ;  /* 0x0000740000007a02 */ /* 0x002fe20000000f00 */
[----:B------:R-:W-:Y:S05]  /*1990*/  @!P5 BRA `(.L_x_1458) ;  /* 0x000000300000d947 */ /* 0x000fea0003800000 */
[----:B---3--:R-:W2:Y:S04]  /*19a0*/  LDG.E R4, [R2.64] ;  /* 0x0000000602047981 */ /* 0x008ea8000c1e1900 */
[----:B------:R-:W2:Y:S02]  /*19b0*/  LDG.E R0, [R2.64+0x4] ;  /* 0x0000040602007981 */ /* 0x000ea4000c1e1900 */
[----:B--2---:R-:W-:-:S04]  /*19c0*/  IADD3 R0, -R4, R0, RZ ;  /* 0x0000000004007210 */ /* 0x004fc80007ffe1ff */
.L_x_1458:
[----:B-1-3--:R-:W-:Y:S01]  /*19d0*/  LOP3.LUT R2, R234, 0xff000000, RZ, 0xc0, !PT ;  /* 0xff000000ea027812 */ /* 0x00afe200078ec0ff */
        /* <DEDUP_REMOVED lines=14> */
[----:B------:R-:W-:-:S02]  /*1ac0*/  IMAD.MOV.U32 R2, RZ, RZ, RZ ;  /* 0x000000ffff027224 */ /* 0x000fc400078e00ff */
        /* <DEDUP_REMOVED lines=31> */
.L_x_1460:
[----:B------:R-:W-:Y:S05]  /*1cc0*/  BSYNC B0 ;  /* 0x0000000000007941 */ /* 0x000fea0003800000 */
.L_x_1459:
        /* <DEDUP_REMOVED lines=56> */
[----:B------:R-:W-:Y:S01]  /*2050*/  ISETP.NE.U32.AND P1, PT, RZ, c[0x0][0x340], PT ;  /* 0x0000d000ff007a0c */ /* 0x000fe20003f25070 */
[----:B------:R-:W2:Y:S03]  /*2060*/  S2R R5, SR_TID.X ;  /* 0x0000000000057919 */ /* 0x000ea60000002100 */
[----:B------:R-:W-:-:S13]  /*2070*/  ISETP.NE.AND.EX P1, PT, RZ, c[0x0][0x344], PT, P1 ;  /* 0x0000d100ff007a0c */ /* 0x000fda0003f25310 */
[----:B------:R-:W-:-:S05]  /*2080*/  @P1 IMAD.WIDE R2, R230, R11, c[0x0][0x340] ;  /* 0x0000d000e6021625 */ /* 0x000fca00078e020b */
[----:B------:R3:W4:Y:S01]  /*2090*/  @P1 LDG.E R16, [R2.64] ;  /* 0x0000000602101981 */ /* 0x000722000c1e1900 */
[----:B------:R-:W-:Y:S02]  /*20a0*/  ISETP.GE.AND P2, PT, R226, c[0x0][0x1d4], PT ;  /* 0x00007500e2007a0c */ /* 0x000fe40003f46270 */
[----:B--2---:R-:W-:Y:S02]  /*20b0*/  SHF.R.S32.HI R4, RZ, 0x1f, R5 ;  /* 0x0000001fff047819 */ /* 0x004fe40000011405 */
[----:B------:R-:W-:Y:S02]  /*20c0*/  SHF.R.S32.HI R0, RZ, 0x1f, R12 ;  /* 0x0000001fff007819 */ /* 0x000fe4000001140c */
[----:B------:R-:W-:Y:S02]  /*20d0*/  LEA.HI R4, R4, R5, RZ, 0x2 ;  /* 0x0000000504047211 */ /* 0x000fe400078f10ff */
[----:B------:R-:W-:Y:S01]  /*20e0*/  ISETP.GE.AND P6, PT, R225, c[0x0][0x1d4], PT ;  /* 0x00007500e1007a0c */ /* 0x000fe20003fc6270 */
[----:B------:R-:W-:Y:S01]  /*20f0*/  IMAD R0, R0, c[0x0][0x178], RZ ;  /* 0x00005e0000007a24 */ /* 0x000fe200078e02ff */
[----:B------:R-:W-:-:S02]  /*2100*/  LOP3.LUT R4, R4, 0xfffffffc, RZ, 0xc0, !PT ;  /* 0xfffffffc04047812 */ /* 0x000fc400078ec0ff */
[----:B------:R-:W-:Y:S02]  /*2110*/  LOP3.LUT R237, R237, 0xfffffffe, RZ, 0xc0, !PT ;  /* 0xfffffffeeded7812 */ /* 0x000fe400078ec0ff */
[----:B------:R-:W-:Y:S01]  /*2120*/  SEL R8, RZ, 0x1, P2 ;  /* 0x00000001ff087807 */ /* 0x000fe20001000000 */
[----:B------:R-:W-:Y:S01]  /*2130*/  IMAD.IADD R4, R5, 0x1, -R4 ;  /* 0x0000000105047824 */ /* 0x000fe200078e0a04 */
[----:B------:R-:W-:Y:S02]  /*2140*/  SEL R5, RZ, 0xffffffff, P6 ;  /* 0xffffffffff057807 */ /* 0x000fe40003000000 */
[----:B------:R-:W-:Y:S02]  /*2150*/  @P2 LOP3.LUT R237, R237, 0x1, RZ, 0xfc, !PT ;  /* 0x00000001eded2812 */ /* 0x000fe400078efcff */
[----:B------:R-:W-:Y:S01]  /*2160*/  ISETP.NE.AND P2, PT, R13, RZ, PT ;  /* 0x000000ff0d00720c */ /* 0x000fe20003f45270 */
[----:B------:R-:W-:Y:S01]  /*2170*/  IMAD.SHL.U32 R6, R5, 0x2, RZ ;  /* 0x0000000205067824 */ /* 0x000fe200078e00ff */
[----:B------:R-:W-:-:S02]  /*2180*/  ISETP.GE.AND P5, PT, R228, c[0x0][0x1d4], PT ;  /* 0x00007500e4007a0c */ /* 0x000fc40003fa6270 */
[----:B---3--:R-:W-:Y:S02]  /*2190*/  MOV R2, c[0x0][0x2c4] ;  /* 0x0000b10000027a02 */ /* 0x008fe40000000f00 */
[----:B------:R-:W-:Y:S02]  /*21a0*/  LOP3.LUT R13, R6, 0x2, R8, 0xe2, !PT ;  /* 0x00000002060d7812 */ /* 0x000fe400078ee208 */
[----:B------:R-:W-:Y:S01]  /*21b0*/  ISETP.NE.AND P0, PT, R2, 0x1, PT ;  /* 0x000000010200780c */ /* 0x000fe20003f05270 */
[----:B------:R-:W-:Y:S01]  /*21c0*/  IMAD R2, R4, 0x20, R229 ;  /* 0x0000002004027824 */ /* 0x000fe200078e02e5 */
[----:B------:R-:W-:Y:S01]  /*21d0*/  SHF.R.S32.HI R6, RZ, 0x1f, R14 ;  /* 0x0000001fff067819 */ /* 0x000fe2000001140e */
[----:B------:R-:W-:Y:S01]  /*21e0*/  IMAD R4, R12, c[0x0][0x17c], R0 ;  /* 0x00005f000c047a24 */ /* 0x000fe200078e0200 */
[----:B------:R-:W-:Y:S02]  /*21f0*/  SEL R10, R230, RZ, !P4 ;  /* 0x000000ffe60a7207 */ /* 0x000fe40006000000 */
[----:B------:R-:W-:Y:S01]  /*2200*/  LEA R11, R233, R2, 0x7 ;  /* 0x00000002e90b7211 */ /* 0x000fe200078e38ff */
[----:B------:R-:W-:Y:S01]  /*2210*/  IMAD.WIDE.U32 R2, R12, c[0x0][0x178], RZ ;  /* 0x00005e000c027a25 */ /* 0x000fe200078e00ff */
[----:B------:R-:W-:-:S02]  /*2220*/  SEL R12, RZ, 0x4, P5 ;  /* 0x00000004ff0c7807 */ /* 0x000fc40002800000 */
[----:B------:R-:W-:Y:S01]  /*2230*/  MOV R0, R11 ;  /* 0x0000000b00007202 */ /* 0x000fe20000000f00 */
[----:B------:R-:W-:Y:S01]  /*2240*/  IMAD.IADD R5, R3, 0x1, R4 ;  /* 0x0000000103057824 */ /* 0x000fe200078e0204 */
[----:B------:R-:W-:Y:S01]  /*2250*/  MOV R4, R2 ;  /* 0x0000000200047202 */ /* 0x000fe20000000f00 */
[----:B------:R-:W-:Y:S01]  /*2260*/  @P0 IMAD.HI.U32 R7, R11, c[0x0][0x2c8], RZ ;  /* 0x0000b2000b070a27 */ /* 0x000fe200078e00ff */
[----:B------:R-:W-:Y:S02]  /*2270*/  SEL R3, R238, RZ, !P4 ;  /* 0x000000ffee037207 */ /* 0x000fe40006000000 */
[----:B------:R-:W-:Y:S01]  /*2280*/  LOP3.LUT R48, R13, R12, RZ, 0xfc, !PT ;  /* 0x0000000c0d307212 */ /* 0x000fe200078efcff */
[C---:B------:R-:W-:Y:S01]  /*2290*/  IMAD.WIDE.U32 R4, R236.reuse, c[0x0][0x1b8], R4 ;  /* 0x00006e00ec047a25 */ /* 0x040fe200078e0004 */
[----:B------:R-:W-:Y:S02]  /*22a0*/  @P0 SHF.R.U32.HI R0, RZ, c[0x0][0x2cc], R7 ;  /* 0x0000b300ff000a19 */ /* 0x000fe40000011607 */
[----:B------:R-:W-:Y:S01]  /*22b0*/  IADD3 R2, P0, R229, R14, RZ ;  /* 0x0000000ee5027210 */ /* 0x000fe20007f1e0ff */
[----:B------:R-:W-:Y:S01]  /*22c0*/  IMAD R17, R3, c[0x0][0x1c0], RZ ;  /* 0x0000700003117a24 */ /* 0x000fe200078e02ff */
[----:B------:R-:W-:Y:S01]  /*22d0*/  ISETP.GE.AND P3, PT, R225, c[0x0][0x198], PT ;  /* 0x00006600e1007a0c */ /* 0x000fe20003f66270 */
[----:B------:R-:W-:Y:S01]  /*22e0*/  IMAD R3, R236, c[0x0][0x1bc], R5 ;  /* 0x00006f00ec037a24 */ /* 0x000fe200078e0205 */
[----:B------:R-:W-:Y:S01]  /*22f0*/  LEA.HI.X.SX32 R8, R229, R6, 0x1, P0 ;  /* 0x00000006e5087211 */ /* 0x000fe200000f0eff */
[----:B------:R-:W-:Y:S01]  /*2300*/  IMAD.WIDE.U32 R6, R2, c[0x0][0x1e0], R226 ;  /* 0x0000780002067a25 */ /* 0x000fe200078e00e2 */
[----:B------:R-:W-:-:S02]  /*2310*/  ISETP.GE.AND P4, PT, R228, c[0x0][0x198], PT ;  /* 0x00006600e4007a0c */ /* 0x000fc40003f86270 */
[----:B------:R-:W-:Y:S01]  /*2320*/  IADD3 R72, R217, -0x1, RZ ;  /* 0xffffffffd9487810 */ /* 0x000fe20007ffe0ff */
[C---:B-1----:R-:W-:Y:S02]  /*2330*/  IMAD R15, R8.reuse, c[0x0][0x1e0], RZ ;  /* 0x00007800080f7a24 */ /* 0x042fe400078e02ff */
[----:B------:R-:W-:Y:S02]  /*2340*/  IMAD R14, R8, c[0x0][0x208], RZ ;  /* 0x00008200080e7a24 */ /* 0x000fe400078e02ff */
[----:B------:R-:W-:-:S04]  /*2350*/  IMAD.WIDE.U32 R8, R2, c[0x0][0x208], R226 ;  /* 0x0000820002087a25 */ /* 0x000fc800078e00e2 */
[C---:B------:R-:W-:Y:S02]  /*2360*/  IMAD R15, R2.reuse, c[0x0][0x1e4], R15 ;  /* 0x00007900020f7a24 */ /* 0x040fe400078e020f */
[----:B------:R-:W-:Y:S02]  /*2370*/  IMAD R5, R2, c[0x0][0x20c], R14 ;  /* 0x0000830002057a24 */ /* 0x000fe400078e020e */
[----:B------:R-:W-:Y:S01]  /*2380*/  IMAD.MOV.U32 R2, RZ, RZ, R4 ;  /* 0x000000ffff027224 */ /* 0x000fe200078e0004 */
[----:B------:R-:W-:Y:S01]  /*2390*/  IADD3 R4, -R0, RZ, RZ ;  /* 0x000000ff00047210 */ /* 0x000fe20007ffe1ff */
[C---:B------:R-:W-:Y:S01]  /*23a0*/  IMAD R12, R10.reuse, c[0x0][0x1c4], R17 ;  /* 0x000071000a0c7a24 */ /* 0x040fe200078e0211 */
[----:B------:R-:W-:Y:S01]  /*23b0*/  IADD3 R5, R9, R5, RZ ;  /* 0x0000000509057210 */ /* 0x000fe20007ffe0ff */
[----:B------:R-:W-:Y:S01]  /*23c0*/  IMAD.WIDE.U32 R2, R10, c[0x0][0x1c0], R2 ;  /* 0x000070000a027a25 */ /* 0x000fe200078e0002 */
[----:B------:R-:W-:-:S03]  /*23d0*/  SHF.R.S32.HI R10, RZ, 0x1f, R0 ;  /* 0x0000001fff0a7819 */ /* 0x000fc60000011400 */
[----:B------:R-:W-:Y:S01]  /*23e0*/  IMAD R9, R4, c[0x0][0x2c4], R11 ;  /* 0x0000b10004097a24 */ /* 0x000fe200078e020b */
[----:B------:R-:W-:Y:S01]  /*23f0*/  MOV R4, R8 ;  /* 0x0000000800047202 */ /* 0x000fe20000000f00 */
[----:B------:R-:W-:Y:S02]  /*2400*/  IMAD.IADD R3, R3, 0x1, R12 ;  /* 0x0000000103037824 */ /* 0x000fe400078e020c */
[----:B------:R-:W-:Y:S01]  /*2410*/  IMAD R8, R10, c[0x0][0x1b0], RZ ;  /* 0x00006c000a087a24 */ /* 0x000fe200078e02ff */
[----:B------:R-:W-:Y:S01]  /*2420*/  SHF.R.S32.HI R10, RZ, 0x1f, R9 ;  /* 0x0000001fff0a7819 */ /* 0x000fe20000011409 */
[----:B------:R-:W-:-:S04]  /*2430*/  IMAD.WIDE.U32 R2, R0, c[0x0][0x1b0], R2 ;  /* 0x00006c0000027a25 */ /* 0x000fc800078e0002 */
[----:B------:R-:W-:Y:S02]  /*2440*/  IMAD R8, R0, c[0x0][0x1b4], R8 ;  /* 0x00006d0000087a24 */ /* 0x000fe400078e0208 */
[----:B------:R-:W-:Y:S02]  /*2450*/  IMAD.IADD R7, R7, 0x1, R15 ;  /* 0x0000000107077824 */ /* 0x000fe400078e020f */
[----:B------:R-:W-:Y:S02]  /*2460*/  IMAD.IADD R3, R3, 0x1, R8 ;  /* 0x0000000103037824 */ /* 0x000fe400078e0208 */
[----:B------:R-:W-:Y:S02]  /*2470*/  IMAD R10, R10, c[0x0][0x1a8], RZ ;  /* 0x00006a000a0a7a24 */ /* 0x000fe400078e02ff */
[----:B------:R-:W-:-:S04]  /*2480*/  IMAD.WIDE.U32 R6, R236, c[0x0][0x1e8], R6 ;  /* 0x00007a00ec067a25 */ /* 0x000fc800078e0006 */
[----:B------:R-:W-:-:S04]  /*2490*/  IMAD.WIDE.U32 R4, R236, c[0x0][0x210], R4 ;  /* 0x00008400ec047a25 */ /* 0x000fc800078e0004 */
[C---:B------:R-:W-:Y:S02]  /*24a0*/  IMAD R10, R9.reuse, c[0x0][0x1ac], R10 ;  /* 0x00006b00090a7a24 */ /* 0x040fe400078e020a */
[----:B------:R-:W-:-:S04]  /*24b0*/  IMAD.WIDE.U32 R2, R9, c[0x0][0x1a8], R2 ;  /* 0x00006a0009027a25 */ /* 0x000fc800078e0002 */
[C---:B------:R-:W-:Y:S01]  /*24c0*/  IMAD R7, R236.reuse, c[0x0][0x1ec], R7 ;  /* 0x00007b00ec077a24 */ /* 0x040fe200078e0207 */
[----:B------:R-:W-:Y:S01]  /*24d0*/  IADD3 R3, R3, R10, RZ ;  /* 0x0000000a03037210 */ /* 0x000fe20007ffe0ff */
[----:B------:R-:W-:Y:S01]  /*24e0*/  IMAD R5, R236, c[0x0][0x214], R5 ;  /* 0x00008500ec057a24 */ /* 0x000fe200078e0205 */
[----:B------:R-:W-:-:S04]  /*24f0*/  LEA R12, P0, R2, c[0x0][0x160], 0x1 ;  /* 0x00005800020c7a11 */ /* 0x000fc800078008ff */
[----:B------:R-:W-:Y:S02]  /*2500*/  LEA.HI.X R10, R2, c[0x0][0x164], R3, 0x1, P0 ;  /* 0x00005900020a7a11 */ /* 0x000fe400000f0c03 */
[----:B----4-:R-:W-:Y:S01]  /*2510*/  @P1 SHF.R.S32.HI R0, RZ, 0x1f, R16 ;  /* 0x0000001fff001819 */ /* 0x010fe20000011410 */
[----:B------:R-:W-:Y:S01]  /*2520*/  @!P1 IMAD.MOV.U32 R16, RZ, RZ, R230 ;  /* 0x000000ffff109224 */ /* 0x000fe200078e00e6 */
[----:B------:R-:W-:Y:S02]  /*2530*/  @!P1 MOV R0, R238 ;  /* 0x000000ee00009202 */ /* 0x000fe40000000f00 */
[----:B------:R-:W-:Y:S02]  /*2540*/  ISETP.GE.AND P1, PT, R226, c[0x0][0x198], PT ;  /* 0x00006600e2007a0c */ /* 0x000fe40003f26270 */
[----:B------:R-:W-:Y:S02]  /*2550*/  SEL R8, R0, RZ, !P2 ;  /* 0x000000ff00087207 */ /* 0x000fe40005000000 */
[----:B------:R-:W-:-:S03]  /*2560*/  SEL R0, R16, RZ, !P2 ;  /* 0x000000ff10007207 */ /* 0x000fc60005000000 */
[C---:B------:R-:W-:Y:S02]  /*2570*/  IMAD R9, R8.reuse, c[0x0][0x1f0], RZ ;  /* 0x00007c0008097a24 */ /* 0x040fe400078e02ff */
[----:B------:R-:W-:Y:S02]  /*2580*/  IMAD R8, R8, c[0x0][0x218], RZ ;  /* 0x0000860008087a24 */ /* 0x000fe400078e02ff */
[C---:B------:R-:W-:Y:S02]  /*2590*/  IMAD R11, R0.reuse, c[0x0][0x1f4], R9 ;  /* 0x00007d00000b7a24 */ /* 0x040fe400078e0209 */
[----:B------:R-:W-:-:S04]  /*25a0*/  IMAD.WIDE.U32 R220, R0, c[0x0][0x1f0], R6 ;  /* 0x00007c0000dc7a25 */ /* 0x000fc800078e0006 */
[C---:B------:R-:W-:Y:S01]  /*25b0*/  IMAD R8, R0.reuse, c[0x0][0x21c], R8 ;  /* 0x0000870000087a24 */ /* 0x040fe200078e0208 */
[----:B------:R-:W-:Y:S01]  /*25c0*/  IADD3 R219, R221, R11, RZ ;  /* 0x0000000bdddb7210 */ /* 0x000fe20007ffe0ff */
[----:B------:R-:W-:-:S04]  /*25d0*/  IMAD.WIDE.U32 R222, R0, c[0x0][0x218], R4 ;  /* 0x0000860000de7a25 */ /* 0x000fc800078e0004 */
[----:B------:R-:W-:Y:S02]  /*25e0*/  IMAD R9, R233, 0x80, R229 ;  /* 0x00000080e9097824 */ /* 0x000fe400078e02e5 */
[----:B------:R-:W-:Y:S01]  /*25f0*/  IMAD.IADD R224, R223, 0x1, R8 ;  /* 0x00000001dfe07824 */ /* 0x000fe200078e0208 */
[----:B------:R-:W-:Y:S05]  /*2600*/  BRA.DIV ~URZ, `(.L_x_1462) ;  /* 0x0000a8f27f007947 */ /* 0x000fea000b800000 */
[----:B------:R1:W2:Y:S02]  /*2610*/  SHFL.IDX PT, R8, R10, RZ, 0x1c1f ;  /* 0x001c1fff0a087589 */ /* 0x0002a400000e0000 */
.L_x_1550:
[----:B------:R-:W-:Y:S05]  /*2620*/  BRA.DIV ~URZ, `(.L_x_1463) ;  /* 0x0000a9427f007947 */ /* 0x000fea000b800000 */
[----:B------:R3:W4:Y:S02]  /*2630*/  SHFL.IDX PT, R0, R12, RZ, 0x1c1f ;  /* 0x001c1fff0c007589 */ /* 0x00072400000e0000 */
.L_x_1551:
[----:B------:R-:W-:Y:S01]  /*2640*/  IMAD R11, R18, c[0x0][0x2c4], RZ ;  /* 0x0000b100120b7a24 */ /* 0x000fe200078e02ff */
[----:B------:R-:W-:Y:S04]  /*2650*/  BSSY B0, `(.L_x_1464) ;  /* 0x0000013000007945 */ /* 0x000fe80003800000 */
[----:B------:R-:W-:-:S13]  /*2660*/  ISETP.GE.AND P0, PT, R9, R11, PT ;  /* 0x0000000b0900720c */ /* 0x000fda0003f06270 */
[----:B------:R-:W-:Y:S05]  /*2670*/  @P0 BRA `(.L_x_1465) ;  /* 0x0000010000000947 */ /* 0x000fea0003800000 */
[----:B------:R-:W5:Y:S04]  /*2680*/  LDL R2, [R1+0x38] ;  /* 0x0000380001027983 */ /* 0x000f680000100800 */
[----:B---3--:R-:W3:Y:S04]  /*2690*/  LDL R13, [R1+0x44] ;  /* 0x00004400010d7983 */ /* 0x008ee80000100800 */
[----:B----4-:R-:W4:Y:S01]  /*26a0*/  LDL R14, [R1+0x34] ;  /* 0x00003400010e7983 */ /* 0x010f220000100800 */
[----:B------:R-:W-:-:S04]  /*26b0*/  LEA R6, P0, R226, R0, 0x1 ;  /* 0x00000000e2067211 */ /* 0x000fc800078008ff */
[----:B--2---:R-:W-:Y:S02]  /*26c0*/  LEA.HI.X R7, R226, R8, R227, 0x1, P0 ;  /* 0x00000008e2077211 */ /* 0x004fe400000f0ce3 */
[----:B------:R-:W-:-:S04]  /*26d0*/  LEA R4, P0, R225, R0, 0x1 ;  /* 0x00000000e1047211 */ /* 0x000fc800078008ff */
[----:B-----5:R-:W-:Y:S02]  /*26e0*/  LEA.HI.X R5, R225, R8, R2, 0x1, P0 ;  /* 0x00000008e1057211 */ /* 0x020fe400000f0c02 */
[----:B------:R-:W-:Y:S01]  /*26f0*/  LEA R2, P0, R228, R0, 0x1 ;  /* 0x00000000e4027211 */ /* 0x000fe200078008ff */
        /* <DEDUP_REMOVED lines=8> */
.L_x_1465:
[----:B------:R-:W-:Y:S05]  /*2780*/  BSYNC B0 ;  /* 0x0000000000007941 */ /* 0x000fea0003800000 */
.L_x_1464:
[----:B------:R-:W-:Y:S05]  /*2790*/  BRA.DIV ~URZ, `(.L_x_1466) ;  /* 0x0000a8327f007947 */ /* 0x000fea000b800000 */
[----:B--2---:R2:W1:Y:S04]  /*27a0*/  SHFL.IDX PT, R8, R10, 0x1, 0x1c1f ;  /* 0x003c1f000a087f89 */ /* 0x00446800000e0000 */
[----:B----4-:R2:W4:Y:S02]  /*27b0*/  SHFL.IDX PT, R0, R12, 0x1, 0x1c1f ;  /* 0x003c1f000c007f89 */ /* 0x01052400000e0000 */
.L_x_1552:
[----:B------:R-:W-:Y:S01]  /*27c0*/  IADD3 R2, R9, 0x20, RZ ;  /* 0x0000002009027810 */ /* 0x000fe20007ffe0ff */
[----:B------:R-:W-:Y:S03]  /*27d0*/  BSSY B0, `(.L_x_1467) ;  /* 0x0000013000007945 */ /* 0x000fe60003800000 */
[----:B------:R-:W-:-:S13]  /*27e0*/  ISETP.GE.AND P0, PT, R2, R11, PT ;  /* 0x0000000b0200720c */ /* 0x000fda0003f06270 */
[----:B------:R-:W-:Y:S05]  /*27f0*/  @P0 BRA `(.L_x_1468) ;  /* 0x0000010000000947 */ /* 0x000fea0003800000 */
[----:B------:R-:W5:Y:S04]  /*2800*/  LDL R3, [R1+0x38] ;  /* 0x0000380001037983 */ /* 0x000f680000100800 */
[----:B--2---:R-:W2:Y:S04]  /*2810*/  LDL R13, [R1+0x44] ;  /* 0x00004400010d7983 */ /* 0x004ea80000100800 */
[----:B---3--:R-:W3:Y:S01]  /*2820*/  LDL R14, [R1+0x34] ;  /* 0x00003400010e7983 */ /* 0x008ee20000100800 */
[----:B----4-:R-:W-:-:S04]  /*2830*/  LEA R6, P0, R226, R0, 0x1 ;  /* 0x00000000e2067211 */ /* 0x010fc800078008ff */
[----:B-1----:R-:W-:Y:S02]  /*2840*/  LEA.HI.X R7, R226, R8, R227, 0x1, P0 ;  /* 0x00000008e2077211 */ /* 0x002fe400000f0ce3 */
[----:B------:R-:W-:-:S04]  /*2850*/  LEA R4, P0, R225, R0, 0x1 ;  /* 0x00000000e1047211 */ /* 0x000fc800078008ff */
[----:B-----5:R-:W-:Y:S02]  /*2860*/  LEA.HI.X R5, R225, R8, R3, 0x1, P0 ;  /* 0x00000008e1057211 */ /* 0x020fe400000f0c03 */
[----:B------:R-:W-:Y:S01]  /*2870*/  LEA R2, P0, R228, R0, 0x1 ;  /* 0x00000000e4027211 */ /* 0x000fe200078008ff */
[----:B--2---:R-:W-:-:S03]  /*2880*/  IMAD.SHL.U32 R0, R13, 0x2, RZ ;  /* 0x000000020d007824 */ /* 0x004fc600078e00ff */
[----:B---3--:R-:W-:Y:S02]  /*2890*/  LEA.HI.X R3, R228, R8, R14, 0x1, P0 ;  /* 0x00000008e4037211 */ /* 0x008fe400000f0c0e */
[----:B------:R-:W-:Y:S01]  /*28a0*/  @!PT LDS RZ, [RZ] ;  /* 0x00000000fffff984 */ /* 0x000fe20000000800 */
[----:B------:R-:W-:Y:S01]  /*28b0*/  @!PT LDS RZ, [RZ] ;  /* 0x00000000fffff984 */ /* 0x000fe20000000800 */
[----:B------:R-:W-:Y:S01]  /*28c0*/  @!PT LDS RZ, [RZ] ;  /* 0x00000000fffff984 */ /* 0x000fe20000000800 */
[----:B------:R1:W-:Y:S04]  /*28d0*/  LDGSTS.E.BYPASS.LTC128B.128 [R0+0x6880], [R6.64], !P1 ;  /* 0x0688000006007fae */ /* 0x0003e8000c901d46 */
[----:B------:R1:W-:Y:S04]  /*28e0*/  LDGSTS.E.BYPASS.LTC128B.128 [R0+0x8880], [R4.64], !P3 ;  /* 0x0888000004007fae */ /* 0x0003e8000d901d46 */
[----:B------:R1:W-:Y:S02]  /*28f0*/  LDGSTS.E.BYPASS.LTC128B.128 [R0+0xa880], [R2.64], !P4 ;  /* 0x0a88000002007fae */ /* 0x0003e4000e101d46 */
.L_x_1468:
[----:B------:R-:W-:Y:S05]  /*2900*/  BSYNC B0 ;  /* 0x0000000000007941 */ /* 0x000fea0003800000 */
.L_x_1467:
[----:B------:R-:W-:Y:S05]  /*2910*/  BRA.DIV ~URZ, `(.L_x_1469) ;  /* 0x0000a7727f007947 */ /* 0x000fea000b800000 */
[----:B-1----:R1:W2:Y:S02]  /*2920*/  SHFL.IDX PT, R8, R10, 0x2, 0x1c1f ;  /* 0x005c1f000a087f89 */ /* 0x0022a400000e0000 */
.L_x_1553:
[----:B------:R-:W-:Y:S05]  /*2930*/  BRA.DIV ~URZ, `(.L_x_1470) ;  /* 0x0000a7c27f007947 */ /* 0x000fea000b800000 */
[----:B----4-:R4:W1:Y:S02]  /*2940*/  SHFL.IDX PT, R0, R12, 0x2, 0x1c1f ;  /* 0x005c1f000c007f89 */ /* 0x01086400000e0000 */
.L_x_1554:
[----:B------:R-:W-:Y:S01]  /*2950*/  IADD3 R2, R9, 0x40, RZ ;  /* 0x0000004009027810 */ /* 0x000fe20007ffe0ff */
[----:B------:R-:W-:Y:S03]  /*2960*/  BSSY B0, `(.L_x_1471) ;  /* 0x0000013000007945 */ /* 0x000fe60003800000 */
[----:B------:R-:W-:-:S13]  /*2970*/  ISETP.GE.AND P0, PT, R2, R11, PT ;  /* 0x0000000b0200720c */ /* 0x000fda0003f06270 */
[----:B------:R-:W-:Y:S05]  /*2980*/  @P0 BRA `(.L_x_1472) ;  /* 0x0000010000000947 */ /* 0x000fea0003800000 */
[----:B------:R-:W5:Y:S04]  /*2990*/  LDL R3, [R1+0x38] ;  /* 0x0000380001037983 */ /* 0x000f680000100800 */
[----:B---3--:R-:W3:Y:S04]  /*29a0*/  LDL R13, [R1+0x44] ;  /* 0x00004400010d7983 */ /* 0x008ee80000100800 */
[----:B----4-:R-:W4:Y:S01]  /*29b0*/  LDL R14, [R1+0x34] ;  /* 0x00003400010e7983 */ /* 0x010f220000100800 */
[----:B-1----:R-:W-:-:S04]  /*29c0*/  LEA R6, P0, R226, R0, 0x1 ;  /* 0x00000000e2067211 */ /* 0x002fc800078008ff */
        /* <DEDUP_REMOVED lines=12> */
.L_x_1472:
[----:B------:R-:W-:Y:S05]  /*2a90*/  BSYNC B0 ;  /* 0x0000000000007941 */ /* 0x000fea0003800000 */
.L_x_1471:
[----:B------:R-:W-:Y:S05]  /*2aa0*/  BRA.DIV ~URZ, `(.L_x_1473) ;  /* 0x0000a6b27f007947 */ /* 0x000fea000b800000 */
[----:B--2---:R2:W3:Y:S04]  /*2ab0*/  SHFL.IDX PT, R8, R10, 0x3, 0x1c1f ;  /* 0x007c1f000a087f89 */ /* 0x0044e800000e0000 */
[----:B-1----:R2:W1:Y:S02]  /*2ac0*/  SHFL.IDX PT, R0, R12, 0x3, 0x1c1f ;  /* 0x007c1f000c007f89 */ /* 0x00246400000e0000 */
.L_x_1555:
[----:B------:R-:W5:Y:S04]  /*2ad0*/  LDL R5, [R1+0x44] ;  /* 0x0000440001057983 */ /* 0x000f680000100800 */
[----:B--2---:R-:W2:Y:S04]  /*2ae0*/  LDL R4, [R1+0x38] ;  /* 0x0000380001047983 */ /* 0x004ea80000100800 */
[----:B----4-:R-:W4:Y:S01]  /*2af0*/  LDL R13, [R1+0x34] ;  /* 0x00003400010d7983 */ /* 0x010f220000100800 */
[----:B------:R-:W-:Y:S01]  /*2b00*/  IADD3 R2, R9, 0x60, RZ ;  /* 0x0000006009027810 */ /* 0x000fe20007ffe0ff */
[----:B---3--:R-:W-:-:S02]  /*2b10*/  IMAD.MOV.U32 R12, RZ, RZ, 0x30 ;  /* 0x00000030ff0c7424 */ /* 0x008fc400078e00ff */
[----:B------:R-:W-:Y:S01]  /*2b20*/  IMAD.MOV.U32 R74, RZ, RZ, R220 ;  /* 0x000000ffff4a7224 */ /* 0x000fe200078e00dc */
[----:B------:R-:W-:Y:S01]  /*2b30*/  ISETP.GE.AND P2, PT, R2, R11, PT ;  /* 0x0000000b0200720c */ /* 0x000fe20003f46270 */
[----:B------:R-:W-:Y:S01]  /*2b40*/  IMAD R12, R217, -0x30, R12 ;  /* 0xffffffd0d90c7824 */ /* 0x000fe200078e020c */
[----:B------:R-:W-:Y:S01]  /*2b50*/  SHF.R.S32.HI R11, RZ, 0x1f, R72 ;  /* 0x0000001fff0b7819 */ /* 0x000fe20000011448 */
[----:B------:R-:W-:Y:S02]  /*2b60*/  IMAD.MOV.U32 R75, RZ, RZ, R219 ;  /* 0x000000ffff4b7224 */ /* 0x000fe400078e00db */
[----:B------:R-:W-:-:S05]  /*2b70*/  IMAD.IADD R73, R19, 0x1, R12 ;  /* 0x0000000113497824 */ /* 0x000fca00078e020c */
[----:B------:R-:W-:-:S03]  /*2b80*/  IMNMX R10, R73, 0x30, PT ;  /* 0x00000030490a7817 */ /* 0x000fc60003800200 */
[----:B-1----:R-:W-:-:S04]  /*2b90*/  @!P2 LEA R2, P0, R226, R0, 0x1 ;  /* 0x00000000e202a211 */ /* 0x002fc800078008ff */
[----:B------:R-:W-:Y:S02]  /*2ba0*/  @!P2 LEA.HI.X R3, R226, R8, R227, 0x1, P0 ;  /* 0x00000008e203a211 */ /* 0x000fe400000f0ce3 */
[----:B------:R-:W-:Y:S01]  /*2bb0*/  @!P2 LEA R6, P0, R225, R0, 0x1 ;  /* 0x00000000e106a211 */ /* 0x000fe200078008ff */
[----:B-----5:R-:W-:Y:S02]  /*2bc0*/  IMAD.SHL.U32 R193, R5, 0x2, RZ ;  /* 0x0000000205c17824 */ /* 0x020fe400078e00ff */
[----:B------:R-:W-:Y:S01]  /*2bd0*/  IMAD R5, R11, c[0x0][0x1e0], RZ ;  /* 0x000078000b057a24 */ /* 0x000fe200078e02ff */
[----:B--2---:R-:W-:Y:S02]  /*2be0*/  @!P2 LEA.HI.X R7, R225, R8, R4, 0x1, P0 ;  /* 0x00000008e107a211 */ /* 0x004fe400000f0c04 */
[----:B------:R-:W-:Y:S01]  /*2bf0*/  @!PT LDS RZ, [RZ] ;  /* 0x00000000fffff984 */ /* 0x000fe20000000800 */
[----:B------:R-:W-:Y:S01]  /*2c00*/  @!PT LDS RZ, [RZ] ;  /* 0x00000000fffff984 */ /* 0x000fe20000000800 */
[----:B------:R-:W-:Y:S01]  /*2c10*/  @!PT LDS RZ, [RZ] ;  /* 0x00000000fffff984 */ /* 0x000fe20000000800 */
[----:B------:R1:W-:Y:S01]  /*2c20*/  @!P2 LDGSTS.E.BYPASS.LTC128B.128 [R193+0x7880], [R2.64], !P1 ;  /* 0x0788000002c1afae */ /* 0x0003e2000c901d46 */
[----:B------:R-:W-:Y:S01]  /*2c30*/  @!P2 LEA R4, P0, R228, R0, 0x1 ;  /* 0x00000000e404a211 */ /* 0x000fe200078008ff */
[----:B------:R-:W-:-:S02]  /*2c40*/  IMAD.IADD R0, R10, 0x1, -R229 ;  /* 0x000000010a007824 */ /* 0x000fc400078e0ae5 */
[----:B------:R-:W-:Y:S01]  /*2c50*/  IMAD R9, R72, c[0x0][0x1e4], R5 ;  /* 0x0000790048097a24 */ /* 0x000fe200078e0205 */
[----:B----4-:R-:W-:Y:S01]  /*2c60*/  @!P2 LEA.HI.X R5, R228, R8, R13, 0x1, P0 ;  /* 0x00000008e405a211 */ /* 0x010fe200000f0c0d */
[----:B------:R2:W-:Y:S01]  /*2c70*/  @!P2 LDGSTS.E.BYPASS.LTC128B.128 [R193+0x9880], [R6.64], !P3 ;  /* 0x0988000006c1afae */ /* 0x0005e2000d901d46 */
[C---:B------:R-:W-:Y:S01]  /*2c80*/  ISETP.GE.AND P0, PT, R0.reuse, 0x21, PT ;  /* 0x000000210000780c */ /* 0x040fe20003f06270 */
[----:B------:R-:W-:Y:S01]  /*2c90*/  IMAD.MOV.U32 R8, RZ, RZ, 0x20 ;  /* 0x00000020ff087424 */ /* 0x000fe200078e00ff */
[----:B------:R-:W-:Y:S01]  /*2ca0*/  ISETP.GE.AND P1, PT, R0, 0x1, PT ;  /* 0x000000010000780c */ /* 0x000fe20003f26270 */
[----:B------:R3:W-:Y:S04]  /*2cb0*/  @!P2 LDGSTS.E.BYPASS.LTC128B.128 [R193+0xb880], [R4.64], !P4 ;  /* 0x0b88000004c1afae */ /* 0x0007e8000e101d46 */
[----:B------:R-:W0:Y:S01]  /*2cc0*/  LDGDEPBAR ;  /* 0x00000000000079af */ /* 0x000e220000000000 */
[----:B------:R-:W-:Y:S01]  /*2cd0*/  WARPSYNC 0xffffffff ;  /* 0xffffffff00007948 */ /* 0x000fe20003800000 */
[----:B------:R-:W-:Y:S02]  /*2ce0*/  BSSY B0, `(.L_x_1474) ;  /* 0x00000cf000007945 */ /* 0x000fe40003800000 */
[----:B------:R-:W-:Y:S06]  /*2cf0*/  BAR.SYNC.DEFER_BLOCKING 0x0 ;  /* 0x0000000000007b1d */ /* 0x000fec0000010000 */
[----:B------:R-:W4:Y:S01]  /*2d00*/  S2R R13, SR_TID.X ;  /* 0x00000000000d7919 */ /* 0x000f220000002100 */
[----:B-1----:R-:W-:-:S04]  /*2d10*/  IMAD.WIDE.U32 R2, R72, c[0x0][0x1e0], RZ ;  /* 0x0000780048027a25 */ /* 0x002fc800078e00ff */
[----:B------:R-:W-:Y:S02]  /*2d20*/  IMAD.IADD R0, R3, 0x1, R9 ;  /* 0x0000000103007824 */ /* 0x000fe400078e0209 */
[----:B------:R-:W-:-:S04]  /*2d30*/  IMAD.WIDE.U32 R2, R2, 0x30, R74 ;  /* 0x0000003002027825 */ /* 0x000fc800078e004a */
[----:B------:R-:W-:Y:S01]  /*2d40*/  IMAD R0, R0, 0x30, RZ ;  /* 0x0000003000007824 */ /* 0x000fe200078e02ff */
[----:B---3--:R-:W-:Y:S01]  /*2d50*/  @P1 LEA R4, P3, R2, c[0x0][0x1c8], 0x1 ;  /* 0x0000720002041a11 */ /* 0x008fe200078608ff */
[----:B--2---:R-:W-:-:S04]  /*2d60*/  IMAD.WIDE.U32 R6, R8, c[0x0][0x1e0], RZ ;  /* 0x0000780008067a25 */ /* 0x004fc800078e00ff */
[----:B------:R-:W-:Y:S02]  /*2d70*/  IMAD R5, R8, c[0x0][0x1e4], RZ ;  /* 0x0000790008057a24 */ /* 0x000fe400078e02ff */
[----:B------:R-:W-:Y:S01]  /*2d80*/  IMAD.IADD R0, R3, 0x1, R0 ;  /* 0x0000000103007824 */ /* 0x000fe200078e0200 */
[----:B------:R-:W-:Y:S02]  /*2d90*/  @P0 IADD3 R3, P2, R2, R6, RZ ;  /* 0x0000000602030210 */ /* 0x000fe40007f5e0ff */
[----:B----4-:R-:W-:Y:S02]  /*2da0*/  ISETP.GT.AND P4, PT, R13, 0x3f, PT ;  /* 0x0000003f0d00780c */ /* 0x010fe40003f84270 */
[----:B------:R-:W-:Y:S02]  /*2db0*/  @P0 IADD3.X R6, R0, R7, R5, P2, !PT ;  /* 0x0000000700060210 */ /* 0x000fe400017fe405 */
[----:B------:R-:W-:Y:S01]  /*2dc0*/  @P1 LEA.HI.X R5, R2, c[0x0][0x1cc], R0, 0x1, P3 ;  /* 0x0000730002051a11 */ /* 0x000fe200018f0c00 */
[----:B------:R-:W-:Y:S01]  /*2dd0*/  IMAD R0, R11, c[0x0][0x208], RZ ;  /* 0x000082000b007a24 */ /* 0x000fe200078e02ff */
[----:B------:R-:W-:-:S02]  /*2de0*/  LOP3.LUT P3, RZ, R237, 0x1, RZ, 0xc0, !PT ;  /* 0x00000001edff7812 */ /* 0x000fc4000786c0ff */
[----:B------:R-:W-:Y:S01]  /*2df0*/  @P0 LEA R2, P2, R3, c[0x0][0x1c8], 0x1 ;  /* 0x0000720003020a11 */ /* 0x000fe200078408ff */
[----:B------:R-:W-:-:S03]  /*2e00*/  IMAD R0, R72, c[0x0][0x20c], R0 ;  /* 0x0000830048007a24 */ /* 0x000fc600078e0200 */
[----:B------:R-:W-:Y:S01]  /*2e10*/  @P0 LEA.HI.X R3, R3, c[0x0][0x1cc], R6, 0x1, P2 ;  /* 0x0000730003030a11 */ /* 0x000fe200010f0c06 */
[----:B------:R-:W-:Y:S01]  /*2e20*/  IMAD.WIDE.U32 R6, R72, c[0x0][0x208], RZ ;  /* 0x0000820048067a25 */ /* 0x000fe200078e00ff */
[----:B------:R-:W-:-:S03]  /*2e30*/  LOP3.LUT P2, RZ, R48, 0x2, RZ, 0xc0, !PT ;  /* 0x0000000230ff7812 */ /* 0x000fc6000784c0ff */
[----:B------:R-:W-:Y:S02]  /*2e40*/  IMAD.IADD R0, R7, 0x1, R0 ;  /* 0x0000000107007824 */ /* 0x000fe400078e0200 */
[----:B------:R-:W-:Y:S01]  /*2e50*/  @!PT LDS RZ, [RZ] ;  /* 0x00000000fffff984 */ /* 0x000fe20000000800 */
[----:B------:R-:W-:Y:S01]  /*2e60*/  @!PT LDS RZ, [RZ] ;  /* 0x00000000fffff984 */ /* 0x000fe20000000800 */
[----:B------:R-:W-:Y:S01]  /*2e70*/  @!PT LDS RZ, [RZ] ;  /* 0x00000000fffff984 */ /* 0x000fe20000000800 */
[----:B------:R1:W-:Y:S02]  /*2e80*/  @P1 LDGSTS.E.BYPASS.LTC128B.128 [R193+0x3c80], [R4.64], !P3 ;  /* 0x03c8000004c11fae */ /* 0x0003e4000d901d46 */
[----:B------:R-:W-:Y:S02]  /*2e90*/  IMAD R0, R0, 0x30, RZ ;  /* 0x0000003000007824 */ /* 0x000fe400078e02ff */
[----:B------:R1:W-:Y:S04]  /*2ea0*/  @P1 LDGSTS.E.BYPASS.LTC128B.128 [R193+0x4880], [R4.64+0x40], !P6 ;  /* 0x0488004004c11fae */ /* 0x0003e8000f101d46 */
[----:B------:R1:W-:Y:S04]  /*2eb0*/  @P1 LDGSTS.E.BYPASS.LTC128B.128 [R193+0x5480], [R4.64+0x80], !P5 ;  /* 0x0548008004c11fae */ /* 0x0003e8000e901d46 */
[----:B------:R2:W-:Y:S01]  /*2ec0*/  @P0 LDGSTS.E.BYPASS.LTC128B.128 [R193+0x4480], [R2.64], !P3 ;  /* 0x0448000002c10fae */ /* 0x0005e2000d901d46 */
[----:B------:R-:W-:-:S03]  /*2ed0*/  LOP3.LUT P3, RZ, R48, 0x1, RZ, 0xc0, !PT ;  /* 0x0000000130ff7812 */ /* 0x000fc6000786c0ff */
[----:B------:R2:W-:Y:S04]  /*2ee0*/  @P0 LDGSTS.E.BYPASS.LTC128B.128 [R193+0x5080], [R2.64+0x40], !P6 ;  /* 0x0508004002c10fae */ /* 0x0005e8000f101d46 */
[----:B------:R2:W-:Y:S04]  /*2ef0*/  @P0 LDGSTS.E.BYPASS.LTC128B.128 [R193+0x5c80], [R2.64+0x80], !P5 ;  /* 0x05c8008002c10fae */ /* 0x0005e8000e901d46 */
[----:B------:R-:W0:Y:S01]  /*2f00*/  LDGDEPBAR ;  /* 0x00000000000079af */ /* 0x000e220000000000 */
[----:B--2---:R-:W-:Y:S01]  /*2f10*/  IMAD.MOV.U32 R2, RZ, RZ, R222 ;  /* 0x000000ffff027224 */ /* 0x004fe200078e00de */
[----:B------:R-:W-:-:S04]  /*2f20*/  DEPBAR.LE SB0, 0x1 ;  /* 0x000080400000791a */ /* 0x000fc80000000000 */
[----:B------:R-:W-:-:S04]  /*2f30*/  DEPBAR.LE SB0, 0x0 ;  /* 0x000080000000791a */ /* 0x000fc80000000000 */
[----:B------:R-:W-:Y:S01]  /*2f40*/  BAR.SYNC.DEFER_BLOCKING 0x0 ;  /* 0x0000000000007b1d */ /* 0x000fe20000010000 */
[----:B------:R-:W-:-:S04]  /*2f50*/  IMAD.MOV.U32 R3, RZ, RZ, R224 ;  /* 0x000000ffff037224 */ /* 0x000fc800078e00e0 */
[----:B-1----:R-:W-:-:S04]  /*2f60*/  IMAD.WIDE.U32 R4, R6, 0x30, R2 ;  /* 0x0000003006047825 */ /* 0x002fc800078e0002 */
[----:B------:R-:W-:Y:S01]  /*2f70*/  IMAD.IADD R0, R5, 0x1, R0 ;  /* 0x0000000105007824 */ /* 0x000fe200078e0200 */
[----:B------:R-:W-:Y:S01]  /*2f80*/  LEA R2, P0, R4, c[0x0][0x1f8], 0x1 ;  /* 0x00007e0004027a11 */ /* 0x000fe200078008ff */
[----:B------:R-:W-:-:S03]  /*2f90*/  @!P4 IMAD.MOV.U32 R5, RZ, RZ, c[0x0][0x208] ;  /* 0x00008200ff05c624 */ /* 0x000fc600078e00ff */
[----:B------:R-:W-:Y:S01]  /*2fa0*/  LEA.HI.X R3, R4, c[0x0][0x1fc], R0, 0x1, P0 ;  /* 0x00007f0004037a11 */ /* 0x000fe200000f0c00 */
[----:B------:R-:W-:Y:S01]  /*2fb0*/  @!P4 IMAD.MOV.U32 R4, RZ, RZ, c[0x0][0x20c] ;  /* 0x00008300ff04c624 */ /* 0x000fe200078e00ff */
[C---:B------:R-:W-:Y:S02]  /*2fc0*/  @!P4 LEA R16, P0, R5.reuse, R2, 0x6 ;  /* 0x000000020510c211 */ /* 0x040fe400078030ff */
[----:B------:R-:W-:Y:S02]  /*2fd0*/  IADD3 R0, R12, R19, -R229 ;  /* 0x000000130c007210 */ /* 0x000fe40007ffe8e5 */
[----:B------:R-:W-:Y:S02]  /*2fe0*/  @!P4 LEA.HI.X R17, R5, R3, R4, 0x6, P0 ;  /* 0x000000030511c211 */ /* 0x000fe400000f3404 */
[C---:B------:R-:W-:Y:S01]  /*2ff0*/  ISETP.LT.OR P0, PT, R0.reuse, 0x1, !P3 ;  /* 0x000000010000780c */ /* 0x040fe20005f01670 */
[----:B------:R-:W-:Y:S01]  /*3000*/  LDSM.16.M88.4 R8, [R182+0x1000] ;  /* 0x00100000b608783b */ /* 0x000fe20000000200 */
[----:B------:R-:W-:-:S03]  /*3010*/  @!P4 ISETP.LT.OR P3, PT, R0, 0x21, !P3 ;  /* 0x000000210000c80c */ /* 0x000fc60005f61670 */
[----:B------:R-:W1:Y:S04]  /*3020*/  LDSM.16.M88.4 R32, [R123] ;  /* 0x000000007b20783b */ /* 0x000e680000000200 */
[----:B------:R-:W2:Y:S04]  /*3030*/  LDSM.16.M88.4 R28, [R123+0x400] ;  /* 0x000400007b1c783b */ /* 0x000ea80000000200 */
[----:B------:R-:W3:Y:S04]  /*3040*/  LDSM.16.M88.4 R20, [R123+0x800] ;  /* 0x000800007b14783b */ /* 0x000ee80000000200 */
[----:B------:R-:W4:Y:S04]  /*3050*/  LDSM.16.M88.4 R12, [R182] ;  /* 0x00000000b60c783b */ /* 0x000f280000000200 */
[----:B------:R-:W-:Y:S04]  /*3060*/  LDSM.16.M88.4 R24, [R183] ;  /* 0x00000000b718783b */ /* 0x000fe80000000200 */
[----:B------:R-:W-:Y:S04]  /*3070*/  LDSM.16.M88.4 R4, [R183+0x1000] ;  /* 0x00100000b704783b */ /* 0x000fe80000000200 */
[----:B------:R-:W5:Y:S04]  /*3080*/  LDSM.16.M88.4 R36, [R184] ;  /* 0x00000000b824783b */ /* 0x000f680000000200 */
[----:B------:R-:W4:Y:S04]  /*3090*/  LDSM.16.M88.4 R40, [R192] ;  /* 0x00000000c028783b */ /* 0x000f280000000200 */
[----:B------:R-:W4:Y:S04]  /*30a0*/  LDSM.16.M88.4 R44, [R191] ;  /* 0x00000000bf2c783b */ /* 0x000f280000000200 */
[----:B------:R-:W-:Y:S01]  /*30b0*/  @!PT LDS RZ, [RZ] ;  /* 0x00000000fffff984 */ /* 0x000fe20000000800 */
[----:B------:R-:W-:Y:S01]  /*30c0*/  @!PT LDS RZ, [RZ] ;  /* 0x00000000fffff984 */ /* 0x000fe20000000800 */
[----:B------:R-:W-:Y:S01]  /*30d0*/  @!PT LDS RZ, [RZ] ;  /* 0x00000000fffff984 */ /* 0x000fe20000000800 */
[----:B------:R4:W-:Y:S01]  /*30e0*/  LDGSTS.E.BYPASS.LTC128B.128 [R193+0x1880], [R2.64], !P0 ;  /* 0x0188000002c17fae */ /* 0x0009e2000c101d46 */
[----:B------:R-:W-:Y:S01]  /*30f0*/  ISETP.LT.OR P0, PT, R0, 0x1, !P2 ;  /* 0x000000010000780c */ /* 0x000fe20005701670 */
[C---:B-1----:R-:W-:Y:S08]  /*3100*/  HMMA.16816.F32 R64, R8.reuse, R32, RZ ;  /* 0x000000200840723c */ /* 0x042ff000000018ff */
[----:B--2---:R-:W-:Y:S04]  /*3110*/  HMMA.16816.F32 R56, R8, R28, RZ ;  /* 0x0000001c0838723c */ /* 0x004fe800000018ff */
[----:B------:R1:W-:Y:S01]  /*3120*/  LDGSTS.E.BYPASS.LTC128B.128 [R193+0x2480], [R2.64+0x40], !P0 ;  /* 0x0248004002c17fae */ /* 0x0003e2000c101d46 */
[----:B------:R-:W-:-:S04]  /*3130*/  LOP3.LUT P0, RZ, R48, 0x4, RZ, 0xc0, !PT ;  /* 0x0000000430ff7812 */ /* 0x000fc8000780c0ff */
[C---:B------:R-:W-:Y:S01]  /*3140*/  ISETP.LT.OR P1, PT, R0.reuse, 0x1, !P0 ;  /* 0x000000010000780c */ /* 0x040fe20004721670 */
[----:B---3--:R-:W-:Y:S01]  /*3150*/  HMMA.16816.F32 R48, R8, R20, RZ ;  /* 0x000000140830723c */ /* 0x008fe200000018ff */
[----:B------:R-:W-:-:S07]  /*3160*/  @!P4 ISETP.LT.OR P0, PT, R0, 0x21, !P0 ;  /* 0x000000210000c80c */ /* 0x000fce0004701670 */
[----:B------:R-:W-:Y:S04]  /*3170*/  HMMA.16816.F32 R60, R8, R34, RZ ;  /* 0x00000022083c723c */ /* 0x000fe800000018ff */
[----:B------:R1:W-:Y:S01]  /*3180*/  LDGSTS.E.BYPASS.LTC128B.128 [R193+0x3080], [R2.64+0x80], !P1 ;  /* 0x0308008002c17fae */ /* 0x0003e2000c901d46 */
[----:B------:R-:W-:-:S03]  /*3190*/  @!P4 ISETP.LT.OR P1, PT, R0, 0x21, !P2 ;  /* 0x000000210000c80c */ /* 0x000fc60005721670 */
[C---:B------:R-:W-:Y:S01]  /*31a0*/  HMMA.16816.F32 R52, R8.reuse, R30, RZ ;  /* 0x0000001e0834723c */ /* 0x040fe200000018ff */
[----:B------:R2:W-:Y:S07]  /*31b0*/  @!P4 LDGSTS.E.BYPASS.LTC128B.128 [R193+0x2080], [R16.64], !P3 ;  /* 0x0208000010c1cfae */ /* 0x0005ee000d901d46 */
[----:B------:R-:W-:Y:S02]  /*31c0*/  HMMA.16816.F32 R8, R8, R22, RZ ;  /* 0x000000160808723c */ /* 0x000fe400000018ff */
[----:B------:R2:W-:Y:S04]  /*31d0*/  @!P4 LDGSTS.E.BYPASS.LTC128B.128 [R193+0x2c80], [R16.64+0x40], !P1 ;  /* 0x02c8004010c1cfae */ /* 0x0005e8000c901d46 */
[----:B------:R2:W-:Y:S01]  /*31e0*/  @!P4 LDGSTS.E.BYPASS.LTC128B.128 [R193+0x3880], [R16.64+0x80], !P0 ;  /* 0x0388008010c1cfae */ /* 0x0005e2000c101d46 */
[----:B------:R-:W-:Y:S01]  /*31f0*/  ISETP.GT.AND P0, PT, R72, R231, PT ;  /* 0x000000e74800720c */ /* 0x000fe20003f04270 */
[C---:B----4-:R-:W-:Y:S02]  /*3200*/  HMMA.16816.F32 R68, R12.reuse, R32, RZ ;  /* 0x000000200c44723c */ /* 0x050fe400000018ff */
[----:B------:R-:W0:Y:S06]  /*3210*/  LDGDEPBAR ;  /* 0x00000000000079af */ /* 0x000e2c0000000000 */
[C---:B------:R-:W-:Y:S01]  /*3220*/  HMMA.16816.F32 R88, R12.reuse, R34, RZ ;  /* 0x000000220c58723c */ /* 0x040fe200000018ff */
[----:B------:R-:W-:Y:S07]  /*3230*/  LDSM.16.M88.4 R32, [R123+0xc00] ;  /* 0x000c00007b20783b */ /* 0x000fee0000000200 */
[C---:B------:R-:W-:Y:S08]  /*3240*/  HMMA.16816.F32 R76, R12.reuse, R28, RZ ;  /* 0x0000001c0c4c723c */ /* 0x040ff000000018ff */
[C---:B------:R-:W-:Y:S01]  /*3250*/  HMMA.16816.F32 R84, R12.reuse, R30, RZ ;  /* 0x0000001e0c54723c */ /* 0x040fe200000018ff */
[----:B------:R-:W-:Y:S07]  /*3260*/  LDSM.16.M88.4 R28, [R123+0x1000] ;  /* 0x001000007b1c783b */ /* 0x000fee0000000200 */
[C---:B------:R-:W-:Y:S08]  /*3270*/  HMMA.16816.F32 R80, R12.reuse, R20, RZ ;  /* 0x000000140c50723c */ /* 0x040ff000000018ff */
[----:B------:R-:W-:Y:S01]  /*3280*/  HMMA.16816.F32 R96, R12, R22, RZ ;  /* 0x000000160c60723c */ /* 0x000fe200000018ff */
[----:B------:R-:W-:Y:S04]  /*3290*/  LDSM.16.M88.4 R12, [R123+0x1400] ;  /* 0x001400007b0c783b */ /* 0x000fe80000000200 */
[----:B------:R-:W-:Y:S03]  /*32a0*/  LDSM.16.M88.4 R20, [R183+0x3000] ;  /* 0x00300000b714783b */ /* 0x000fe60000000200 */
[C---:B-----5:R-:W-:Y:S08]  /*32b0*/  HMMA.16816.F32 R112, R4.reuse, R36, R64 ;  /* 0x000000240470723c */ /* 0x060ff00000001840 */
[C---:B------:R-:W-:Y:S01]  /*32c0*/  HMMA.16816.F32 R108, R4.reuse, R40, R56 ;  /* 0x00000028046c723c */ /* 0x040fe20000001838 */
[----:B------:R-:W-:Y:S07]  /*32d0*/  LDSM.16.M88.4 R56, [R188] ;  /* 0x00000000bc38783b */ /* 0x000fee0000000200 */
[C---:B------:R-:W-:Y:S01]  /*32e0*/  HMMA.16816.F32 R104, R4.reuse, R44, R48 ;  /* 0x0000002c0468723c */ /* 0x040fe20000001830 */
[----:B------:R-:W-:Y:S07]  /*32f0*/  LDSM.16.M88.4 R48, [R189] ;  /* 0x00000000bd30783b */ /* 0x000fee0000000200 */
[C---:B------:R-:W-:Y:S08]  /*3300*/  HMMA.16816.F32 R100, R4.reuse, R38, R60 ;  /* 0x000000260464723c */ /* 0x040ff0000000183c */
[C---:B------:R-:W-:Y:S01]  /*3310*/  HMMA.16816.F32 R92, R4.reuse, R42, R52 ;  /* 0x0000002a045c723c */ /* 0x040fe20000001834 */
[----:B------:R-:W-:Y:S07]  /*3320*/  LDSM.16.M88.4 R52, [R190] ;  /* 0x00000000be34783b */ /* 0x000fee0000000200 */
[----:B------:R-:W-:Y:S01]  /*3330*/  HMMA.16816.F32 R64, R4, R46, R8 ;  /* 0x0000002e0440723c */ /* 0x000fe20000001808 */
[----:B------:R-:W3:Y:S04]  /*3340*/  LDSM.16.M88.4 R4, [R182+0x3000] ;  /* 0x00300000b604783b */ /* 0x000ee80000000200 */
[----:B------:R-:W4:Y:S03]  /*3350*/  LDSM.16.M88.4 R8, [R182+0x2000] ;  /* 0x00200000b608783b */ /* 0x000f260000000200 */
[C---:B------:R-:W-:Y:S08]  /*3360*/  HMMA.16816.F32 R68, R24.reuse, R36, R68 ;  /* 0x000000241844723c */ /* 0x040ff00000001844 */
[C---:B------:R-:W-:Y:S08]  /*3370*/  HMMA.16816.F32 R36, R24.reuse, R38, R88 ;  /* 0x000000261824723c */ /* 0x040ff00000001858 */
[C---:B--2---:R-:W-:Y:S08]  /*3380*/  HMMA.16816.F32 R16, R24.reuse, R40, R76 ;  /* 0x000000281810723c */ /* 0x044ff0000000184c */
[C---:B------:R-:W-:Y:S08]  /*3390*/  HMMA.16816.F32 R60, R24.reuse, R44, R80 ;  /* 0x0000002c183c723c */ /* 0x040ff00000001850 */
[C---:B------:R-:W-:Y:S08]  /*33a0*/  HMMA.16816.F32 R40, R24.reuse, R42, R84 ;  /* 0x0000002a1828723c */ /* 0x040ff00000001854 */
[----:B------:R-:W-:Y:S01]  /*33b0*/  HMMA.16816.F32 R44, R24, R46, R96 ;  /* 0x0000002e182c723c */ /* 0x000fe20000001860 */
[----:B------:R-:W2:Y:S07]  /*33c0*/  LDSM.16.M88.4 R24, [R183+0x2000] ;  /* 0x00200000b718783b */ /* 0x000eae0000000200 */
[C---:B---3--:R-:W-:Y:S08]  /*33d0*/  HMMA.16816.F32 R108, R4.reuse, R28, R108 ;  /* 0x0000001c046c723c */ /* 0x048ff0000000186c */
[----:B------:R-:W-:Y:S08]  /*33e0*/  HMMA.16816.F32 R100, R4, R34, R100 ;  /* 0x000000220464723c */ /* 0x000ff00000001864 */
[-C--:B----4-:R-:W-:Y:S08]  /*33f0*/  HMMA.16816.F32 R76, R8, R32.reuse, R68 ;  /* 0x00000020084c723c */ /* 0x090ff00000001844 */
[C---:B------:R-:W-:Y:S08]  /*3400*/  HMMA.16816.F32 R80, R4.reuse, R32, R112 ;  /* 0x000000200450723c */ /* 0x040ff00000001870 */
[C---:B------:R-:W-:Y:S08]  /*3410*/  HMMA.16816.F32 R104, R4.reuse, R12, R104 ;  /* 0x0000000c0468723c */ /* 0x040ff00000001868 */
[----:B------:R-:W-:Y:S08]  /*3420*/  HMMA.16816.F32 R92, R4, R30, R92 ;  /* 0x0000001e045c723c */ /* 0x000ff0000000185c */
[----:B------:R-:W-:Y:S01]  /*3430*/  HMMA.16816.F32 R68, R8, R34, R36 ;  /* 0x000000220844723c */ /* 0x000fe20000001824 */
[----:B------:R-:W-:Y:S07]  /*3440*/  LDSM.16.M88.4 R36, [R123+0x2000] ;  /* 0x002000007b24783b */ /* 0x000fee0000000200 */
[----:B------:R-:W-:Y:S08]  /*3450*/  HMMA.16816.F32 R84, R4, R14, R64 ;  /* 0x0000000e0454723c */ /* 0x000ff00000001840 */
[C---:B------:R-:W-:Y:S01]  /*3460*/  HMMA.16816.F32 R32, R8.reuse, R28, R16 ;  /* 0x0000001c0820723c */ /* 0x040fe20000001810 */
[----:B------:R-:W-:Y:S07]  /*3470*/  LDSM.16.M88.4 R16, [R182+0x4000] ;  /* 0x00400000b610783b */ /* 0x000fee0000000200 */
[C---:B------:R-:W-:Y:S01]  /*3480*/  HMMA.16816.F32 R28, R8.reuse, R30, R40 ;  /* 0x0000001e081c723c */ /* 0x040fe20000001828 */
[----:B------:R-:W-:Y:S07]  /*3490*/  LDSM.16.M88.4 R40, [R123+0x1c00] ;  /* 0x001c00007b28783b */ /* 0x000fee0000000200 */
[C---:B------:R-:W-:Y:S08]  /*34a0*/  HMMA.16816.F32 R4, R8.reuse, R12, R60 ;  /* 0x0000000c0804723c */ /* 0x040ff0000000183c */
[----:B------:R-:W-:Y:S01]  /*34b0*/  HMMA.16816.F32 R8, R8, R14, R44 ;  /* 0x0000000e0808723c */ /* 0x000fe2000000182c */
[----:B------:R-:W-:Y:S04]  /*34c0*/  LDSM.16.M88.4 R12, [R182+0x5000] ;  /* 0x00500000b60c783b */ /* 0x000fe80000000200 */
[----:B------:R-:W3:Y:S03]  /*34d0*/  LDSM.16.M88.4 R44, [R123+0x1800] ;  /* 0x001800007b2c783b */ /* 0x000ee60000000200 */
[C---:B------:R-:W-:Y:S08]  /*34e0*/  HMMA.16816.F32 R60, R20.reuse, R54, R100 ;  /* 0x00000036143c723c */ /* 0x040ff00000001864 */
[C---:B------:R-:W-:Y:S08]  /*34f0*/  HMMA.16816.F32 R112, R20.reuse, R48, R108 ;  /* 0x000000301470723c */ /* 0x040ff0000000186c */
[C---:B------:R-:W-:Y:S08]  /*3500*/  HMMA.16816.F32 R64, R20.reuse, R52, R80 ;  /* 0x000000341440723c */ /* 0x040ff00000001850 */
[C---:B------:R-:W-:Y:S08]  /*3510*/  HMMA.16816.F32 R108, R20.reuse, R50, R92 ;  /* 0x00000032146c723c */ /* 0x040ff0000000185c */
[----:B------:R-:W-:Y:S08]  /*3520*/  HMMA.16816.F32 R116, R20, R56, R104 ;  /* 0x000000381474723c */ /* 0x000ff00000001868 */
[----:B--2---:R-:W-:Y:S08]  /*3530*/  HMMA.16816.F32 R100, R24, R52, R76 ;  /* 0x000000341864723c */ /* 0x004ff0000000184c */
[----:B------:R-:W-:Y:S01]  /*3540*/  HMMA.16816.F32 R104, R20, R58, R84 ;  /* 0x0000003a1468723c */ /* 0x000fe20000001854 */
[----:B------:R-:W-:Y:S07]  /*3550*/  LDSM.16.M88.4 R20, [R185] ;  /* 0x00000000b914783b */ /* 0x000fee0000000200 */
[C---:B------:R-:W-:Y:S08]  /*3560*/  HMMA.16816.F32 R96, R24.reuse, R54, R68 ;  /* 0x000000361860723c */ /* 0x040ff00000001844 */
[C---:B------:R-:W-:Y:S01]  /*3570*/  HMMA.16816.F32 R92, R24.reuse, R48, R32 ;  /* 0x00000030185c723c */ /* 0x040fe20000001820 */
[----:B------:R-:W-:Y:S07]  /*3580*/  LDSM.16.M88.4 R32, [R187] ;  /* 0x00000000bb20783b */ /* 0x000fee0000000200 */
[C---:B------:R-:W-:Y:S01]  /*3590*/  HMMA.16816.F32 R88, R24.reuse, R50, R28 ;  /* 0x000000321858723c */ /* 0x040fe2000000181c */
[----:B------:R-:W-:Y:S07]  /*35a0*/  LDSM.16.M88.4 R28, [R186] ;  /* 0x00000000ba1c783b */ /* 0x000fee0000000200 */
[C---:B------:R-:W-:Y:S01]  /*35b0*/  HMMA.16816.F32 R84, R24.reuse, R56, R4 ;  /* 0x000000381854723c */ /* 0x040fe20000001804 */
[----:B------:R-:W2:Y:S07]  /*35c0*/  LDSM.16.M88.4 R4, [R183+0x5000] ;  /* 0x00500000b704783b */ /* 0x000eae0000000200 */
[----:B------:R-:W-:Y:S01]  /*35d0*/  HMMA.16816.F32 R80, R24, R58, R8 ;  /* 0x0000003a1850723c */ /* 0x000fe20000001808 */
[----:B------:R-:W4:Y:S01]  /*35e0*/  LDSM.16.M88.4 R8, [R183+0x4000] ;  /* 0x00400000b708783b */ /* 0x000f220000000200 */
[----:B------:R-:W-:-:S06]  /*35f0*/  DEPBAR.LE SB0, 0x0 ;  /* 0x000080000000791a */ /* 0x000fcc0000000000 */
[C---:B---3--:R-:W-:Y:S08]  /*3600*/  HMMA.16816.F32 R76, R12.reuse, R44, R64 ;  /* 0x0000002c0c4c723c */ /* 0x048ff00000001840 */
[----:B------:R-:W-:Y:S08]  /*3610*/  HMMA.16816.F32 R68, R12, R46, R60 ;  /* 0x0000002e0c44723c */ /* 0x000ff0000000183c */
[----:B------:R-:W-:Y:S08]  /*3620*/  HMMA.16816.F32 R48, R16, R44, R100 ;  /* 0x0000002c1030723c */ /* 0x000ff00000001864 */
        /* <DEDUP_REMOVED lines=8> */
[----:B------:R-:W-:Y:S08]  /*36b0*/  HMMA.16816.F32 R16, R16, R38, R80 ;  /* 0x000000261010723c */ /* 0x000ff00000001850 */
[C---:B--2---:R-:W-:Y:S08]  /*36c0*/  HMMA.16816.F32 R76, R4.reuse, R32, R76 ;  /* 0x00000020044c723c */ /* 0x044ff0000000184c */
[----:B------:R-:W-:Y:S08]  /*36d0*/  HMMA.16816.F32 R68, R4, R34, R68 ;  /* 0x000000220444723c */ /* 0x000ff00000001844 */
[C---:B----4-:R-:W-:Y:S08]  /*36e0*/  HMMA.16816.F32 R48, R8.reuse, R32, R48 ;  /* 0x000000200830723c */ /* 0x050ff00000001830 */
[----:B------:R-:W-:Y:S08]  /*36f0*/  HMMA.16816.F32 R44, R8, R34, R44 ;  /* 0x00000022082c723c */ /* 0x000ff0000000182c */
[C---:B------:R-:W-:Y:S08]  /*3700*/  HMMA.16816.F32 R64, R4.reuse, R28, R64 ;  /* 0x0000001c0440723c */ /* 0x040ff00000001840 */
[----:B------:R-:W-:Y:S08]  /*3710*/  HMMA.16816.F32 R60, R4, R30, R60 ;  /* 0x0000001e043c723c */ /* 0x000ff0000000183c */
[----:B------:R-:W-:Y:S08]  /*3720*/  HMMA.16816.F32 R32, R8, R28, R24 ;  /* 0x0000001c0820723c */ /* 0x000ff00000001818 */
[C---:B------:R-:W-:Y:S08]  /*3730*/  HMMA.16816.F32 R56, R4.reuse, R20, R56 ;  /* 0x000000140438723c */ /* 0x040ff00000001838 */
[----:B------:R-:W-:Y:S08]  /*3740*/  HMMA.16816.F32 R52, R4, R22, R52 ;  /* 0x000000160434723c */ /* 0x000ff00000001834 */
[C---:B------:R-:W-:Y:S08]  /*3750*/  HMMA.16816.F32 R28, R8.reuse, R30, R40 ;  /* 0x0000001e081c723c */ /* 0x040ff00000001828 */
[C---:B------:R-:W-:Y:S08]  /*3760*/  HMMA.16816.F32 R88, R8.reuse, R20, R12 ;  /* 0x000000140858723c */ /* 0x040ff0000000180c */
[----:B------:R-:W-:Y:S01]  /*3770*/  HMMA.16816.F32 R36, R8, R22, R16 ;  /* 0x000000160824723c */ /* 0x000fe20000001810 */
[----:B------:R-:W-:Y:S06]  /*3780*/  BAR.SYNC.DEFER_BLOCKING 0x0 ;  /* 0x0000000000007b1d */ /* 0x000fec0000010000 */
[----:B------:R-:W-:Y:S01]  /*3790*/  @!UPT UIADD3 URZ, URZ, URZ, URZ ;  /* 0x0000003f3f3ff290 */ /* 0x000fe2000fffe03f */
[----:B------:R-:W-:Y:S11]  /*37a0*/  @!P0 BRA `(.L_x_1475) ;  /* 0x0000022000008947 */ /* 0x000ff60003800000 */
[----:B-1----:R-:W-:Y:S02]  /*37b0*/  IADD3 R3, -R229, 0x30, RZ ;  /* 0x00000030e5037810 */ /* 0x002fe40007ffe1ff */
[----:B------:R-:W-:-:S02]  /*37c0*/  IADD3 R0, R217, -0x2, RZ ;  /* 0xfffffffed9007810 */ /* 0x000fc40007ffe0ff */
[C---:B------:R-:W-:Y:S02]  /*37d0*/  ISETP.GE.AND P0, PT, R3.reuse, 0x21, PT ;  /* 0x000000210300780c */ /* 0x040fe40003f06270 */
        /* <DEDUP_REMOVED lines=31> */
.L_x_1475:
[----:B-1----:R-:W-:Y:S05]  /*39d0*/  BSYNC B0 ;  /* 0x0000000000007941 */ /* 0x002fea0003800000 */
.L_x_1474:
[----:B------:R-:W2:Y:S04]  /*39e0*/  LDL R0, [R1+0x3c] ;  /* 0x00003c0001007983 */ /* 0x000ea80000100800 */
[----:B------:R-:W-:Y:S04]  /*39f0*/  LDSM.16.MT88.4 R80, [R181+0xc00] ;  /* 0x000c0000b550783b */ /* 0x000fe80000004200 */
[----:B------:R-:W-:Y:S04]  /*3a00*/  LDSM.16.MT88.4 R40, [R180] ;  /* 0x00000000b428783b */ /* 0x000fe80000004200 */
[----:B------:R-:W-:Y:S04]  /*3a10*/  LDSM.16.MT88.4 R84, [R180+0x1800] ;  /* 0x00180000b454783b */ /* 0x000fe80000004200 */
[----:B------:R-:W-:Y:S04]  /*3a20*/  LDSM.16.MT88.4 R92, [R181+0x1800] ;  /* 0x00180000b55c783b */ /* 0x000fe80000004200 */
[----:B------:R-:W0:Y:S01]  /*3a30*/  LDGDEPBAR ;  /* 0x00000000000079af */ /* 0x000e220000000000 */
[----:B--2---:R-:W-:-:S03]  /*3a40*/  IMAD.IADD R0, R73, 0x1, -R0 ;  /* 0x0000000149007824 */ /* 0x004fc600078e0a00 */
[----:B------:R-:W-:Y:S02]  /*3a50*/  LDSM.16.MT88.4 R72, [R180+0xc00] ;  /* 0x000c0000b448783b */ /* 0x000fe40000004200 */
[C---:B------:R-:W-:Y:S02]  /*3a60*/  ISETP.GT.AND P1, PT, R0.reuse, RZ, PT ;  /* 0x000000ff0000720c */ /* 0x040fe40003f24270 */
[----:B------:R-:W-:Y:S02]  /*3a70*/  ISETP.GT.AND P0, PT, R0, 0x1, PT ;  /* 0x000000010000780c */ /* 0x000fe40003f04270 */
[----:B------:R-:W-:Y:S02]  /*3a80*/  FSEL R4, R76, -INF , P1 ;  /* 0xff8000004c047808 */ /* 0x000fe40000800000 */
[----:B------:R-:W-:Y:S02]  /*3a90*/  FSEL R5, R77, -INF , P0 ;  /* 0xff8000004d057808 */ /* 0x000fe40000000000 */
[----:B------:R-:W-:-:S02]  /*3aa0*/  ISETP.GT.AND P2, PT, R0, 0x8, PT ;  /* 0x000000080000780c */ /* 0x000fc40003f44270 */
[----:B------:R-:W-:Y:S02]  /*3ab0*/  FSEL R9, R79, -INF , P0 ;  /* 0xff8000004f097808 */ /* 0x000fe40000000000 */
[----:B------:R-:W-:Y:S02]  /*3ac0*/  FSEL R127, R51, -INF , P0 ;  /* 0xff800000337f7808 */ /* 0x000fe40000000000 */
[----:B------:R-:W-:Y:S02]  /*3ad0*/  FSEL R23, R49, -INF , P0 ;  /* 0xff80000031177808 */ /* 0x000fe40000000000 */
[----:B------:R-:W-:Y:S02]  /*3ae0*/  ISETP.GT.AND P0, PT, R0, 0x9, PT ;  /* 0x000000090000780c */ /* 0x000fe40003f04270 */
[----:B------:R-:W-:Y:S02]  /*3af0*/  FSEL R6, R68, -INF , P2 ;  /* 0xff80000044067808 */ /* 0x000fe40001000000 */
[----:B------:R-:W-:-:S02]  /*3b00*/  FMNMX.FTZ R2, R4, R5, !PT ;  /* 0x0000000504027209 */ /* 0x000fc40007810000 */
[----:B------:R-:W-:Y:S02]  /*3b10*/  FSEL R7, R69, -INF , P0 ;  /* 0xff80000045077808 */ /* 0x000fe40000000000 */
[----:B------:R-:W-:Y:S02]  /*3b20*/  ISETP.GT.AND P4, PT, R0, 0x10, PT ;  /* 0x000000100000780c */ /* 0x000fe40003f84270 */
[----:B------:R-:W-:Y:S02]  /*3b30*/  FMNMX.FTZ R2, R6, R2, !PT ;  /* 0x0000000206027209 */ /* 0x000fe40007810000 */
[----:B------:R-:W-:Y:S02]  /*3b40*/  ISETP.GT.AND P3, PT, R0, 0x11, PT ;  /* 0x000000110000780c */ /* 0x000fe40003f64270 */
[----:B------:R-:W-:Y:S02]  /*3b50*/  FSEL R13, R64, -INF , P4 ;  /* 0xff800000400d7808 */ /* 0x000fe40002000000 */
[----:B------:R-:W-:-:S02]  /*3b60*/  FMNMX.FTZ R2, R7, R2, !PT ;  /* 0x0000000207027209 */ /* 0x000fc40007810000 */
[C---:B------:R-:W-:Y:S02]  /*3b70*/  ISETP.GT.AND P6, PT, R0.reuse, 0x18, PT ;  /* 0x000000180000780c */ /* 0x040fe40003fc4270 */
[----:B------:R-:W-:Y:S02]  /*3b80*/  FSEL R15, R65, -INF , P3 ;  /* 0xff800000410f7808 */ /* 0x000fe40001800000 */
[----:B------:R-:W-:Y:S02]  /*3b90*/  FMNMX.FTZ R2, R13, R2, !PT ;  /* 0x000000020d027209 */ /* 0x000fe40007810000 */
[----:B------:R-:W-:Y:S02]  /*3ba0*/  ISETP.GT.AND P5, PT, R0, 0x19, PT ;  /* 0x000000190000780c */ /* 0x000fe40003fa4270 */
[----:B------:R-:W-:Y:S02]  /*3bb0*/  FSEL R19, R60, -INF , P6 ;  /* 0xff8000003c137808 */ /* 0x000fe40003000000 */
[----:B------:R-:W-:-:S02]  /*3bc0*/  FMNMX.FTZ R2, R15, R2, !PT ;  /* 0x000000020f027209 */ /* 0x000fc40007810000 */
[----:B------:R-:W-:Y:S02]  /*3bd0*/  ISETP.GT.AND P3, PT, R0, 0x20, PT ;  /* 0x000000200000780c */ /* 0x000fe40003f64270 */
[----:B------:R-:W-:Y:S02]  /*3be0*/  FSEL R20, R61, -INF , P5 ;  /* 0xff8000003d147808 */ /* 0x000fe40002800000 */
[----:B------:R-:W-:Y:S02]  /*3bf0*/  FMNMX.FTZ R2, R19, R2, !PT ;  /* 0x0000000213027209 */ /* 0x000fe40007810000 */
[----:B------:R-:W-:Y:S02]  /*3c00*/  FSEL R8, R78, -INF , P1 ;  /* 0xff8000004e087808 */ /* 0x000fe40000800000 */
[----:B------:R-:W-:Y:S02]  /*3c10*/  FSEL R10, R70, -INF , P2 ;  /* 0xff800000460a7808 */ /* 0x000fe40001000000 */
[----:B------:R-:W-:-:S02]  /*3c20*/  FSEL R117, R46, -INF , P2 ;  /* 0xff8000002e757808 */ /* 0x000fc40001000000 */
[----:B------:R-:W-:Y:S02]  /*3c30*/  FSEL R78, R44, -INF , P2 ;  /* 0xff8000002c4e7808 */ /* 0x000fe40001000000 */
[----:B------:R-:W-:Y:S02]  /*3c40*/  ISETP.GT.AND P2, PT, R0, 0x21, PT ;  /* 0x000000210000780c */ /* 0x000fe40003f44270 */
[----:B------:R-:W-:Y:S02]  /*3c50*/  FSEL R146, R56, -INF , P3 ;  /* 0xff80000038927808 */ /* 0x000fe40001800000 */
[----:B------:R-:W-:Y:S02]  /*3c60*/  FMNMX.FTZ R2, R20, R2, !PT ;  /* 0x0000000214027209 */ /* 0x000fe40007810000 */
[----:B------:R-:W-:Y:S02]  /*3c70*/  FSEL R128, R50, -INF , P1 ;  /* 0xff80000032807808 */ /* 0x000fe40000800000 */
[----:B------:R-:W-:-:S02]  /*3c80*/  FSEL R22, R48, -INF , P1 ;  /* 0xff80000030167808 */ /* 0x000fc40000800000 */
[----:B------:R-:W-:Y:S01]  /*3c90*/  ISETP.GT.AND P1, PT, R0, 0x28, PT ;  /* 0x000000280000780c */ /* 0x000fe20003f24270 */
[----:B------:R-:W-:Y:S01]  /*3ca0*/  LDSM.16.MT88.4 R48, [R181+0x400] ;  /* 0x00040000b530783b */ /* 0x000fe20000004200 */
[----:B------:R-:W-:Y:S02]  /*3cb0*/  FSEL R148, R57, -INF , P2 ;  /* 0xff80000039947808 */ /* 0x000fe40001000000 */
[----:B------:R-:W-:Y:S02]  /*3cc0*/  FMNMX.FTZ R2, R146, R2, !PT ;  /* 0x0000000292027209 */ /* 0x000fe40007810000 */
[----:B------:R-:W-:Y:S02]  /*3cd0*/  FSEL R11, R71, -INF , P0 ;  /* 0xff800000470b7808 */ /* 0x000fe40000000000 */
[----:B------:R-:W-:Y:S01]  /*3ce0*/  FSEL R116, R47, -INF , P0 ;  /* 0xff8000002f747808 */ /* 0x000fe20000000000 */
[----:B------:R-:W-:Y:S01]  /*3cf0*/  LDSM.16.MT88.4 R68, [R180+0x1c00] ;  /* 0x001c0000b444783b */ /* 0x000fe20000004200 */
[----:B------:R-:W-:-:S02]  /*3d00*/  FSEL R77, R45, -INF , P0 ;  /* 0xff8000002d4d7808 */ /* 0x000fc40000000000 */
[----:B------:R-:W-:Y:S01]  /*3d10*/  ISETP.GT.AND P0, PT, R0, 0x29, PT ;  /* 0x000000290000780c */ /* 0x000fe20003f04270 */
[----:B------:R-:W-:Y:S01]  /*3d20*/  LDSM.16.MT88.4 R44, [R181] ;  /* 0x00000000b52c783b */ /* 0x000fe20000004200 */
[----:B------:R-:W-:Y:S02]  /*3d30*/  FSEL R147, R52, -INF , P1 ;  /* 0xff80000034937808 */ /* 0x000fe40000800000 */
[----:B------:R-:W-:Y:S02]  /*3d40*/  FMNMX.FTZ R2, R148, R2, !PT ;  /* 0x0000000294027209 */ /* 0x000fe40007810000 */
[----:B------:R-:W-:Y:S02]  /*3d50*/  FSEL R149, R53, -INF , P0 ;  /* 0xff80000035957808 */ /* 0x000fe40000000000 */
[----:B------:R-:W-:Y:S02]  /*3d60*/  FMNMX.FTZ R2, R147, R2, !PT ;  /* 0x0000000293027209 */ /* 0x000fe40007810000 */
[----:B------:R-:W-:-:S02]  /*3d70*/  FSEL R21, R66, -INF , P4 ;  /* 0xff80000042157808 */ /* 0x000fc40002000000 */
[----:B------:R-:W-:Y:S02]  /*3d80*/  FMNMX.FTZ R2, R149, R2, !PT ;  /* 0x0000000295027209 */ /* 0x000fe40007810000 */
[----:B------:R-:W-:Y:S02]  /*3d90*/  FSEL R105, R34, -INF , P4 ;  /* 0xff80000022697808 */ /* 0x000fe40002000000 */
[----:B------:R-:W-:Y:S01]  /*3da0*/  FSEL R76, R32, -INF , P4 ;  /* 0xff800000204c7808 */ /* 0x000fe20002000000 */
[----:B------:R-:W1:Y:S01]  /*3db0*/  SHFL.BFLY PT, R3, R2, 0x2, 0x1f ;  /* 0x0c401f0002037f89 */ /* 0x000e6200000e0000 */
[----:B------:R-:W-:Y:S02]  /*3dc0*/  FSEL R17, R62, -INF , P6 ;  /* 0xff8000003e117808 */ /* 0x000fe40003000000 */
[----:B------:R-:W-:Y:S02]  /*3dd0*/  FSEL R18, R63, -INF , P5 ;  /* 0xff8000003f127808 */ /* 0x000fe40002800000 */
[----:B------:R-:W-:Y:S01]  /*3de0*/  FSEL R140, R58, -INF , P3 ;  /* 0xff8000003a8c7808 */ /* 0x000fe20001800000 */
[----:B------:R-:W-:Y:S01]  /*3df0*/  LDSM.16.MT88.4 R60, [R180+0x1000] ;  /* 0x00100000b43c783b */ /* 0x000fe20000004200 */
[----:B------:R-:W-:-:S02]  /*3e00*/  FSEL R143, R59, -INF , P2 ;  /* 0xff8000003b8f7808 */ /* 0x000fc40001000000 */
[----:B------:R-:W-:Y:S01]  /*3e10*/  FSEL R142, R54, -INF , P1 ;  /* 0xff800000368e7808 */ /* 0x000fe20000800000 */
[----:B------:R-:W-:Y:S01]  /*3e20*/  LDSM.16.MT88.4 R56, [R181+0x1000] ;  /* 0x00100000b538783b */ /* 0x000fe20000004200 */
[----:B------:R-:W-:Y:S02]  /*3e30*/  FSEL R141, R55, -INF , P0 ;  /* 0xff800000378d7808 */ /* 0x000fe40000000000 */
[----:B------:R-:W-:Y:S01]  /*3e40*/  FSEL R26, R28, -INF , P6 ;  /* 0xff8000001c1a7808 */ /* 0x000fe20003000000 */
[----:B------:R-:W-:Y:S01]  /*3e50*/  LDSM.16.MT88.4 R52, [R180+0x400] ;  /* 0x00040000b434783b */ /* 0x000fe20000004200 */
[----:B------:R-:W-:Y:S02]  /*3e60*/  FSEL R24, R29, -INF , P5 ;  /* 0xff8000001d187808 */ /* 0x000fe40002800000 */
[----:B------:R-:W-:Y:S02]  /*3e70*/  FSEL R125, R88, -INF , P3 ;  /* 0xff800000587d7808 */ /* 0x000fe40001800000 */
[----:B------:R-:W-:-:S02]  /*3e80*/  FSEL R124, R89, -INF , P2 ;  /* 0xff800000597c7808 */ /* 0x000fc40001000000 */
[----:B------:R-:W-:Y:S02]  /*3e90*/  FSEL R118, R36, -INF , P1 ;  /* 0xff80000024767808 */ /* 0x000fe40000800000 */
[----:B------:R-:W-:Y:S02]  /*3ea0*/  FSEL R126, R37, -INF , P0 ;  /* 0xff800000257e7808 */ /* 0x000fe40000000000 */
[----:B-1----:R-:W-:Y:S02]  /*3eb0*/  FMNMX.FTZ R2, R2, R3, !PT ;  /* 0x0000000302027209 */ /* 0x002fe40007810000 */
[----:B------:R-:W-:Y:S02]  /*3ec0*/  FSEL R25, R31, -INF , P5 ;  /* 0xff8000001f197808 */ /* 0x000fe40002800000 */
[----:B------:R-:W-:Y:S01]  /*3ed0*/  FSEL R107, R90, -INF , P3 ;  /* 0xff8000005a6b7808 */ /* 0x000fe20001800000 */
[----:B------:R-:W1:Y:S01]  /*3ee0*/  SHFL.BFLY PT, R3, R2, 0x1, 0x1f ;  /* 0x0c201f0002037f89 */ /* 0x000e6200000e0000 */
        /* <DEDUP_REMOVED lines=35> */
[----:B------:R-:W-:Y:S01]  /*4120*/  MUFU.EX2 R204, R4 ;  /* 0x0000000400cc7308 */ /* 0x000fe20000000800 */
[----:B-1----:R-:W-:-:S07]  /*4130*/  FFMA.FTZ R2, R5, c[0x0][0x2d0], -R12 ;  /* 0x0000b40005027a23 */ /* 0x002fce000001080c */
[----:B------:R1:W2:Y:S08]  /*4140*/  MUFU.EX2 R205, R2 ;  /* 0x0000000200cd7308 */ /* 0x0002b00000000800 */
[----:B------:R3:W-:Y:S01]  /*4150*/  MUFU.EX2 R200, R8 ;  /* 0x0000000800c87308 */ /* 0x0007e20000000800 */
[----:B-1----:R-:W-:Y:S01]  /*4160*/  FFMA.FTZ R2, R6, c[0x0][0x2d0], -R12 ;  /* 0x0000b40006027a23 */ /* 0x002fe2000001080c */
[----:B--2---:R-:W-:-:S06]  /*4170*/  F2FP.PACK_AB R4, R205, R206 ;  /* 0x000000cecd04723e */ /* 0x004fcc00000000ff */
[----:B------:R1:W-:Y:S01]  /*4180*/  MUFU.EX2 R207, R2 ;  /* 0x0000000200cf7308 */ /* 0x0003e20000000800 */
[----:B---3--:R-:W-:Y:S01]  /*4190*/  FFMA.FTZ R8, R15, c[0x0][0x2d0], -R12 ;  /* 0x0000b4000f087a23 */ /* 0x008fe2000001080c */
[----:B------:R-:W-:-:S06]  /*41a0*/  FSEL R15, R30, -INF , P6 ;  /* 0xff8000001e0f7808 */ /* 0x000fcc0003000000 */
[----:B------:R-:W-:Y:S01]  /*41b0*/  MUFU.EX2 R199, R8 ;  /* 0x0000000800c77308 */ /* 0x000fe20000000800 */
[----:B-1----:R-:W-:-:S07]  /*41c0*/  FFMA.FTZ R2, R7, c[0x0][0x2d0], -R12 ;  /* 0x0000b40007027a23 */ /* 0x002fce000001080c */
        /* <DEDUP_REMOVED lines=49> */
[----:B------:R-:W-:Y:S01]  /*44e0*/  FFMA.FTZ R8, R21, c[0x0][0x2d0], -R3 ;  /* 0x0000b40015087a23 */ /* 0x000fe20000010803 */
[----:B---3--:R-:W-:-:S04]  /*44f0*/  F2FP.PACK_AB R10, R197, R198 ;  /* 0x000000c6c50a723e */ /* 0x008fc800000000ff */
[----:B------:R-:W-:Y:S01]  /*4500*/  HMMA.16816.F32 R88, R4, R42, RZ ;  /* 0x0000002a0458723c */ /* 0x000fe200000018ff */
[----:B------:R-:W-:Y:S01]  /*4510*/  FMNMX.FTZ R2, R104, R2, !PT ;  /* 0x0000000268027209 */ /* 0x000fe20007810000 */
[----:B------:R2:W-:Y:S01]  /*4520*/  MUFU.EX2 R194, R8 ;  /* 0x0000000800c27308 */ /* 0x0005e20000000800 */
[----:B-1----:R-:W-:-:S05]  /*4530*/  F2FP.PACK_AB R11, R196, R195 ;  /* 0x000000c3c40b723e */ /* 0x002fca00000000ff */
[C---:B------:R-:W-:Y:S08]  /*4540*/  HMMA.16816.F32 R36, R4.reuse, R46, RZ ;  /* 0x0000002e0424723c */ /* 0x040ff000000018ff */
[----:B------:R-:W-:Y:S01]  /*4550*/  HMMA.16816.F32 R32, R4, R74, RZ ;  /* 0x0000004a0420723c */ /* 0x000fe200000018ff */
[----:B--2---:R-:W-:Y:S01]  /*4560*/  FMNMX.FTZ R8, R79, R2, !PT ;  /* 0x000000024f087209 */ /* 0x004fe20007810000 */
[----:B------:R-:W-:-:S04]  /*4570*/  FFMA.FTZ R2, R16, c[0x0][0x2d0], -R3 ;  /* 0x0000b40010027a23 */ /* 0x000fc80000010803 */
[----:B------:R-:W1:Y:S01]  /*4580*/  SHFL.BFLY PT, R9, R8, 0x2, 0x1f ;  /* 0x0c401f0008097f89 */ /* 0x000e6200000e0000 */
[----:B------:R2:W3:Y:S01]  /*4590*/  MUFU.EX2 R218, R2 ;  /* 0x0000000200da7308 */ /* 0x0004e20000000800 */
[C---:B------:R-:W-:Y:S08]  /*45a0*/  HMMA.16816.F32 R28, R4.reuse, R82, RZ ;  /* 0x00000052041c723c */ /* 0x040ff000000018ff */
[----:B------:R-:W-:Y:S01]  /*45b0*/  HMMA.16816.F32 R16, R4, R94, RZ ;  /* 0x0000005e0410723c */ /* 0x000fe200000018ff */
[----:B--2---:R-:W-:-:S05]  /*45c0*/  FMUL.FTZ R2, R122, c[0x0][0x2d0] ;  /* 0x0000b4007a027a20 */ /* 0x004fca0000410000 */
[----:B------:R-:W-:-:S05]  /*45d0*/  FSEL R2, R2, RZ, P0 ;  /* 0x000000ff02027208 */ /* 0x000fca0000000000 */
[----:B------:R-:W-:-:S04]  /*45e0*/  FFMA.FTZ R0, R22, c[0x0][0x2d0], -R2 ;  /* 0x0000b40016007a23 */ /* 0x000fc80000010802 */
[----:B------:R1:W-:Y:S02]  /*45f0*/  MUFU.EX2 R167, R0 ;  /* 0x0000000000a77308 */ /* 0x0003e40000000800 */
[----:B-1----:R-:W-:Y:S01]  /*4600*/  FMNMX.FTZ R0, R8, R9, !PT ;  /* 0x0000000908007209 */ /* 0x002fe20007810000 */
[--C-:B------:R-:W-:Y:S01]  /*4610*/  FFMA.FTZ R8, R23, c[0x0][0x2d0], -R2.reuse ;  /* 0x0000b40017087a23 */ /* 0x100fe20000010802 */
[----:B---3--:R-:W-:Y:S01]  /*4620*/  F2FP.PACK_AB R9, R218, R194 ;  /* 0x000000c2da09723e */ /* 0x008fe200000000ff */
[----:B------:R-:W-:Y:S03]  /*4630*/  HMMA.16816.F32 R20, R4, R86, RZ ;  /* 0x000000560414723c */ /* 0x000fe600000018ff */
[----:B------:R1:W-:Y:S01]  /*4640*/  MUFU.EX2 R166, R8 ;  /* 0x0000000800a67308 */ /* 0x0003e20000000800 */
[----:B------:R-:W2:Y:S03]  /*4650*/  SHFL.BFLY PT, R13, R0, 0x1, 0x1f ;  /* 0x0c201f00000d7f89 */ /* 0x000ea600000e0000 */
[----:B------:R-:W-:-:S04]  /*4660*/  FFMA.FTZ R4, R78, c[0x0][0x2d0], -R2 ;  /* 0x0000b4004e047a23 */ /* 0x000fc80000010802 */
[----:B------:R3:W-:Y:S01]  /*4670*/  MUFU.EX2 R163, R4 ;  /* 0x0000000400a37308 */ /* 0x0007e20000000800 */
[----:B-1----:R-:W-:-:S07]  /*4680*/  F2FP.PACK_AB R8, R199, R200 ;  /* 0x000000c8c708723e */ /* 0x002fce00000000ff */
[C---:B------:R-:W-:Y:S01]  /*4690*/  HMMA.16816.F32 R152, R8.reuse, R48, R132 ;  /* 0x000000300898723c */ /* 0x040fe20000001884 */
[--C-:B---3--:R-:W-:Y:S01]  /*46a0*/  FFMA.FTZ R4, R77, c[0x0][0x2d0], -R2.reuse ;  /* 0x0000b4004d047a23 */ /* 0x108fe20000010802 */
[----:B--2---:R-:W-:Y:S01]  /*46b0*/  FMNMX.FTZ R121, R0, R13, !PT ;  /* 0x0000000d00797209 */ /* 0x004fe20007810000 */
[--C-:B------:R-:W-:Y:S02]  /*46c0*/  FFMA.FTZ R0, R27, c[0x0][0x2d0], -R2.reuse ;  /* 0x0000b4001b007a23 */ /* 0x100fe40000010802 */
[----:B------:R1:W-:Y:S01]  /*46d0*/  MUFU.EX2 R164, R4 ;  /* 0x0000000400a47308 */ /* 0x0003e20000000800 */
[----:B------:R-:W-:Y:S02]  /*46e0*/  FSETP.NEU.FTZ.AND P0, PT, R121, -INF , PT ;  /* 0xff8000007900780b */ /* 0x000fe40003f1d000 */
[C---:B------:R-:W-:Y:S05]  /*46f0*/  HMMA.16816.F32 R132, R8.reuse, R60, R112 ;  /* 0x0000003c0884723c */ /* 0x040fea0000001870 */
[----:B------:R2:W-:Y:S03]  /*4700*/  MUFU.EX2 R162, R0 ;  /* 0x0000000000a27308 */ /* 0x0005e60000000800 */
[----:B------:R-:W-:Y:S01]  /*4710*/  HMMA.16816.F32 R96, R8, R64, R96 ;  /* 0x000000400860723c */ /* 0x000fe20000001860 */
[----:B-1----:R-:W-:-:S07]  /*4720*/  FFMA.FTZ R4, R76, c[0x0][0x2d0], -R2 ;  /* 0x0000b4004c047a23 */ /* 0x002fce0000010802 */
[----:B------:R-:W-:Y:S01]  /*4730*/  HMMA.16816.F32 R212, R8, R52, R136 ;  /* 0x0000003408d4723c */ /* 0x000fe20000001888 */
[----:B------:R-:W-:Y:S01]  /*4740*/  IMAD.MOV.U32 R78, RZ, RZ, R154 ;  /* 0x000000ffff4e7224 */ /* 0x000fe200078e009a */
[----:B------:R1:W-:Y:S01]  /*4750*/  MUFU.EX2 R165, R4 ;  /* 0x0000000400a57308 */ /* 0x0003e20000000800 */
[----:B------:R-:W-:Y:S02]  /*4760*/  IMAD.MOV.U32 R77, RZ, RZ, R155 ;  /* 0x000000ffff4d7224 */ /* 0x000fe400078e009b */
[----:B--2---:R-:W-:-:S03]  /*4770*/  FMUL.FTZ R0, R121, c[0x0][0x2d0] ;  /* 0x0000b40079007a20 */ /* 0x004fc60000410000 */
[----:B------:R-:W-:Y:S01]  /*4780*/  IMAD.MOV.U32 R114, RZ, RZ, R132 ;  /* 0x000000ffff727224 */ /* 0x000fe200078e0084 */
[C---:B------:R-:W-:Y:S01]  /*4790*/  HMMA.16816.F32 R248, R8.reuse, R62, R32 ;  /* 0x0000003e08f8723c */ /* 0x040fe20000001820 */
[----:B------:R-:W-:Y:S01]  /*47a0*/  IMAD.MOV.U32 R113, RZ, RZ, R133 ;  /* 0x000000ffff717224 */ /* 0x000fe200078e0085 */
[----:B------:R-:W-:Y:S01]  /*47b0*/  FSEL R0, R0, RZ, P0 ;  /* 0x000000ff00007208 */ /* 0x000fe20000000000 */
[----:B------:R-:W-:Y:S02]  /*47c0*/  IMAD.MOV.U32 R112, RZ, RZ, R134 ;  /* 0x000000ffff707224 */ /* 0x000fe400078e0086 */
[----:B------:R-:W-:Y:S02]  /*47d0*/  IMAD.MOV.U32 R76, RZ, RZ, R135 ;  /* 0x000000ffff4c7224 */ /* 0x000fe400078e0087 */
[----:B------:R-:W-:Y:S01]  /*47e0*/  IMAD.MOV.U32 R139, RZ, RZ, R96 ;  /* 0x000000ffff8b7224 */ /* 0x000fe200078e0060 */
[----:B------:R-:W-:Y:S01]  /*47f0*/  HMMA.16816.F32 R132, R8, R56, R108 ;  /* 0x000000380884723c */ /* 0x000fe2000000186c */
[----:B-1----:R-:W-:-:S02]  /*4800*/  FFMA.FTZ R4, R26, c[0x0][0x2d0], -R2 ;  /* 0x0000b4001a047a23 */ /* 0x002fc40000010802 */
[----:B------:R-:W-:Y:S02]  /*4810*/  IMAD.MOV.U32 R138, RZ, RZ, R97 ;  /* 0x000000ffff8a7224 */ /* 0x000fe400078e0061 */
[----:B------:R1:W-:Y:S01]  /*4820*/  MUFU.EX2 R161, R4 ;  /* 0x0000000400a17308 */ /* 0x0003e20000000800 */
[----:B------:R-:W-:Y:S02]  /*4830*/  IMAD.MOV.U32 R115, RZ, RZ, R98 ;  /* 0x000000ffff737224 */ /* 0x000fe400078e0062 */
[----:B------:R-:W-:Y:S01]  /*4840*/  IMAD.MOV.U32 R111, RZ, RZ, R99 ;  /* 0x000000ffff6f7224 */ /* 0x000fe200078e0063 */
[----:B------:R-:W-:Y:S01]  /*4850*/  HMMA.16816.F32 R244, R8, R58, R28 ;  /* 0x0000003a08f4723c */ /* 0x000fe2000000181c */
[----:B------:R-:W-:Y:S02]  /*4860*/  IMAD.MOV.U32 R137, RZ, RZ, R152 ;  /* 0x000000ffff897224 */ /* 0x000fe400078e0098 */
[----:B------:R-:W-:-:S05]  /*4870*/  IMAD.MOV.U32 R136, RZ, RZ, R153 ;  /* 0x000000ffff887224 */ /* 0x000fca00078e0099 */
[----:B------:R-:W-:Y:S01]  /*4880*/  HMMA.16816.F32 R96, R8, R50, R36 ;  /* 0x000000320860723c */ /* 0x000fe20000001824 */
[----:B-1----:R-:W-:-:S06]  /*4890*/  FFMA.FTZ R4, R24, c[0x0][0x2d0], -R2 ;  /* 0x0000b40018047a23 */ /* 0x002fcc0000010802 */
[----:B------:R-:W-:Y:S01]  /*48a0*/  IMAD.MOV.U32 R110, RZ, RZ, R132 ;  /* 0x000000ffff6e7224 */ /* 0x000fe200078e0084 */
[----:B------:R1:W2:Y:S01]  /*48b0*/  MUFU.EX2 R160, R4 ;  /* 0x0000000400a07308 */ /* 0x0002a20000000800 */
[----:B------:R-:W-:Y:S01]  /*48c0*/  IMAD.MOV.U32 R109, RZ, RZ, R133 ;  /* 0x000000ffff6d7224 */ /* 0x000fe200078e0085 */
[----:B------:R-:W-:Y:S01]  /*48d0*/  HMMA.16816.F32 R240, R8, R70, R20 ;  /* 0x0000004608f0723c */ /* 0x000fe20000001814 */
[----:B------:R-:W-:Y:S02]  /*48e0*/  IMAD.MOV.U32 R108, RZ, RZ, R134 ;  /* 0x000000ffff6c7224 */ /* 0x000fe400078e0086 */
[----:B------:R-:W-:-:S05]  /*48f0*/  IMAD.MOV.U32 R13, RZ, RZ, R135 ;  /* 0x000000ffff0d7224 */ /* 0x000fca00078e0087 */
[----:B------:R-:W-:Y:S01]  /*4900*/  HMMA.16816.F32 R132, R8, R68, R100 ;  /* 0x000000440884723c */ /* 0x000fe20000001864 */
[----:B-1----:R-:W-:Y:S01]  /*4910*/  FFMA.FTZ R4, R128, c[0x0][0x2d0], -R0 ;  /* 0x0000b40080047a23 */ /* 0x002fe20000010800 */
[----:B--2---:R-:W-:-:S06]  /*4920*/  F2FP.PACK_AB R6, R160, R161 ;  /* 0x000000a1a006723e */ /* 0x004fcc00000000ff */
[C---:B------:R-:W-:Y:S01]  /*4930*/  HMMA.16816.F32 R208, R8.reuse, R66, R16 ;  /* 0x0000004208d0723c */ /* 0x040fe20000001810 */
[----:B------:R1:W-:Y:S11]  /*4940*/  MUFU.EX2 R145, R4 ;  /* 0x0000000400917308 */ /* 0x0003f60000000800 */
[----:B------:R-:W-:Y:S04]  /*4950*/  @!UPT UIADD3 URZ, URZ, URZ, URZ ;  /* 0x0000003f3f3ff290 */ /* 0x000fe8000fffe03f */
[----:B------:R-:W-:Y:S02]  /*4960*/  IMAD.MOV.U32 R103, RZ, RZ, R132 ;  /* 0x000000ffff677224 */ /* 0x000fe400078e0084 */
[----:B-1----:R-:W-:Y:S02]  /*4970*/  FFMA.FTZ R4, R127, c[0x0][0x2d0], -R0 ;  /* 0x0000b4007f047a23 */ /* 0x002fe40000010800 */
[----:B------:R-:W-:Y:S02]  /*4980*/  IMAD.MOV.U32 R102, RZ, RZ, R133 ;  /* 0x000000ffff667224 */ /* 0x000fe400078e0085 */
[----:B------:R1:W2:Y:S01]  /*4990*/  MUFU.EX2 R144, R4 ;  /* 0x0000000400907308 */ /* 0x0002a20000000800 */
[----:B------:R-:W-:Y:S02]  /*49a0*/  IMAD.MOV.U32 R101, RZ, RZ, R134 ;  /* 0x000000ffff657224 */ /* 0x000fe400078e0086 */
[----:B------:R-:W-:Y:S02]  /*49b0*/  IMAD.MOV.U32 R100, RZ, RZ, R135 ;  /* 0x000000ffff647224 */ /* 0x000fe400078e0087 */
        /* <DEDUP_REMOVED lines=9> */
[----:B--2---:R-:W-:Y:S01]  /*4a50*/  F2FP.PACK_AB R11, R157, R159 ;  /* 0x0000009f9d0b723e */ /* 0x004fe200000000ff */
[----:B------:R-:W-:-:S04]  /*4a60*/  IMAD.MOV.U32 R105, RZ, RZ, R109 ;  /* 0x000000ffff697224 */ /* 0x000fc800078e006d */
[----:B------:R1:W-:Y:S01]  /*4a70*/  MUFU.EX2 R158, R4 ;  /* 0x00000004009e7308 */ /* 0x0003e20000000800 */
[----:B------:R-:W-:Y:S01]  /*4a80*/  IMAD.MOV.U32 R109, RZ, RZ, R136 ;  /* 0x000000ffff6d7224 */ /* 0x000fe200078e0088 */
[C---:B------:R-:W-:Y:S08]  /*4a90*/  HMMA.16816.F32 R16, R8.reuse, R44, RZ ;  /* 0x0000002c0810723c */ /* 0x040ff000000018ff */
[----:B------:R-:W-:Y:S01]  /*4aa0*/  HMMA.16816.F32 R20, R8, R40, RZ ;  /* 0x000000280814723c */ /* 0x000fe200000018ff */
[----:B-1----:R-:W-:-:S04]  /*4ab0*/  FFMA.FTZ R4, R14, c[0x0][0x2d0], -R0 ;  /* 0x0000b4000e047a23 */ /* 0x002fc80000010800 */
[----:B------:R1:W2:Y:S03]  /*4ac0*/  MUFU.EX2 R116, R4 ;  /* 0x0000000400747308 */ /* 0x0002a60000000800 */
[C---:B------:R-:W-:Y:S07]  /*4ad0*/  HMMA.16816.F32 R28, R8.reuse, R84, RZ ;  /* 0x00000054081c723c */ /* 0x040fee00000018ff */
[----:B------:R-:W-:Y:S01]  /*4ae0*/  IMAD.MOV.U32 R84, RZ, RZ, R139 ;  /* 0x000000ffff547224 */ /* 0x000fe200078e008b */
[----:B------:R-:W-:Y:S01]  /*4af0*/  HMMA.16816.F32 R36, R8, R46, RZ ;  /* 0x0000002e0824723c */ /* 0x000fe200000018ff */
[----:B------:R-:W-:-:S02]  /*4b00*/  IMAD.MOV.U32 R85, RZ, RZ, R138 ;  /* 0x000000ffff557224 */ /* 0x000fc400078e008a */
[----:B-1----:R-:W-:Y:S01]  /*4b10*/  FFMA.FTZ R4, R15, c[0x0][0x2d0], -R0 ;  /* 0x0000b4000f047a23 */ /* 0x002fe20000010800 */
[----:B--2---:R-:W-:-:S04]  /*4b20*/  F2FP.PACK_AB R5, R116, R158 ;  /* 0x0000009e7405723e */ /* 0x004fc800000000ff */
[C---:B------:R-:W-:Y:S01]  /*4b30*/  HMMA.16816.F32 R40, R8.reuse, R42, RZ ;  /* 0x0000002a0828723c */ /* 0x040fe200000018ff */
[----:B------:R1:W-:Y:S07]  /*4b40*/  MUFU.EX2 R156, R4 ;  /* 0x00000004009c7308 */ /* 0x0003ee0000000800 */
[C---:B------:R-:W-:Y:S08]  /*4b50*/  HMMA.16816.F32 R32, R8.reuse, R82, RZ ;  /* 0x000000520820723c */ /* 0x040ff000000018ff */
[----:B------:R-:W-:Y:S01]  /*4b60*/  HMMA.16816.F32 R44, R8, R86, RZ ;  /* 0x00000056082c723c */ /* 0x000fe200000018ff */
[----:B-1----:R-:W-:-:S04]  /*4b70*/  FFMA.FTZ R4, R25, c[0x0][0x2d0], -R0 ;  /* 0x0000b40019047a23 */ /* 0x002fc80000010800 */
[----:B------:R1:W2:Y:S02]  /*4b80*/  MUFU.EX2 R117, R4 ;  /* 0x0000000400757308 */ /* 0x0002a40000000800 */
[----:B------:R-:W-:Y:S01]  /*4b90*/  IMAD.MOV.U32 R86, RZ, RZ, R115 ;  /* 0x000000ffff567224 */ /* 0x000fe200078e0073 */
[----:B------:R-:W-:Y:S01]  /*4ba0*/  HMMA.16816.F32 R24, R8, R92, RZ ;  /* 0x0000005c0818723c */ /* 0x000fe200000018ff */
[----:B------:R-:W-:Y:S02]  /*4bb0*/  IMAD.MOV.U32 R87, RZ, RZ, R111 ;  /* 0x000000ffff577224 */ /* 0x000fe400078e006f */
[----:B------:R-:W-:-:S04]  /*4bc0*/  IMAD.MOV.U32 R111, RZ, RZ, R77 ;  /* 0x000000ffff6f7224 */ /* 0x000fc800078e004d */
[----:B------:R-:W-:Y:S02]  /*4bd0*/  IMAD.MOV.U32 R92, RZ, RZ, R103 ;  /* 0x000000ffff5c7224 */ /* 0x000fe400078e0067 */
[----:B------:R-:W-:Y:S01]  /*4be0*/  IMAD.MOV.U32 R93, RZ, RZ, R102 ;  /* 0x000000ffff5d7224 */ /* 0x000fe200078e0066 */
[----:B-1----:R-:W-:Y:S02]  /*4bf0*/  F2FP.PACK_AB R4, R162, R165 ;  /* 0x000000a5a204723e */ /* 0x002fe400000000ff */
[----:B--2---:R-:W-:-:S07]  /*4c00*/  F2FP.PACK_AB R7, R117, R156 ;  /* 0x0000009c7507723e */ /* 0x004fce00000000ff */
[----:B------:R-:W-:Y:S08]  /*4c10*/  HMMA.16816.F32 R88, R4, R48, R16 ;  /* 0x000000300458723c */ /* 0x000ff00000001810 */
[----:B------:R-:W-:Y:S01]  /*4c20*/  HMMA.16816.F32 R16, R8, R80, RZ ;  /* 0x000000500810723c */ /* 0x000fe200000018ff */
[----:B------:R-:W-:Y:S07]  /*4c30*/  LDSM.16.MT88.4 R80, [R180+0x1400] ;  /* 0x00140000b450783b */ /* 0x000fee0000004200 */
[----:B------:R-:W-:Y:S08]  /*4c40*/  HMMA.16816.F32 R128, R4, R52, R20 ;  /* 0x000000340480723c */ /* 0x000ff00000001814 */
[----:B------:R-:W-:Y:S07]  /*4c50*/  HMMA.16816.F32 R20, R8, R72, RZ ;  /* 0x000000480814723c */ /* 0x000fee00000018ff */
[----:B------:R-:W-:Y:S01]  /*4c60*/  IMAD.MOV.U32 R72, RZ, RZ, R114 ;  /* 0x000000ffff487224 */ /* 0x000fe200078e0072 */
[----:B------:R-:W-:Y:S01]  /*4c70*/  HMMA.16816.F32 R176, R4, R56, R16 ;  /* 0x0000003804b0723c */ /* 0x000fe20000001810 */
[----:B------:R-:W-:-:S07]  /*4c80*/  IMAD.MOV.U32 R73, RZ, RZ, R113 ;  /* 0x000000ffff497224 */ /* 0x000fce00078e0071 */
[----:B------:R-:W-:Y:S07]  /*4c90*/  HMMA.16816.F32 R16, R8, R74, RZ ;  /* 0x0000004a0810723c */ /* 0x000fee00000018ff */
[----:B------:R-:W-:Y:S01]  /*4ca0*/  IMAD.MOV.U32 R74, RZ, RZ, R112 ;  /* 0x000000ffff4a7224 */ /* 0x000fe200078e0070 */
[----:B------:R-:W-:Y:S01]  /*4cb0*/  HMMA.16816.F32 R172, R4, R60, R20 ;  /* 0x0000003c04ac723c */ /* 0x000fe20000001814 */
[----:B------:R-:W-:-:S07]  /*4cc0*/  IMAD.MOV.U32 R75, RZ, RZ, R76 ;  /* 0x000000ffff4b7224 */ /* 0x000fce00078e004c */
[----:B------:R-:W-:Y:S07]  /*4cd0*/  HMMA.16816.F32 R20, R8, R94, RZ ;  /* 0x0000005e0814723c */ /* 0x000fee00000018ff */
[----:B------:R-:W-:Y:S01]  /*4ce0*/  FFMA.FTZ R8, R125, c[0x0][0x2d0], -R2 ;  /* 0x0000b4007d087a23 */ /* 0x000fe20000010802 */
[----:B------:R-:W-:Y:S01]  /*4cf0*/  HMMA.16816.F32 R168, R4, R64, R24 ;  /* 0x0000004004a8723c */ /* 0x000fe20000001818 */
[----:B------:R-:W-:Y:S02]  /*4d00*/  IMAD.MOV.U32 R94, RZ, RZ, R101 ;  /* 0x000000ffff5e7224 */ /* 0x000fe400078e0065 */
[----:B------:R1:W-:Y:S01]  /*4d10*/  MUFU.EX2 R26, R8 ;  /* 0x00000008001a7308 */ /* 0x0003e20000000800 */
[----:B------:R-:W-:-:S02]  /*4d20*/  IMAD.MOV.U32 R95, RZ, RZ, R100 ;  /* 0x000000ffff5f7224 */ /* 0x000fc400078e0064 */
[----:B------:R-:W-:Y:S02]  /*4d30*/  FADD.FTZ R9, R206, R205 ;  /* 0x000000cdce097221 */ /* 0x000fe40000010000 */
[----:B------:R-:W-:Y:S01]  /*4d40*/  HMMA.16816.F32 R100, R4, R68, R28 ;  /* 0x000000440464723c */ /* 0x000fe2000000181c */
[----:B------:R-:W-:-:S07]  /*4d50*/  FADD.FTZ R11, R204, R202 ;  /* 0x000000cacc0b7221 */ /* 0x000fce0000010000 */
[----:B------:R-:W-:Y:S01]  /*4d60*/  HMMA.16816.F32 R36, R4, R50, R36 ;  /* 0x000000320424723c */ /* 0x000fe20000001824 */
[----:B-1----:R-:W-:-:S04]  /*4d70*/  FFMA.FTZ R8, R124, c[0x0][0x2d0], -R2 ;  /* 0x0000b4007c087a23 */ /* 0x002fc80000010802 */
[----:B------:R1:W2:Y:S03]  /*4d80*/  MUFU.EX2 R28, R8 ;  /* 0x00000008001c7308 */ /* 0x0002a60000000800 */
[C---:B------:R-:W-:Y:S08]  /*4d90*/  HMMA.16816.F32 R48, R4.reuse, R62, R16 ;  /* 0x0000003e0430723c */ /* 0x040ff00000001810 */
[----:B------:R-:W-:Y:S01]  /*4da0*/  HMMA.16816.F32 R20, R4, R66, R20 ;  /* 0x000000420414723c */ /* 0x000fe20000001814 */
[----:B------:R-:W3:Y:S01]  /*4db0*/  LDSM.16.MT88.4 R64, [R181+0x800] ;  /* 0x00080000b540783b */ /* 0x000ee20000004200 */
[----:B-1----:R-:W-:-:S06]  /*4dc0*/  FFMA.FTZ R8, R118, c[0x0][0x2d0], -R2 ;  /* 0x0000b40076087a23 */ /* 0x002fcc0000010802 */
[C---:B------:R-:W-:Y:S01]  /*4dd0*/  HMMA.16816.F32 R40, R4.reuse, R54, R40 ;  /* 0x000000360428723c */ /* 0x040fe20000001828 */
[----:B------:R-:W-:Y:S01]  /*4de0*/  FFMA.FTZ R2, R126, c[0x0][0x2d0], -R2 ;  /* 0x0000b4007e027a23 */ /* 0x000fe20000010802 */
[----:B--2---:R-:W-:Y:S01]  /*4df0*/  F2FP.PACK_AB R152, R28, R26 ;  /* 0x0000001a1c98723e */ /* 0x004fe200000000ff */
[----:B------:R-:W-:Y:S05]  /*4e00*/  MUFU.EX2 R29, R8 ;  /* 0x00000008001d7308 */ /* 0x000fea0000000800 */
[C---:B------:R-:W-:Y:S03]  /*4e10*/  HMMA.16816.F32 R32, R4.reuse, R58, R32 ;  /* 0x0000003a0420723c */ /* 0x040fe60000001820 */
[----:B------:R1:W2:Y:S05]  /*4e20*/  MUFU.EX2 R27, R2 ;  /* 0x00000002001b7308 */ /* 0x0002aa0000000800 */
[----:B------:R-:W-:Y:S01]  /*4e30*/  HMMA.16816.F32 R44, R4, R70, R44 ;  /* 0x00000046042c723c */ /* 0x000fe2000000182c */
[----:B------:R-:W-:Y:S01]  /*4e40*/  LDSM.16.MT88.4 R4, [R181+0x2000] ;  /* 0x00200000b504783b */ /* 0x000fe20000004200 */
[----:B-1----:R-:W-:Y:S01]  /*4e50*/  FFMA.FTZ R2, R107, c[0x0][0x2d0], -R0 ;  /* 0x0000b4006b027a23 */ /* 0x002fe20000010800 */
[----:B--2---:R-:W-:Y:S01]  /*4e60*/  F2FP.PACK_AB R154, R27, R29 ;  /* 0x0000001d1b9a723e */ /* 0x004fe200000000ff */
[----:B------:R-:W-:-:S02]  /*4e70*/  IMAD.MOV.U32 R107, RZ, RZ, R13 ;  /* 0x000000ffff6b7224 */ /* 0x000fc400078e000d */
[----:B------:R1:W-:Y:S02]  /*4e80*/  MUFU.EX2 R18, R2 ;  /* 0x0000000200127308 */ /* 0x0003e40000000800 */
[----:B-1----:R-:W-:Y:S02]  /*4e90*/  FFMA.FTZ R2, R106, c[0x0][0x2d0], -R0 ;  /* 0x0000b4006a027a23 */ /* 0x002fe40000010800 */
[----:B------:R-:W-:-:S04]  /*4ea0*/  IMAD.MOV.U32 R106, RZ, RZ, R108 ;  /* 0x000000ffff6a7224 */ /* 0x000fc800078e006c */
[----:B------:R1:W2:Y:S01]  /*4eb0*/  MUFU.EX2 R24, R2 ;  /* 0x0000000200187308 */ /* 0x0002a20000000800 */
[----:B------:R-:W-:Y:S02]  /*4ec0*/  IMAD.MOV.U32 R108, RZ, RZ, R137 ;  /* 0x000000ffff6c7224 */ /* 0x000fe400078e0089 */
[----:B------:R-:W4:Y:S01]  /*4ed0*/  LDSM.16.MT88.4 R136, [R180+0x800] ;  /* 0x00080000b488783b */ /* 0x000f220000004200 */
[--C-:B-1----:R-:W-:Y:S01]  /*4ee0*/  FFMA.FTZ R2, R104, c[0x0][0x2d0], -R0.reuse ;  /* 0x0000b40068027a23 */ /* 0x102fe20000010800 */
[----:B--2---:R-:W-:Y:S01]  /*4ef0*/  F2FP.PACK_AB R153, R24, R18 ;  /* 0x000000121899723e */ /* 0x004fe200000000ff */
[----:B------:R-:W-:Y:S02]  /*4f00*/  FFMA.FTZ R0, R79, c[0x0][0x2d0], -R0 ;  /* 0x0000b4004f007a23 */ /* 0x000fe40000010800 */
[----:B------:R-:W-:Y:S01]  /*4f10*/  MUFU.EX2 R25, R2 ;  /* 0x0000000200197308 */ /* 0x000fe20000000800 */
[----:B------:R-:W-:Y:S02]  /*4f20*/  IMAD.MOV.U32 R104, RZ, RZ, R110 ;  /* 0x000000ffff687224 */ /* 0x000fe400078e006e */
[----:B------:R-:W-:-:S05]  /*4f30*/  IMAD.MOV.U32 R110, RZ, RZ, R78 ;  /* 0x000000ffff6e7224 */ /* 0x000fca00078e004e */
[----:B------:R1:W2:Y:S02]  /*4f40*/  MUFU.EX2 R19, R0 ;  /* 0x0000000000137308 */ /* 0x0002a40000000800 */
[----:B-1----:R-:W-:Y:S01]  /*4f50*/  FFMA.FTZ R0, R146, c[0x0][0x2d0], -R12 ;  /* 0x0000b40092007a23 */ /* 0x002fe2000001080c */
[----:B--2---:R-:W-:-:S05]  /*4f60*/  F2FP.PACK_AB R155, R19, R25 ;  /* 0x00000019139b723e */ /* 0x004fca00000000ff */
[----:B------:R1:W-:Y:S02]  /*4f70*/  MUFU.EX2 R17, R0 ;  /* 0x0000000000117308 */ /* 0x0003e40000000800 */
[C---:B---3--:R-:W-:Y:S08]  /*4f80*/  HMMA.16816.F32 R52, R152.reuse, R64, R88 ;  /* 0x000000409834723c */ /* 0x048ff00000001858 */
[----:B----4-:R-:W-:Y:S01]  /*4f90*/  HMMA.16816.F32 R128, R152, R136, R128 ;  /* 0x000000889880723c */ /* 0x010fe20000001880 */
[----:B-1----:R-:W-:-:S04]  /*4fa0*/  FFMA.FTZ R0, R148, c[0x0][0x2d0], -R12 ;  /* 0x0000b40094007a23 */ /* 0x002fc8000001080c */
[----:B------:R1:W2:Y:S03]  /*4fb0*/  MUFU.EX2 R16, R0 ;  /* 0x0000000000107308 */ /* 0x0002a60000000800 */
[----:B------:R-:W-:Y:S01]  /*4fc0*/  HMMA.16816.F32 R68, R152, R80, R172 ;  /* 0x000000509844723c */ /* 0x000fe200000018ac */
        /* <DEDUP_REMOVED lines=15> */
[----:B-1----:R-:W-:-:S04]  /*50c0*/  FADD.FTZ R0, R167, R166 ;  /* 0x000000a6a7007221 */ /* 0x002fc80000010000 */
[----:B------:R-:W-:Y:S02]  /*50d0*/  FADD.FTZ R10, R163, R0 ;  /* 0x00000000a30a7221 */ /* 0x000fe40000010000 */
[----:B------:R-:W-:Y:S01]  /*50e0*/  FADD.FTZ R0, R203, R11 ;  /* 0x0000000bcb007221 */ /* 0x000fe20000010000 */
[----:B--2---:R-:W-:Y:S01]  /*50f0*/  F2FP.PACK_AB R115, R13, R12 ;  /* 0x0000000c0d73723e */ /* 0x004fe200000000ff */
[----:B------:R-:W-:Y:S02]  /*5100*/  FADD.FTZ R3, R145, R144 ;  /* 0x0000009091037221 */ /* 0x000fe40000010000 */
[----:B------:R-:W-:Y:S01]  /*5110*/  HMMA.16816.F32 R144, R152, R4, R168 ;  /* 0x000000049890723c */ /* 0x000fe200000018a8 */
[----:B------:R-:W-:-:S07]  /*5120*/  FADD.FTZ R10, R164, R10 ;  /* 0x0000000aa40a7221 */ /* 0x000fce0000010000 */
[C---:B------:R-:W-:Y:S01]  /*5130*/  HMMA.16816.F32 R60, R112.reuse, R66, R96 ;  /* 0x00000042703c723c */ /* 0x040fe20000001860 */
[----:B------:R-:W1:Y:S07]  /*5140*/  LDSM.16.MT88.4 R96, [R181+0x1400] ;  /* 0x00140000b560783b */ /* 0x000e6e0000004200 */
[C---:B------:R-:W-:Y:S01]  /*5150*/  HMMA.16816.F32 R56, R112.reuse, R64, R108 ;  /* 0x000000407038723c */ /* 0x040fe2000000186c */
[----:B------:R-:W2:Y:S07]  /*5160*/  LDSM.16.MT88.4 R108, [R180+0x2000] ;  /* 0x00200000b46c783b */ /* 0x000eae0000004200 */
        /* <DEDUP_REMOVED lines=12> */
[----:B------:R-:W-:Y:S01]  /*5230*/  IADD3 R194, R217, -0x2, RZ ;  /* 0xfffffffed9c27810 */ /* 0x000fe20007ffe0ff */
[----:B------:R-:W-:Y:S01]  /*5240*/  FADD.FTZ R3, R116, R3 ;  /* 0x0000000374037221 */ /* 0x000fe20000010000 */
[C---:B-1----:R-:W-:Y:S01]  /*5250*/  HMMA.16816.F32 R88, R112.reuse, R96, R104 ;  /* 0x000000607058723c */ /* 0x042fe20000001868 */
[----:B------:R-:W-:Y:S01]  /*5260*/  FADD.FTZ R4, R199, R4 ;  /* 0x00000004c7047221 */ /* 0x000fe20000010000 */
[----:B------:R-:W-:Y:S01]  /*5270*/  ISETP.GE.AND P0, PT, R194, R231, PT ;  /* 0x000000e7c200720c */ /* 0x000fe20003f06270 */
[----:B------:R-:W-:Y:S02]  /*5280*/  FADD.FTZ R0, R162, R0 ;  /* 0x00000000a2007221 */ /* 0x000fe40000010000 */
[----:B------:R-:W-:Y:S02]  /*5290*/  FADD.FTZ R5, R218, R5 ;  /* 0x00000005da057221 */ /* 0x000fe40000010000 */
[----:B------:R-:W-:Y:S01]  /*52a0*/  FADD.FTZ R3, R156, R3 ;  /* 0x000000039c037221 */ /* 0x000fe20000010000 */
[----:B--2---:R-:W-:Y:S01]  /*52b0*/  HMMA.16816.F32 R104, R112, R108, R92 ;  /* 0x0000006c7068723c */ /* 0x004fe2000000185c */
        /* <DEDUP_REMOVED lines=27> */
[----:B------:R-:W-:-:S03]  /*5470*/  FADD.FTZ R215, R13, R4 ;  /* 0x000000040dd77221 */ /* 0x000fc60000010000 */
        /* <DEDUP_REMOVED lines=10> */
[----:B------:R-:W1:Y:S01]  /*5520*/  S2R R31, SR_TID.X ;  /* 0x00000000001f7919 */ /* 0x000e620000002100 */
[----:B------:R-:W-:Y:S01]  /*5530*/  ISETP.GE.AND P5, PT, R228, c[0x0][0x1d4], PT ;  /* 0x00007500e4007a0c */ /* 0x000fe20003fa6270 */
[----:B------:R-:W-:Y:S01]  /*5540*/  IMAD.MOV.U32 R240, RZ, RZ, c[0x0][0x208] ;  /* 0x00008200fff07624 */ /* 0x000fe200078e00ff */
[----:B------:R-:W-:Y:S01]  /*5550*/  ISETP.GE.AND P4, PT, R225, c[0x0][0x1d4], PT ;  /* 0x00007500e1007a0c */ /* 0x000fe20003f86270 */
[----:B------:R-:W-:Y:S01]  /*5560*/  IMAD.MOV.U32 R241, RZ, RZ, c[0x0][0x20c] ;  /* 0x00008300fff17624 */ /* 0x000fe200078e00ff */
[----:B------:R-:W-:-:S02]  /*5570*/  ISETP.GE.AND P3, PT, R226, c[0x0][0x1d4], PT ;  /* 0x00007500e2007a0c */ /* 0x000fc40003f66270 */
[----:B-1----:R-:W-:Y:S02]  /*5580*/  ISETP.GT.AND P0, PT, R31, 0x3f, PT ;  /* 0x0000003f1f00780c */ /* 0x002fe40003f04270 */
.L_x_1479:
[----:B------:R-:W-:Y:S04]  /*5590*/  DEPBAR.LE SB0, 0x0 ;  /* 0x000080000000791a */ /* 0x000fe80000000000 */
[----:B------:R-:W-:Y:S01]  /*55a0*/  WARPSYNC 0xffffffff ;  /* 0xffffffff00007948 */ /* 0x000fe20003800000 */
[----:B------:R-:W-:Y:S01]  /*55b0*/  BAR.SYNC.DEFER_BLOCKING 0x0 ;  /* 0x0000000000007b1d */ /* 0x000fe20000010000 */
[----:B------:R-:W-:Y:S01]  /*55c0*/  SHF.R.S32.HI R0, RZ, 0x1f, R194 ;  /* 0x0000001fff007819 */ /* 0x000fe200000114c2 */
[----:B------:R-:W-:Y:S01]  /*55d0*/  IMAD.WIDE.U32 R2, R194, c[0x0][0x208], RZ ;  /* 0x00008200c2027a25 */ /* 0x000fe200078e00ff */
[----:B------:R-:W-:Y:S03]  /*55e0*/  MOV R116, R120 ;  /* 0x0000007800747202 */ /* 0x000fe60000000f00 */
[----:B------:R-:W-:Y:S04]  /*55f0*/  IMAD R0, R0, c[0x0][0x208], RZ ;  /* 0x0000820000007a24 */ /* 0x000fe800078e02ff */
[----:B------:R-:W-:Y:S04]  /*5600*/  IMAD R0, R194, c[0x0][0x20c], R0 ;  /* 0x00008300c2007a24 */ /* 0x000fe800078e0200 */
[----:B------:R-:W-:Y:S02]  /*5610*/  IMAD.IADD R0, R3, 0x1, R0 ;  /* 0x0000000103007824 */ /* 0x000fe400078e0200 */
[----:B------:R-:W-:Y:S01]  /*5620*/  IMAD.WIDE.U32 R2, R2, 0x30, RZ ;  /* 0x0000003002027825 */ /* 0x000fe200078e00ff */
[----:B------:R-:W-:Y:S01]  /*5630*/  LDSM.16.M88.4 R48, [R182] ;  /* 0x00000000b630783b */ /* 0x000fe20000000200 */
[----:B------:R-:W-:Y:S05]  /*5640*/  BSSY B0, `(.L_x_1477) ;  /* 0x00000b0000007945 */ /* 0x000fea0003800000 */
[----:B------:R-:W1:Y:S06]  /*5650*/  LDSM.16.M88.4 R16, [R123] ;  /* 0x000000007b10783b */ /* 0x000e6c0000000200 */
[----:B------:R-:W2:Y:S06]  /*5660*/  S2R R20, SR_TID.X ;  /* 0x0000000000147919 */ /* 0x000eac0000002100 */
[----:B------:R-:W3:Y:S06]  /*5670*/  LDSM.16.M88.4 R44, [R182+0x1000] ;  /* 0x00100000b62c783b */ /* 0x000eec0000000200 */
[----:B------:R-:W4:Y:S06]  /*5680*/  LDSM.16.M88.4 R32, [R123+0x400] ;  /* 0x000400007b20783b */ /* 0x000f2c0000000200 */
[----:B------:R-:W5:Y:S06]  /*5690*/  LDSM.16.M88.4 R156, [R123+0x800] ;  /* 0x000800007b9c783b */ /* 0x000f6c0000000200 */
[----:B------:R-:W-:Y:S06]  /*56a0*/  LDSM.16.M88.4 R160, [R183] ;  /* 0x00000000b7a0783b */ /* 0x000fec0000000200 */
[----:B------:R-:W4:Y:S01]  /*56b0*/  LDSM.16.M88.4 R164, [R184] ;  /* 0x00000000b8a4783b */ /* 0x000f220000000200 */
[-C--:B-1----:R-:W-:Y:S05]  /*56c0*/  HMMA.16816.F32 R4, R48, R16.reuse, RZ ;  /* 0x000000103004723c */ /* 0x082fea00000018ff */
[----:B------:R-:W1:Y:S01]  /*56d0*/  LDSM.16.M88.4 R168, [R183+0x1000] ;  /* 0x00100000b7a8783b */ /* 0x000e620000000200 */
[----:B--2---:R-:W-:Y:S01]  /*56e0*/  ISETP.GT.AND P6, PT, R20, 0x3f, PT ;  /* 0x0000003f1400780c */ /* 0x004fe20003fc4270 */
[----:B------:R-:W-:Y:S01]  /*56f0*/  IMAD R20, R0, 0x30, RZ ;  /* 0x0000003000147824 */ /* 0x000fe200078e02ff */
[-C--:B------:R-:W-:Y:S04]  /*5700*/  IADD3 R0, P0, R222, R2.reuse, RZ ;  /* 0x00000002de007210 */ /* 0x080fe80007f1e0ff */
[----:B------:R-:W-:Y:S01]  /*5710*/  IMAD.IADD R3, R3, 0x1, R20 ;  /* 0x0000000103037824 */ /* 0x000fe200078e0214 */
[----:B------:R-:W2:Y:S01]  /*5720*/  LDSM.16.M88.4 R172, [R192] ;  /* 0x00000000c0ac783b */ /* 0x000ea20000000200 */
[C---:B---3--:R-:W-:Y:S02]  /*5730*/  HMMA.16816.F32 R8, R44.reuse, R16, RZ ;  /* 0x000000102c08723c */ /* 0x048fe400000018ff */
[----:B------:R-:W-:Y:S03]  /*5740*/  IMAD.X R28, R3, 0x1, R224, P0 ;  /* 0x00000001031c7824 */ /* 0x000fe600000e06e0 */
[----:B------:R-:W3:Y:S01]  /*5750*/  LDSM.16.M88.4 R176, [R191] ;  /* 0x00000000bfb0783b */ /* 0x000ee20000000200 */
[----:B------:R-:W-:Y:S02]  /*5760*/  @!P6 LEA R24, P1, R240, R2, 0x5 ;  /* 0x00000002f018e211 */ /* 0x000fe400078228ff */
[----:B------:R-:W-:Y:S01]  /*5770*/  LEA R2, P0, R0, c[0x0][0x1f8], 0x1 ;  /* 0x00007e0000027a11 */ /* 0x000fe200078008ff */
[-C--:B------:R-:W-:Y:S03]  /*5780*/  HMMA.16816.F32 R12, R44, R18.reuse, RZ ;  /* 0x000000122c0c723c */ /* 0x080fe600000018ff */
[----:B------:R-:W-:Y:S02]  /*5790*/  @!P6 LEA.HI.X R29, R240, R3, R241, 0x5, P1 ;  /* 0x00000003f01de211 */ /* 0x000fe400008f2cf1 */
[----:B------:R-:W-:Y:S02]  /*57a0*/  LEA.HI.X R3, R0, c[0x0][0x1fc], R28, 0x1, P0 ;  /* 0x00007f0000037a11 */ /* 0x000fe400000f0c1c */
[----:B------:R-:W-:Y:S01]  /*57b0*/  @!P6 IADD3 R37, P2, R24, R222, RZ ;  /* 0x000000de1825e210 */ /* 0x000fe20007f5e0ff */
[C---:B------:R-:W-:Y:S02]  /*57c0*/  HMMA.16816.F32 R16, R48.reuse, R18, RZ ;  /* 0x000000123010723c */ /* 0x040fe400000018ff */
[----:B------:R-:W-:Y:S01]  /*57d0*/  @!PT LDS RZ, [RZ] ;  /* 0x00000000fffff984 */ /* 0x000fe20000000800 */
[----:B------:R-:W-:Y:S01]  /*57e0*/  @!PT LDS RZ, [RZ] ;  /* 0x00000000fffff984 */ /* 0x000fe20000000800 */
[----:B------:R-:W-:Y:S01]  /*57f0*/  @!PT LDS RZ, [RZ] ;  /* 0x00000000fffff984 */ /* 0x000fe20000000800 */
[----:B------:R1:W-:Y:S02]  /*5800*/  LDGSTS.E.BYPASS.LTC128B.128 [R193+0x1880], [R2.64], !P3 ;  /* 0x0188000002c17fae */ /* 0x0003e4000d901d46 */
[----:B------:R-:W-:Y:S02]  /*5810*/  @!P6 LEA R36, P0, R37, c[0x0][0x1f8], 0x1 ;  /* 0x00007e002524ea11 */ /* 0x000fe400078008ff */
[----:B------:R-:W-:Y:S02]  /*5820*/  @!P6 IADD3.X R0, R29, R224, RZ, P2, !PT ;  /* 0x000000e01d00e210 */ /* 0x000fe400017fe4ff */
[----:B------:R1:W-:Y:S01]  /*5830*/  LDGSTS.E.BYPASS.LTC128B.128 [R193+0x2480], [R2.64+0x40], !P4 ;  /* 0x0248004002c17fae */ /* 0x0003e2000e101d46 */
[-C--:B----4-:R-:W-:Y:S01]  /*5840*/  HMMA.16816.F32 R20, R48, R32.reuse, RZ ;  /* 0x000000203014723c */ /* 0x090fe200000018ff */
[----:B------:R-:W-:Y:S02]  /*5850*/  ISETP.GT.AND P2, PT, R194, R231, PT ;  /* 0x000000e7c200720c */ /* 0x000fe40003f44270 */
[----:B------:R-:W-:Y:S02]  /*5860*/  @!P6 LEA.HI.X R37, R37, c[0x0][0x1fc], R0, 0x1, P0 ;  /* 0x00007f002525ea11 */ /* 0x000fe400000f0c00 */
[----:B------:R1:W-:Y:S01]  /*5870*/  LDGSTS.E.BYPASS.LTC128B.128 [R193+0x3080], [R2.64+0x80], !P5 ;  /* 0x0308008002c17fae */ /* 0x0003e2000e901d46 */
[----:B------:R-:W-:Y:S02]  /*5880*/  IMAD.MOV.U32 R0, RZ, RZ, R122 ;  /* 0x000000ffff007224 */ /* 0x000fe400078e007a */
[C---:B------:R-:W-:Y:S03]  /*5890*/  HMMA.16816.F32 R24, R44.reuse, R32, RZ ;  /* 0x000000202c18723c */ /* 0x040fe600000018ff */
[----:B------:R5:W-:Y:S05]  /*58a0*/  @!P6 LDGSTS.E.BYPASS.LTC128B.128 [R193+0x2080], [R36.64], !P3 ;  /* 0x0208000024c1efae */ /* 0x000bea000d901d46 */
[-C--:B------:R-:W-:Y:S01]  /*58b0*/  HMMA.16816.F32 R28, R44, R34.reuse, RZ ;  /* 0x000000222c1c723c */ /* 0x080fe200000018ff */
[----:B------:R5:W-:Y:S06]  /*58c0*/  @!P6 LDGSTS.E.BYPASS.LTC128B.128 [R193+0x2c80], [R36.64+0x40], !P4 ;  /* 0x02c8004024c1efae */ /* 0x000bec000e101d46 */
[----:B------:R5:W-:Y:S01]  /*58d0*/  @!P6 LDGSTS.E.BYPASS.LTC128B.128 [R193+0x3880], [R36.64+0x80], !P5 ;  /* 0x0388008024c1efae */ /* 0x000be2000e901d46 */
[C---:B------:R-:W-:Y:S05]  /*58e0*/  HMMA.16816.F32 R32, R48.reuse, R34, RZ ;  /* 0x000000223020723c */ /* 0x040fea00000018ff */
[----:B------:R-:W0:Y:S01]  /*58f0*/  LDGDEPBAR ;  /* 0x00000000000079af */ /* 0x000e220000000000 */
[----:B-1----:R-:W-:Y:S02]  /*5900*/  IMAD.MOV.U32 R2, RZ, RZ, R121 ;  /* 0x000000ffff027224 */ /* 0x002fe400078e0079 */
[-C--:B-----5:R-:W-:Y:S08]  /*5910*/  HMMA.16816.F32 R36, R48, R156.reuse, RZ ;  /* 0x0000009c3024723c */ /* 0x0a0ff000000018ff */
        /* <DEDUP_REMOVED lines=11> */
[-C--:B------:R-:W-:Y:S08]  /*59d0*/  HMMA.16816.F32 R28, R168, R174.reuse, R28 ;  /* 0x000000aea81c723c */ /* 0x080ff0000000181c */
[C---:B------:R-:W-:Y:S01]  /*59e0*/  HMMA.16816.F32 R32, R160.reuse, R174, R32 ;  /* 0x000000aea020723c */ /* 0x040fe20000001820 */
[----:B------:R-:W-:Y:S07]  /*59f0*/  LDSM.16.M88.4 R172, [R123+0x1400] ;  /* 0x001400007bac783b */ /* 0x000fee0000000200 */
[-C--:B---3--:R-:W-:Y:S08]  /*5a00*/  HMMA.16816.F32 R36, R160, R176.reuse, R36 ;  /* 0x000000b0a024723c */ /* 0x088ff00000001824 */
        /* <DEDUP_REMOVED lines=20> */
[----:B------:R-:W3:Y:S06]  /*5b50*/  LDSM.16.M88.4 R156, [R189] ;  /* 0x00000000bd9c783b */ /* 0x000eec0000000200 */
[----:B------:R-:W4:Y:S01]  /*5b60*/  LDSM.16.M88.4 R172, [R188] ;  /* 0x00000000bcac783b */ /* 0x000f220000000200 */
[-C--:B-1----:R-:W-:Y:S08]  /*5b70*/  HMMA.16816.F32 R4, R160, R164.reuse, R4 ;  /* 0x000000a4a004723c */ /* 0x082ff00000001804 */
        /* <DEDUP_REMOVED lines=8> */
[----:B------:R-:W1:Y:S07]  /*5c00*/  LDSM.16.M88.4 R156, [R182+0x4000] ;  /* 0x00400000b69c783b */ /* 0x000e6e0000000200 */
[-C--:B----4-:R-:W-:Y:S08]  /*5c10*/  HMMA.16816.F32 R36, R160, R172.reuse, R36 ;  /* 0x000000aca024723c */ /* 0x090ff00000001824 */
[C---:B------:R-:W-:Y:S08]  /*5c20*/  HMMA.16816.F32 R40, R168.reuse, R172, R40 ;  /* 0x000000aca828723c */ /* 0x040ff00000001828 */
[-C--:B------:R-:W-:Y:S01]  /*5c30*/  HMMA.16816.F32 R44, R168, R174.reuse, R44 ;  /* 0x000000aea82c723c */ /* 0x080fe2000000182c */
[----:B------:R-:W2:Y:S07]  /*5c40*/  LDSM.16.M88.4 R168, [R182+0x5000] ;  /* 0x00500000b6a8783b */ /* 0x000eae0000000200 */
[----:B------:R-:W-:Y:S01]  /*5c50*/  HMMA.16816.F32 R48, R160, R174, R48 ;  /* 0x000000aea030723c */ /* 0x000fe20000001830 */
[----:B------:R-:W3:Y:S06]  /*5c60*/  LDSM.16.M88.4 R160, [R123+0x1c00] ;  /* 0x001c00007ba0783b */ /* 0x000eec0000000200 */
[----:B------:R-:W4:Y:S01]  /*5c70*/  LDSM.16.M88.4 R172, [R123+0x2000] ;  /* 0x002000007bac783b */ /* 0x000f220000000200 */
        /* <DEDUP_REMOVED lines=15> */
[----:B------:R-:W3:Y:S06]  /*5d70*/  LDSM.16.M88.4 R156, [R186] ;  /* 0x00000000ba9c783b */ /* 0x000eec0000000200 */
[----:B------:R-:W4:Y:S01]  /*5d80*/  LDSM.16.M88.4 R172, [R185] ;  /* 0x00000000b9ac783b */ /* 0x000f220000000200 */
[----:B------:R-:W-:Y:S04]  /*5d90*/  DEPBAR.LE SB0, 0x0 ;  /* 0x000080000000791a */ /* 0x000fe80000000000 */
[-C--:B-1----:R-:W-:Y:S01]  /*5da0*/  HMMA.16816.F32 R4, R160, R164.reuse, R4 ;  /* 0x000000a4a004723c */ /* 0x082fe20000001804 */
[----:B------:R-:W-:Y:S07]  /*5db0*/  BAR.SYNC.DEFER_BLOCKING 0x0 ;  /* 0x0000000000007b1d */ /* 0x000fee0000010000 */
[C---:B--2---:R-:W-:Y:S08]  /*5dc0*/  HMMA.16816.F32 R8, R168.reuse, R164, R8 ;  /* 0x000000a4a808723c */ /* 0x044ff00000001808 */
[-C--:B------:R-:W-:Y:S08]  /*5dd0*/  HMMA.16816.F32 R12, R168, R166.reuse, R12 ;  /* 0x000000a6a80c723c */ /* 0x080ff0000000180c */
[C---:B------:R-:W-:Y:S08]  /*5de0*/  HMMA.16816.F32 R16, R160.reuse, R166, R16 ;  /* 0x000000a6a010723c */ /* 0x040ff00000001810 */
[-C--:B---3--:R-:W-:Y:S08]  /*5df0*/  HMMA.16816.F32 R20, R160, R156.reuse, R20 ;  /* 0x0000009ca014723c */ /* 0x088ff00000001814 */
[C---:B------:R-:W-:Y:S08]  /*5e00*/  HMMA.16816.F32 R24, R168.reuse, R156, R24 ;  /* 0x0000009ca818723c */ /* 0x040ff00000001818 */
[-C--:B------:R-:W-:Y:S08]  /*5e10*/  HMMA.16816.F32 R28, R168, R158.reuse, R28 ;  /* 0x0000009ea81c723c */ /* 0x080ff0000000181c */
[C---:B------:R-:W-:Y:S08]  /*5e20*/  HMMA.16816.F32 R32, R160.reuse, R158, R32 ;  /* 0x0000009ea020723c */ /* 0x040ff00000001820 */
[-C--:B----4-:R-:W-:Y:S08]  /*5e30*/  HMMA.16816.F32 R36, R160, R172.reuse, R36 ;  /* 0x000000aca024723c */ /* 0x090ff00000001824 */
[C---:B------:R-:W-:Y:S08]  /*5e40*/  HMMA.16816.F32 R40, R168.reuse, R172, R40 ;  /* 0x000000aca828723c */ /* 0x040ff00000001828 */
[-C--:B------:R-:W-:Y:S08]  /*5e50*/  HMMA.16816.F32 R44, R168, R174.reuse, R44 ;  /* 0x000000aea82c723c */ /* 0x080ff0000000182c */
[----:B------:R-:W-:Y:S01]  /*5e60*/  HMMA.16816.F32 R48, R160, R174, R48 ;  /* 0x000000aea030723c */ /* 0x000fe20000001830 */
[----:B------:R-:W-:Y:S07]  /*5e70*/  @!UPT UIADD3 URZ, URZ, URZ, URZ ;  /* 0x0000003f3f3ff290 */ /* 0x000fee000fffe03f */
[----:B------:R-:W-:-:S11]  /*5e80*/  @!P2 BRA `(.L_x_1478) ;  /* 0x000002b00000a947 */ /* 0x000fd60003800000 */
[----:B------:R-:W-:Y:S04]  /*5e90*/  IADD3 R3, -R229, 0x30, RZ ;  /* 0x00000030e5037810 */ /* 0x000fe80007ffe1ff */
[----:B------:R-:W-:Y:S11]  /*5ea0*/  ISETP.GE.AND P0, PT, R3, 0x21, PT ;  /* 0x000000210300780c */ /* 0x000ff60003f06270 */
[----:B------:R-:W-:Y:S02]  /*5eb0*/  @!UPT UIADD3 URZ, URZ, URZ, URZ ;  /* 0x0000003f3f3ff290 */ /* 0x000fe4000fffe03f */
[----:B------:R-:W-:Y:S01]  /*5ec0*/  @P0 IMAD.MOV.U32 R156, RZ, RZ, c[0x0][0x1e0] ;  /* 0x00007800ff9c0624 */ /* 0x000fe200078e00ff */
[----:B------:R-:W-:Y:S01]  /*5ed0*/  @P0 IADD3 R117, R194, -0x1, RZ ;  /* 0xffffffffc2750810 */ /* 0x000fe20007ffe0ff */
[----:B------:R-:W-:Y:S03]  /*5ee0*/  @P0 IMAD.MOV.U32 R158, RZ, RZ, 0x5 ;  /* 0x00000005ff9e0424 */ /* 0x000fe600078e00ff */
[----:B------:R-:W-:Y:S02]  /*5ef0*/  @P0 SHF.R.S32.HI R118, RZ, 0x1f, R117 ;  /* 0x0000001fff760819 */ /* 0x000fe40000011475 */
[C---:B------:R-:W-:Y:S02]  /*5f00*/  @P0 SHF.L.U64.HI R159, R156.reuse, R158, c[0x0][0x1e4] ;  /* 0x000079009c9f0619 */ /* 0x040fe4000001029e */
[----:B------:R-:W-:Y:S01]  /*5f10*/  @P0 SHF.L.U32 R158, R156, 0x5, RZ ;  /* 0x000000059c9e0819 */ /* 0x000fe200000006ff */
[----:B------:R-:W-:Y:S02]  /*5f20*/  @P0 IMAD R118, R118, c[0x0][0x1e0], RZ ;  /* 0x0000780076760a24 */ /* 0x000fe400078e02ff */
[C---:B------:R-:W-:Y:S04]  /*5f30*/  @P0 IMAD.WIDE.U32 R156, R117.reuse, c[0x0][0x1e0], RZ ;  /* 0x00007800759c0a25 */ /* 0x040fe800078e00ff */
[----:B------:R-:W-:Y:S04]  /*5f40*/  @P0 IMAD R118, R117, c[0x0][0x1e4], R118 ;  /* 0x0000790075760a24 */ /* 0x000fe800078e0276 */
        /* <DEDUP_REMOVED lines=8> */
[----:B------:R-:W-:Y:S01]  /*5fd0*/  @P1 IMAD.MOV.U32 R157, RZ, RZ, R219 ;  /* 0x000000ffff9d1224 */ /* 0x000fe200078e00db */
[----:B------:R-:W-:Y:S02]  /*5fe0*/  @P1 MOV R156, R220 ;  /* 0x000000dc009c1202 */ /* 0x000fe40000000f00 */
[----:B------:R-:W-:Y:S01]  /*5ff0*/  @P1 SHF.R.S32.HI R118, RZ, 0x1f, R3 ;  /* 0x0000001fff761819 */ /* 0x000fe20000011403 */
[C---:B------:R-:W-:Y:S04]  /*6000*/  @P1 IMAD.WIDE.U32 R158, R3.reuse, c[0x0][0x1e0], RZ ;  /* 0x00007800039e1a25 */ /* 0x040fe800078e00ff */
[----:B------:R-:W-:Y:S02]  /*6010*/  @P1 IMAD R118, R118, c[0x0][0x1e0], RZ ;  /* 0x0000780076761a24 */ /* 0x000fe400078e02ff */
[----:B------:R-:W-:Y:S04]  /*6020*/  @P1 IMAD.WIDE.U32 R156, R158, 0x30, R156 ;  /* 0x000000309e9c1825 */ /* 0x000fe800078e009c */
[----:B------:R-:W-:Y:S01]  /*6030*/  @P1 IMAD R3, R3, c[0x0][0x1e4], R118 ;  /* 0x0000790003031a24 */ /* 0x000fe200078e0276 */
[C---:B------:R-:W-:Y:S03]  /*6040*/  @P1 LEA R158, P6, R156.reuse, c[0x0][0x1c8], 0x1 ;  /* 0x000072009c9e1a11 */ /* 0x040fe600078c08ff */
[----:B------:R-:W-:Y:S04]  /*6050*/  @P1 IMAD.IADD R3, R159, 0x1, R3 ;  /* 0x000000019f031824 */ /* 0x000fe800078e0203 */
[----:B------:R-:W-:Y:S05]  /*6060*/  @P1 IMAD R3, R3, 0x30, RZ ;  /* 0x0000003003031824 */ /* 0x000fea00078e02ff */
        /* <DEDUP_REMOVED lines=13> */
.L_x_1478:
[----:B------:R-:W-:Y:S05]  /*6140*/  BSYNC B0 ;  /* 0x0000000000007941 */ /* 0x000fea0003800000 */
.L_x_1477:
        /* <DEDUP_REMOVED lines=37> */
[----:B------:R-:W-:Y:S02]  /*63a0*/  IADD3 R194, R194, -0x1, RZ ;  /* 0xffffffffc2c27810 */ /* 0x000fe40007ffe0ff */
[----:B------:R-:W-:Y:S01]  /*63b0*/  FMNMX.FTZ R118, R45, R118, !PT ;  /* 0x000000762d767209 */ /* 0x000fe20007810000 */
[----:B------:R-:W-:Y:S08]  /*63c0*/  SHFL.BFLY PT, R120, R3, 0x2, 0x1f ;  /* 0x0c401f0003787f89 */ /* 0x000ff000000e0000 */
[----:B------:R-:W2:Y:S02]  /*63d0*/  SHFL.BFLY PT, R122, R118, 0x2, 0x1f ;  /* 0x0c401f00767a7f89 */ /* 0x000ea400000e0000 */
[----:B--2---:R-:W-:Y:S02]  /*63e0*/  FMNMX.FTZ R118, R118, R122, !PT ;  /* 0x0000007a76767209 */ /* 0x004fe40007810000 */
[----:B------:R-:W-:Y:S02]  /*63f0*/  FMNMX.FTZ R117, R117, R121, !PT ;  /* 0x0000007975757209 */ /* 0x000fe40007810000 */
[----:B------:R-:W-:Y:S02]  /*6400*/  FMNMX.FTZ R3, R3, R120, !PT ;  /* 0x0000007803037209 */ /* 0x000fe40007810000 */
[----:B-1----:R-:W-:Y:S01]  /*6410*/  SHFL.BFLY PT, R157, R118, 0x1, 0x1f ;  /* 0x0c201f00769d7f89 */ /* 0x002fe200000e0000 */
[----:B------:R-:W-:Y:S04]  /*6420*/  FMNMX.FTZ R120, R10, R119, !PT ;  /* 0x000000770a787209 */ /* 0x000fe80007810000 */
[----:B------:R-:W-:Y:S03]  /*6430*/  FMNMX.FTZ R120, R11, R120, !PT ;  /* 0x000000780b787209 */ /* 0x000fe60007810000 */
[----:B------:R-:W1:Y:S01]  /*6440*/  SHFL.BFLY PT, R121, R117, 0x1, 0x1f ;  /* 0x0c201f0075797f89 */ /* 0x000e6200000e0000 */
[----:B------:R-:W-:Y:S04]  /*6450*/  FMNMX.FTZ R120, R14, R120, !PT ;  /* 0x000000780e787209 */ /* 0x000fe80007810000 */
[----:B------:R-:W-:Y:S03]  /*6460*/  FMNMX.FTZ R120, R15, R120, !PT ;  /* 0x000000780f787209 */ /* 0x000fe60007810000 */
[----:B------:R-:W2:Y:S01]  /*6470*/  SHFL.BFLY PT, R156, R3, 0x1, 0x1f ;  /* 0x0c201f00039c7f89 */ /* 0x000ea200000e0000 */
[----:B------:R-:W-:Y:S04]  /*6480*/  FMNMX.FTZ R120, R26, R120, !PT ;  /* 0x000000781a787209 */ /* 0x000fe80007810000 */
[----:B------:R-:W-:Y:S02]  /*6490*/  FMNMX.FTZ R120, R27, R120, !PT ;  /* 0x000000781b787209 */ /* 0x000fe40007810000 */
[----:B-1----:R-:W-:Y:S05]  /*64a0*/  FMNMX.FTZ R121, R117, R121, !PT ;  /* 0x0000007975797209 */ /* 0x002fea0007810000 */
[C---:B------:R-:W-:Y:S02]  /*64b0*/  FADD.FTZ R2, -R121.reuse, R2 ;  /* 0x0000000279027221 */ /* 0x040fe40000010100 */
[----:B------:R-:W-:Y:S01]  /*64c0*/  FMUL.FTZ R161, R121, c[0x0][0x2d0] ;  /* 0x0000b40079a17a20 */ /* 0x000fe20000410000 */
[----:B--2---:R-:W-:Y:S01]  /*64d0*/  FMNMX.FTZ R122, R3, R156, !PT ;  /* 0x0000009c037a7209 */ /* 0x004fe20007810000 */
[----:B------:R-:W-:Y:S01]  /*64e0*/  FMUL.FTZ R2, R2, c[0x0][0x2d0] ;  /* 0x0000b40002027a20 */ /* 0x000fe20000410000 */
[----:B------:R-:W-:Y:S01]  /*64f0*/  FMNMX.FTZ R3, R30, R120, !PT ;  /* 0x000000781e037209 */ /* 0x000fe20007810000 */
[--C-:B------:R-:W-:Y:S01]  /*6500*/  FFMA.FTZ R22, R22, c[0x0][0x2d0], -R161.reuse ;  /* 0x0000b40016167a23 */ /* 0x100fe200000108a1 */
[----:B------:R-:W-:Y:S01]  /*6510*/  FMNMX.FTZ R120, R118, R157, !PT ;  /* 0x0000009d76787209 */ /* 0x000fe20007810000 */
[C---:B------:R-:W-:Y:S01]  /*6520*/  FADD.FTZ R0, -R122.reuse, R0 ;  /* 0x000000007a007221 */ /* 0x040fe20000010100 */
[----:B------:R-:W-:Y:S01]  /*6530*/  FMNMX.FTZ R3, R31, R3, !PT ;  /* 0x000000031f037209 */ /* 0x000fe20007810000 */
[----:B------:R1:W2:Y:S01]  /*6540*/  MUFU.EX2 R118, R2 ;  /* 0x0000000200767308 */ /* 0x0002a20000000800 */
[----:B------:R-:W-:Y:S01]  /*6550*/  FMUL.FTZ R160, R122, c[0x0][0x2d0] ;  /* 0x0000b4007aa07a20 */ /* 0x000fe20000410000 */
[----:B------:R-:W-:Y:S01]  /*6560*/  LDSM.16.MT88.4 R156, [R180] ;  /* 0x00000000b49c783b */ /* 0x000fe20000004200 */
[----:B------:R-:W-:Y:S01]  /*6570*/  FMNMX.FTZ R117, R42, R3, !PT ;  /* 0x000000032a757209 */ /* 0x000fe20007810000 */
[----:B------:R-:W-:Y:S02]  /*6580*/  FMUL.FTZ R3, R0, c[0x0][0x2d0] ;  /* 0x0000b40000037a20 */ /* 0x000fe40000410000 */
[--C-:B------:R-:W-:Y:S01]  /*6590*/  FFMA.FTZ R4, R4, c[0x0][0x2d0], -R160.reuse ;  /* 0x0000b40004047a23 */ /* 0x100fe200000108a0 */
[----:B------:R-:W-:Y:S01]  /*65a0*/  FMNMX.FTZ R0, R43, R117, !PT ;  /* 0x000000752b007209 */ /* 0x000fe20007810000 */
[--C-:B------:R-:W-:Y:S02]  /*65b0*/  FFMA.FTZ R20, R20, c[0x0][0x2d0], -R160.reuse ;  /* 0x0000b40014147a23 */ /* 0x100fe400000108a0 */
[----:B------:R3:W4:Y:S01]  /*65c0*/  MUFU.EX2 R117, R3 ;  /* 0x0000000300757308 */ /* 0x0007220000000800 */
[----:B------:R-:W-:Y:S01]  /*65d0*/  FMNMX.FTZ R0, R46, R0, !PT ;  /* 0x000000002e007209 */ /* 0x000fe20007810000 */
[--C-:B------:R-:W-:Y:S02]  /*65e0*/  FFMA.FTZ R21, R21, c[0x0][0x2d0], -R160.reuse ;  /* 0x0000b40015157a23 */ /* 0x100fe400000108a0 */
[--C-:B------:R-:W-:Y:S01]  /*65f0*/  FFMA.FTZ R23, R23, c[0x0][0x2d0], -R161.reuse ;  /* 0x0000b40017177a23 */ /* 0x100fe200000108a1 */
[----:B------:R-:W-:Y:S01]  /*6600*/  FMNMX.FTZ R0, R47, R0, !PT ;  /* 0x000000002f007209 */ /* 0x000fe20007810000 */
[--C-:B------:R-:W-:Y:S02]  /*6610*/  FFMA.FTZ R32, R32, c[0x0][0x2d0], -R160.reuse ;  /* 0x0000b40020207a23 */ /* 0x100fe400000108a0 */
[----:B------:R-:W-:Y:S02]  /*6620*/  FFMA.FTZ R33, R33, c[0x0][0x2d0], -R160 ;  /* 0x0000b40021217a23 */ /* 0x000fe400000108a0 */
[----:B------:R-:W-:Y:S01]  /*6630*/  MUFU.EX2 R162, R4 ;  /* 0x0000000400a27308 */ /* 0x000fe20000000800 */
[--C-:B------:R-:W-:Y:S02]  /*6640*/  FFMA.FTZ R34, R34, c[0x0][0x2d0], -R161.reuse ;  /* 0x0000b40022227a23 */ /* 0x100fe400000108a1 */
[--C-:B------:R-:W-:Y:S02]  /*6650*/  FFMA.FTZ R35, R35, c[0x0][0x2d0], -R161.reuse ;  /* 0x0000b40023237a23 */ /* 0x100fe400000108a1 */
[----:B-1----:R-:W-:Y:S02]  /*6660*/  FADD.FTZ R2, -R120, R116 ;  /* 0x0000007478027221 */ /* 0x002fe40000010100 */
[----:B--2---:R-:W-:Y:S02]  /*6670*/  FMUL.FTZ R54, R118, R54 ;  /* 0x0000003676367220 */ /* 0x004fe40000410000 */
[----:B------:R-:W-:Y:S01]  /*6680*/  FMUL.FTZ R2, R2, c[0x0][0x2d0] ;  /* 0x0000b40002027a20 */ /* 0x000fe20000410000 */
[----:B------:R-:W-:Y:S01]  /*6690*/  MUFU.EX2 R198, R20 ;  /* 0x0000001400c67308 */ /* 0x000fe20000000800 */
[C---:B------:R-:W-:Y:S02]  /*66a0*/  FMUL.FTZ R55, R118.reuse, R55 ;  /* 0x0000003776377220 */ /* 0x040fe40000410000 */
[C---:B------:R-:W-:Y:S01]  /*66b0*/  FMUL.FTZ R66, R118.reuse, R66 ;  /* 0x0000004276427220 */ /* 0x040fe20000410000 */
[----:B---3--:R-:W1:Y:S01]  /*66c0*/  SHFL.BFLY PT, R3, R0, 0x2, 0x1f ;  /* 0x0c401f0000037f89 */ /* 0x008e6200000e0000 */
[C---:B----4-:R-:W-:Y:S02]  /*66d0*/  FMUL.FTZ R52, R117.reuse, R52 ;  /* 0x0000003475347220 */ /* 0x050fe40000410000 */
[C---:B------:R-:W-:Y:S02]  /*66e0*/  FMUL.FTZ R53, R117.reuse, R53 ;  /* 0x0000003575357220 */ /* 0x040fe40000410000 */
[C---:B------:R-:W-:Y:S01]  /*66f0*/  FMUL.FTZ R64, R117.reuse, R64 ;  /* 0x0000004075407220 */ /* 0x040fe20000410000 */
        /* <DEDUP_REMOVED lines=9> */
[----:B------:R-:W-:Y:S02]  /*6790*/  FMUL.FTZ R81, R117, R81 ;  /* 0x0000005175517220 */ /* 0x000fe40000410000 */
[----:B------:R-:W-:Y:S01]  /*67a0*/  FMUL.FTZ R82, R118, R82 ;  /* 0x0000005276527220 */ /* 0x000fe20000410000 */
[----:B-1----:R-:W-:Y:S01]  /*67b0*/  FMNMX.FTZ R0, R0, R3, !PT ;  /* 0x0000000300007209 */ /* 0x002fe20007810000 */
[--C-:B------:R-:W-:Y:S01]  /*67c0*/  FFMA.FTZ R3, R7, c[0x0][0x2d0], -R161.reuse ;  /* 0x0000b40007037a23 */ /* 0x100fe200000108a1 */
[----:B------:R-:W-:Y:S01]  /*67d0*/  MUFU.EX2 R197, R22 ;  /* 0x0000001600c57308 */ /* 0x000fe20000000800 */
[C---:B------:R-:W-:Y:S02]  /*67e0*/  FMUL.FTZ R7, R118.reuse, R131 ;  /* 0x0000008376077220 */ /* 0x040fe40000410000 */
[----:B------:R-:W-:Y:S02]  /*67f0*/  FMUL.FTZ R83, R118, R83 ;  /* 0x0000005376537220 */ /* 0x000fe40000410000 */
[--C-:B--2---:R-:W-:Y:S02]  /*6800*/  FFMA.FTZ R2, R5, c[0x0][0x2d0], -R160.reuse ;  /* 0x0000b40005027a23 */ /* 0x104fe400000108a0 */
[C---:B------:R-:W-:Y:S02]  /*6810*/  FMUL.FTZ R5, R117.reuse, R129 ;  /* 0x0000008175057220 */ /* 0x040fe40000410000 */
[C---:B---3--:R-:W-:Y:S01]  /*6820*/  FMUL.FTZ R56, R116.reuse, R56 ;  /* 0x0000003874387220 */ /* 0x048fe20000410000 */
        /* <DEDUP_REMOVED lines=8> */
[----:B------:R-:W-:Y:S02]  /*68b0*/  FMUL.FTZ R77, R116, R77 ;  /* 0x0000004d744d7220 */ /* 0x000fe40000410000 */
[C---:B------:R-:W-:Y:S02]  /*68c0*/  FMUL.FTZ R84, R117.reuse, R84 ;  /* 0x0000005475547220 */ /* 0x040fe40000410000 */
[C---:B------:R-:W-:Y:S02]  /*68d0*/  FMUL.FTZ R85, R117.reuse, R85 ;  /* 0x0000005575557220 */ /* 0x040fe40000410000 */
[C---:B------:R-:W-:Y:S01]  /*68e0*/  FMUL.FTZ R86, R118.reuse, R86 ;  /* 0x0000005676567220 */ /* 0x040fe20000410000 */
[----:B------:R-:W-:Y:S01]  /*68f0*/  MUFU.EX2 R196, R23 ;  /* 0x0000001700c47308 */ /* 0x000fe20000000800 */
[----:B------:R-:W-:Y:S02]  /*6900*/  FMUL.FTZ R87, R118, R87 ;  /* 0x0000005776577220 */ /* 0x000fe40000410000 */
[----:B------:R-:W-:Y:S02]  /*6910*/  FMUL.FTZ R88, R116, R88 ;  /* 0x0000005874587220 */ /* 0x000fe40000410000 */
[--C-:B-1----:R-:W-:Y:S02]  /*6920*/  FFMA.FTZ R2, R6, c[0x0][0x2d0], -R161.reuse ;  /* 0x0000b40006027a23 */ /* 0x102fe400000108a1 */
[----:B------:R-:W-:Y:S02]  /*6930*/  FMUL.FTZ R6, R118, R130 ;  /* 0x0000008276067220 */ /* 0x000fe40000410000 */
[C---:B------:R-:W-:Y:S01]  /*6940*/  FMUL.FTZ R89, R116.reuse, R89 ;  /* 0x0000005974597220 */ /* 0x040fe20000410000 */
[----:B------:R1:W3:Y:S01]  /*6950*/  MUFU.EX2 R205, R2 ;  /* 0x0000000200cd7308 */ /* 0x0002e20000000800 */
[C---:B------:R-:W-:Y:S02]  /*6960*/  FMUL.FTZ R92, R116.reuse, R92 ;  /* 0x0000005c745c7220 */ /* 0x040fe40000410000 */
[----:B------:R-:W-:Y:S02]  /*6970*/  FMUL.FTZ R93, R116, R93 ;  /* 0x0000005d745d7220 */ /* 0x000fe40000410000 */
[--C-:B--2---:R-:W-:Y:S02]  /*6980*/  FFMA.FTZ R3, R16, c[0x0][0x2d0], -R160.reuse ;  /* 0x0000b40010037a23 */ /* 0x104fe400000108a0 */
[C---:B------:R-:W-:Y:S02]  /*6990*/  FMUL.FTZ R16, R117.reuse, R136 ;  /* 0x0000008875107220 */ /* 0x040fe40000410000 */
[--C-:B------:R-:W-:Y:S01]  /*69a0*/  FFMA.FTZ R136, R38, c[0x0][0x2d0], -R161.reuse ;  /* 0x0000b40026887a23 */ /* 0x100fe200000108a1 */
[----:B------:R2:W-:Y:S01]  /*69b0*/  MUFU.EX2 R208, R3 ;  /* 0x0000000300d07308 */ /* 0x0005e20000000800 */
[C---:B------:R-:W-:Y:S02]  /*69c0*/  FMUL.FTZ R96, R117.reuse, R96 ;  /* 0x0000006075607220 */ /* 0x040fe40000410000 */
[C---:B------:R-:W-:Y:S02]  /*69d0*/  FMUL.FTZ R97, R117.reuse, R97 ;  /* 0x0000006175617220 */ /* 0x040fe40000410000 */
[C---:B------:R-:W-:Y:S02]  /*69e0*/  FMUL.FTZ R98, R118.reuse, R98 ;  /* 0x0000006276627220 */ /* 0x040fe40000410000 */
[C---:B------:R-:W-:Y:S02]  /*69f0*/  FMUL.FTZ R99, R118.reuse, R99 ;  /* 0x0000006376637220 */ /* 0x040fe40000410000 */
[C---:B------:R-:W-:Y:S01]  /*6a00*/  FMUL.FTZ R100, R117.reuse, R100 ;  /* 0x0000006475647220 */ /* 0x040fe20000410000 */
[----:B------:R-:W-:Y:S01]  /*6a10*/  MUFU.EX2 R163, R136 ;  /* 0x0000008800a37308 */ /* 0x000fe20000000800 */
[----:B------:R-:W-:Y:S02]  /*6a20*/  FMUL.FTZ R101, R117, R101 ;  /* 0x0000006575657220 */ /* 0x000fe40000410000 */
[----:B------:R-:W-:Y:S01]  /*6a30*/  FMUL.FTZ R102, R118, R102 ;  /* 0x0000006676667220 */ /* 0x000fe20000410000 */
[----:B-1----:R-:W1:Y:S01]  /*6a40*/  SHFL.BFLY PT, R2, R0, 0x1, 0x1f ;  /* 0x0c201f0000027f89 */ /* 0x002e6200000e0000 */
[----:B---3--:R-:W-:Y:S01]  /*6a50*/  F2FP.PACK_AB R129, R206, R205 ;  /* 0x000000cdce81723e */ /* 0x008fe200000000ff */
[----:B------:R-:W-:Y:S02]  /*6a60*/  FMUL.FTZ R103, R118, R103 ;  /* 0x0000006776677220 */ /* 0x000fe40000410000 */
[C---:B------:R-:W-:Y:S02]  /*6a70*/  FMUL.FTZ R104, R116.reuse, R104 ;  /* 0x0000006874687220 */ /* 0x040fe40000410000 */
[C---:B------:R-:W-:Y:S01]  /*6a80*/  FMUL.FTZ R105, R116.reuse, R105 ;  /* 0x0000006974697220 */ /* 0x040fe20000410000 */
[----:B------:R-:W-:Y:S01]  /*6a90*/  MUFU.EX2 R195, R32 ;  /* 0x0000002000c37308 */ /* 0x000fe20000000800 */
[C---:B------:R-:W-:Y:S02]  /*6aa0*/  FMUL.FTZ R20, R116.reuse, R140 ;  /* 0x0000008c74147220 */ /* 0x040fe40000410000 */
[--C-:B--2---:R-:W-:Y:S02]  /*6ab0*/  FFMA.FTZ R3, R17, c[0x0][0x2d0], -R160.reuse ;  /* 0x0000b40011037a23 */ /* 0x104fe400000108a0 */
[----:B------:R-:W-:Y:S02]  /*6ac0*/  FMUL.FTZ R17, R117, R137 ;  /* 0x0000008975117220 */ /* 0x000fe40000410000 */
[--C-:B------:R-:W-:Y:S02]  /*6ad0*/  FFMA.FTZ R137, R49, c[0x0][0x2d0], -R160.reuse ;  /* 0x0000b40031897a23 */ /* 0x100fe400000108a0 */
[--C-:B------:R-:W-:Y:S01]  /*6ae0*/  FFMA.FTZ R140, R51, c[0x0][0x2d0], -R161.reuse ;  /* 0x0000b400338c7a23 */ /* 0x100fe200000108a1 */
[----:B------:R2:W3:Y:S01]  /*6af0*/  MUFU.EX2 R218, R3 ;  /* 0x0000000300da7308 */ /* 0x0004e20000000800 */
[----:B------:R-:W-:Y:S02]  /*6b00*/  FMUL.FTZ R21, R116, R141 ;  /* 0x0000008d74157220 */ /* 0x000fe40000410000 */
[C---:B------:R-:W-:Y:S02]  /*6b10*/  FMUL.FTZ R108, R117.reuse, R108 ;  /* 0x0000006c756c7220 */ /* 0x040fe40000410000 */
[----:B------:R-:W-:Y:S01]  /*6b20*/  FMUL.FTZ R109, R117, R109 ;  /* 0x0000006d756d7220 */ /* 0x000fe20000410000 */
[----:B-1----:R-:W-:Y:S01]  /*6b30*/  FMNMX.FTZ R2, R0, R2, !PT ;  /* 0x0000000200027209 */ /* 0x002fe20007810000 */
[--C-:B------:R-:W-:Y:S02]  /*6b40*/  FFMA.FTZ R0, R19, c[0x0][0x2d0], -R161.reuse ;  /* 0x0000b40013007a23 */ /* 0x100fe400000108a1 */
[----:B------:R-:W-:Y:S01]  /*6b50*/  FMUL.FTZ R19, R118, R139 ;  /* 0x0000008b76137220 */ /* 0x000fe20000410000 */
[----:B------:R-:W-:Y:S01]  /*6b60*/  MUFU.EX2 R168, R137 ;  /* 0x0000008900a87308 */ /* 0x000fe20000000800 */
[--C-:B------:R-:W-:Y:S01]  /*6b70*/  FFMA.FTZ R139, R37, c[0x0][0x2d0], -R160.reuse ;  /* 0x0000b400258b7a23 */ /* 0x100fe200000108a0 */
[----:B------:R-:W-:Y:S01]  /*6b80*/  F2FP.PACK_AB R37, R196, R197 ;  /* 0x000000c5c425723e */ /* 0x000fe200000000ff */
[C---:B------:R-:W-:Y:S02]  /*6b90*/  FMUL.FTZ R110, R118.reuse, R110 ;  /* 0x0000006e766e7220 */ /* 0x040fe40000410000 */
[----:B------:R-:W-:Y:S02]  /*6ba0*/  FMUL.FTZ R111, R118, R111 ;  /* 0x0000006f766f7220 */ /* 0x000fe40000410000 */
[C---:B------:R-:W-:Y:S02]  /*6bb0*/  FMUL.FTZ R112, R116.reuse, R112 ;  /* 0x0000007074707220 */ /* 0x040fe40000410000 */
[----:B------:R-:W-:Y:S01]  /*6bc0*/  FMUL.FTZ R113, R116, R113 ;  /* 0x0000007174717220 */ /* 0x000fe20000410000 */
[----:B------:R1:W-:Y:S01]  /*6bd0*/  MUFU.EX2 R216, R0 ;  /* 0x0000000000d87308 */ /* 0x0003e20000000800 */
[--C-:B------:R-:W-:Y:S01]  /*6be0*/  FFMA.FTZ R141, R36, c[0x0][0x2d0], -R160.reuse ;  /* 0x0000b400248d7a23 */ /* 0x100fe200000108a0 */
[----:B------:R-:W-:Y:S01]  /*6bf0*/  F2FP.PACK_AB R36, R199, R198 ;  /* 0x000000c6c724723e */ /* 0x000fe200000000ff */
[----:B--2---:R-:W-:Y:S01]  /*6c00*/  FFMA.FTZ R3, R18, c[0x0][0x2d0], -R161 ;  /* 0x0000b40012037a23 */ /* 0x004fe200000108a1 */
[----:B---3--:R-:W-:Y:S01]  /*6c10*/  F2FP.PACK_AB R130, R218, R208 ;  /* 0x000000d0da82723e */ /* 0x008fe200000000ff */
[----:B------:R-:W-:Y:S02]  /*6c20*/  FMUL.FTZ R18, R118, R138 ;  /* 0x0000008a76127220 */ /* 0x000fe40000410000 */
[----:B------:R-:W-:Y:S03]  /*6c30*/  FFMA.FTZ R138, R48, c[0x0][0x2d0], -R160 ;  /* 0x0000b400308a7a23 */ /* 0x000fe600000108a0 */
[----:B------:R-:W2:Y:S10]  /*6c40*/  MUFU.EX2 R217, R3 ;  /* 0x0000000300d97308 */ /* 0x000eb40000000800 */
[----:B------:R-:W-:Y:S01]  /*6c50*/  MUFU.EX2 R166, R139 ;  /* 0x0000008b00a67308 */ /* 0x000fe20000000800 */
[----:B-1----:R-:W-:Y:S02]  /*6c60*/  FADD.FTZ R0, -R2, R119 ;  /* 0x0000007702007221 */ /* 0x002fe40000010100 */
[----:B------:R-:W-:Y:S02]  /*6c70*/  FMUL.FTZ R119, R120, c[0x0][0x2d0] ;  /* 0x0000b40078777a20 */ /* 0x000fe40000410000 */
[----:B------:R-:W-:Y:S05]  /*6c80*/  FMUL.FTZ R0, R0, c[0x0][0x2d0] ;  /* 0x0000b40000007a20 */ /* 0x000fea0000410000 */
[----:B------:R1:W-:Y:S01]  /*6c90*/  MUFU.EX2 R167, R138 ;  /* 0x0000008a00a77308 */ /* 0x0003e20000000800 */
[--C-:B------:R-:W-:Y:S02]  /*6ca0*/  FFMA.FTZ R24, R24, c[0x0][0x2d0], -R119.reuse ;  /* 0x0000b40018187a23 */ /* 0x100fe40000010877 */
[--C-:B------:R-:W-:Y:S01]  /*6cb0*/  FFMA.FTZ R25, R25, c[0x0][0x2d0], -R119.reuse ;  /* 0x0000b40019197a23 */ /* 0x100fe20000010877 */
[----:B--2---:R-:W-:Y:S01]  /*6cc0*/  F2FP.PACK_AB R131, R216, R217 ;  /* 0x000000d9d883723e */ /* 0x004fe200000000ff */
[--C-:B------:R-:W-:Y:S02]  /*6cd0*/  FFMA.FTZ R3, R8, c[0x0][0x2d0], -R119.reuse ;  /* 0x0000b40008037a23 */ /* 0x100fe40000010877 */
[----:B------:R-:W-:Y:S02]  /*6ce0*/  FMUL.FTZ R8, R116, R124 ;  /* 0x0000007c74087220 */ /* 0x000fe40000410000 */
[--C-:B------:R-:W-:Y:S01]  /*6cf0*/  FFMA.FTZ R28, R28, c[0x0][0x2d0], -R119.reuse ;  /* 0x0000b4001c1c7a23 */ /* 0x100fe20000010877 */
[----:B------:R2:W-:Y:S01]  /*6d00*/  MUFU.EX2 R202, R3 ;  /* 0x0000000300ca7308 */ /* 0x0005e20000000800 */
[--C-:B------:R-:W-:Y:S09]  /*6d10*/  FFMA.FTZ R29, R29, c[0x0][0x2d0], -R119.reuse ;  /* 0x0000b4001d1d7a23 */ /* 0x100ff20000010877 */
[----:B------:R-:W3:Y:S01]  /*6d20*/  MUFU.EX2 R0, R0 ;  /* 0x0000000000007308 */ /* 0x000ee20000000800 */
[----:B-1----:R-:W-:Y:S09]  /*6d30*/  LDSM.16.MT88.4 R136, [R180+0x800] ;  /* 0x00080000b488783b */ /* 0x002ff20000004200 */
[----:B------:R-:W-:Y:S01]  /*6d40*/  MUFU.EX2 R171, R28 ;  /* 0x0000001c00ab7308 */ /* 0x000fe20000000800 */
[--C-:B--2---:R-:W-:Y:S02]  /*6d50*/  FFMA.FTZ R3, R9, c[0x0][0x2d0], -R119.reuse ;  /* 0x0000b40009037a23 */ /* 0x104fe40000010877 */
[----:B------:R-:W-:Y:S07]  /*6d60*/  FMUL.FTZ R9, R116, R125 ;  /* 0x0000007d74097220 */ /* 0x000fee0000410000 */
        /* <DEDUP_REMOVED lines=11> */
[----:B------:R3:W-:Y:S01]  /*6e20*/  MUFU.EX2 R175, R24 ;  /* 0x0000001800af7308 */ /* 0x0007e20000000800 */
[----:B------:R-:W-:Y:S02]  /*6e30*/  FMUL.FTZ R91, R0, R91 ;  /* 0x0000005b005b7220 */ /* 0x000fe40000410000 */
[--C-:B-1----:R-:W-:Y:S01]  /*6e40*/  FFMA.FTZ R3, R12, c[0x0][0x2d0], -R119.reuse ;  /* 0x0000b4000c037a23 */ /* 0x102fe20000010877 */
[----:B--2---:R-:W-:Y:S01]  /*6e50*/  F2FP.PACK_AB R124, R204, R202 ;  /* 0x000000cacc7c723e */ /* 0x004fe200000000ff */
[----:B------:R-:W-:Y:S02]  /*6e60*/  FMUL.FTZ R12, R116, R132 ;  /* 0x00000084740c7220 */ /* 0x000fe40000410000 */
[C---:B------:R-:W-:Y:S02]  /*6e70*/  FMUL.FTZ R94, R0.reuse, R94 ;  /* 0x0000005e005e7220 */ /* 0x040fe40000410000 */
        /* <DEDUP_REMOVED lines=8> */
[----:B------:R-:W-:Y:S02]  /*6f00*/  FMUL.FTZ R115, R0, R115 ;  /* 0x0000007300737220 */ /* 0x000fe40000410000 */
[C---:B------:R-:W-:Y:S02]  /*6f10*/  FMUL.FTZ R28, R117.reuse, R152 ;  /* 0x00000098751c7220 */ /* 0x040fe40000410000 */
[----:B---3--:R-:W-:Y:S02]  /*6f20*/  FMUL.FTZ R24, R117, R144 ;  /* 0x0000009075187220 */ /* 0x008fe40000410000 */
[--C-:B------:R-:W-:Y:S02]  /*6f30*/  FFMA.FTZ R144, R45, c[0x0][0x2d0], -R119.reuse ;  /* 0x0000b4002d907a23 */ /* 0x100fe40000010877 */
[----:B------:R-:W-:Y:S01]  /*6f40*/  FMUL.FTZ R29, R117, R153 ;  /* 0x00000099751d7220 */ /* 0x000fe20000410000 */
[----:B------:R3:W4:Y:S01]  /*6f50*/  MUFU.EX2 R179, R33 ;  /* 0x0000002100b37308 */ /* 0x0007220000000800 */
[--C-:B-1----:R-:W-:Y:S02]  /*6f60*/  FFMA.FTZ R3, R13, c[0x0][0x2d0], -R119.reuse ;  /* 0x0000b4000d037a23 */ /* 0x102fe40000010877 */
[----:B------:R-:W-:Y:S07]  /*6f70*/  FMUL.FTZ R13, R116, R133 ;  /* 0x00000085740d7220 */ /* 0x000fee0000410000 */
[----:B------:R1:W5:Y:S01]  /*6f80*/  MUFU.EX2 R212, R3 ;  /* 0x0000000300d47308 */ /* 0x0003620000000800 */
[----:B--2---:R-:W-:Y:S02]  /*6f90*/  FMUL.FTZ R25, R117, R145 ;  /* 0x0000009175197220 */ /* 0x004fe40000410000 */
[----:B------:R-:W-:Y:S07]  /*6fa0*/  FFMA.FTZ R145, R44, c[0x0][0x2d0], -R119 ;  /* 0x0000b4002c917a23 */ /* 0x000fee0000010877 */
[----:B------:R2:W-:Y:S01]  /*6fb0*/  MUFU.EX2 R177, R34 ;  /* 0x0000002200b17308 */ /* 0x0005e20000000800 */
[----:B---3--:R-:W-:Y:S01]  /*6fc0*/  FMUL.FTZ R33, R116, R149 ;  /* 0x0000009574217220 */ /* 0x008fe20000410000 */
[----:B----4-:R-:W-:Y:S08]  /*6fd0*/  F2FP.PACK_AB R38, R179, R195 ;  /* 0x000000c3b326723e */ /* 0x010ff000000000ff */
[----:B------:R3:W-:Y:S01]  /*6fe0*/  MUFU.EX2 R178, R35 ;  /* 0x0000002300b27308 */ /* 0x0007e20000000800 */
[----:B-1----:R-:W-:Y:S04]  /*6ff0*/  FMUL.FTZ R3, R2, c[0x0][0x2d0] ;  /* 0x0000b40002037a20 */ /* 0x002fe80000410000 */
[--C-:B------:R-:W-:Y:S02]  /*7000*/  FFMA.FTZ R4, R10, c[0x0][0x2d0], -R3.reuse ;  /* 0x0000b4000a047a23 */ /* 0x100fe40000010803 */
[----:B------:R-:W-:Y:S01]  /*7010*/  FMUL.FTZ R10, R0, R126 ;  /* 0x0000007e000a7220 */ /* 0x000fe20000410000 */
[----:B-----5:R-:W-:Y:S02]  /*7020*/  F2FP.PACK_AB R126, R212, R211 ;  /* 0x000000d3d47e723e */ /* 0x020fe400000000ff */
[----:B------:R1:W-:Y:S01]  /*7030*/  MUFU.EX2 R201, R4 ;  /* 0x0000000400c97308 */ /* 0x0003e20000000800 */
[--C-:B------:R-:W-:Y:S02]  /*7040*/  FFMA.FTZ R26, R26, c[0x0][0x2d0], -R3.reuse ;  /* 0x0000b4001a1a7a23 */ /* 0x100fe40000010803 */
[--C-:B------:R-:W-:Y:S02]  /*7050*/  FFMA.FTZ R32, R27, c[0x0][0x2d0], -R3.reuse ;  /* 0x0000b4001b207a23 */ /* 0x100fe40000010803 */
[----:B--2---:R-:W-:Y:S02]  /*7060*/  FMUL.FTZ R34, R0, R150 ;  /* 0x0000009600227220 */ /* 0x004fe40000410000 */
[--C-:B------:R-:W-:Y:S02]  /*7070*/  FFMA.FTZ R30, R30, c[0x0][0x2d0], -R3.reuse ;  /* 0x0000b4001e1e7a23 */ /* 0x100fe40000010803 */
[--C-:B------:R-:W-:Y:S01]  /*7080*/  FFMA.FTZ R31, R31, c[0x0][0x2d0], -R3.reuse ;  /* 0x0000b4001f1f7a23 */ /* 0x100fe20000010803 */
[----:B------:R2:W-:Y:S01]  /*7090*/  MUFU.EX2 R173, R26 ;  /* 0x0000001a00ad7308 */ /* 0x0005e20000000800 */
[--C-:B------:R-:W-:Y:S01]  /*70a0*/  FFMA.FTZ R143, R42, c[0x0][0x2d0], -R3.reuse ;  /* 0x0000b4002a8f7a23 */ /* 0x100fe20000010803 */
[----:B------:R-:W-:Y:S01]  /*70b0*/  F2FP.PACK_AB R42, R172, R171 ;  /* 0x000000abac2a723e */ /* 0x000fe200000000ff */
[----:B---3--:R-:W-:Y:S02]  /*70c0*/  FMUL.FTZ R35, R0, R151 ;  /* 0x0000009700237220 */ /* 0x008fe40000410000 */
[----:B------:R-:W-:Y:S02]  /*70d0*/  FFMA.FTZ R142, R43, c[0x0][0x2d0], -R3 ;  /* 0x0000b4002b8e7a23 */ /* 0x000fe40000010803 */
[----:B------:R-:W-:Y:S02]  /*70e0*/  FMUL.FTZ R27, R118, R147 ;  /* 0x00000093761b7220 */ /* 0x000fe40000410000 */
[----:B------:R-:W-:Y:S01]  /*70f0*/  FFMA.FTZ R147, R40, c[0x0][0x2d0], -R119 ;  /* 0x0000b40028937a23 */ /* 0x000fe20000010877 */
[----:B------:R3:W-:Y:S01]  /*7100*/  MUFU.EX2 R170, R30 ;  /* 0x0000001e00aa7308 */ /* 0x0007e20000000800 */
[----:B------:R-:W-:Y:S01]  /*7110*/  F2FP.PACK_AB R40, R176, R175 ;  /* 0x000000afb028723e */ /* 0x000fe200000000ff */
[----:B-1----:R-:W-:Y:S02]  /*7120*/  FFMA.FTZ R4, R11, c[0x0][0x2d0], -R3 ;  /* 0x0000b4000b047a23 */ /* 0x002fe40000010803 */
[----:B------:R-:W-:Y:S06]  /*7130*/  FMUL.FTZ R11, R0, R127 ;  /* 0x0000007f000b7220 */ /* 0x000fec0000410000 */
[----:B------:R1:W4:Y:S01]  /*7140*/  MUFU.EX2 R203, R4 ;  /* 0x0000000400cb7308 */ /* 0x0003220000000800 */
[----:B--2---:R-:W-:Y:S02]  /*7150*/  FMUL.FTZ R26, R118, R146 ;  /* 0x00000092761a7220 */ /* 0x004fe40000410000 */
[----:B------:R-:W-:Y:S02]  /*7160*/  FFMA.FTZ R146, R41, c[0x0][0x2d0], -R119 ;  /* 0x0000b40029927a23 */ /* 0x000fe40000010877 */
[--C-:B------:R-:W-:Y:S05]  /*7170*/  FFMA.FTZ R119, R46, c[0x0][0x2d0], -R3.reuse ;  /* 0x0000b4002e777a23 */ /* 0x100fea0000010803 */
[----:B------:R-:W2:Y:S01]  /*7180*/  MUFU.EX2 R169, R31 ;  /* 0x0000001f00a97308 */ /* 0x000ea20000000800 */
[----:B---3--:R-:W-:Y:S01]  /*7190*/  FMUL.FTZ R30, R118, R154 ;  /* 0x0000009a761e7220 */ /* 0x008fe20000410000 */
[----:B------:R-:W-:Y:S08]  /*71a0*/  F2FP.PACK_AB R154, R168, R167 ;  /* 0x000000a7a89a723e */ /* 0x000ff000000000ff */
[----:B------:R3:W5:Y:S01]  /*71b0*/  MUFU.EX2 R174, R32 ;  /* 0x0000002000ae7308 */ /* 0x0007620000000800 */
[--C-:B-1----:R-:W-:Y:S01]  /*71c0*/  FFMA.FTZ R4, R14, c[0x0][0x2d0], -R3.reuse ;  /* 0x0000b4000e047a23 */ /* 0x102fe20000010803 */
[----:B----4-:R-:W-:Y:S01]  /*71d0*/  F2FP.PACK_AB R125, R203, R201 ;  /* 0x000000c9cb7d723e */ /* 0x010fe200000000ff */
[----:B------:R-:W-:Y:S07]  /*71e0*/  FMUL.FTZ R14, R0, R134 ;  /* 0x00000086000e7220 */ /* 0x000fee0000410000 */
[----:B------:R1:W4:Y:S01]  /*71f0*/  MUFU.EX2 R209, R4 ;  /* 0x0000000400d17308 */ /* 0x0003220000000800 */
[----:B--2---:R-:W-:Y:S01]  /*7200*/  F2FP.PACK_AB R43, R169, R170 ;  /* 0x000000aaa92b723e */ /* 0x004fe200000000ff */
[----:B------:R-:W-:Y:S08]  /*7210*/  FMUL.FTZ R31, R118, R155 ;  /* 0x0000009b761f7220 */ /* 0x000ff00000410000 */
[----:B------:R-:W-:Y:S01]  /*7220*/  MUFU.EX2 R160, R144 ;  /* 0x0000009000a07308 */ /* 0x000fe20000000800 */
[----:B---3--:R-:W-:Y:S01]  /*7230*/  FMUL.FTZ R32, R116, R148 ;  /* 0x0000009474207220 */ /* 0x008fe20000410000 */
[----:B-----5:R-:W-:Y:S08]  /*7240*/  F2FP.PACK_AB R41, R174, R173 ;  /* 0x000000adae29723e */ /* 0x020ff000000000ff */
[----:B------:R-:W-:Y:S01]  /*7250*/  MUFU.EX2 R119, R119 ;  /* 0x0000007700777308 */ /* 0x000fe20000000800 */
[--C-:B-1----:R-:W-:Y:S02]  /*7260*/  FFMA.FTZ R4, R15, c[0x0][0x2d0], -R3.reuse ;  /* 0x0000b4000f047a23 */ /* 0x102fe40000010803 */
[C---:B------:R-:W-:Y:S02]  /*7270*/  FMUL.FTZ R15, R0.reuse, R135 ;  /* 0x00000087000f7220 */ /* 0x040fe40000410000 */
[----:B------:R-:W1:Y:S01]  /*7280*/  LDSM.16.MT88.4 R132, [R181] ;  /* 0x00000000b584783b */ /* 0x000e620000004200 */
[----:B------:R-:W-:Y:S04]  /*7290*/  FFMA.FTZ R3, R47, c[0x0][0x2d0], -R3 ;  /* 0x0000b4002f037a23 */ /* 0x000fe80000010803 */
[----:B------:R2:W3:Y:S01]  /*72a0*/  MUFU.EX2 R210, R4 ;  /* 0x0000000400d27308 */ /* 0x0004e20000000800 */
[----:B------:R-:W-:Y:S04]  /*72b0*/  FFMA.FTZ R0, R0, R215, R201 ;  /* 0x000000d700007223 */ /* 0x000fe800000100c9 */
[----:B------:R-:W-:Y:S01]  /*72c0*/  FADD.FTZ R0, R203, R0 ;  /* 0x00000000cb007221 */ /* 0x000fe20000010000 */
[----:B------:R-:W-:Y:S03]  /*72d0*/  LDSM.16.MT88.4 R44, [R180+0x1000] ;  /* 0x00100000b42c783b */ /* 0x000fe60000004200 */
[----:B----4-:R-:W-:Y:S02]  /*72e0*/  FADD.FTZ R0, R209, R0 ;  /* 0x00000000d1007221 */ /* 0x010fe40000010000 */
[----:B--2---:R-:W-:Y:S01]  /*72f0*/  FMUL.FTZ R4, R117, R128 ;  /* 0x0000008075047220 */ /* 0x004fe20000410000 */
[----:B------:R-:W-:Y:S01]  /*7300*/  F2FP.PACK_AB R128, R207, R162 ;  /* 0x000000a2cf80723e */ /* 0x000fe200000000ff */
[----:B------:R-:W-:Y:S01]  /*7310*/  FFMA.FTZ R117, R117, R200, R162 ;  /* 0x000000c875757223 */ /* 0x000fe200000100a2 */
[C---:B---3--:R-:W-:Y:S01]  /*7320*/  F2FP.PACK_AB R127, R210.reuse, R209 ;  /* 0x000000d1d27f723e */ /* 0x048fe200000000ff */
[----:B------:R-:W2:Y:S01]  /*7330*/  MUFU.EX2 R162, R141 ;  /* 0x0000008d00a27308 */ /* 0x000ea20000000800 */
[----:B------:R-:W-:Y:S03]  /*7340*/  FADD.FTZ R0, R210, R0 ;  /* 0x00000000d2007221 */ /* 0x000fe60000010000 */
[-C--:B------:R-:W-:Y:S08]  /*7350*/  HMMA.16816.F32 R4, R128, R156.reuse, R4 ;  /* 0x0000009c8004723c */ /* 0x080ff00000001804 */
[C---:B------:R-:W-:Y:S01]  /*7360*/  HMMA.16816.F32 R8, R124.reuse, R156, R8 ;  /* 0x0000009c7c08723c */ /* 0x040fe20000001808 */
[----:B------:R-:W-:Y:S07]  /*7370*/  MUFU.EX2 R156, R147 ;  /* 0x00000093009c7308 */ /* 0x000fee0000000800 */
[-C--:B------:R-:W-:Y:S03]  /*7380*/  HMMA.16816.F32 R12, R124, R158.reuse, R12 ;  /* 0x0000009e7c0c723c */ /* 0x080fe6000000180c */
[----:B------:R-:W-:Y:S01]  /*7390*/  MUFU.EX2 R157, R142 ;  /* 0x0000008e009d7308 */ /* 0x000fe20000000800 */
[----:B--2---:R-:W-:Y:S04]  /*73a0*/  F2FP.PACK_AB R152, R166, R162 ;  /* 0x000000a2a698723e */ /* 0x004fe800000000ff */
[C---:B------:R-:W-:Y:S05]  /*73b0*/  HMMA.16816.F32 R16, R128.reuse, R158, R16 ;  /* 0x0000009e8010723c */ /* 0x040fea0000001810 */
[----:B------:R-:W-:Y:S03]  /*73c0*/  MUFU.EX2 R158, R146 ;  /* 0x00000092009e7308 */ /* 0x000fe60000000800 */
[-C--:B-1----:R-:W-:Y:S07]  /*73d0*/  HMMA.16816.F32 R52, R128, R132.reuse, R52 ;  /* 0x000000848034723c */ /* 0x082fee0000001834 */
[----:B------:R-:W-:Y:S01]  /*73e0*/  MUFU.EX2 R159, R145 ;  /* 0x00000091009f7308 */ /* 0x000fe20000000800 */
        /* <DEDUP_REMOVED lines=20> */
[C---:B------:R-:W-:Y:S07]  /*7530*/  HMMA.16816.F32 R32, R124.reuse, R132, R32 ;  /* 0x000000847c20723c */ /* 0x040fee0000001820 */
[--C-:B------:R-:W-:Y:S01]  /*7540*/  FFMA.FTZ R132, R50, c[0x0][0x2d0], -R161.reuse ;  /* 0x0000b40032847a23 */ /* 0x100fe200000108a1 */
[-C--:B------:R-:W-:Y:S01]  /*7550*/  HMMA.16816.F32 R112, R124, R134.reuse, R112 ;  /* 0x000000867c70723c */ /* 0x080fe20000001870 */
[----:B------:R-:W1:Y:S02]  /*7560*/  LDSM.16.MT88.4 R124, [R180+0x400] ;  /* 0x00040000b47c783b */ /* 0x000e640000004200 */
[----:B------:R-:W-:Y:S01]  /*7570*/  MUFU.EX2 R165, R132 ;  /* 0x0000008400a57308 */ /* 0x000fe20000000800 */
[----:B------:R-:W-:Y:S01]  /*7580*/  FFMA.FTZ R133, R39, c[0x0][0x2d0], -R161 ;  /* 0x0000b40027857a23 */ /* 0x000fe200000108a1 */
[----:B------:R-:W-:Y:S03]  /*7590*/  F2FP.PACK_AB R39, R178, R177 ;  /* 0x000000b1b227723e */ /* 0x000fe600000000ff */
[----:B------:R-:W-:Y:S01]  /*75a0*/  HMMA.16816.F32 R28, R128, R134, R28 ;  /* 0x00000086801c723c */ /* 0x000fe2000000181c */
[----:B------:R-:W2:Y:S04]  /*75b0*/  LDSM.16.MT88.4 R48, [R181+0x400] ;  /* 0x00040000b530783b */ /* 0x000ea80000004200 */
[----:B------:R-:W3:Y:S10]  /*75c0*/  MUFU.EX2 R164, R133 ;  /* 0x0000008500a47308 */ /* 0x000ef40000000800 */
[----:B------:R-:W4:Y:S01]  /*75d0*/  MUFU.EX2 R161, R140 ;  /* 0x0000008c00a17308 */ /* 0x000f220000000800 */
[----:B---3--:R-:W-:Y:S01]  /*75e0*/  F2FP.PACK_AB R153, R164, R163 ;  /* 0x000000a3a499723e */ /* 0x008fe200000000ff */
[-C--:B-1----:R-:W-:Y:S05]  /*75f0*/  HMMA.16816.F32 R4, R36, R124.reuse, R4 ;  /* 0x0000007c2404723c */ /* 0x082fea0000001804 */
[----:B----4-:R-:W-:Y:S03]  /*7600*/  F2FP.PACK_AB R155, R161, R165 ;  /* 0x000000a5a19b723e */ /* 0x010fe600000000ff */
[C---:B------:R-:W-:Y:S08]  /*7610*/  HMMA.16816.F32 R8, R40.reuse, R124, R8 ;  /* 0x0000007c2808723c */ /* 0x040ff00000001808 */
[-C--:B------:R-:W-:Y:S08]  /*7620*/  HMMA.16816.F32 R12, R40, R126.reuse, R12 ;  /* 0x0000007e280c723c */ /* 0x080ff0000000180c */
[C---:B------:R-:W-:Y:S08]  /*7630*/  HMMA.16816.F32 R16, R36.reuse, R126, R16 ;  /* 0x0000007e2410723c */ /* 0x040ff00000001810 */
[-C--:B--2---:R-:W-:Y:S08]  /*7640*/  HMMA.16816.F32 R52, R36, R48.reuse, R52 ;  /* 0x000000302434723c */ /* 0x084ff00000001834 */
        /* <DEDUP_REMOVED lines=18> */
[----:B------:R-:W2:Y:S07]  /*7770*/  MUFU.EX2 R47, R143 ;  /* 0x0000008f002f7308 */ /* 0x000eae0000000800 */
[-C--:B-1----:R-:W-:Y:S03]  /*7780*/  HMMA.16816.F32 R24, R36, R48.reuse, R24 ;  /* 0x000000302418723c */ /* 0x082fe60000001818 */
[----:B------:R1:W3:Y:S05]  /*7790*/  MUFU.EX2 R46, R3 ;  /* 0x00000003002e7308 */ /* 0x0002ea0000000800 */
[C---:B------:R-:W-:Y:S08]  /*77a0*/  HMMA.16816.F32 R32, R40.reuse, R48, R32 ;  /* 0x000000302820723c */ /* 0x040ff00000001820 */
[-C--:B------:R-:W-:Y:S07]  /*77b0*/  HMMA.16816.F32 R112, R40, R50.reuse, R112 ;  /* 0x000000322870723c */ /* 0x080fee0000001870 */
[----:B------:R-:W-:Y:S01]  /*77c0*/  FFMA.FTZ R40, R116, R214, R202 ;  /* 0x000000d674287223 */ /* 0x000fe200000100ca */
[----:B------:R-:W-:Y:S04]  /*77d0*/  HMMA.16816.F32 R28, R36, R50, R28 ;  /* 0x00000032241c723c */ /* 0x000fe8000000181c */
[----:B------:R-:W-:Y:S02]  /*77e0*/  FADD.FTZ R41, R207, R117 ;  /* 0x00000075cf297221 */ /* 0x000fe40000010000 */
[----:B------:R-:W-:Y:S01]  /*77f0*/  FADD.FTZ R44, R204, R40 ;  /* 0x00000028cc2c7221 */ /* 0x000fe20000010000 */
[----:B------:R-:W-:Y:S01]  /*7800*/  F2FP.PACK_AB R36, R158, R156 ;  /* 0x0000009c9e24723e */ /* 0x000fe200000000ff */
[-C--:B------:R-:W-:Y:S01]  /*7810*/  HMMA.16816.F32 R128, R152, R136.reuse, R4 ;  /* 0x000000889880723c */ /* 0x080fe20000001804 */
[----:B------:R-:W4:Y:S04]  /*7820*/  LDSM.16.MT88.4 R4, [R181+0x800] ;  /* 0x00080000b504783b */ /* 0x000f280000004200 */
[----:B--2---:R-:W-:Y:S01]  /*7830*/  F2FP.PACK_AB R37, R157, R47 ;  /* 0x0000002f9d25723e */ /* 0x004fe200000000ff */
[----:B-1----:R-:W-:Y:S01]  /*7840*/  FFMA.FTZ R3, R118, R213, R205 ;  /* 0x000000d576037223 */ /* 0x002fe200000100cd */
[----:B------:R-:W-:Y:S02]  /*7850*/  F2FP.PACK_AB R38, R160, R159 ;  /* 0x0000009fa026723e */ /* 0x000fe400000000ff */
[----:B---3--:R-:W-:Y:S03]  /*7860*/  F2FP.PACK_AB R39, R46, R119 ;  /* 0x000000772e27723e */ /* 0x008fe600000000ff */
[----:B------:R-:W-:Y:S02]  /*7870*/  FADD.FTZ R45, R206, R3 ;  /* 0x00000003ce2d7221 */ /* 0x000fe40000010000 */
[----:B------:R-:W-:Y:S02]  /*7880*/  FADD.FTZ R3, R208, R41 ;  /* 0x00000029d0037221 */ /* 0x000fe40000010000 */
[C---:B------:R-:W-:Y:S01]  /*7890*/  HMMA.16816.F32 R124, R36.reuse, R136, R8 ;  /* 0x00000088247c723c */ /* 0x040fe20000001808 */
[----:B------:R-:W1:Y:S03]  /*78a0*/  LDSM.16.MT88.4 R8, [R180+0x1400] ;  /* 0x00140000b408783b */ /* 0x000e660000004200 */
[----:B------:R-:W-:Y:S04]  /*78b0*/  FADD.FTZ R3, R218, R3 ;  /* 0x00000003da037221 */ /* 0x000fe80000010000 */
[-C--:B------:R-:W-:Y:S01]  /*78c0*/  HMMA.16816.F32 R132, R36, R138.reuse, R12 ;  /* 0x0000008a2484723c */ /* 0x080fe2000000180c */
[----:B------:R-:W2:Y:S03]  /*78d0*/  LDSM.16.MT88.4 R40, [R181+0x1400] ;  /* 0x00140000b528783b */ /* 0x000ea60000004200 */
[----:B------:R-:W-:Y:S04]  /*78e0*/  FADD.FTZ R3, R198, R3 ;  /* 0x00000003c6037221 */ /* 0x000fe80000010000 */
[C---:B------:R-:W-:Y:S01]  /*78f0*/  HMMA.16816.F32 R136, R152.reuse, R138, R16 ;  /* 0x0000008a9888723c */ /* 0x040fe20000001810 */
[----:B------:R-:W3:Y:S03]  /*7900*/  LDSM.16.MT88.4 R12, [R180+0x2000] ;  /* 0x00200000b40c783b */ /* 0x000ee60000004200 */
[----:B------:R-:W-:Y:S04]  /*7910*/  FADD.FTZ R3, R199, R3 ;  /* 0x00000003c7037221 */ /* 0x000fe80000010000 */
[-C--:B----4-:R-:W-:Y:S01]  /*7920*/  HMMA.16816.F32 R52, R152, R4.reuse, R52 ;  /* 0x000000049834723c */ /* 0x090fe20000001834 */
[----:B------:R-:W4:Y:S07]  /*7930*/  LDSM.16.MT88.4 R16, [R181+0x2000] ;  /* 0x00200000b510783b */ /* 0x000f2e0000004200 */
        /* <DEDUP_REMOVED lines=32> */
[-C--:B---3--:R-:W-:Y:S04]  /*7b40*/  HMMA.16816.F32 R100, R152, R12.reuse, R100 ;  /* 0x0000000c9864723c */ /* 0x088fe80000001864 */
        /* <DEDUP_REMOVED lines=11> */
[-C--:B----4-:R-:W-:Y:S04]  /*7c00*/  HMMA.16816.F32 R144, R152, R16.reuse, R24 ;  /* 0x000000109890723c */ /* 0x090fe80000001818 */
[----:B------:R-:W-:Y:S01]  /*7c10*/  FADD.FTZ R0, R119, R5 ;  /* 0x0000000577007221 */ /* 0x000fe20000010000 */
[----:B------:R-:W-:Y:S01]  /*7c20*/  MOV R119, R2 ;  /* 0x0000000200777202 */ /* 0x000fe20000000f00 */
[----:B------:R-:W-:Y:S02]  /*7c30*/  FADD.FTZ R200, R168, R6 ;  /* 0x00000006a8c87221 */ /* 0x000fe40000010000 */
[C---:B------:R-:W-:Y:S04]  /*7c40*/  HMMA.16816.F32 R148, R36.reuse, R16, R32 ;  /* 0x000000102494723c */ /* 0x040fe80000001820 */
[----:B------:R-:W-:Y:S02]  /*7c50*/  FADD.FTZ R213, R161, R4 ;  /* 0x00000004a1d57221 */ /* 0x000fe40000010000 */
[----:B------:R-:W-:Y:S02]  /*7c60*/  FADD.FTZ R214, R160, R3 ;  /* 0x00000003a0d67221 */ /* 0x000fe40000010000 */
[-C--:B------:R-:W-:Y:S04]  /*7c70*/  HMMA.16816.F32 R112, R36, R18.reuse, R112 ;  /* 0x000000122470723c */ /* 0x080fe80000001870 */
[----:B------:R-:W-:Y:S04]  /*7c80*/  FADD.FTZ R215, R46, R0 ;  /* 0x000000002ed77221 */ /* 0x000fe80000010000 */
[----:B------:R-:W-:Y:S01]  /*7c90*/  HMMA.16816.F32 R152, R152, R18, R28 ;  /* 0x000000129898723c */ /* 0x000fe2000000181c */
[----:B------:R-:W-:-:S07]  /*7ca0*/  @P2 BRA `(.L_x_1479) ;  /* 0xffffd8e000002947 */ /* 0x000fce000383ffff */
.L_x_1476:
[----:B------:R-:W-:Y:S11]  /*7cb0*/  @!UPT UIADD3 URZ, URZ, URZ, URZ ;  /* 0x0000003f3f3ff290 */ /* 0x000ff6000fffe03f */
        /* <DEDUP_REMOVED lines=16> */
.L_x_1556:
        /* <DEDUP_REMOVED lines=134> */
.L_x_1461:
[----:B------:R-:W2:Y:S01]  /*8620*/  S2R R2, SR_TID.X ;  /* 0x0000000000027919 */ /* 0x000ea20000002100 */
[----:B------:R-:W-:Y:S01]  /*8630*/  BSSY B0, `(.L_x_1481) ;  /* 0x0000010000007945 */ /* 0x000fe20003800000 */
[----:B--2---:R-:W-:-:S13]  /*8640*/  LOP3.LUT P0, RZ, R2, 0x7f, RZ, 0xc0, !PT ;  /* 0x0000007f02ff7812 */ /* 0x004fda000780c0ff */
[----:B------:R-:W-:Y:S05]  /*8650*/  @P0 BRA `(.L_x_1482) ;  /* 0x000000d000000947 */ /* 0x000fea0003800000 */
[----:B------:R-:W2:Y:S01]  /*8660*/  S2R R4, SR_LANEID ;  /* 0x0000000000047919 */ /* 0x000ea20000000000 */
        /* <DEDUP_REMOVED lines=11> */
[----:B---3--:R-:W-:-:S06]  /*8720*/  IADD3 R232, R3, c[0x0][0xc], R2 ;  /* 0x0000030003e87a10 */ /* 0x008fcc0007ffe002 */
.L_x_1482:
[----:B------:R-:W-:Y:S05]  /*8730*/  BSYNC B0 ;  /* 0x0000000000007941 */ /* 0x000fea0003800000 */
.L_x_1481:
[----:B------:R-:W-:Y:S01]  /*8740*/  PRMT R0, R0, 0x9910, RZ ;  /* 0x0000991000007816 */ /* 0x000fe200000000ff */
[----:B------:R-:W-:Y:S01]  /*8750*/  BSSY B1, `(.L_x_1483) ;  /* 0x0000388000017945 */ /* 0x000fe20003800000 */
[----:B------:R-:W-:Y:S02]  /*8760*/  IMAD.MOV.U32 R74, RZ, RZ, R232 ;  /* 0x000000ffff4a7224 */ /* 0x000fe400078e00e8 */
[----:B------:R-:W-:-:S13]  /*8770*/  ISETP.NE.AND P0, PT, R0, RZ, PT ;  /* 0x000000ff0000720c */ /* 0x000fda0003f05270 */
[----:B------:R-:W-:Y:S05]  /*8780*/  @!P0 BRA `(.L_x_1484) ;  /* 0x00002ba000008947 */ /* 0x000fea0003800000 */
[----:B------:R-:W2:Y:S04]  /*8790*/  LDL R6, [R1+0x30] ;  /* 0x0000300001067983 */ /* 0x000ea80000100800 */
[----:B------:R-:W3:Y:S01]  /*87a0*/  LDL R8, [R1+0x2c] ;  /* 0x00002c0001087983 */ /* 0x000ee20000100800 */
[----:B------:R-:W-:Y:S01]  /*87b0*/  WARPSYNC 0xffffffff ;  /* 0xffffffff00007948 */ /* 0x000fe20003800000 */
[----:B------:R-:W-:Y:S01]  /*87c0*/  F2FP.PACK_AB R0, R129, R128 ;  /* 0x000000808100723e */ /* 0x000fe200000000ff */
[----:B------:R-:W-:Y:S01]  /*87d0*/  IMAD.MOV.U32 R11, RZ, RZ, c[0x0][0x388] ;  /* 0x0000e200ff0b7624 */ /* 0x000fe200078e00ff */
[----:B------:R-:W-:Y:S01]  /*87e0*/  BAR.SYNC.DEFER_BLOCKING 0x1, 0x80 ;  /* 0x0042000000007b1d */ /* 0x000fe20000010000 */
[----:B------:R-:W-:Y:S02]  /*87f0*/  F2FP.PACK_AB R3, R153, R152 ;  /* 0x000000989903723e */ /* 0x000fe400000000ff */
[----:B------:R-:W-:-:S02]  /*8800*/  F2FP.PACK_AB R2, R137, R136 ;  /* 0x000000888902723e */ /* 0x000fc400000000ff */
[----:B------:R-:W-:Y:S02]  /*8810*/  F2FP.PACK_AB R4, R47, R46 ;  /* 0x0000002e2f04723e */ /* 0x000fe400000000ff */
[----:B------:R-:W-:Y:S02]  /*8820*/  F2FP.PACK_AB R5, R73, R72 ;  /* 0x000000484905723e */ /* 0x000fe400000000ff */
[----:B------:R-:W-:Y:S02]  /*8830*/  ISETP.NE.U32.AND P0, PT, RZ, c[0x0][0x508], PT ;  /* 0x00014200ff007a0c */ /* 0x000fe40003f05070 */
[----:B------:R-:W-:Y:S02]  /*8840*/  ISETP.NE.U32.AND P2, PT, RZ, c[0x0][0x500], PT ;  /* 0x00014000ff007a0c */ /* 0x000fe40003f45070 */
[----:B------:R-:W-:Y:S02]  /*8850*/  ISETP.NE.AND.EX P1, PT, RZ, c[0x0][0x50c], PT, P0 ;  /* 0x00014300ff007a0c */ /* 0x000fe40003f25300 */
[----:B------:R-:W-:Y:S01]  /*8860*/  ISETP.NE.AND.EX P2, PT, RZ, c[0x0][0x504], PT, P2 ;  /* 0x00014100ff007a0c */ /* 0x000fe20003f45320 */
[----:B------:R4:W-:Y:S04]  /*8870*/  STS [R239+0x80], R0 ;  /* 0x00008000ef007388 */ /* 0x0009e80000000800 */
[----:B------:R1:W-:Y:S04]  /*8880*/  STS [R239+0x280], R3 ;  /* 0x00028003ef007388 */ /* 0x0003e80000000800 */
[----:B------:R1:W-:Y:S01]  /*8890*/  STS [R252], R2 ;  /* 0x00000002fc007388 */ /* 0x0003e20000000800 */
[----:B----4-:R-:W-:-:S02]  /*88a0*/  F2FP.PACK_AB R0, R163, R162 ;  /* 0x000000a2a300723e */ /* 0x010fc400000000ff */
[----:B-1----:R-:W-:-:S03]  /*88b0*/  F2FP.PACK_AB R3, R29, R28 ;  /* 0x0000001c1d03723e */ /* 0x002fc600000000ff */
[----:B------:R1:W-:Y:S01]  /*88c0*/  STS [R252+0x200], R0 ;  /* 0x00020000fc007388 */ /* 0x0003e20000000800 */
[----:B------:R-:W-:-:S03]  /*88d0*/  F2FP.PACK_AB R2, R57, R56 ;  /* 0x000000383902723e */ /* 0x000fc600000000ff */
[----:B------:R4:W-:Y:S04]  /*88e0*/  STS [R239+0x1080], R3 ;  /* 0x00108003ef007388 */ /* 0x0009e80000000800 */
[----:B------:R4:W-:Y:S04]  /*88f0*/  STS [R239+0x1280], R2 ;  /* 0x00128002ef007388 */ /* 0x0009e80000000800 */
[----:B------:R4:W-:Y:S01]  /*8900*/  STS [R252+0x1200], R4 ;  /* 0x00120004fc007388 */ /* 0x0009e20000000800 */
[----:B-1----:R-:W-:Y:S02]  /*8910*/  F2FP.PACK_AB R0, R31, R30 ;  /* 0x0000001e1f00723e */ /* 0x002fe400000000ff */
[----:B----4-:R-:W-:-:S03]  /*8920*/  F2FP.PACK_AB R3, R117, R116 ;  /* 0x000000747503723e */ /* 0x010fc600000000ff */
[----:B------:R1:W-:Y:S01]  /*8930*/  STS [R252+0x1000], R0 ;  /* 0x00100000fc007388 */ /* 0x0003e20000000800 */
[----:B------:R-:W-:Y:S02]  /*8940*/  F2FP.PACK_AB R2, R165, R164 ;  /* 0x000000a4a502723e */ /* 0x000fe400000000ff */
[----:B------:R-:W-:Y:S02]  /*8950*/  F2FP.PACK_AB R4, R33, R32 ;  /* 0x000000202104723e */ /* 0x000fe400000000ff */
[----:B-1----:R-:W-:Y:S01]  /*8960*/  F2FP.PACK_AB R0, R157, R156 ;  /* 0x0000009c9d00723e */ /* 0x002fe200000000ff */
        /* <DEDUP_REMOVED lines=8> */
[----:B------:R3:W-:Y:S04]  /*89f0*/  STS [R6+0x1280], R2 ;  /* 0x0012800206007388 */ /* 0x0007e80000000800 */
[----:B------:R4:W-:Y:S01]  /*8a00*/  STS [R8+0x1000], R0 ;  /* 0x0010000008007388 */ /* 0x0009e20000000800 */
[----:B-1----:R-:W-:Y:S02]  /*8a10*/  F2FP.PACK_AB R3, R159, R158 ;  /* 0x0000009e9f03723e */ /* 0x002fe400000000ff */
[----:B--2---:R-:W-:-:S02]  /*8a20*/  F2FP.PACK_AB R4, R63, R62 ;  /* 0x0000003e3f04723e */ /* 0x004fc400000000ff */
[----:B---3--:R-:W-:-:S03]  /*8a30*/  F2FP.PACK_AB R2, R131, R130 ;  /* 0x000000828302723e */ /* 0x008fc600000000ff */
[----:B------:R1:W-:Y:S01]  /*8a40*/  STS [R8+0x1200], R4 ;  /* 0x0012000408007388 */ /* 0x0003e20000000800 */
[----:B----4-:R-:W-:-:S03]  /*8a50*/  F2FP.PACK_AB R0, R161, R160 ;  /* 0x000000a0a100723e */ /* 0x010fc600000000ff */
        /* <DEDUP_REMOVED lines=26> */
[----:B------:R4:W-:Y:S04]  /*8c00*/  STS [R8+0x3000], R0 ;  /* 0x0030000008007388 */ /* 0x0009e80000000800 */
[----:B------:R-:W-:Y:S01]  /*8c10*/  STS [R8+0x3200], R5 ;  /* 0x0032000508007388 */ /* 0x000fe20000000800 */
[----:B-1----:R-:W-:-:S02]  /*8c20*/  F2FP.PACK_AB R3, R103, R102 ;  /* 0x000000666703723e */ /* 0x002fc400000000ff */
[----:B--2---:R-:W-:-:S03]  /*8c30*/  F2FP.PACK_AB R4, R101, R100 ;  /* 0x000000646504723e */ /* 0x004fc600000000ff */
[----:B------:R1:W-:Y:S01]  /*8c40*/  STS [R239+0x4280], R3 ;  /* 0x00428003ef007388 */ /* 0x0003e20000000800 */
        /* <DEDUP_REMOVED lines=14> */
[----:B--2---:R-:W-:-:S03]  /*8d30*/  @P1 LEA R4, P0, R230, c[0x0][0x508], 0x2 ;  /* 0x00014200e6041a11 */ /* 0x004fc600078010ff */
[----:B------:R1:W-:Y:S01]  /*8d40*/  STS [R6+0x4080], R3 ;  /* 0x0040800306007388 */ /* 0x0003e20000000800 */
[----:B---3--:R-:W-:Y:S02]  /*8d50*/  F2FP.PACK_AB R2, R147, R146 ;  /* 0x000000929302723e */ /* 0x008fe400000000ff */
[----:B------:R-:W-:Y:S02]  /*8d60*/  @P1 LEA.HI.X R5, R230, c[0x0][0x50c], R238, 0x2, P0 ;  /* 0x00014300e6051a11 */ /* 0x000fe400000f14ee */
[----:B----4-:R-:W-:Y:S01]  /*8d70*/  F2FP.PACK_AB R0, R81, R80 ;  /* 0x000000505100723e */ /* 0x010fe200000000ff */
[----:B------:R2:W-:Y:S04]  /*8d80*/  STS [R6+0x4280], R2 ;  /* 0x0042800206007388 */ /* 0x0005e80000000800 */
[----:B------:R3:W-:Y:S01]  /*8d90*/  STS [R8+0x4000], R0 ;  /* 0x0040000008007388 */ /* 0x0007e20000000800 */
[----:B-1----:R-:W-:-:S05]  /*8da0*/  F2FP.PACK_AB R3, R83, R82 ;  /* 0x000000525303723e */ /* 0x002fca00000000ff */
[----:B------:R1:W-:Y:S01]  /*8db0*/  STS [R8+0x4200], R3 ;  /* 0x0042000308007388 */ /* 0x0003e20000000800 */
[----:B--2---:R-:W-:Y:S02]  /*8dc0*/  F2FP.PACK_AB R2, R43, R42 ;  /* 0x0000002a2b02723e */ /* 0x004fe400000000ff */
[----:B---3--:R-:W-:-:S03]  /*8dd0*/  F2FP.PACK_AB R0, R55, R54 ;  /* 0x000000363700723e */ /* 0x008fc600000000ff */
[----:B------:R2:W-:Y:S04]  /*8de0*/  STS [R6+0x5080], R2 ;  /* 0x0050800206007388 */ /* 0x0005e80000000800 */
[----:B------:R3:W-:Y:S01]  /*8df0*/  STS [R6+0x5280], R0 ;  /* 0x0052800006007388 */ /* 0x0007e20000000800 */
[----:B-1----:R-:W-:-:S05]  /*8e00*/  F2FP.PACK_AB R3, R27, R26 ;  /* 0x0000001a1b03723e */ /* 0x002fca00000000ff */
[----:B------:R1:W-:Y:S01]  /*8e10*/  STS [R8+0x5000], R3 ;  /* 0x0050000308007388 */ /* 0x0003e20000000800 */
[----:B--2---:R-:W-:Y:S01]  /*8e20*/  IMAD.MOV.U32 R2, RZ, RZ, RZ ;  /* 0x000000ffff027224 */ /* 0x004fe200078e00ff */
[----:B---3--:R-:W-:Y:S01]  /*8e30*/  F2FP.PACK_AB R0, R45, R44 ;  /* 0x0000002c2d00723e */ /* 0x008fe200000000ff */
[----:B------:R-:W-:-:S04]  /*8e40*/  IMAD.MOV.U32 R6, RZ, RZ, 0x4 ;  /* 0x00000004ff067424 */ /* 0x000fc800078e00ff */
[----:B------:R2:W-:Y:S01]  /*8e50*/  STS [R8+0x5200], R0 ;  /* 0x0052000008007388 */ /* 0x0005e20000000800 */
[----:B------:R-:W-:-:S03]  /*8e60*/  IMAD.WIDE R6, R230, R6, c[0x0][0x500] ;  /* 0x00014000e6067625 */ /* 0x000fc600078e0206 */
[----:B------:R-:W-:Y:S06]  /*8e70*/  BAR.SYNC.DEFER_BLOCKING 0x1, 0x80 ;  /* 0x0042000000007b1d */ /* 0x000fec0000010000 */
[----:B------:R2:W5:Y:S04]  /*8e80*/  @P1 LDG.E R11, [R4.64] ;  /* 0x00000006040b1981 */ /* 0x000568000c1e1900 */
[----:B------:R2:W5:Y:S01]  /*8e90*/  @P2 LDG.E R2, [R6.64] ;  /* 0x0000000606022981 */ /* 0x000562000c1e1900 */
[----:B------:R-:W-:-:S04]  /*8ea0*/  ISETP.NE.AND P0, PT, R234, RZ, PT ;  /* 0x000000ffea00720c */ /* 0x000fc80003f05270 */
[----:B-1----:R-:W-:Y:S01]  /*8eb0*/  SEL R3, R234, c[0x0][0x3d4], P0 ;  /* 0x0000f500ea037a07 */ /* 0x002fe20000000000 */
[----:B------:R-:W-:Y:S05]  /*8ec0*/  @P1 BRA `(.L_x_1485) ;  /* 0x0000004000001947 */ /* 0x000fea0003800000 */
[----:B------:R-:W-:Y:S05]  /*8ed0*/  @!P2 BRA `(.L_x_1485) ;  /* 0x000000300000a947 */ /* 0x000fea0003800000 */
[----:B--2---:R1:W2:Y:S04]  /*8ee0*/  LDG.E R0, [R6.64] ;  /* 0x0000000606007981 */ /* 0x0042a8000c1e1900 */
[----:B-1----:R-:W2:Y:S02]  /*8ef0*/  LDG.E R6, [R6.64+0x4] ;  /* 0x0000040606067981 */ /* 0x002ea4000c1e1900 */
[----:B--2--5:R-:W-:Y:S02]  /*8f00*/  IADD3 R11, -R0, R6, RZ ;  /* 0x00000006000b7210 */ /* 0x024fe40007ffe1ff */
.L_x_1485:
[----:B--2---:R-:W2:Y:S04]  /*8f10*/  LDL R4, [R1+0x7c] ;  /* 0x00007c0001047983 */ /* 0x004ea80000100800 */
[----:B------:R-:W3:Y:S01]  /*8f20*/  LDL R13, [R1+0x40] ;  /* 0x00004000010d7983 */ /* 0x000ee20000100800 */
[----:B------:R-:W-:Y:S01]  /*8f30*/  IMAD.MOV.U32 R0, RZ, RZ, 0x368 ;  /* 0x00000368ff007424 */ /* 0x000fe200078e00ff */
[----:B------:R-:W-:-:S02]  /*8f40*/  ISETP.GT.AND P2, PT, R3, 0x1, PT ;  /* 0x000000010300780c */ /* 0x000fc40003f44270 */
[----:B------:R-:W4:Y:S01]  /*8f50*/  LDL R75, [R1+0x78] ;  /* 0x00007800014b7983 */ /* 0x000f220000100800 */
[----:B------:R-:W-:Y:S02]  /*8f60*/  ISETP.NE.U32.AND P0, PT, RZ, c[0x0][0x500], PT ;  /* 0x00014000ff007a0c */ /* 0x000fe40003f05070 */
[----:B------:R-:W-:Y:S02]  /*8f70*/  SEL R0, R0, 0x328, P2 ;  /* 0x0000032800007807 */ /* 0x000fe40001000000 */
[----:B------:R-:W-:Y:S02]  /*8f80*/  ISETP.NE.AND.EX P0, PT, RZ, c[0x0][0x504], PT, P0 ;  /* 0x00014100ff007a0c */ /* 0x000fe40003f05300 */
[----:B------:R1:W1:Y:S08]  /*8f90*/  LDC.64 R6, c[0x0][R0+0x170] ;  /* 0x00005c0000067b82 */ /* 0x0002700000000a00 */
[----:B------:R1:W1:Y:S08]  /*8fa0*/  LDC.64 R14, c[0x0][R0+0x168] ;  /* 0x00005a00000e7b82 */ /* 0x0002700000000a00 */
[----:B------:R1:W2:Y:S08]  /*8fb0*/  LDC.64 R18, c[0x0][R0+0x178] ;  /* 0x00005e0000127b82 */ /* 0x0002b00000000a00 */
[----:B------:R1:W2:Y:S02]  /*8fc0*/  LDC.64 R20, c[0x0][R0+0x160] ;  /* 0x0000580000147b82 */ /* 0x0002a40000000a00 */
[----:B-1----:R-:W-:-:S05]  /*8fd0*/  IMAD.MOV.U32 R0, RZ, RZ, c[0x0][0x4e8] ;  /* 0x00013a00ff007624 */ /* 0x002fca00078e00ff */
[----:B------:R-:W-:Y:S02]  /*8fe0*/  ISETP.NE.AND P5, PT, R0, 0x1, PT ;  /* 0x000000010000780c */ /* 0x000fe40003fa5270 */
[----:B------:R-:W-:Y:S01]  /*8ff0*/  SEL R0, R230, RZ, !P0 ;  /* 0x000000ffe6007207 */ /* 0x000fe20004000000 */
[----:B------:R-:W1:Y:S01]  /*9000*/  S2R R76, SR_TID.X ;  /* 0x00000000004c7919 */ /* 0x000e620000002100 */
[----:B------:R-:W-:-:S03]  /*9010*/  IMAD R9, R15, R236, RZ ;  /* 0x000000ec0f097224 */ /* 0x000fc600078e02ff */
[----:B------:R-:W-:Y:S01]  /*9020*/  IMAD R3, R7, R0, RZ ;  /* 0x0000000007037224 */ /* 0x000fe200078e02ff */
[----:B-----5:R-:W-:Y:S02]  /*9030*/  SHF.R.S32.HI R17, RZ, 0x1f, R2 ;  /* 0x0000001fff117819 */ /* 0x020fe40000011402 */
[----:B-1----:R-:W-:-:S04]  /*9040*/  SHF.R.S32.HI R16, RZ, 0x1f, R76 ;  /* 0x0000001fff107819 */ /* 0x002fc8000001144c */
[----:B------:R-:W-:-:S04]  /*9050*/  LEA.HI R16, R16, R76, RZ, 0x5 ;  /* 0x0000004c10107211 */ /* 0x000fc800078f28ff */
[----:B------:R-:W-:-:S05]  /*9060*/  LOP3.LUT R16, R16, 0xffffffe0, RZ, 0xc0, !PT ;  /* 0xffffffe010107812 */ /* 0x000fca00078ec0ff */
[----:B------:R-:W-:Y:S01]  /*9070*/  IMAD.IADD R16, R76, 0x1, -R16 ;  /* 0x000000014c107824 */ /* 0x000fe200078e0a10 */
[----:B------:R-:W-:-:S04]  /*9080*/  LOP3.LUT R237, R237, 0xfffffffd, RZ, 0xc0, !PT ;  /* 0xfffffffdeded7812 */ /* 0x000fc800078ec0ff */
[----:B------:R-:W-:Y:S01]  /*9090*/  LOP3.LUT R237, R237, 0xfffffffe, RZ, 0xc0, !PT ;  /* 0xfffffffeeded7812 */ /* 0x000fe200078ec0ff */
[----:B--2---:R-:W-:Y:S01]  /*90a0*/  IMAD R10, R233, 0x80, R4 ;  /* 0x00000080e90a7824 */ /* 0x004fe200078e0204 */
[----:B------:R-:W-:-:S03]  /*90b0*/  SEL R4, R238, RZ, !P0 ;  /* 0x000000ffee047207 */ /* 0x000fc60004000000 */
[----:B------:R-:W-:-:S04]  /*90c0*/  @P5 IMAD.HI.U32 R8, R10, c[0x0][0x4ec], RZ ;  /* 0x00013b000a085a27 */ /* 0x000fc800078e00ff */
[C---:B------:R-:W-:Y:S02]  /*90d0*/  IMAD R12, R6.reuse, R4, R3 ;  /* 0x00000004060c7224 */ /* 0x040fe400078e0203 */
[----:B------:R-:W-:-:S04]  /*90e0*/  IMAD.WIDE.U32 R4, R6, R0, RZ ;  /* 0x0000000006047225 */ /* 0x000fc800078e00ff */
[----:B------:R-:W-:-:S04]  /*90f0*/  IMAD.WIDE.U32 R6, R14, R236, RZ ;  /* 0x000000ec0e067225 */ /* 0x000fc800078e00ff */
[----:B------:R-:W-:Y:S01]  /*9100*/  IMAD.MOV.U32 R3, RZ, RZ, R10 ;  /* 0x000000ffff037224 */ /* 0x000fe200078e000a */
[----:B------:R-:W-:Y:S02]  /*9110*/  @P5 SHF.R.U32.HI R3, RZ, c[0x0][0x4f0], R8 ;  /* 0x00013c00ff035a19 */ /* 0x000fe40000011608 */
[----:B---3--:R-:W-:Y:S01]  /*9120*/  SEL R8, R13, RZ, P2 ;  /* 0x000000ff0d087207 */ /* 0x008fe20001000000 */
        /* <DEDUP_REMOVED lines=31> */
[----:B------:R-:W3:Y:S04]  /*9320*/  SHFL.IDX PT, R8, R5, 0x2, 0x1c1f ;  /* 0x005c1f0005087f89 */ /* 0x000ee800000e0000 */
[----:B------:R1:W1:Y:S01]  /*9330*/  SHFL.IDX PT, R6, R5, 0x3, 0x1c1f ;  /* 0x007c1f0005067f89 */ /* 0x00026200000e0000 */
[----:B----4-:R-:W-:-:S05]  /*9340*/  IMAD R3, R233, 0x80, R75 ;  /* 0x00000080e9037824 */ /* 0x010fca00078e024b */
        /* <DEDUP_REMOVED lines=10> */
[----:B---3--:R1:W-:Y:S01]  /*93f0*/  @!P1 ST.E [R8.64], R25 ;  /* 0x0000001908009985 */ /* 0x0083e2000c101906 */
        /* <DEDUP_REMOVED lines=19> */
[----:B------:R-:W-:-:S03]  /*9530*/  LEA R5, R233, R5, 0x7 ;  /* 0x00000005e9057211 */ /* 0x000fc600078e38ff */
        /* <DEDUP_REMOVED lines=15> */
[----:B------:R-:W-:Y:S02]  /*9630*/  LEA R11, R233, R229, 0x7 ;  /* 0x000000e5e90b7211 */ /* 0x000fe400078e38ff */
        /* <DEDUP_REMOVED lines=24> */
.L_x_1557:
[----:B------:R-:W-:Y:S05]  /*97c0*/  BRA.DIV ~URZ, `(.L_x_1488) ;  /* 0x00003d527f007947 */ /* 0x000fea000b800000 */
[----:B------:R3:W4:Y:S02]  /*97d0*/  SHFL.IDX PT, R0, R13, RZ, 0x1c1f ;  /* 0x001c1fff0d007589 */ /* 0x00072400000e0000 */
.L_x_1558:
[----:B------:R-:W-:Y:S01]  /*97e0*/  ISETP.GE.AND P0, PT, R11, R4, PT ;  /* 0x000000040b00720c */ /* 0x000fe20003f06270 */
[----:B------:R-:W-:-:S12]  /*97f0*/  BSSY B0, `(.L_x_1489) ;  /* 0x0000010000007945 */ /* 0x000fd80003800000 */
[----:B------:R-:W-:Y:S05]  /*9800*/  @P0 BRA `(.L_x_1490) ;  /* 0x000000e000000947 */ /* 0x000fea0003800000 */
[----:B------:R-:W5:Y:S04]  /*9810*/  LDL R14, [R1+0x38] ;  /* 0x00003800010e7983 */ /* 0x000f680000100800 */
[----:B---3--:R-:W3:Y:S01]  /*9820*/  LDL R5, [R1+0x34] ;  /* 0x0000340001057983 */ /* 0x008ee20000100800 */
[----:B------:R-:W-:Y:S02]  /*9830*/  ISETP.GE.AND P2, PT, R226, c[0x0][0x3c8], PT ;  /* 0x0000f200e2007a0c */ /* 0x000fe40003f46270 */
[----:B------:R-:W-:Y:S02]  /*9840*/  ISETP.GE.AND P1, PT, R225, c[0x0][0x3c8], PT ;  /* 0x0000f200e1007a0c */ /* 0x000fe40003f26270 */
[----:B------:R-:W-:-:S09]  /*9850*/  ISETP.GE.AND P0, PT, R228, c[0x0][0x3c8], PT ;  /* 0x0000f200e4007a0c */ /* 0x000fd20003f06270 */
[-C--:B----4-:R-:W-:Y:S02]  /*9860*/  @!P2 LEA R8, P5, R226, R0.reuse, 0x1 ;  /* 0x00000000e208a211 */ /* 0x090fe400078a08ff */
[-C--:B------:R-:W-:Y:S02]  /*9870*/  @!P1 LEA R6, P4, R225, R0.reuse, 0x1 ;  /* 0x00000000e1069211 */ /* 0x080fe400078808ff */
[----:B------:R-:W-:Y:S02]  /*9880*/  @!P0 LEA R2, P3, R228, R0, 0x1 ;  /* 0x00000000e4028211 */ /* 0x000fe400078608ff */
[----:B--2---:R-:W-:-:S05]  /*9890*/  @!P2 LEA.HI.X R9, R226, R10, R227, 0x1, P5 ;  /* 0x0000000ae209a211 */ /* 0x004fca00028f0ce3 */
[----:B------:R2:W-:Y:S01]  /*98a0*/  @!P2 ST.E.128 [R8.64], R24 ;  /* 0x000000180800a985 */ /* 0x0005e2000c101d06 */
[-C--:B-----5:R-:W-:Y:S02]  /*98b0*/  @!P1 LEA.HI.X R7, R225, R10.reuse, R14, 0x1, P4 ;  /* 0x0000000ae1079211 */ /* 0x0a0fe400020f0c0e */
[----:B---3--:R-:W-:-:S03]  /*98c0*/  @!P0 LEA.HI.X R3, R228, R10, R5, 0x1, P3 ;  /* 0x0000000ae4038211 */ /* 0x008fc600018f0c05 */
[----:B------:R2:W-:Y:S04]  /*98d0*/  @!P1 ST.E.128 [R6.64], R20 ;  /* 0x0000001406009985 */ /* 0x0005e8000c101d06 */
[----:B------:R2:W-:Y:S02]  /*98e0*/  @!P0 ST.E.128 [R2.64], R16 ;  /* 0x0000001002008985 */ /* 0x0005e4000c101d06 */
.L_x_1490:
[----:B------:R-:W-:Y:S05]  /*98f0*/  BSYNC B0 ;  /* 0x0000000000007941 */ /* 0x000fea0003800000 */
.L_x_1489:
[----:B------:R-:W-:Y:S05]  /*9900*/  BRA.DIV ~URZ, `(.L_x_1491) ;  /* 0x00003c727f007947 */ /* 0x000fea000b800000 */
[----:B--2---:R2:W1:Y:S04]  /*9910*/  SHFL.IDX PT, R10, R12, 0x1, 0x1c1f ;  /* 0x003c1f000c0a7f89 */ /* 0x00446800000e0000 */
[----:B----4-:R2:W4:Y:S02]  /*9920*/  SHFL.IDX PT, R0, R13, 0x1, 0x1c1f ;  /* 0x003c1f000d007f89 */ /* 0x01052400000e0000 */
.L_x_1559:
[----:B------:R-:W-:Y:S01]  /*9930*/  IADD3 R2, R11, 0x20, RZ ;  /* 0x000000200b027810 */ /* 0x000fe20007ffe0ff */
[----:B------:R-:W-:Y:S03]  /*9940*/  BSSY B0, `(.L_x_1492) ;  /* 0x0000011000007945 */ /* 0x000fe60003800000 */
[----:B------:R-:W-:-:S13]  /*9950*/  ISETP.GE.AND P0, PT, R2, R4, PT ;  /* 0x000000040200720c */ /* 0x000fda0003f06270 */
[----:B------:R-:W-:Y:S05]  /*9960*/  @P0 BRA `(.L_x_1493) ;  /* 0x000000e000000947 */ /* 0x000fea0003800000 */
[----:B------:R-:W5:Y:S04]  /*9970*/  LDL R14, [R1+0x38] ;  /* 0x00003800010e7983 */ /* 0x000f680000100800 */
[----:B--2---:R-:W2:Y:S01]  /*9980*/  LDL R5, [R1+0x34] ;  /* 0x0000340001057983 */ /* 0x004ea20000100800 */
[----:B------:R-:W-:Y:S02]  /*9990*/  ISETP.GE.AND P2, PT, R226, c[0x0][0x3c8], PT ;  /* 0x0000f200e2007a0c */ /* 0x000fe40003f46270 */
[----:B------:R-:W-:Y:S02]  /*99a0*/  ISETP.GE.AND P1, PT, R225, c[0x0][0x3c8], PT ;  /* 0x0000f200e1007a0c */ /* 0x000fe40003f26270 */
[----:B------:R-:W-:-:S09]  /*99b0*/  ISETP.GE.AND P0, PT, R228, c[0x0][0x3c8], PT ;  /* 0x0000f200e4007a0c */ /* 0x000fd20003f06270 */
[-C--:B----4-:R-:W-:Y:S02]  /*99c0*/  @!P2 LEA R8, P5, R226, R0.reuse, 0x1 ;  /* 0x00000000e208a211 */ /* 0x090fe400078a08ff */
[-C--:B------:R-:W-:Y:S02]  /*99d0*/  @!P1 LEA R6, P4, R225, R0.reuse, 0x1 ;  /* 0x00000000e1069211 */ /* 0x080fe400078808ff */
[----:B------:R-:W-:Y:S02]  /*99e0*/  @!P0 LEA R2, P3, R228, R0, 0x1 ;  /* 0x00000000e4028211 */ /* 0x000fe400078608ff */
[----:B-1----:R-:W-:-:S05]  /*99f0*/  @!P2 LEA.HI.X R9, R226, R10, R227, 0x1, P5 ;  /* 0x0000000ae209a211 */ /* 0x002fca00028f0ce3 */
[----:B------:R1:W-:Y:S01]  /*9a00*/  @!P2 ST.E.128 [R8.64], R36 ;  /* 0x000000240800a985 */ /* 0x0003e2000c101d06 */
[-C--:B-----5:R-:W-:Y:S02]  /*9a10*/  @!P1 LEA.HI.X R7, R225, R10.reuse, R14, 0x1, P4 ;  /* 0x0000000ae1079211 */ /* 0x0a0fe400020f0c0e */
[----:B--2---:R-:W-:-:S03]  /*9a20*/  @!P0 LEA.HI.X R3, R228, R10, R5, 0x1, P3 ;  /* 0x0000000ae4038211 */ /* 0x004fc600018f0c05 */
[----:B------:R1:W-:Y:S04]  /*9a30*/  @!P1 ST.E.128 [R6.64], R32 ;  /* 0x0000002006009985 */ /* 0x0003e8000c101d06 */
[----:B------:R1:W-:Y:S02]  /*9a40*/  @!P0 ST.E.128 [R2.64], R28 ;  /* 0x0000001c02008985 */ /* 0x0003e4000c101d06 */
.L_x_1493:
[----:B------:R-:W-:Y:S05]  /*9a50*/  BSYNC B0 ;  /* 0x0000000000007941 */ /* 0x000fea0003800000 */
.L_x_1492:
[----:B------:R-:W-:Y:S05]  /*9a60*/  BRA.DIV ~URZ, `(.L_x_1494) ;  /* 0x00003bd27f007947 */ /* 0x000fea000b800000 */
[----:B-1----:R1:W2:Y:S02]  /*9a70*/  SHFL.IDX PT, R10, R12, 0x2, 0x1c1f ;  /* 0x005c1f000c0a7f89 */ /* 0x0022a400000e0000 */
.L_x_1560:
[----:B------:R-:W-:Y:S05]  /*9a80*/  BRA.DIV ~URZ, `(.L_x_1495) ;  /* 0x00003c227f007947 */ /* 0x000fea000b800000 */
[----:B----4-:R4:W1:Y:S02]  /*9a90*/  SHFL.IDX PT, R0, R13, 0x2, 0x1c1f ;  /* 0x005c1f000d007f89 */ /* 0x01086400000e0000 */
.L_x_1561:
[----:B------:R-:W-:Y:S01]  /*9aa0*/  IADD3 R2, R11, 0x40, RZ ;  /* 0x000000400b027810 */ /* 0x000fe20007ffe0ff */
[----:B------:R-:W-:Y:S03]  /*9ab0*/  BSSY B0, `(.L_x_1496) ;  /* 0x0000011000007945 */ /* 0x000fe60003800000 */
[----:B------:R-:W-:-:S13]  /*9ac0*/  ISETP.GE.AND P0, PT, R2, R4, PT ;  /* 0x000000040200720c */ /* 0x000fda0003f06270 */
[----:B------:R-:W-:Y:S05]  /*9ad0*/  @P0 BRA `(.L_x_1497) ;  /* 0x000000e000000947 */ /* 0x000fea0003800000 */
[----:B------:R-:W5:Y:S04]  /*9ae0*/  LDL R14, [R1+0x38] ;  /* 0x00003800010e7983 */ /* 0x000f680000100800 */
[----:B---3--:R-:W3:Y:S01]  /*9af0*/  LDL R5, [R1+0x34] ;  /* 0x0000340001057983 */ /* 0x008ee20000100800 */
[----:B------:R-:W-:Y:S02]  /*9b00*/  ISETP.GE.AND P2, PT, R226, c[0x0][0x3c8], PT ;  /* 0x0000f200e2007a0c */ /* 0x000fe40003f46270 */
[----:B------:R-:W-:Y:S02]  /*9b10*/  ISETP.GE.AND P1, PT, R225, c[0x0][0x3c8], PT ;  /* 0x0000f200e1007a0c */ /* 0x000fe40003f26270 */
[----:B------:R-:W-:-:S09]  /*9b20*/  ISETP.GE.AND P0, PT, R228, c[0x0][0x3c8], PT ;  /* 0x0000f200e4007a0c */ /* 0x000fd20003f06270 */
[-C--:B-1----:R-:W-:Y:S02]  /*9b30*/  @!P2 LEA R8, P5, R226, R0.reuse, 0x1 ;  /* 0x00000000e208a211 */ /* 0x082fe400078a08ff */
        /* <DEDUP_REMOVED lines=8> */
.L_x_1497:
[----:B------:R-:W-:Y:S05]  /*9bc0*/  BSYNC B0 ;  /* 0x0000000000007941 */ /* 0x000fea0003800000 */
.L_x_1496:
[----:B------:R-:W-:Y:S05]  /*9bd0*/  BRA.DIV ~URZ, `(.L_x_1498) ;  /* 0x00003b327f007947 */ /* 0x000fea000b800000 */
[----:B-1----:R1:W3:Y:S04]  /*9be0*/  SHFL.IDX PT, R6, R12, 0x3, 0x1c1f ;  /* 0x007c1f000c067f89 */ /* 0x0022e800000e0000 */
[----:B------:R1:W4:Y:S02]  /*9bf0*/  SHFL.IDX PT, R0, R13, 0x3, 0x1c1f ;  /* 0x007c1f000d007f89 */ /* 0x00032400000e0000 */
.L_x_1562:
[----:B------:R-:W-:-:S04]  /*9c00*/  IADD3 R2, R11, 0x60, RZ ;  /* 0x000000600b027810 */ /* 0x000fc80007ffe0ff */
[----:B------:R-:W-:-:S13]  /*9c10*/  ISETP.GE.AND P0, PT, R2, R4, PT ;  /* 0x000000040200720c */ /* 0x000fda0003f06270 */
[----:B------:R-:W-:Y:S05]  /*9c20*/  @P0 BRA `(.L_x_1499) ;  /* 0x000023a000000947 */ /* 0x000fea0003800000 */
[----:B------:R-:W5:Y:S01]  /*9c30*/  LDL R7, [R1+0x38] ;  /* 0x0000380001077983 */ /* 0x000f620000100800 */
[----:B------:R-:W-:Y:S02]  /*9c40*/  ISETP.GE.AND P1, PT, R226, c[0x0][0x3c8], PT ;  /* 0x0000f200e2007a0c */ /* 0x000fe40003f26270 */
[----:B------:R-:W-:-:S11]  /*9c50*/  ISETP.GE.AND P0, PT, R225, c[0x0][0x3c8], PT ;  /* 0x0000f200e1007a0c */ /* 0x000fd60003f06270 */
[CC--:B----4-:R-:W-:Y:S02]  /*9c60*/  @!P1 LEA R4, P3, R226.reuse, R0.reuse, 0x1 ;  /* 0x00000000e2049211 */ /* 0x0d0fe400078608ff */
[----:B------:R-:W-:Y:S02]  /*9c70*/  @!P0 LEA R2, P2, R225, R0, 0x1 ;  /* 0x00000000e1028211 */ /* 0x000fe400078408ff */
[----:B---3--:R-:W-:-:S05]  /*9c80*/  @!P1 LEA.HI.X R5, R226, R6, R227, 0x1, P3 ;  /* 0x00000006e2059211 */ /* 0x008fca00018f0ce3 */
[----:B------:R3:W-:Y:S01]  /*9c90*/  @!P1 ST.E.128 [R4.64], R60 ;  /* 0x0000003c04009985 */ /* 0x0007e2000c101d06 */
[----:B-----5:R-:W-:-:S05]  /*9ca0*/  @!P0 LEA.HI.X R3, R225, R6, R7, 0x1, P2 ;  /* 0x00000006e1038211 */ /* 0x020fca00010f0c07 */
[----:B------:R3:W-:Y:S01]  /*9cb0*/  @!P0 ST.E.128 [R2.64], R56 ;  /* 0x0000003802008985 */ /* 0x0007e2000c101d06 */
[----:B------:R-:W-:-:S13]  /*9cc0*/  ISETP.GE.AND P0, PT, R228, c[0x0][0x3c8], PT ;  /* 0x0000f200e4007a0c */ /* 0x000fda0003f06270 */
[----:B------:R-:W-:Y:S05]  /*9cd0*/  @P0 BRA `(.L_x_1499) ;  /* 0x000022f000000947 */ /* 0x000fea0003800000 */
[----:B------:R-:W4:Y:S01]  /*9ce0*/  LDL R7, [R1+0x34] ;  /* 0x0000340001077983 */ /* 0x000f220000100800 */
[----:B---3--:R-:W-:-:S04]  /*9cf0*/  LEA R2, P0, R228, R0, 0x1 ;  /* 0x00000000e4027211 */ /* 0x008fc800078008ff */
[----:B----4-:R-:W-:-:S05]  /*9d00*/  LEA.HI.X R3, R228, R6, R7, 0x1, P0 ;  /* 0x00000006e4037211 */ /* 0x010fca00000f0c07 */
[----:B------:R3:W-:Y:S01]  /*9d10*/  ST.E.128 [R2.64], R52 ;  /* 0x0000003402007985 */ /* 0x0007e2000c101d06 */
[----:B------:R-:W-:Y:S05]  /*9d20*/  BRA `(.L_x_1499) ;  /* 0x000022a000007947 */ /* 0x000fea0003800000 */
.L_x_1486:
[----:B-1----:R-:W2:Y:S01]  /*9d30*/  LDL.LU R6, [R1+0x40] ;  /* 0x0000400001067983 */ /* 0x002ea20000300800 */
[----:B------:R-:W-:Y:S02]  /*9d40*/  IMAD R3, R17, c[0x0][0x408], RZ ;  /* 0x0001020011037a24 */ /* 0x000fe400078e02ff */
[----:B------:R-:W-:-:S04]  /*9d50*/  IMAD.WIDE.U32 R4, R2, c[0x0][0x408], RZ ;  /* 0x0001020002047a25 */ /* 0x000fc800078e00ff */
[----:B------:R-:W-:-:S05]  /*9d60*/  IMAD R2, R2, c[0x0][0x40c], R3 ;  /* 0x0001030002027a24 */ /* 0x000fca00078e0203 */
[----:B------:R-:W-:Y:S02]  /*9d70*/  IADD3 R3, R5, R2, RZ ;  /* 0x0000000205037210 */ /* 0x000fe40007ffe0ff */
[----:B------:R-:W-:Y:S02]  /*9d80*/  MOV R2, R4 ;  /* 0x0000000400027202 */ /* 0x000fe40000000f00 */
[----:B------:R-:W-:-:S03]  /*9d90*/  SHF.R.S32.HI R5, RZ, 0x1f, R0 ;  /* 0x0000001fff057819 */ /* 0x000fc60000011400 */
[----:B------:R-:W-:-:S04]  /*9da0*/  IMAD.WIDE.U32 R2, R236, c[0x0][0x438], R2 ;  /* 0x00010e00ec027a25 */ /* 0x000fc800078e0002 */
[----:B------:R-:W-:Y:S02]  /*9db0*/  IMAD R4, R5, c[0x0][0x440], RZ ;  /* 0x0001100005047a24 */ /* 0x000fe400078e02ff */
[----:B------:R-:W-:Y:S02]  /*9dc0*/  IMAD R3, R236, c[0x0][0x43c], R3 ;  /* 0x00010f00ec037a24 */ /* 0x000fe400078e0203 */
[----:B------:R-:W-:-:S04]  /*9dd0*/  @P5 IMAD.HI.U32 R5, R10, c[0x0][0x4ec], RZ ;  /* 0x00013b000a055a27 */ /* 0x000fc800078e00ff */
[C---:B------:R-:W-:Y:S02]  /*9de0*/  IMAD R4, R0.reuse, c[0x0][0x444], R4 ;  /* 0x0001110000047a24 */ /* 0x040fe400078e0204 */
[----:B------:R-:W-:Y:S01]  /*9df0*/  IMAD.WIDE.U32 R2, R0, c[0x0][0x440], R2 ;  /* 0x0001100000027a25 */ /* 0x000fe200078e0002 */
[----:B------:R-:W-:Y:S02]  /*9e00*/  MOV R0, R10 ;  /* 0x0000000a00007202 */ /* 0x000fe40000000f00 */
[----:B------:R-:W-:Y:S02]  /*9e10*/  @P5 SHF.R.U32.HI R0, RZ, c[0x0][0x4f0], R5 ;  /* 0x00013c00ff005a19 */ /* 0x000fe40000011605 */
[----:B------:R-:W-:Y:S02]  /*9e20*/  IADD3 R3, R3, R4, RZ ;  /* 0x0000000403037210 */ /* 0x000fe40007ffe0ff */
[----:B------:R-:W-:Y:S02]  /*9e30*/  SHF.R.S32.HI R5, RZ, 0x1f, R0 ;  /* 0x0000001fff057819 */ /* 0x000fe40000011400 */
[----:B------:R-:W-:-:S03]  /*9e40*/  IADD3 R4, -R0, RZ, RZ ;  /* 0x000000ff00047210 */ /* 0x000fc60007ffe1ff */
[----:B------:R-:W-:Y:S02]  /*9e50*/  IMAD R5, R5, c[0x0][0x430], RZ ;  /* 0x00010c0005057a24 */ /* 0x000fe400078e02ff */
[----:B------:R-:W-:Y:S02]  /*9e60*/  IMAD R4, R4, c[0x0][0x4e8], R10 ;  /* 0x00013a0004047a24 */ /* 0x000fe400078e020a */
[----:B------:R-:W-:Y:S02]  /*9e70*/  IMAD R5, R0, c[0x0][0x434], R5 ;  /* 0x00010d0000057a24 */ /* 0x000fe400078e0205 */
[----:B--2---:R-:W-:-:S04]  /*9e80*/  IMAD.WIDE.U32 R2, R6, c[0x0][0x448], R2 ;  /* 0x0001120006027a25 */ /* 0x004fc800078e0002 */
[----:B------:R-:W-:-:S04]  /*9e90*/  IMAD R3, R6, c[0x0][0x44c], R3 ;  /* 0x0001130006037a24 */ /* 0x000fc800078e0203 */
        /* <DEDUP_REMOVED lines=11> */
.L_x_1563:
[----:B------:R-:W-:Y:S05]  /*9f50*/  BRA.DIV ~URZ, `(.L_x_1501) ;  /* 0x000038e27f007947 */ /* 0x000fea000b800000 */
[----:B------:R3:W4:Y:S02]  /*9f60*/  SHFL.IDX PT, R0, R13, RZ, 0x1c1f ;  /* 0x001c1fff0d007589 */ /* 0x00072400000e0000 */
.L_x_1564:
        /* <DEDUP_REMOVED lines=27> */
[----:B------:R-:W3:Y:S03]  /*a120*/  LDL R5, [R1] ;  /* 0x0000000001057983 */ /* 0x000ee60000100800 */
        /* <DEDUP_REMOVED lines=46> */
.L_x_1503:
[----:B------:R-:W-:Y:S05]  /*a410*/  BSYNC B0 ;  /* 0x0000000000007941 */ /* 0x000fea0003800000 */
.L_x_1502:
[----:B------:R-:W-:Y:S05]  /*a420*/  BRA.DIV ~URZ, `(.L_x_1504) ;  /* 0x000034727f007947 */ /* 0x000fea000b800000 */
[----:B--2---:R2:W1:Y:S04]  /*a430*/  SHFL.IDX PT, R4, R12, 0x1, 0x1c1f ;  /* 0x003c1f000c047f89 */ /* 0x00446800000e0000 */
[----:B----4-:R2:W4:Y:S02]  /*a440*/  SHFL.IDX PT, R0, R13, 0x1, 0x1c1f ;  /* 0x003c1f000d007f89 */ /* 0x01052400000e0000 */
.L_x_1565:
        /* <DEDUP_REMOVED lines=28> */
[----:B------:R-:W2:Y:S01]  /*a610*/  LDL R5, [R1] ;  /* 0x0000000001057983 */ /* 0x000ea20000100800 */
        /* <DEDUP_REMOVED lines=45> */
.L_x_1506:
[----:B------:R-:W-:Y:S05]  /*a8f0*/  BSYNC B0 ;  /* 0x0000000000007941 */ /* 0x000fea0003800000 */
.L_x_1505:
[----:B------:R-:W-:Y:S05]  /*a900*/  BRA.DIV ~URZ, `(.L_x_1507) ;  /* 0x000030527f007947 */ /* 0x000fea000b800000 */
[----:B-1----:R1:W2:Y:S02]  /*a910*/  SHFL.IDX PT, R4, R12, 0x2, 0x1c1f ;  /* 0x005c1f000c047f89 */ /* 0x0022a400000e0000 */
.L_x_1566:
[----:B------:R-:W-:Y:S05]  /*a920*/  BRA.DIV ~URZ, `(.L_x_1508) ;  /* 0x000030a27f007947 */ /* 0x000fea000b800000 */
[----:B----4-:R4:W1:Y:S02]  /*a930*/  SHFL.IDX PT, R0, R13, 0x2, 0x1c1f ;  /* 0x005c1f000d007f89 */ /* 0x01086400000e0000 */
.L_x_1567:
[----:B------:R-:W-:Y:S01]  /*a940*/  LOP3.LUT P0, RZ, R237, 0x1, RZ, 0xc0, !PT ;  /* 0x00000001edff7812 */ /* 0x000fe2000780c0ff */
[----:B------:R-:W-:-:S12]  /*a950*/  BSSY B0, `(.L_x_1509) ;  /* 0x000004a000007945 */ /* 0x000fd80003800000 */
        /* <DEDUP_REMOVED lines=18> */
[----:B------:R-:W2:Y:S04]  /*aa80*/  LDL R5, [R1] ;  /* 0x0000000001057983 */ /* 0x000ea80000100800 */
        /* <DEDUP_REMOVED lines=54> */
.L_x_1510:
[----:B------:R-:W-:Y:S05]  /*adf0*/  BSYNC B0 ;  /* 0x0000000000007941 */ /* 0x000fea0003800000 */
.L_x_1509:
[----:B------:R-:W-:Y:S05]  /*ae00*/  BRA.DIV ~URZ, `(.L_x_1511) ;  /* 0x00002c227f007947 */ /* 0x000fea000b800000 */
[----:B--2---:R2:W3:Y:S04]  /*ae10*/  SHFL.IDX PT, R4, R12, 0x3, 0x1c1f ;  /* 0x007c1f000c047f89 */ /* 0x0044e800000e0000 */
[----:B-1----:R2:W1:Y:S02]  /*ae20*/  SHFL.IDX PT, R0, R13, 0x3, 0x1c1f ;  /* 0x007c1f000d007f89 */ /* 0x00246400000e0000 */
.L_x_1568:
[----:B------:R-:W-:-:S13]  /*ae30*/  LOP3.LUT P0, RZ, R237, 0x2, RZ, 0xc0, !PT ;  /* 0x00000002edff7812 */ /* 0x000fda000780c0ff */
        /* <DEDUP_REMOVED lines=34> */
[----:B------:R-:W4:Y:S01]  /*b060*/  LDL R5, [R1] ;  /* 0x0000000001057983 */ /* 0x000f220000100800 */
        /* <DEDUP_REMOVED lines=44> */
.L_x_1484:
[----:B------:R-:W-:Y:S01]  /*b330*/  ISETP.NE.U32.AND P0, PT, RZ, c[0x0][0x508], PT ;  /* 0x00014200ff007a0c */ /* 0x000fe20003f05070 */
[----:B------:R-:W-:Y:S01]  /*b340*/  IMAD.MOV.U32 R4, RZ, RZ, 0x4 ;  /* 0x00000004ff047424 */ /* 0x000fe200078e00ff */
[----:B------:R-:W-:Y:S01]  /*b350*/  ISETP.NE.U32.AND P2, PT, RZ, c[0x0][0x500], PT ;  /* 0x00014000ff007a0c */ /* 0x000fe20003f45070 */
[----:B------:R-:W-:Y:S01]  /*b360*/  IMAD.MOV.U32 R0, RZ, RZ, RZ ;  /* 0x000000ffff007224 */ /* 0x000fe200078e00ff */
[----:B------:R-:W-:Y:S01]  /*b370*/  ISETP.NE.AND.EX P1, PT, RZ, c[0x0][0x50c], PT, P0 ;  /* 0x00014300ff007a0c */ /* 0x000fe20003f25300 */
[----:B------:R-:W-:Y:S01]  /*b380*/  IMAD.MOV.U32 R19, RZ, RZ, c[0x0][0x388] ;  /* 0x0000e200ff137624 */ /* 0x000fe200078e00ff */
[----:B------:R-:W-:Y:S01]  /*b390*/  ISETP.NE.AND.EX P2, PT, RZ, c[0x0][0x504], PT, P2 ;  /* 0x00014100ff007a0c */ /* 0x000fe20003f45320 */
[----:B------:R-:W-:-:S10]  /*b3a0*/  IMAD.WIDE R4, R230, R4, c[0x0][0x500] ;  /* 0x00014000e6047625 */ /* 0x000fd400078e0204 */
[C---:B------:R-:W-:Y:S02]  /*b3b0*/  @P1 LEA R2, P0, R230.reuse, c[0x0][0x508], 0x2 ;  /* 0x00014200e6021a11 */ /* 0x040fe400078010ff */
[----:B------:R2:W5:Y:S02]  /*b3c0*/  @P2 LDG.E R0, [R4.64] ;  /* 0x0000000604002981 */ /* 0x000564000c1e1900 */
[----:B------:R-:W-:-:S05]  /*b3d0*/  @P1 LEA.HI.X R3, R230, c[0x0][0x50c], R238, 0x2, P0 ;  /* 0x00014300e6031a11 */ /* 0x000fca00000f14ee */
[----:B------:R2:W5:Y:S01]  /*b3e0*/  @P1 LDG.E R19, [R2.64] ;  /* 0x0000000602131981 */ /* 0x000562000c1e1900 */
[----:B------:R-:W-:-:S04]  /*b3f0*/  ISETP.NE.AND P0, PT, R234, RZ, PT ;  /* 0x000000ffea00720c */ /* 0x000fc80003f05270 */
[----:B------:R-:W-:Y:S01]  /*b400*/  SEL R18, R234, c[0x0][0x3d4], P0 ;  /* 0x0000f500ea127a07 */ /* 0x000fe20000000000 */
[----:B------:R-:W-:Y:S05]  /*b410*/  @P1 BRA `(.L_x_1512) ;  /* 0x0000004000001947 */ /* 0x000fea0003800000 */
[----:B------:R-:W-:Y:S05]  /*b420*/  @!P2 BRA `(.L_x_1512) ;  /* 0x000000300000a947 */ /* 0x000fea0003800000 */
[----:B--2---:R2:W3:Y:S04]  /*b430*/  LDG.E R2, [R4.64] ;  /* 0x0000000604027981 */ /* 0x0044e8000c1e1900 */
[----:B--2---:R-:W3:Y:S02]  /*b440*/  LDG.E R4, [R4.64+0x4] ;  /* 0x0000040604047981 */ /* 0x004ee4000c1e1900 */
[----:B---3-5:R-:W-:Y:S02]  /*b450*/  IADD3 R19, -R2, R4, RZ ;  /* 0x0000000402137210 */ /* 0x028fe40007ffe1ff */
.L_x_1512:
[----:B--2---:R-:W2:Y:S01]  /*b460*/  S2R R3, SR_TID.X ;  /* 0x0000000000037919 */ /* 0x004ea20000002100 */
[----:B------:R-:W-:Y:S01]  /*b470*/  BSSY B0, `(.L_x_1513) ;  /* 0x0000036000007945 */ /* 0x000fe20003800000 */
[----:B------:R-:W-:Y:S02]  /*b480*/  SEL R12, R230, RZ, !P2 ;  /* 0x000000ffe60c7207 */ /* 0x000fe40005000000 */
[----:B------:R-:W-:-:S02]  /*b490*/  SEL R20, R238, RZ, !P2 ;  /* 0x000000ffee147207 */ /* 0x000fc40005000000 */
[----:B-----5:R-:W-:Y:S02]  /*b4a0*/  SHF.R.S32.HI R17, RZ, 0x1f, R0 ;  /* 0x0000001fff117819 */ /* 0x020fe40000011400 */
[----:B--2---:R-:W-:-:S13]  /*b4b0*/  ISETP.GT.AND P0, PT, R3, 0x7f, PT ;  /* 0x0000007f0300780c */ /* 0x004fda0003f04270 */
[----:B------:R-:W-:Y:S05]  /*b4c0*/  @P0 BRA `(.L_x_1514) ;  /* 0x0000030000000947 */ /* 0x000fea0003800000 */
[----:B------:R-:W-:Y:S01]  /*b4d0*/  IMAD R2, R19, c[0x0][0x4e8], RZ ;  /* 0x00013a0013027a24 */ /* 0x000fe200078e02ff */
[----:B------:R-:W-:-:S04]  /*b4e0*/  LEA R13, R233, R3, 0x7 ;  /* 0x00000003e90d7211 */ /* 0x000fc800078e38ff */
[----:B------:R-:W-:-:S13]  /*b4f0*/  ISETP.GE.AND P0, PT, R13, R2, PT ;  /* 0x000000020d00720c */ /* 0x000fda0003f06270 */
[----:B------:R-:W-:Y:S05]  /*b500*/  @P0 BRA `(.L_x_1514) ;  /* 0x000002c000000947 */ /* 0x000fea0003800000 */
[----:B------:R-:W2:Y:S01]  /*b510*/  LDL.LU R21, [R1+0x40] ;  /* 0x0000400001157983 */ /* 0x000ea20000300800 */
[----:B------:R-:W-:Y:S01]  /*b520*/  IMAD.MOV.U32 R2, RZ, RZ, 0x368 ;  /* 0x00000368ff027424 */ /* 0x000fe200078e00ff */
[----:B------:R-:W-:-:S04]  /*b530*/  ISETP.GT.AND P2, PT, R18, 0x1, PT ;  /* 0x000000011200780c */ /* 0x000fc80003f44270 */
[----:B------:R-:W-:-:S04]  /*b540*/  SEL R2, R2, 0x328, P2 ;  /* 0x0000032802027807 */ /* 0x000fc80001000000 */
[----:B------:R3:W4:Y:S08]  /*b550*/  LDC.64 R8, c[0x0][R2+0x170] ;  /* 0x00005c0002087b82 */ /* 0x0007300000000a00 */
[----:B------:R3:W5:Y:S08]  /*b560*/  LDC.64 R6, c[0x0][R2+0x168] ;  /* 0x00005a0002067b82 */ /* 0x0007700000000a00 */
[----:B-1----:R3:W1:Y:S08]  /*b570*/  LDC.64 R14, c[0x0][R2+0x178] ;  /* 0x00005e00020e7b82 */ /* 0x0026700000000a00 */
[----:B------:R3:W1:Y:S02]  /*b580*/  LDC.64 R10, c[0x0][R2+0x160] ;  /* 0x00005800020a7b82 */ /* 0x0006640000000a00 */
[----:B---3--:R-:W-:-:S02]  /*b590*/  IMAD.MOV.U32 R2, RZ, RZ, c[0x0][0x4e8] ;  /* 0x00013a00ff027624 */ /* 0x008fc400078e00ff */
[-C--:B----4-:R-:W-:Y:S02]  /*b5a0*/  IMAD R3, R9, R12.reuse, RZ ;  /* 0x0000000c09037224 */ /* 0x090fe400078e02ff */
[----:B------:R-:W-:Y:S01]  /*b5b0*/  IMAD.WIDE.U32 R4, R8, R12, RZ ;  /* 0x0000000c08047225 */ /* 0x000fe200078e00ff */
[----:B------:R-:W-:Y:S02]  /*b5c0*/  ISETP.NE.AND P0, PT, R2, 0x1, PT ;  /* 0x000000010200780c */ /* 0x000fe40003f05270 */
[----:B------:R-:W-:Y:S01]  /*b5d0*/  MOV R2, R13 ;  /* 0x0000000d00027202 */ /* 0x000fe20000000f00 */
[----:B------:R-:W-:Y:S02]  /*b5e0*/  IMAD R8, R8, R20, R3 ;  /* 0x0000001408087224 */ /* 0x000fe400078e0203 */
[-C--:B-----5:R-:W-:Y:S02]  /*b5f0*/  IMAD R9, R7, R236.reuse, RZ ;  /* 0x000000ec07097224 */ /* 0x0a0fe400078e02ff */
[----:B------:R-:W-:-:S04]  /*b600*/  IMAD.WIDE.U32 R6, R6, R236, RZ ;  /* 0x000000ec06067225 */ /* 0x000fc800078e00ff */
[----:B------:R-:W-:Y:S01]  /*b610*/  IMAD.IADD R9, R7, 0x1, R9 ;  /* 0x0000000107097824 */ /* 0x000fe200078e0209 */
[----:B------:R-:W-:Y:S01]  /*b620*/  IADD3 R7, R5, R8, RZ ;  /* 0x0000000805077210 */ /* 0x000fe20007ffe0ff */
[----:B------:R-:W-:-:S05]  /*b630*/  @P0 IMAD.HI.U32 R16, R13, c[0x0][0x4ec], RZ ;  /* 0x00013b000d100a27 */ /* 0x000fca00078e00ff */
[----:B------:R-:W-:Y:S02]  /*b640*/  @P0 SHF.R.U32.HI R2, RZ, c[0x0][0x4f0], R16 ;  /* 0x00013c00ff020a19 */ /* 0x000fe40000011610 */
[----:B------:R-:W-:-:S03]  /*b650*/  IADD3 R16, P1, P0, R4, R6, R0 ;  /* 0x0000000604107210 */ /* 0x000fc6000783e000 */
[----:B------:R-:W-:Y:S01]  /*b660*/  IMAD.MOV R6, RZ, RZ, -R2 ;  /* 0x000000ffff067224 */ /* 0x000fe200078e0a02 */
[----:B------:R-:W-:Y:S02]  /*b670*/  IADD3.X R9, R7, R9, R17, P1, P0 ;  /* 0x0000000907097210 */ /* 0x000fe40000fe0411 */
[----:B--2---:R-:W-:-:S05]  /*b680*/  SEL R3, R21, RZ, P2 ;  /* 0x000000ff15037207 */ /* 0x004fca0001000000 */
[-C--:B-1----:R-:W-:Y:S02]  /*b690*/  IMAD R8, R15, R3.reuse, RZ ;  /* 0x000000030f087224 */ /* 0x082fe400078e02ff */
[----:B------:R-:W-:-:S04]  /*b6a0*/  IMAD.WIDE.U32 R4, R14, R3, RZ ;  /* 0x000000030e047225 */ /* 0x000fc800078e00ff */
        /* <DEDUP_REMOVED lines=18> */
.L_x_1514:
[----:B------:R-:W-:Y:S05]  /*b7d0*/  BSYNC B0 ;  /* 0x0000000000007941 */ /* 0x000fea0003800000 */
.L_x_1513:
[----:B------:R-:W-:-:S13]  /*b7e0*/  ISETP.GT.AND P0, PT, R18, 0x1, PT ;  /* 0x000000011200780c */ /* 0x000fda0003f04270 */
[----:B------:R-:W-:Y:S05]  /*b7f0*/  @P0 BRA `(.L_x_1499) ;  /* 0x000007d000000947 */ /* 0x000fea0003800000 */
[----:B------:R-:W2:Y:S01]  /*b800*/  S2R R3, SR_TID.X ;  /* 0x0000000000037919 */ /* 0x000ea20000002100 */
[----:B-1----:R-:W-:Y:S01]  /*b810*/  MOV R2, c[0x0][0x4e8] ;  /* 0x00013a0000027a02 */ /* 0x002fe20000000f00 */
[----:B------:R-:W-:Y:S01]  /*b820*/  IMAD R4, R17, c[0x0][0x3a0], RZ ;  /* 0x0000e80011047a24 */ /* 0x000fe200078e02ff */
[----:B------:R-:W-:Y:S02]  /*b830*/  LEA R11, R233, R229, 0x7 ;  /* 0x000000e5e90b7211 */ /* 0x000fe400078e38ff */
[----:B------:R-:W-:Y:S02]  /*b840*/  ISETP.NE.AND P0, PT, R2, 0x1, PT ;  /* 0x000000010200780c */ /* 0x000fe40003f05270 */
[----:B--2---:R-:W-:-:S04]  /*b850*/  SHF.R.S32.HI R5, RZ, 0x1f, R3 ;  /* 0x0000001fff057819 */ /* 0x004fc80000011403 */
[----:B------:R-:W-:-:S04]  /*b860*/  LEA.HI R5, R5, R3, RZ, 0x2 ;  /* 0x0000000305057211 */ /* 0x000fc800078f10ff */
[----:B------:R-:W-:-:S04]  /*b870*/  LOP3.LUT R5, R5, 0xfffffffc, RZ, 0xc0, !PT ;  /* 0xfffffffc05057812 */ /* 0x000fc800078ec0ff */
[----:B------:R-:W-:Y:S01]  /*b880*/  IADD3 R5, -R5, R3, RZ ;  /* 0x0000000305057210 */ /* 0x000fe20007ffe1ff */
[----:B------:R-:W-:-:S04]  /*b890*/  IMAD.WIDE.U32 R2, R0, c[0x0][0x3a0], RZ ;  /* 0x0000e80000027a25 */ /* 0x000fc800078e00ff */
[----:B------:R-:W-:Y:S01]  /*b8a0*/  IMAD R0, R0, c[0x0][0x3a4], R4 ;  /* 0x0000e90000007a24 */ /* 0x000fe200078e0204 */
[----:B------:R-:W-:Y:S01]  /*b8b0*/  LEA R4, R5, R229, 0x5 ;  /* 0x000000e505047211 */ /* 0x000fe200078e28ff */
[----:B------:R-:W-:Y:S02]  /*b8c0*/  IMAD R5, R20, c[0x0][0x3f0], RZ ;  /* 0x0000fc0014057a24 */ /* 0x000fe400078e02ff */
[----:B------:R-:W-:Y:S01]  /*b8d0*/  IMAD.IADD R3, R3, 0x1, R0 ;  /* 0x0000000103037824 */ /* 0x000fe200078e0200 */
[----:B------:R-:W-:Y:S01]  /*b8e0*/  LEA R4, R233, R4, 0x7 ;  /* 0x00000004e9047211 */ /* 0x000fe200078e38ff */
[----:B------:R-:W-:Y:S02]  /*b8f0*/  IMAD R7, R12, c[0x0][0x3f4], R5 ;  /* 0x0000fd000c077a24 */ /* 0x000fe400078e0205 */
[----:B------:R-:W-:Y:S01]  /*b900*/  IMAD.WIDE.U32 R2, R236, c[0x0][0x3e8], R2 ;  /* 0x0000fa00ec027a25 */ /* 0x000fe200078e0002 */
[----:B------:R-:W-:-:S03]  /*b910*/  MOV R0, R4 ;  /* 0x0000000400007202 */ /* 0x000fc60000000f00 */
[----:B------:R-:W-:-:S04]  /*b920*/  @P0 IMAD.HI.U32 R6, R4, c[0x0][0x4ec], RZ ;  /* 0x00013b0004060a27 */ /* 0x000fc800078e00ff */
[----:B------:R-:W-:Y:S01]  /*b930*/  IMAD R3, R236, c[0x0][0x3ec], R3 ;  /* 0x0000fb00ec037a24 */ /* 0x000fe200078e0203 */
[----:B------:R-:W-:-:S03]  /*b940*/  @P0 SHF.R.U32.HI R0, RZ, c[0x0][0x4f0], R6 ;  /* 0x00013c00ff000a19 */ /* 0x000fc60000011606 */
[----:B------:R-:W-:Y:S01]  /*b950*/  IMAD.WIDE.U32 R2, R12, c[0x0][0x3f0], R2 ;  /* 0x0000fc000c027a25 */ /* 0x000fe200078e0002 */
[----:B------:R-:W-:Y:S02]  /*b960*/  SHF.R.S32.HI R6, RZ, 0x1f, R0 ;  /* 0x0000001fff067819 */ /* 0x000fe40000011400 */
[----:B------:R-:W-:Y:S01]  /*b970*/  IADD3 R5, -R0, RZ, RZ ;  /* 0x000000ff00057210 */ /* 0x000fe20007ffe1ff */
[----:B------:R-:W-:Y:S02]  /*b980*/  IMAD.IADD R3, R3, 0x1, R7 ;  /* 0x0000000103037824 */ /* 0x000fe400078e0207 */
[----:B------:R-:W-:Y:S02]  /*b990*/  IMAD R6, R6, c[0x0][0x3e0], RZ ;  /* 0x0000f80006067a24 */ /* 0x000fe400078e02ff */
[----:B------:R-:W-:Y:S02]  /*b9a0*/  IMAD R4, R5, c[0x0][0x4e8], R4 ;  /* 0x00013a0005047a24 */ /* 0x000fe400078e0204 */
[----:B------:R-:W-:-:S02]  /*b9b0*/  IMAD R6, R0, c[0x0][0x3e4], R6 ;  /* 0x0000f90000067a24 */ /* 0x000fc400078e0206 */
        /* <DEDUP_REMOVED lines=11> */
.L_x_1569:
[----:B------:R-:W-:Y:S05]  /*ba70*/  BRA.DIV ~URZ, `(.L_x_1516) ;  /* 0x000020e27f007947 */ /* 0x000fea000b800000 */
[----:B------:R3:W4:Y:S02]  /*ba80*/  SHFL.IDX PT, R0, R12, RZ, 0x1c1f ;  /* 0x001c1fff0c007589 */ /* 0x00072400000e0000 */
.L_x_1570:
[----:B------:R-:W-:Y:S01]  /*ba90*/  IMAD R10, R19, c[0x0][0x4e8], RZ ;  /* 0x00013a00130a7a24 */ /* 0x000fe200078e02ff */
[----:B------:R-:W-:Y:S04]  /*baa0*/  BSSY B0, `(.L_x_1517) ;  /* 0x0000011000007945 */ /* 0x000fe80003800000 */
[----:B------:R-:W-:-:S13]  /*bab0*/  ISETP.GE.AND P0, PT, R11, R10, PT ;  /* 0x0000000a0b00720c */ /* 0x000fda0003f06270 */
        /* <DEDUP_REMOVED lines=10> */
[----:B------:R2:W-:Y:S01]  /*bb60*/  @!P2 ST.E.128 [R6.64], RZ ;  /* 0x000000ff0600a985 */ /* 0x0005e2000c101d06 */
[-C--:B-----5:R-:W-:Y:S02]  /*bb70*/  @!P1 LEA.HI.X R5, R225, R8.reuse, R14, 0x1, P4 ;  /* 0x00000008e1059211 */ /* 0x0a0fe400020f0c0e */
[----:B---3--:R-:W-:-:S03]  /*bb80*/  @!P0 LEA.HI.X R3, R228, R8, R13, 0x1, P3 ;  /* 0x00000008e4038211 */ /* 0x008fc600018f0c0d */
[----:B------:R2:W-:Y:S04]  /*bb90*/  @!P1 ST.E.128 [R4.64], RZ ;  /* 0x000000ff04009985 */ /* 0x0005e8000c101d06 */
[----:B------:R2:W-:Y:S02]  /*bba0*/  @!P0 ST.E.128 [R2.64], RZ ;  /* 0x000000ff02008985 */ /* 0x0005e4000c101d06 */
.L_x_1518:
[----:B------:R-:W-:Y:S05]  /*bbb0*/  BSYNC B0 ;  /* 0x0000000000007941 */ /* 0x000fea0003800000 */
.L_x_1517:
[----:B------:R-:W-:Y:S05]  /*bbc0*/  BRA.DIV ~URZ, `(.L_x_1519) ;  /* 0x00001ff27f007947 */ /* 0x000fea000b800000 */
[----:B--2---:R2:W1:Y:S04]  /*bbd0*/  SHFL.IDX PT, R8, R9, 0x1, 0x1c1f ;  /* 0x003c1f0009087f89 */ /* 0x00446800000e0000 */
[----:B----4-:R2:W4:Y:S02]  /*bbe0*/  SHFL.IDX PT, R0, R12, 0x1, 0x1c1f ;  /* 0x003c1f000c007f89 */ /* 0x01052400000e0000 */
.L_x_1571:
        /* <DEDUP_REMOVED lines=13> */
[----:B------:R1:W-:Y:S01]  /*bcc0*/  @!P2 ST.E.128 [R6.64], RZ ;  /* 0x000000ff0600a985 */ /* 0x0003e2000c101d06 */
[-C--:B-----5:R-:W-:Y:S02]  /*bcd0*/  @!P1 LEA.HI.X R5, R225, R8.reuse, R14, 0x1, P4 ;  /* 0x00000008e1059211 */ /* 0x0a0fe400020f0c0e */
[----:B--2---:R-:W-:-:S03]  /*bce0*/  @!P0 LEA.HI.X R3, R228, R8, R13, 0x1, P3 ;  /* 0x00000008e4038211 */ /* 0x004fc600018f0c0d */
[----:B------:R1:W-:Y:S04]  /*bcf0*/  @!P1 ST.E.128 [R4.64], RZ ;  /* 0x000000ff04009985 */ /* 0x0003e8000c101d06 */
[----:B------:R1:W-:Y:S02]  /*bd00*/  @!P0 ST.E.128 [R2.64], RZ ;  /* 0x000000ff02008985 */ /* 0x0003e4000c101d06 */
.L_x_1521:
[----:B------:R-:W-:Y:S05]  /*bd10*/  BSYNC B0 ;  /* 0x0000000000007941 */ /* 0x000fea0003800000 */
.L_x_1520:
[----:B------:R-:W-:Y:S05]  /*bd20*/  BRA.DIV ~URZ, `(.L_x_1522) ;  /* 0x00001f527f007947 */ /* 0x000fea000b800000 */
[----:B-1----:R1:W2:Y:S02]  /*bd30*/  SHFL.IDX PT, R8, R9, 0x2, 0x1c1f ;  /* 0x005c1f0009087f89 */ /* 0x0022a400000e0000 */
.L_x_1572:
[----:B------:R-:W-:Y:S05]  /*bd40*/  BRA.DIV ~URZ, `(.L_x_1523) ;  /* 0x00001fa27f007947 */ /* 0x000fea000b800000 */
[----:B----4-:R4:W1:Y:S02]  /*bd50*/  SHFL.IDX PT, R0, R12, 0x2, 0x1c1f ;  /* 0x005c1f000c007f89 */ /* 0x01086400000e0000 */
.L_x_1573:
        /* <DEDUP_REMOVED lines=18> */
.L_x_1525:
[----:B------:R-:W-:Y:S05]  /*be80*/  BSYNC B0 ;  /* 0x0000000000007941 */ /* 0x000fea0003800000 */
.L_x_1524:
[----:B------:R-:W-:Y:S05]  /*be90*/  BRA.DIV ~URZ, `(.L_x_1526) ;  /* 0x00001eb27f007947 */ /* 0x000fea000b800000 */
[----:B--2---:R2:W3:Y:S04]  /*bea0*/  SHFL.IDX PT, R8, R9, 0x3, 0x1c1f ;  /* 0x007c1f0009087f89 */ /* 0x0044e800000e0000 */
[----:B-1----:R2:W1:Y:S02]  /*beb0*/  SHFL.IDX PT, R0, R12, 0x3, 0x1c1f ;  /* 0x007c1f000c007f89 */ /* 0x00246400000e0000 */
.L_x_1574:
[----:B------:R-:W-:-:S04]  /*bec0*/  IADD3 R2, R11, 0x60, RZ ;  /* 0x000000600b027810 */ /* 0x000fc80007ffe0ff */
[----:B------:R-:W-:-:S13]  /*bed0*/  ISETP.GE.AND P0, PT, R2, R10, PT ;  /* 0x0000000a0200720c */ /* 0x000fda0003f06270 */
[----:B------:R-:W-:Y:S05]  /*bee0*/  @P0 BRA `(.L_x_1499) ;  /* 0x000000e000000947 */ /* 0x000fea0003800000 */
[----:B--234-:R-:W2:Y:S04]  /*bef0*/  LDL R12, [R1+0x38] ;  /* 0x00003800010c7983 */ /* 0x01cea80000100800 */
[----:B------:R-:W3:Y:S01]  /*bf00*/  LDL R9, [R1+0x34] ;  /* 0x0000340001097983 */ /* 0x000ee20000100800 */
[----:B------:R-:W-:Y:S02]  /*bf10*/  ISETP.GE.AND P2, PT, R226, c[0x0][0x3c8], PT ;  /* 0x0000f200e2007a0c */ /* 0x000fe40003f46270 */
[----:B------:R-:W-:Y:S02]  /*bf20*/  ISETP.GE.AND P1, PT, R225, c[0x0][0x3c8], PT ;  /* 0x0000f200e1007a0c */ /* 0x000fe40003f26270 */
[----:B------:R-:W-:-:S09]  /*bf30*/  ISETP.GE.AND P0, PT, R228, c[0x0][0x3c8], PT ;  /* 0x0000f200e4007a0c */ /* 0x000fd20003f06270 */
[-C--:B-1----:R-:W-:Y:S02]  /*bf40*/  @!P2 LEA R6, P5, R226, R0.reuse, 0x1 ;  /* 0x00000000e206a211 */ /* 0x082fe400078a08ff */
[-C--:B------:R-:W-:Y:S02]  /*bf50*/  @!P1 LEA R4, P4, R225, R0.reuse, 0x1 ;  /* 0x00000000e1049211 */ /* 0x080fe400078808ff */
[----:B------:R-:W-:Y:S02]  /*bf60*/  @!P0 LEA R2, P3, R228, R0, 0x1 ;  /* 0x00000000e4028211 */ /* 0x000fe400078608ff */
[----:B------:R-:W-:-:S05]  /*bf70*/  @!P2 LEA.HI.X R7, R226, R8, R227, 0x1, P5 ;  /* 0x00000008e207a211 */ /* 0x000fca00028f0ce3 */
[----:B------:R1:W-:Y:S01]  /*bf80*/  @!P2 ST.E.128 [R6.64], RZ ;  /* 0x000000ff0600a985 */ /* 0x0003e2000c101d06 */
[-C--:B--2---:R-:W-:Y:S02]  /*bf90*/  @!P1 LEA.HI.X R5, R225, R8.reuse, R12, 0x1, P4 ;  /* 0x00000008e1059211 */ /* 0x084fe400020f0c0c */
[----:B---3--:R-:W-:-:S03]  /*bfa0*/  @!P0 LEA.HI.X R3, R228, R8, R9, 0x1, P3 ;  /* 0x00000008e4038211 */ /* 0x008fc600018f0c09 */
[----:B------:R1:W-:Y:S04]  /*bfb0*/  @!P1 ST.E.128 [R4.64], RZ ;  /* 0x000000ff04009985 */ /* 0x0003e8000c101d06 */
[----:B------:R1:W-:Y:S02]  /*bfc0*/  @!P0 ST.E.128 [R2.64], RZ ;  /* 0x000000ff02008985 */ /* 0x0003e4000c101d06 */
.L_x_1499:
[----:B------:R-:W-:Y:S05]  /*bfd0*/  BSYNC B1 ;  /* 0x0000000000017941 */ /* 0x000fea0003800000 */
.L_x_1483:
[----:B-1--4-:R-:W4:Y:S02]  /*bfe0*/  LDL R0, [R1+0x74] ;  /* 0x0000740001007983 */ /* 0x012f240000100800 */
[----:B----4-:R-:W-:-:S13]  /*bff0*/  ISETP.NE.AND P0, PT, R0, RZ, PT ;  /* 0x000000ff0000720c */ /* 0x010fda0003f05270 */
[----:B------:R-:W-:Y:S01]  /*c000*/  @P0 WARPSYNC 0xffffffff ;  /* 0xffffffff00000948 */ /* 0x000fe20003800000 */
[----:B------:R-:W-:Y:S06]  /*c010*/  @P0 BAR.SYNC.DEFER_BLOCKING 0x5, 0x80 ;  /* 0x0142000000000b1d */ /* 0x000fec0000010000 */
[----:B------:R-:W1:Y:S04]  /*c020*/  @P0 LDS.128 R232, [0xc080] ;  /* 0x00c08000ffe80984 */ /* 0x000e680000000c00 */
[----:B------:R-:W-:Y:S06]  /*c030*/  @P0 BAR.ARV 0x4, 0x80 ;  /* 0x0102000000000b1d */ /* 0x000fec0000002000 */
[----:B------:R-:W-:Y:S05]  /*c040*/  @P0 BRA `(.L_x_1527) ;  /* 0x00000ad000000947 */ /* 0x000fea0003800000 */
[----:B------:R-:W4:Y:S01]  /*c050*/  S2R R0, SR_TID.X ;  /* 0x0000000000007919 */ /* 0x000f220000002100 */
[----:B------:R-:W-:Y:S01]  /*c060*/  IMAD.MOV.U32 R7, RZ, RZ, RZ ;  /* 0x000000ffff077224 */ /* 0x000fe200078e00ff */
[----:B----4-:R-:W-:-:S04]  /*c070*/  LOP3.LUT R14, R0, 0x1f, RZ, 0xc0, !PT ;  /* 0x0000001f000e7812 */ /* 0x010fc800078ec0ff */
[----:B------:R-:W-:Y:S01]  /*c080*/  ISETP.NE.AND P6, PT, R14, 0x1f, PT ;  /* 0x0000001f0e00780c */ /* 0x000fe20003fc5270 */
[----:B------:R-:W-:Y:S10]  /*c090*/  BRA.DIV ~URZ, `(.L_x_1528) ;  /* 0x00001d727f007947 */ /* 0x000ff4000b800000 */
[----:B--2---:R2:W4:Y:S02]  /*c0a0*/  SHFL.IDX PT, R9, R74, RZ, 0x1f ;  /* 0x00001fff4a097589 */ /* 0x00452400000e0000 */
.L_x_1575:
[----:B------:R-:W-:Y:S05]  /*c0b0*/  BRA.DIV ~URZ, `(.L_x_1529) ;  /* 0x00001dc27f007947 */ /* 0x000fea000b800000 */
[----:B---3--:R3:W2:Y:S02]  /*c0c0*/  SHFL.IDX PT, R8, R74, 0x1, 0x1f ;  /* 0x00201f004a087f89 */ /* 0x0086a400000e0000 */
.L_x_1576:
[----:B-1----:R-:W-:Y:S02]  /*c0d0*/  IMAD.IADD R0, R235, 0x1, R14 ;  /* 0x00000001eb007824 */ /* 0x002fe400078e020e */
[----:B------:R-:W-:-:S03]  /*c0e0*/  IMAD.MOV.U32 R6, RZ, RZ, RZ ;  /* 0x000000ffff067224 */ /* 0x000fc600078e00ff */
        /* <DEDUP_REMOVED lines=16> */
.L_x_1577:
        /* <DEDUP_REMOVED lines=16> */
.L_x_1578:
[----:B---3--:R-:W-:Y:S01]  /*c2f0*/  IMAD R0, R0, c[0x0][0x538], RZ ;  /* 0x00014e0000007a24 */ /* 0x008fe200078e02ff */
[----:B------:R-:W-:Y:S04]  /*c300*/  BSSY B1, `(.L_x_1532) ;  /* 0x000007c000017945 */ /* 0x000fe80003800000 */
[----:B--2---:R-:W-:-:S04]  /*c310*/  IADD3 R8, R0, R8, RZ ;  /* 0x0000000800087210 */ /* 0x004fc80007ffe0ff */
[----:B----4-:R-:W-:-:S13]  /*c320*/  ISETP.GT.AND P0, PT, R8, R9, PT ;  /* 0x000000090800720c */ /* 0x010fda0003f04270 */
[----:B------:R-:W-:Y:S05]  /*c330*/  @P0 BRA `(.L_x_1533) ;  /* 0x0000024000000947 */ /* 0x000fea0003800000 */
.L_x_1537:
        /* <DEDUP_REMOVED lines=16> */
.L_x_1579:
        /* <DEDUP_REMOVED lines=16> */
.L_x_1580:
[----:B--2---:R-:W-:-:S05]  /*c540*/  IMAD R0, R0, c[0x0][0x538], RZ ;  /* 0x00014e0000007a24 */ /* 0x004fca00078e02ff */
[----:B------:R-:W-:-:S04]  /*c550*/  IADD3 R8, R0, R8, RZ ;  /* 0x0000000800087210 */ /* 0x000fc80007ffe0ff */
[----:B------:R-:W-:-:S13]  /*c560*/  ISETP.GT.AND P0, PT, R8, R9, PT ;  /* 0x000000090800720c */ /* 0x000fda0003f04270 */
[----:B-1----:R-:W-:Y:S05]  /*c570*/  @!P0 BRA `(.L_x_1537) ;  /* 0xfffffdc000008947 */ /* 0x002fea000383ffff */
.L_x_1533:
[----:B------:R-:W-:-:S05]  /*c580*/  IADD3 R11, -R0, R8, RZ ;  /* 0x00000008000b7210 */ /* 0x000fca0007ffe1ff */
[----:B------:R-:W-:-:S05]  /*c590*/  IMAD R0, R4, c[0x0][0x538], R11 ;  /* 0x00014e0004007a24 */ /* 0x000fca00078e020b */
[----:B------:R-:W-:Y:S01]  /*c5a0*/  ISETP.GT.AND P0, PT, R0, R9, PT ;  /* 0x000000090000720c */ /* 0x000fe20003f04270 */
[----:B------:R-:W-:-:S12]  /*c5b0*/  BRA.DIV ~URZ, `(.L_x_1538) ;  /* 0x00001d027f007947 */ /* 0x000fd8000b800000 */
[----:B------:R-:W-:-:S04]  /*c5c0*/  VOTE.ANY R10, PT, !P0 ;  /* 0x00000000000a7806 */ /* 0x000fc800040e0100 */
.L_x_1581:
[----:B------:R2:W3:Y:S01]  /*c5d0*/  POPC R12, R10 ;  /* 0x0000000a000c7309 */ /* 0x0004e20000000000 */
[----:B------:R-:W-:Y:S05]  /*c5e0*/  BRA.DIV ~URZ, `(.L_x_1539) ;  /* 0x00001d227f007947 */ /* 0x000fea000b800000 */
[----:B---3--:R3:W4:Y:S04]  /*c5f0*/  SHFL.IDX PT, R8, R6, R12, 0x1f ;  /* 0x00001f0c06087589 */ /* 0x00872800000e0000 */
[----:B------:R3:W1:Y:S02]  /*c600*/  SHFL.IDX PT, R7, R7, R12, 0x1f ;  /* 0x00001f0c07077589 */ /* 0x00066400000e0000 */
.L_x_1582:
[----:B------:R-:W-:Y:S01]  /*c610*/  ISETP.NE.AND P0, PT, R10, RZ, PT ;  /* 0x000000ff0a00720c */ /* 0x000fe20003f05270 */
[----:B------:R-:W-:-:S12]  /*c620*/  BSSY B0, `(.L_x_1540) ;  /* 0x0000005000007945 */ /* 0x000fd80003800000 */
[----:B------:R-:W-:Y:S05]  /*c630*/  @!P0 BRA `(.L_x_1541) ;  /* 0x0000003000008947 */ /* 0x000fea0003800000 */
[----:B------:R-:W-:Y:S01]  /*c640*/  IADD3 R3, R12, -0x1, RZ ;  /* 0xffffffff0c037810 */ /* 0x000fe20007ffe0ff */
[----:B------:R-:W-:Y:S05]  /*c650*/  BRA.DIV ~URZ, `(.L_x_1542) ;  /* 0x00001d827f007947 */ /* 0x000fea000b800000 */
[----:B------:R2:W3:Y:S02]  /*c660*/  SHFL.IDX PT, R13, R4, R3, 0x1f ;  /* 0x00001f03040d7589 */ /* 0x0004e400000e0000 */
.L_x_1541:
[----:B------:R-:W-:Y:S05]  /*c670*/  BSYNC B0 ;  /* 0x0000000000007941 */ /* 0x000fea0003800000 */
.L_x_1540:
[-C--:B----4-:R-:W-:Y:S01]  /*c680*/  IABS R2, R8.reuse ;  /* 0x0000000800027213 */ /* 0x090fe20000000000 */
[----:B---3--:R-:W-:Y:S01]  /*c690*/  IMAD R232, R13, c[0x0][0x538], R11 ;  /* 0x00014e000de87a24 */ /* 0x008fe200078e020b */
[----:B-1----:R-:W-:Y:S01]  /*c6a0*/  IABS R0, R7 ;  /* 0x0000000700007213 */ /* 0x002fe20000000000 */
[----:B------:R-:W-:Y:S01]  /*c6b0*/  IMAD.IADD R235, R12, 0x1, R235 ;  /* 0x000000010ceb7824 */ /* 0x000fe200078e02eb */
[----:B--2---:R-:W1:Y:S01]  /*c6c0*/  I2F.RP R4, R2 ;  /* 0x0000000200047306 */ /* 0x004e620000209400 */
[----:B------:R-:W-:Y:S02]  /*c6d0*/  IMAD.IADD R10, R9, 0x1, -R232 ;  /* 0x00000001090a7824 */ /* 0x000fe400078e0ae8 */
[----:B------:R-:W-:Y:S01]  /*c6e0*/  IMAD.MOV.U32 R6, RZ, RZ, R0 ;  /* 0x000000ffff067224 */ /* 0x000fe200078e0000 */
[----:B------:R-:W-:Y:S02]  /*c6f0*/  IABS R0, R8 ;  /* 0x0000000800007213 */ /* 0x000fe40000000000 */
[----:B------:R-:W-:-:S02]  /*c700*/  IABS R9, R10 ;  /* 0x0000000a00097213 */ /* 0x000fc40000000000 */
[----:B------:R-:W-:Y:S01]  /*c710*/  I2F.RP R11, R6 ;  /* 0x00000006000b7306 */ /* 0x000fe20000209400 */
[----:B------:R-:W-:-:S07]  /*c720*/  IMAD.MOV R0, RZ, RZ, -R0 ;  /* 0x000000ffff007224 */ /* 0x000fce00078e0a00 */
[----:B-1----:R-:W1:Y:S02]  /*c730*/  MUFU.RCP R4, R4 ;  /* 0x0000000400047308 */ /* 0x002e640000001000 */
[----:B-1----:R-:W-:-:S06]  /*c740*/  IADD3 R4, R4, 0xffffffe, RZ ;  /* 0x0ffffffe04047810 */ /* 0x002fcc0007ffe0ff */
[----:B------:R-:W1:Y:S02]  /*c750*/  F2I.FTZ.U32.TRUNC.NTZ R5, R4 ;  /* 0x0000000400057305 */ /* 0x000e64000021f000 */
[----:B-1----:R-:W-:Y:S01]  /*c760*/  IMAD.MOV R3, RZ, RZ, -R5 ;  /* 0x000000ffff037224 */ /* 0x002fe200078e0a05 */
[----:B------:R-:W-:-:S03]  /*c770*/  MOV R4, RZ ;  /* 0x000000ff00047202 */ /* 0x000fc60000000f00 */
[----:B------:R-:W-:-:S04]  /*c780*/  IMAD R3, R3, R2, RZ ;  /* 0x0000000203037224 */ /* 0x000fc800078e02ff */
[----:B------:R-:W-:-:S04]  /*c790*/  IMAD.HI.U32 R5, R5, R3, R4 ;  /* 0x0000000305057227 */ /* 0x000fc800078e0004 */
[----:B------:R-:W-:Y:S02]  /*c7a0*/  IMAD.MOV.U32 R3, RZ, RZ, R9 ;  /* 0x000000ffff037224 */ /* 0x000fe400078e0009 */
[----:B------:R-:W-:Y:S02]  /*c7b0*/  IMAD.MOV.U32 R4, RZ, RZ, R0 ;  /* 0x000000ffff047224 */ /* 0x000fe400078e0000 */
[----:B------:R-:W-:-:S04]  /*c7c0*/  IMAD.HI.U32 R0, R5, R3, RZ ;  /* 0x0000000305007227 */ /* 0x000fc800078e00ff */
[----:B------:R-:W-:Y:S02]  /*c7d0*/  IMAD R3, R0, R4, R3 ;  /* 0x0000000400037224 */ /* 0x000fe400078e0203 */
[----:B------:R-:W1:Y:S03]  /*c7e0*/  MUFU.RCP R4, R11 ;  /* 0x0000000b00047308 */ /* 0x000e660000001000 */
        /* <DEDUP_REMOVED lines=35> */
[----:B------:R-:W-:-:S04]  /*ca20*/  @!P0 LOP3.LUT R2, RZ, R7, RZ, 0x33, !PT ;  /* 0x00000007ff028212 */ /* 0x000fc800078e33ff */
[----:B------:R-:W-:Y:S01]  /*ca30*/  IADD3 R3, -R2, RZ, RZ ;  /* 0x000000ff02037210 */ /* 0x000fe20007ffe1ff */
[----:B------:R-:W-:-:S04]  /*ca40*/  IMAD R2, R7, 0x1000000, R2 ;  /* 0x0100000007027824 */ /* 0x000fc800078e0202 */
[----:B------:R-:W-:-:S04]  /*ca50*/  IMAD R0, R7, R3, R0 ;  /* 0x0000000307007224 */ /* 0x000fc800078e0200 */
[----:B------:R-:W-:Y:S01]  /*ca60*/  IMAD R234, R0, 0x10000, R2 ;  /* 0x0001000000ea7824 */ /* 0x000fe200078e0202 */
[----:B------:R-:W-:Y:S05]  /*ca70*/  BRA `(.L_x_1543) ;  /* 0x0000004000007947 */ /* 0x000fea0003800000 */
.L_x_1534:
[----:B------:R-:W-:Y:S01]  /*ca80*/  IMAD.MOV.U32 R232, RZ, RZ, R9 ;  /* 0x000000ffffe87224 */ /* 0x000fe200078e0009 */
[----:B------:R-:W-:Y:S01]  /*ca90*/  MOV R234, RZ ;  /* 0x000000ff00ea7202 */ /* 0x000fe20000000f00 */
[----:B------:R-:W-:Y:S01]  /*caa0*/  IMAD.MOV.U32 R233, RZ, RZ, RZ ;  /* 0x000000ffffe97224 */ /* 0x000fe200078e00ff */
[----:B------:R-:W-:Y:S02]  /*cab0*/  MOV R235, c[0x0][0x53c] ;  /* 0x00014f0000eb7a02 */ /* 0x000fe40000000f00 */
.L_x_1543:
[----:B------:R-:W-:Y:S05]  /*cac0*/  BSYNC B1 ;  /* 0x0000000000017941 */ /* 0x000fea0003800000 */
.L_x_1532:
[----:B------:R-:W-:Y:S01]  /*cad0*/  WARPSYNC 0xffffffff ;  /* 0xffffffff00007948 */ /* 0x000fe20003800000 */
[----:B------:R-:W-:Y:S01]  /*cae0*/  BAR.SYNC.DEFER_BLOCKING 0x4, 0x80 ;  /* 0x0102000000007b1d */ /* 0x000fe20000010000 */
[----:B------:R-:W-:-:S13]  /*caf0*/  ISETP.NE.AND P0, PT, R14, RZ, PT ;  /* 0x000000ff0e00720c */ /* 0x000fda0003f05270 */
[----:B------:R2:W-:Y:S04]  /*cb00*/  @!P0 STS.128 [0xc080], R232 ;  /* 0x00c080e8ff008388 */ /* 0x0005e80000000c00 */
[----:B------:R-:W-:Y:S06]  /*cb10*/  BAR.ARV 0x5, 0x80 ;  /* 0x0142000000007b1d */ /* 0x000fec0000002000 */
.L_x_1527:
[----:B-1----:R-:W-:-:S13]  /*cb20*/  ISETP.GE.AND P0, PT, R235, c[0x0][0x53c], PT ;  /* 0x00014f00eb007a0c */ /* 0x002fda0003f06270 */
[----:B--23--:R-:W-:Y:S01]  /*cb30*/  @P0 CALL.REL.NOINC `(.L_x_1544) ;  /* 0x0000001000000944 */ /* 0x00cfe20003c00000 */
[----:B------:R-:W-:Y:S05]  /*cb40*/  BRA `(.L_x_1545) ;  /* 0xffff4b9000007947 */ /* 0x000fea000383ffff */
.L_x_1544:
[----:B------:R-:W-:Y:S05]  /*cb50*/  EXIT ;  /* 0x000000000000794d */ /* 0x000fea0003800000 */
.L_x_1447:
[----:B------:R-:W-:Y:S01]  /*cb60*/  IMAD.MOV.U32 R0, RZ, RZ, R5 ;  /* 0x000000ffff007224 */ /* 0x000fe200078e0005 */
[----:B------:R-:W-:Y:S02]  /*cb70*/  MOV R2, 0x1 ;  /* 0x0000000100027802 */ /* 0x000fe40000000f00 */
[----:B------:R-:W-:Y:S02]  /*cb80*/  MOV R3, 0xcba0 ;  /* 0x0000cba000037802 */ /* 0x000fe40000000f00 */
[----:B--2---:R-:W-:Y:S05]  /*cb90*/  CALL.REL.NOINC `($__internal_28_$__cuda_sm70_shflsync_up_p) ;  /* 0x0000193000007944 */ /* 0x004fea0003c00000 */
[----:B------:R-:W-:Y:S01]  /*cba0*/  MOV R0, R4 ;  /* 0x0000000400007202 */ /* 0x000fe20000000f00 */
[----:B------:R-:W-:Y:S05]  /*cbb0*/  BRA `(.L_x_1546) ;  /* 0xffff389000007947 */ /* 0x000fea000383ffff */
.L_x_1448:
[----:B------:R-:W-:Y:S01]  /*cbc0*/  IMAD.MOV.U32 R0, RZ, RZ, R5 ;  /* 0x000000ffff007224 */ /* 0x000fe200078e0005 */
[----:B------:R-:W-:Y:S02]  /*cbd0*/  MOV R2, 0x2 ;  /* 0x0000000200027802 */ /* 0x000fe40000000f00 */
[----:B------:R-:W-:Y:S02]  /*cbe0*/  MOV R3, 0xcc00 ;  /* 0x0000cc0000037802 */ /* 0x000fe40000000f00 */
[----:B--2---:R-:W-:Y:S05]  /*cbf0*/  CALL.REL.NOINC `($__internal_28_$__cuda_sm70_shflsync_up_p) ;  /* 0x000018d000007944 */ /* 0x004fea0003c00000 */
[----:B------:R-:W-:Y:S01]  /*cc00*/  SEL R0, R4, RZ, P4 ;  /* 0x000000ff04007207 */ /* 0x000fe20002000000 */
[----:B------:R-:W-:Y:S01]  /*cc10*/  IMAD.MOV.U32 R2, RZ, RZ, 0x4 ;  /* 0x00000004ff027424 */ /* 0x000fe200078e00ff */
[----:B------:R-:W-:-:S03]  /*cc20*/  MOV R3, 0xcc50 ;  /* 0x0000cc5000037802 */ /* 0x000fc60000000f00 */
[----:B------:R-:W-:Y:S02]  /*cc30*/  IMAD.IADD R0, R5, 0x1, R0 ;  /* 0x0000000105007824 */ /* 0x000fe400078e0200 */
[----:B------:R-:W-:Y:S05]  /*cc40*/  CALL.REL.NOINC `($__internal_28_$__cuda_sm70_shflsync_up_p) ;  /* 0x0000188000007944 */ /* 0x000fea0003c00000 */
        /* <DEDUP_REMOVED lines=13> */
[----:B------:R-:W-:Y:S01]  /*cd20*/  IMAD.IADD R4, R0, 0x1, R4 ;  /* 0x0000000100047824 */ /* 0x000fe200078e0204 */
[----:B------:R-:W-:-:S03]  /*cd30*/  MOV R0, 0x1f ;  /* 0x0000001f00007802 */ /* 0x000fc60000000f00 */
[----:B------:R-:W-:Y:S02]  /*cd40*/  IMAD.MOV.U32 R5, RZ, RZ, R4 ;  /* 0x000000ffff057224 */ /* 0x000fe400078e0004 */
[----:B------:R-:W-:Y:S05]  /*cd50*/  CALL.REL.NOINC `($__internal_27_$__cuda_sm70_shflsync_idx_p) ;  /* 0x0000172000007944 */ /* 0x000fea0003c00000 */
[----:B------:R-:W-:Y:S05]  /*cd60*/  BRA `(.L_x_1547) ;  /* 0xffff37e000007947 */ /* 0x000fea000383ffff */
.L_x_1450:
[----:B------:R-:W-:Y:S02]  /*cd70*/  SEL R0, RZ, 0x1, P0 ;  /* 0x00000001ff007807 */ /* 0x000fe40000000000 */
[----:B------:R-:W-:Y:S02]  /*cd80*/  MOV R2, 0xcda0 ;  /* 0x0000cda000027802 */ /* 0x000fe40000000f00 */
[----:B--2---:R-:W-:Y:S05]  /*cd90*/  CALL.REL.NOINC `($__internal_29_$__cuda_sm70_votesync_ballot) ;  /* 0x000017a000007944 */ /* 0x004fea0003c00000 */
[----:B------:R-:W-:Y:S01]  /*cda0*/  MOV R6, R0 ;  /* 0x0000000000067202 */ /* 0x000fe20000000f00 */
[----:B------:R-:W-:Y:S05]  /*cdb0*/  BRA `(.L_x_1548) ;  /* 0xffff382000007947 */ /* 0x000fea000383ffff */
.L_x_1451:
[----:B------:R-:W-:Y:S01]  /*cdc0*/  IMAD.MOV.U32 R5, RZ, RZ, R8 ;  /* 0x000000ffff057224 */ /* 0x000fe200078e0008 */
[----:B--2---:R-:W-:Y:S01]  /*cdd0*/  MOV R3, R235 ;  /* 0x000000eb00037202 */ /* 0x004fe20000000f00 */
[----:B------:R-:W-:Y:S01]  /*cde0*/  IMAD.MOV.U32 R0, RZ, RZ, 0x1f ;  /* 0x0000001fff007424 */ /* 0x000fe200078e00ff */
[----:B------:R-:W-:Y:S02]  /*cdf0*/  MOV R2, 0xce10 ;  /* 0x0000ce1000027802 */ /* 0x000fe40000000f00 */
[----:B-1----:R-:W-:Y:S05]  /*ce00*/  CALL.REL.NOINC `($__internal_27_$__cuda_sm70_shflsync_idx_p) ;  /* 0x0000167000007944 */ /* 0x002fea0003c00000 */
[----:B------:R-:W-:Y:S01]  /*ce10*/  IMAD.MOV.U32 R11, RZ, RZ, R0 ;  /* 0x000000ffff0b7224 */ /* 0x000fe200078e0000 */
[----:B------:R-:W-:Y:S01]  /*ce20*/  MOV R5, R7 ;  /* 0x0000000700057202 */ /* 0x000fe20000000f00 */
[----:B------:R-:W-:Y:S01]  /*ce30*/  IMAD.MOV.U32 R232, RZ, RZ, RZ ;  /* 0x000000ffffe87224 */ /* 0x000fe200078e00ff */
[----:B------:R-:W-:Y:S01]  /*ce40*/  MOV R3, R235 ;  /* 0x000000eb00037202 */ /* 0x000fe20000000f00 */
[----:B------:R-:W-:Y:S01]  /*ce50*/  IMAD.MOV.U32 R0, RZ, RZ, 0x1f ;  /* 0x0000001fff007424 */ /* 0x000fe200078e00ff */
[----:B------:R-:W-:-:S02]  /*ce60*/  MOV R2, 0xce80 ;  /* 0x0000ce8000027802 */ /* 0x000fc40000000f00 */
[----:B------:R-:W-:Y:S05]  /*ce70*/  CALL.REL.NOINC `($__internal_27_$__cuda_sm70_shflsync_idx_p) ;  /* 0x0000160000007944 */ /* 0x000fea0003c00000 */
[----:B------:R-:W-:Y:S01]  /*ce80*/  MOV R10, R0 ;  /* 0x00000000000a7202 */ /* 0x000fe20000000f00 */
[----:B------:R-:W-:Y:S05]  /*ce90*/  BRA `(.L_x_1549) ;  /* 0xffff379000007947 */ /* 0x000fea000383ffff */
.L_x_1454:
[----:B------:R-:W-:Y:S01]  /*cea0*/  IMAD.MOV.U32 R5, RZ, RZ, R4 ;  /* 0x000000ffff057224 */ /* 0x000fe200078e0004 */
[----:B------:R-:W-:-:S02]  /*ceb0*/  MOV R0, 0x1f ;  /* 0x0000001f00007802 */ /* 0x000fc40000000f00 */
[----:B------:R-:W-:Y:S02]  /*cec0*/  MOV R2, 0xcee0 ;  /* 0x0000cee000027802 */ /* 0x000fe40000000f00 */
[----:B-1234-:R-:W-:Y:S05]  /*ced0*/  CALL.REL.NOINC `($__internal_27_$__cuda_sm70_shflsync_idx_p) ;  /* 0x000015a000007944 */ /* 0x01efea0003c00000 */
[----:B------:R-:W-:Y:S01]  /*cee0*/  MOV R232, R0 ;  /* 0x0000000000e87202 */ /* 0x000fe20000000f00 */
[----:B------:R-:W-:Y:S05]  /*cef0*/  BRA `(.L_x_1453) ;  /* 0xffff379000007947 */ /* 0x000fea000383ffff */
.L_x_1462:
[----:B------:R-:W-:Y:S01]  /*cf00*/  IMAD.MOV.U32 R5, RZ, RZ, R10 ;  /* 0x000000ffff057224 */ /* 0x000fe200078e000a */
[----:B------:R-:W-:Y:S01]  /*cf10*/  MOV R3, RZ ;  /* 0x000000ff00037202 */ /* 0x000fe20000000f00 */
[----:B------:R-:W-:Y:S01]  /*cf20*/  IMAD.MOV.U32 R0, RZ, RZ, 0x1c1f ;  /* 0x00001c1fff007424 */ /* 0x000fe200078e00ff */
[----:B------:R-:W-:Y:S02]  /*cf30*/  MOV R2, 0xcf50 ;  /* 0x0000cf5000027802 */ /* 0x000fe40000000f00 */
[----:B------:R-:W-:Y:S05]  /*cf40*/  CALL.REL.NOINC `($__internal_27_$__cuda_sm70_shflsync_idx_p) ;  /* 0x0000153000007944 */ /* 0x000fea0003c00000 */
[----:B------:R-:W-:Y:S01]  /*cf50*/  MOV R8, R0 ;  /* 0x0000000000087202 */ /* 0x000fe20000000f00 */
[----:B------:R-:W-:Y:S05]  /*cf60*/  BRA `(.L_x_1550) ;  /* 0xffff56b000007947 */ /* 0x000fea000383ffff */
.L_x_1463:
[----:B------:R-:W-:Y:S01]  /*cf70*/  IMAD.MOV.U32 R5, RZ, RZ, R12 ;  /* 0x000000ffff057224 */ /* 0x000fe200078e000c */
[----:B------:R-:W-:Y:S01]  /*cf80*/  MOV R3, RZ ;  /* 0x000000ff00037202 */ /* 0x000fe20000000f00 */
[----:B------:R-:W-:Y:S01]  /*cf90*/  IMAD.MOV.U32 R0, RZ, RZ, 0x1c1f ;  /* 0x00001c1fff007424 */ /* 0x000fe200078e00ff */
[----:B------:R-:W-:Y:S02]  /*cfa0*/  MOV R2, 0xcfc0 ;  /* 0x0000cfc000027802 */ /* 0x000fe40000000f00 */
[----:B-12---:R-:W-:Y:S05]  /*cfb0*/  CALL.REL.NOINC `($__internal_27_$__cuda_sm70_shflsync_idx_p) ;  /* 0x000014c000007944 */ /* 0x006fea0003c00000 */
[----:B------:R-:W-:Y:S05]  /*cfc0*/  BRA `(.L_x_1551) ;  /* 0xffff567000007947 */ /* 0x000fea000383ffff */
.L_x_1466:
[----:B--2---:R-:W-:Y:S01]  /*cfd0*/  IMAD.MOV.U32 R5, RZ, RZ, R10 ;  /* 0x000000ffff057224 */ /* 0x004fe200078e000a */
[----:B------:R-:W-:Y:S01]  /*cfe0*/  MOV R3, 0x1 ;  /* 0x0000000100037802 */ /* 0x000fe20000000f00 */
[----:B----4-:R-:W-:Y:S01]  /*cff0*/  IMAD.MOV.U32 R0, RZ, RZ, 0x1c1f ;  /* 0x00001c1fff007424 */ /* 0x010fe200078e00ff */
[----:B------:R-:W-:-:S02]  /*d000*/  MOV R2, 0xd020 ;  /* 0x0000d02000027802 */ /* 0x000fc40000000f00 */
[----:B-1-3--:R-:W-:Y:S05]  /*d010*/  CALL.REL.NOINC `($__internal_27_$__cuda_sm70_shflsync_idx_p) ;  /* 0x0000146000007944 */ /* 0x00afea0003c00000 */
[----:B------:R-:W-:Y:S01]  /*d020*/  IMAD.MOV.U32 R8, RZ, RZ, R0 ;  /* 0x000000ffff087224 */ /* 0x000fe200078e0000 */
[----:B------:R-:W-:Y:S01]  /*d030*/  MOV R3, 0x1 ;  /* 0x0000000100037802 */ /* 0x000fe20000000f00 */
[----:B------:R-:W-:Y:S01]  /*d040*/  IMAD.MOV.U32 R5, RZ, RZ, R12 ;  /* 0x000000ffff057224 */ /* 0x000fe200078e000c */
[----:B------:R-:W-:-:S02]  /*d050*/  MOV R0, 0x1c1f ;  /* 0x00001c1f00007802 */ /* 0x000fc40000000f00 */
[----:B------:R-:W-:Y:S02]  /*d060*/  MOV R2, 0xd080 ;  /* 0x0000d08000027802 */ /* 0x000fe40000000f00 */
[----:B------:R-:W-:Y:S05]  /*d070*/  CALL.REL.NOINC `($__internal_27_$__cuda_sm70_shflsync_idx_p) ;  /* 0x0000140000007944 */ /* 0x000fea0003c00000 */
[----:B------:R-:W-:Y:S05]  /*d080*/  BRA `(.L_x_1552) ;  /* 0xffff573000007947 */ /* 0x000fea000383ffff */
.L_x_1469:
[----:B-1----:R-:W-:Y:S01]  /*d090*/  IMAD.MOV.U32 R5, RZ, RZ, R10 ;  /* 0x000000ffff057224 */ /* 0x002fe200078e000a */
[----:B------:R-:W-:Y:S01]  /*d0a0*/  MOV R3, 0x2 ;  /* 0x0000000200037802 */ /* 0x000fe20000000f00 */
[----:B----4-:R-:W-:Y:S01]  /*d0b0*/  IMAD.MOV.U32 R0, RZ, RZ, 0x1c1f ;  /* 0x00001c1fff007424 */ /* 0x010fe200078e00ff */
[----:B------:R-:W-:Y:S02]  /*d0c0*/  MOV R2, 0xd0e0 ;  /* 0x0000d0e000027802 */ /* 0x000fe40000000f00 */
[----:B--23--:R-:W-:Y:S05]  /*d0d0*/  CALL.REL.NOINC `($__internal_27_$__cuda_sm70_shflsync_idx_p) ;  /* 0x000013a000007944 */ /* 0x00cfea0003c00000 */
[----:B------:R-:W-:Y:S01]  /*d0e0*/  MOV R8, R0 ;  /* 0x0000000000087202 */ /* 0x000fe20000000f00 */
[----:B------:R-:W-:Y:S05]  /*d0f0*/  BRA `(.L_x_1553) ;  /* 0xffff583000007947 */ /* 0x000fea000383ffff */
.L_x_1470:
[----:B------:R-:W-:Y:S01]  /*d100*/  IMAD.MOV.U32 R5, RZ, RZ, R12 ;  /* 0x000000ffff057224 */ /* 0x000fe200078e000c */
[----:B------:R-:W-:Y:S01]  /*d110*/  MOV R3, 0x2 ;  /* 0x0000000200037802 */ /* 0x000fe20000000f00 */
[----:B----4-:R-:W-:Y:S01]  /*d120*/  IMAD.MOV.U32 R0, RZ, RZ, 0x1c1f ;  /* 0x00001c1fff007424 */ /* 0x010fe200078e00ff */
[----:B------:R-:W-:Y:S02]  /*d130*/  MOV R2, 0xd150 ;  /* 0x0000d15000027802 */ /* 0x000fe40000000f00 */
[----:B-123--:R-:W-:Y:S05]  /*d140*/  CALL.REL.NOINC `($__internal_27_$__cuda_sm70_shflsync_idx_p) ;  /* 0x0000133000007944 */ /* 0x00efea0003c00000 */
[----:B------:R-:W-:Y:S05]  /*d150*/  BRA `(.L_x_1554) ;  /* 0xffff57f000007947 */ /* 0x000fea000383ffff */
.L_x_1473:
[----:B-1----:R-:W-:Y:S01]  /*d160*/  IMAD.MOV.U32 R5, RZ, RZ, R10 ;  /* 0x000000ffff057224 */ /* 0x002fe200078e000a */
[----:B------:R-:W-:Y:S01]  /*d170*/  MOV R3, 0x3 ;  /* 0x0000000300037802 */ /* 0x000fe20000000f00 */
[----:B------:R-:W-:Y:S01]  /*d180*/  IMAD.MOV.U32 R0, RZ, RZ, 0x1c1f ;  /* 0x00001c1fff007424 */ /* 0x000fe200078e00ff */
[----:B------:R-:W-:-:S02]  /*d190*/  MOV R2, 0xd1b0 ;  /* 0x0000d1b000027802 */ /* 0x000fc40000000f00 */
[----:B--234-:R-:W-:Y:S05]  /*d1a0*/  CALL.REL.NOINC `($__internal_27_$__cuda_sm70_shflsync_idx_p) ;  /* 0x000012d000007944 */ /* 0x01cfea0003c00000 */
[----:B------:R-:W-:Y:S01]  /*d1b0*/  IMAD.MOV.U32 R8, RZ, RZ, R0 ;  /* 0x000000ffff087224 */ /* 0x000fe200078e0000 */
[----:B------:R-:W-:Y:S01]  /*d1c0*/  MOV R3, 0x3 ;  /* 0x0000000300037802 */ /* 0x000fe20000000f00 */
[----:B------:R-:W-:Y:S01]  /*d1d0*/  IMAD.MOV.U32 R5, RZ, RZ, R12 ;  /* 0x000000ffff057224 */ /* 0x000fe200078e000c */
[----:B------:R-:W-:-:S02]  /*d1e0*/  MOV R0, 0x1c1f ;  /* 0x00001c1f00007802 */ /* 0x000fc40000000f00 */
[----:B------:R-:W-:Y:S02]  /*d1f0*/  MOV R2, 0xd210 ;  /* 0x0000d21000027802 */ /* 0x000fe40000000f00 */
[----:B------:R-:W-:Y:S05]  /*d200*/  CALL.REL.NOINC `($__internal_27_$__cuda_sm70_shflsync_idx_p) ;  /* 0x0000127000007944 */ /* 0x000fea0003c00000 */
[----:B------:R-:W-:Y:S05]  /*d210*/  BRA `(.L_x_1555) ;  /* 0xffff58b000007947 */ /* 0x000fea000383ffff */
.L_x_1480:
[----:B------:R-:W-:Y:S01]  /*d220*/  IMAD.MOV.U32 R0, RZ, RZ, R200 ;  /* 0x000000ffff007224 */ /* 0x000fe200078e00c8 */
[----:B------:R-:W-:Y:S01]  /*d230*/  MOV R10, 0x1f ;  /* 0x0000001f000a7802 */ /* 0x000fe20000000f00 */
[----:B------:R-:W-:Y:S01]  /*d240*/  IMAD.MOV.U32 R3, RZ, RZ, 0x2 ;  /* 0x00000002ff037424 */ /* 0x000fe200078e00ff */
[----:B------:R-:W-:Y:S02]  /*d250*/  MOV R9, 0xffffffff ;  /* 0xffffffff00097802 */ /* 0x000fe40000000f00 */
[----:B------:R-:W-:Y:S02]  /*d260*/  MOV R2, 0xd280 ;  /* 0x0000d28000027802 */ /* 0x000fe40000000f00 */
[----:B------:R-:W-:Y:S05]  /*d270*/  CALL.REL.NOINC `($__internal_26_$__cuda_sm70_shflsync_bfly_p) ;  /* 0x000011c000007944 */ /* 0x000fea0003c00000 */
[----:B------:R-:W-:Y:S01]  /*d280*/  FADD.FTZ R0, R200, R8 ;  /* 0x00000008c8007221 */ /* 0x000fe20000010000 */
[----:B------:R-:W-:Y:S02]  /*d290*/  MOV R3, 0x1 ;  /* 0x0000000100037802 */ /* 0x000fe40000000f00 */
[----:B------:R-:W-:Y:S02]  /*d2a0*/  MOV R2, 0xd2c0 ;  /* 0x0000d2c000027802 */ /* 0x000fe40000000f00 */
[----:B------:R-:W-:Y:S05]  /*d2b0*/  CALL.REL.NOINC `($__internal_26_$__cuda_sm70_shflsync_bfly_p) ;  /* 0x0000118000007944 */ /* 0x000fea0003c00000 */
[----:B------:R-:W-:Y:S01]  /*d2c0*/  FADD.FTZ R5, R0, R8 ;  /* 0x0000000800057221 */ /* 0x000fe20000010000 */
[----:B------:R-:W-:Y:S02]  /*d2d0*/  MOV R0, R213 ;  /* 0x000000d500007202 */ /* 0x000fe40000000f00 */
[----:B------:R-:W-:-:S02]  /*d2e0*/  MOV R3, 0x2 ;  /* 0x0000000200037802 */ /* 0x000fc40000000f00 */
[----:B------:R-:W-:Y:S02]  /*d2f0*/  MOV R2, 0xd310 ;  /* 0x0000d31000027802 */ /* 0x000fe40000000f00 */
[----:B------:R-:W-:Y:S05]  /*d300*/  CALL.REL.NOINC `($__internal_26_$__cuda_sm70_shflsync_bfly_p) ;  /* 0x0000113000007944 */ /* 0x000fea0003c00000 */
[----:B------:R-:W-:Y:S01]  /*d310*/  FADD.FTZ R4, R213, R8 ;  /* 0x00000008d5047221 */ /* 0x000fe20000010000 */
[----:B------:R-:W-:Y:S02]  /*d320*/  MOV R3, 0x1 ;  /* 0x0000000100037802 */ /* 0x000fe40000000f00 */
[----:B------:R-:W-:Y:S02]  /*d330*/  MOV R2, 0xd360 ;  /* 0x0000d36000027802 */ /* 0x000fe40000000f00 */
[----:B------:R-:W-:Y:S02]  /*d340*/  MOV R0, R4 ;  /* 0x0000000400007202 */ /* 0x000fe40000000f00 */
[----:B------:R-:W-:Y:S05]  /*d350*/  CALL.REL.NOINC `($__internal_26_$__cuda_sm70_shflsync_bfly_p) ;  /* 0x000010e000007944 */ /* 0x000fea0003c00000 */
[----:B------:R-:W-:Y:S01]  /*d360*/  FADD.FTZ R4, R4, R8 ;  /* 0x0000000804047221 */ /* 0x000fe20000010000 */
[----:B------:R-:W-:Y:S02]  /*d370*/  MOV R0, R214 ;  /* 0x000000d600007202 */ /* 0x000fe40000000f00 */
[----:B------:R-:W-:Y:S02]  /*d380*/  MOV R3, 0x2 ;  /* 0x0000000200037802 */ /* 0x000fe40000000f00 */
[----:B------:R-:W-:-:S02]  /*d390*/  MOV R2, 0xd3b0 ;  /* 0x0000d3b000027802 */ /* 0x000fc40000000f00 */
[----:B------:R-:W-:Y:S05]  /*d3a0*/  CALL.REL.NOINC `($__internal_26_$__cuda_sm70_shflsync_bfly_p) ;  /* 0x0000109000007944 */ /* 0x000fea0003c00000 */
[----:B------:R-:W-:Y:S01]  /*d3b0*/  FADD.FTZ R7, R214, R8 ;  /* 0x00000008d6077221 */ /* 0x000fe20000010000 */
[----:B------:R-:W-:-:S02]  /*d3c0*/  MOV R3, 0x1 ;  /* 0x0000000100037802 */ /* 0x000fc40000000f00 */
[----:B------:R-:W-:Y:S02]  /*d3d0*/  MOV R2, 0xd400 ;  /* 0x0000d40000027802 */ /* 0x000fe40000000f00 */
[----:B------:R-:W-:Y:S02]  /*d3e0*/  MOV R0, R7 ;  /* 0x0000000700007202 */ /* 0x000fe40000000f00 */
[----:B------:R-:W-:Y:S05]  /*d3f0*/  CALL.REL.NOINC `($__internal_26_$__cuda_sm70_shflsync_bfly_p) ;  /* 0x0000104000007944 */ /* 0x000fea0003c00000 */
[----:B------:R-:W-:Y:S01]  /*d400*/  FADD.FTZ R7, R7, R8 ;  /* 0x0000000807077221 */ /* 0x000fe20000010000 */
[----:B------:R-:W-:Y:S02]  /*d410*/  MOV R0, R215 ;  /* 0x000000d700007202 */ /* 0x000fe40000000f00 */
[----:B------:R-:W-:Y:S02]  /*d420*/  MOV R3, 0x2 ;  /* 0x0000000200037802 */ /* 0x000fe40000000f00 */
[----:B------:R-:W-:Y:S02]  /*d430*/  MOV R2, 0xd450 ;  /* 0x0000d45000027802 */ /* 0x000fe40000000f00 */
[----:B------:R-:W-:Y:S05]  /*d440*/  CALL.REL.NOINC `($__internal_26_$__cuda_sm70_shflsync_bfly_p) ;  /* 0x00000ff000007944 */ /* 0x000fea0003c00000 */
[----:B------:R-:W-:Y:S01]  /*d450*/  FADD.FTZ R6, R215, R8 ;  /* 0x00000008d7067221 */ /* 0x000fe20000010000 */
[----:B------:R-:W-:Y:S02]  /*d460*/  MOV R3, 0x1 ;  /* 0x0000000100037802 */ /* 0x000fe40000000f00 */
[----:B------:R-:W-:-:S02]  /*d470*/  MOV R2, 0xd4a0 ;  /* 0x0000d4a000027802 */ /* 0x000fc40000000f00 */
[----:B------:R-:W-:Y:S02]  /*d480*/  MOV R0, R6 ;  /* 0x0000000600007202 */ /* 0x000fe40000000f00 */
[----:B------:R-:W-:Y:S05]  /*d490*/  CALL.REL.NOINC `($__internal_26_$__cuda_sm70_shflsync_bfly_p) ;  /* 0x00000fa000007944 */ /* 0x000fea0003c00000 */
[----:B------:R-:W-:Y:S05]  /*d4a0*/  BRA `(.L_x_1556) ;  /* 0xffffa91000007947 */ /* 0x000fea000383ffff */
.L_x_1487:
[----:B-1234-:R-:W-:Y:S01]  /*d4b0*/  IMAD.MOV.U32 R5, RZ, RZ, R12 ;  /* 0x000000ffff057224 */ /* 0x01efe200078e000c */
[----:B------:R-:W-:Y:S01]  /*d4c0*/  MOV R3, RZ ;  /* 0x000000ff00037202 */ /* 0x000fe20000000f00 */
[----:B------:R-:W-:Y:S01]  /*d4d0*/  IMAD.MOV.U32 R0, RZ, RZ, 0x1c1f ;  /* 0x00001c1fff007424 */ /* 0x000fe200078e00ff */
[----:B------:R-:W-:Y:S02]  /*d4e0*/  MOV R2, 0xd500 ;  /* 0x0000d50000027802 */ /* 0x000fe40000000f00 */
[----:B------:R-:W-:Y:S05]  /*d4f0*/  CALL.REL.NOINC `($__internal_27_$__cuda_sm70_shflsync_idx_p) ;  /* 0x00000f8000007944 */ /* 0x000fea0003c00000 */
[----:B------:R-:W-:Y:S01]  /*d500*/  MOV R10, R0 ;  /* 0x00000000000a7202 */ /* 0x000fe20000000f00 */
[----:B------:R-:W-:Y:S05]  /*d510*/  BRA `(.L_x_1557) ;  /* 0xffffc2a000007947 */ /* 0x000fea000383ffff */
.L_x_1488:
[----:B------:R-:W-:Y:S01]  /*d520*/  IMAD.MOV.U32 R5, RZ, RZ, R13 ;  /* 0x000000ffff057224 */ /* 0x000fe200078e000d */
[----:B------:R-:W-:Y:S01]  /*d530*/  MOV R3, RZ ;  /* 0x000000ff00037202 */ /* 0x000fe20000000f00 */
[----:B------:R-:W-:Y:S01]  /*d540*/  IMAD.MOV.U32 R0, RZ, RZ, 0x1c1f ;  /* 0x00001c1fff007424 */ /* 0x000fe200078e00ff */
[----:B------:R-:W-:Y:S02]  /*d550*/  MOV R2, 0xd570 ;  /* 0x0000d57000027802 */ /* 0x000fe40000000f00 */
[----:B-12---:R-:W-:Y:S05]  /*d560*/  CALL.REL.NOINC `($__internal_27_$__cuda_sm70_shflsync_idx_p) ;  /* 0x00000f1000007944 */ /* 0x006fea0003c00000 */
[----:B------:R-:W-:Y:S05]  /*d570*/  BRA `(.L_x_1558) ;  /* 0xffffc26000007947 */ /* 0x000fea000383ffff */
.L_x_1491:
[----:B------:R-:W-:Y:S01]  /*d580*/  IMAD.MOV.U32 R5, RZ, RZ, R12 ;  /* 0x000000ffff057224 */ /* 0x000fe200078e000c */
[----:B--2---:R-:W-:Y:S01]  /*d590*/  MOV R3, 0x1 ;  /* 0x0000000100037802 */ /* 0x004fe20000000f00 */
        /* <DEDUP_REMOVED lines=10> */
.L_x_1494:
[----:B------:R-:W-:Y:S01]  /*d640*/  IMAD.MOV.U32 R5, RZ, RZ, R12 ;  /* 0x000000ffff057224 */ /* 0x000fe200078e000c */
[----:B-1----:R-:W-:Y:S01]  /*d650*/  MOV R3, 0x2 ;  /* 0x0000000200037802 */ /* 0x002fe20000000f00 */
[----:B----4-:R-:W-:Y:S01]  /*d660*/  IMAD.MOV.U32 R0, RZ, RZ, 0x1c1f ;  /* 0x00001c1fff007424 */ /* 0x010fe200078e00ff */
[----:B------:R-:W-:Y:S02]  /*d670*/  MOV R2, 0xd690 ;  /* 0x0000d69000027802 */ /* 0x000fe40000000f00 */
[----:B--23--:R-:W-:Y:S05]  /*d680*/  CALL.REL.NOINC `($__internal_27_$__cuda_sm70_shflsync_idx_p) ;  /* 0x00000df000007944 */ /* 0x00cfea0003c00000 */
[----:B------:R-:W-:Y:S01]  /*d690*/  MOV R10, R0 ;  /* 0x00000000000a7202 */ /* 0x000fe20000000f00 */
[----:B------:R-:W-:Y:S05]  /*d6a0*/  BRA `(.L_x_1560) ;  /* 0xffffc3d000007947 */ /* 0x000fea000383ffff */
.L_x_1495:
[----:B------:R-:W-:Y:S01]  /*d6b0*/  IMAD.MOV.U32 R5, RZ, RZ, R13 ;  /* 0x000000ffff057224 */ /* 0x000fe200078e000d */
[----:B------:R-:W-:Y:S01]  /*d6c0*/  MOV R3, 0x2 ;  /* 0x0000000200037802 */ /* 0x000fe20000000f00 */
[----:B----4-:R-:W-:Y:S01]  /*d6d0*/  IMAD.MOV.U32 R0, RZ, RZ, 0x1c1f ;  /* 0x00001c1fff007424 */ /* 0x010fe200078e00ff */
[----:B------:R-:W-:Y:S02]  /*d6e0*/  MOV R2, 0xd700 ;  /* 0x0000d70000027802 */ /* 0x000fe40000000f00 */
[----:B-123--:R-:W-:Y:S05]  /*d6f0*/  CALL.REL.NOINC `($__internal_27_$__cuda_sm70_shflsync_idx_p) ;  /* 0x00000d8000007944 */ /* 0x00efea0003c00000 */
[----:B------:R-:W-:Y:S05]  /*d700*/  BRA `(.L_x_1561) ;  /* 0xffffc39000007947 */ /* 0x000fea000383ffff */
.L_x_1498:
[----:B------:R-:W-:Y:S01]  /*d710*/  IMAD.MOV.U32 R5, RZ, RZ, R12 ;  /* 0x000000ffff057224 */ /* 0x000fe200078e000c */
[----:B-1----:R-:W-:Y:S01]  /*d720*/  MOV R3, 0x3 ;  /* 0x0000000300037802 */ /* 0x002fe20000000f00 */
        /* <DEDUP_REMOVED lines=10> */
.L_x_1500:
[----:B------:R-:W-:Y:S01]  /*d7d0*/  IMAD.MOV.U32 R5, RZ, RZ, R12 ;  /* 0x000000ffff057224 */ /* 0x000fe200078e000c */
[----:B------:R-:W-:Y:S01]  /*d7e0*/  MOV R3, RZ ;  /* 0x000000ff00037202 */ /* 0x000fe20000000f00 */
[----:B------:R-:W-:Y:S01]  /*d7f0*/  IMAD.MOV.U32 R0, RZ, RZ, 0x1c1f ;  /* 0x00001c1fff007424 */ /* 0x000fe200078e00ff */
[----:B------:R-:W-:Y:S02]  /*d800*/  MOV R2, 0xd820 ;  /* 0x0000d82000027802 */ /* 0x000fe40000000f00 */
[----:B------:R-:W-:Y:S05]  /*d810*/  CALL.REL.NOINC `($__internal_27_$__cuda_sm70_shflsync_idx_p) ;  /* 0x00000c6000007944 */ /* 0x000fea0003c00000 */
[----:B------:R-:W-:Y:S01]  /*d820*/  MOV R4, R0 ;  /* 0x0000000000047202 */ /* 0x000fe20000000f00 */
[----:B------:R-:W-:Y:S05]  /*d830*/  BRA `(.L_x_1563) ;  /* 0xffffc71000007947 */ /* 0x000fea000383ffff */
.L_x_1501:
[----:B------:R-:W-:Y:S01]  /*d840*/  IMAD.MOV.U32 R5, RZ, RZ, R13 ;  /* 0x000000ffff057224 */ /* 0x000fe200078e000d */
[----:B------:R-:W-:Y:S01]  /*d850*/  MOV R3, RZ ;  /* 0x000000ff00037202 */ /* 0x000fe20000000f00 */
[----:B------:R-:W-:Y:S01]  /*d860*/  IMAD.MOV.U32 R0, RZ, RZ, 0x1c1f ;  /* 0x00001c1fff007424 */ /* 0x000fe200078e00ff */
[----:B------:R-:W-:Y:S02]  /*d870*/  MOV R2, 0xd890 ;  /* 0x0000d89000027802 */ /* 0x000fe40000000f00 */
[----:B-12---:R-:W-:Y:S05]  /*d880*/  CALL.REL.NOINC `($__internal_27_$__cuda_sm70_shflsync_idx_p) ;  /* 0x00000bf000007944 */ /* 0x006fea0003c00000 */
[----:B------:R-:W-:Y:S05]  /*d890*/  BRA `(.L_x_1564) ;  /* 0xffffc6d000007947 */ /* 0x000fea000383ffff */
.L_x_1504:
        /* <DEDUP_REMOVED lines=12> */
.L_x_1507:
[----:B------:R-:W-:Y:S01]  /*d960*/  IMAD.MOV.U32 R5, RZ, RZ, R12 ;  /* 0x000000ffff057224 */ /* 0x000fe200078e000c */
[----:B-1----:R-:W-:Y:S01]  /*d970*/  MOV R3, 0x2 ;  /* 0x0000000200037802 */ /* 0x002fe20000000f00 */
[----:B----4-:R-:W-:Y:S01]  /*d980*/  IMAD.MOV.U32 R0, RZ, RZ, 0x1c1f ;  /* 0x00001c1fff007424 */ /* 0x010fe200078e00ff */
[----:B------:R-:W-:Y:S02]  /*d990*/  MOV R2, 0xd9b0 ;  /* 0x0000d9b000027802 */ /* 0x000fe40000000f00 */
[----:B--23--:R-:W-:Y:S05]  /*d9a0*/  CALL.REL.NOINC `($__internal_27_$__cuda_sm70_shflsync_idx_p) ;  /* 0x00000ad000007944 */ /* 0x00cfea0003c00000 */
[----:B------:R-:W-:Y:S01]  /*d9b0*/  MOV R4, R0 ;  /* 0x0000000000047202 */ /* 0x000fe20000000f00 */
[----:B------:R-:W-:Y:S05]  /*d9c0*/  BRA `(.L_x_1566) ;  /* 0xffffcf5000007947 */ /* 0x000fea000383ffff */
.L_x_1508:
[----:B------:R-:W-:Y:S01]  /*d9d0*/  IMAD.MOV.U32 R5, RZ, RZ, R13 ;  /* 0x000000ffff057224 */ /* 0x000fe200078e000d */
[----:B------:R-:W-:Y:S01]  /*d9e0*/  MOV R3, 0x2 ;  /* 0x0000000200037802 */ /* 0x000fe20000000f00 */
[----:B----4-:R-:W-:Y:S01]  /*d9f0*/  IMAD.MOV.U32 R0, RZ, RZ, 0x1c1f ;  /* 0x00001c1fff007424 */ /* 0x010fe200078e00ff */
[----:B------:R-:W-:Y:S02]  /*da00*/  MOV R2, 0xda20 ;  /* 0x0000da2000027802 */ /* 0x000fe40000000f00 */
[----:B-123--:R-:W-:Y:S05]  /*da10*/  CALL.REL.NOINC `($__internal_27_$__cuda_sm70_shflsync_idx_p) ;  /* 0x00000a6000007944 */ /* 0x00efea0003c00000 */
[----:B------:R-:W-:Y:S05]  /*da20*/  BRA `(.L_x_1567) ;  /* 0xffffcf1000007947 */ /* 0x000fea000383ffff */
.L_x_1511:
[----:B------:R-:W-:Y:S01]  /*da30*/  IMAD.MOV.U32 R5, RZ, RZ, R12 ;  /* 0x000000ffff057224 */ /* 0x000fe200078e000c */
[----:B--2---:R-:W-:Y:S01]  /*da40*/  MOV R3, 0x3 ;  /* 0x0000000300037802 */ /* 0x004fe20000000f00 */
[----:B-1----:R-:W-:Y:S01]  /*da50*/  IMAD.MOV.U32 R0, RZ, RZ, 0x1c1f ;  /* 0x00001c1fff007424 */ /* 0x002fe200078e00ff */
[----:B------:R-:W-:-:S02]  /*da60*/  MOV R2, 0xda80 ;  /* 0x0000da8000027802 */ /* 0x000fc40000000f00 */
[----:B---34-:R-:W-:Y:S05]  /*da70*/  CALL.REL.NOINC `($__internal_27_$__cuda_sm70_shflsync_idx_p) ;  /* 0x00000a0000007944 */ /* 0x018fea0003c00000 */
[----:B------:R-:W-:Y:S01]  /*da80*/  IMAD.MOV.U32 R4, RZ, RZ, R0 ;  /* 0x000000ffff047224 */ /* 0x000fe200078e0000 */
[----:B------:R-:W-:Y:S01]  /*da90*/  MOV R3, 0x3 ;  /* 0x0000000300037802 */ /* 0x000fe20000000f00 */
[----:B------:R-:W-:Y:S01]  /*daa0*/  IMAD.MOV.U32 R5, RZ, RZ, R13 ;  /* 0x000000ffff057224 */ /* 0x000fe200078e000d */
[----:B------:R-:W-:-:S02]  /*dab0*/  MOV R0, 0x1c1f ;  /* 0x00001c1f00007802 */ /* 0x000fc40000000f00 */
[----:B------:R-:W-:Y:S02]  /*dac0*/  MOV R2, 0xdae0 ;  /* 0x0000dae000027802 */ /* 0x000fe40000000f00 */
[----:B------:R-:W-:Y:S05]  /*dad0*/  CALL.REL.NOINC `($__internal_27_$__cuda_sm70_shflsync_idx_p) ;  /* 0x000009a000007944 */ /* 0x000fea0003c00000 */
[----:B------:R-:W-:Y:S05]  /*dae0*/  BRA `(.L_x_1568) ;  /* 0xffffd34000007947 */ /* 0x000fea000383ffff */
.L_x_1515:
[----:B------:R-:W-:Y:S01]  /*daf0*/  IMAD.MOV.U32 R5, RZ, RZ, R9 ;  /* 0x000000ffff057224 */ /* 0x000fe200078e0009 */
[----:B------:R-:W-:Y:S01]  /*db00*/  MOV R3, RZ ;  /* 0x000000ff00037202 */ /* 0x000fe20000000f00 */
[----:B------:R-:W-:Y:S01]  /*db10*/  IMAD.MOV.U32 R0, RZ, RZ, 0x1c1f ;  /* 0x00001c1fff007424 */ /* 0x000fe200078e00ff */
[----:B------:R-:W-:Y:S02]  /*db20*/  MOV R2, 0xdb40 ;  /* 0x0000db4000027802 */ /* 0x000fe40000000f00 */
[----:B------:R-:W-:Y:S05]  /*db30*/  CALL.REL.NOINC `($__internal_27_$__cuda_sm70_shflsync_idx_p) ;  /* 0x0000094000007944 */ /* 0x000fea0003c00000 */
[----:B------:R-:W-:Y:S01]  /*db40*/  MOV R8, R0 ;  /* 0x0000000000087202 */ /* 0x000fe20000000f00 */
[----:B------:R-:W-:Y:S05]  /*db50*/  BRA `(.L_x_1569) ;  /* 0xffffdf1000007947 */ /* 0x000fea000383ffff */
.L_x_1516:
[----:B------:R-:W-:Y:S01]  /*db60*/  IMAD.MOV.U32 R5, RZ, RZ, R12 ;  /* 0x000000ffff057224 */ /* 0x000fe200078e000c */
[----:B------:R-:W-:Y:S01]  /*db70*/  MOV R3, RZ ;  /* 0x000000ff00037202 */ /* 0x000fe20000000f00 */
[----:B------:R-:W-:Y:S01]  /*db80*/  IMAD.MOV.U32 R0, RZ, RZ, 0x1c1f ;  /* 0x00001c1fff007424 */ /* 0x000fe200078e00ff */
[----:B------:R-:W-:Y:S02]  /*db90*/  MOV R2, 0xdbb0 ;  /* 0x0000dbb000027802 */ /* 0x000fe40000000f00 */
[----:B-12---:R-:W-:Y:S05]  /*dba0*/  CALL.REL.NOINC `($__internal_27_$__cuda_sm70_shflsync_idx_p) ;  /* 0x000008d000007944 */ /* 0x006fea0003c00000 */
[----:B------:R-:W-:Y:S05]  /*dbb0*/  BRA `(.L_x_1570) ;  /* 0xffffded000007947 */ /* 0x000fea000383ffff */
.L_x_1519:
        /* <DEDUP_REMOVED lines=12> */
.L_x_1522:
[----:B-1----:R-:W-:Y:S01]  /*dc80*/  IMAD.MOV.U32 R5, RZ, RZ, R9 ;  /* 0x000000ffff057224 */ /* 0x002fe200078e0009 */
[----:B------:R-:W-:Y:S01]  /*dc90*/  MOV R3, 0x2 ;  /* 0x0000000200037802 */ /* 0x000fe20000000f00 */
[----:B----4-:R-:W-:Y:S01]  /*dca0*/  IMAD.MOV.U32 R0, RZ, RZ, 0x1c1f ;  /* 0x00001c1fff007424 */ /* 0x010fe200078e00ff */
[----:B------:R-:W-:Y:S02]  /*dcb0*/  MOV R2, 0xdcd0 ;  /* 0x0000dcd000027802 */ /* 0x000fe40000000f00 */
[----:B--23--:R-:W-:Y:S05]  /*dcc0*/  CALL.REL.NOINC `($__internal_27_$__cuda_sm70_shflsync_idx_p) ;  /* 0x000007b000007944 */ /* 0x00cfea0003c00000 */
[----:B------:R-:W-:Y:S01]  /*dcd0*/  MOV R8, R0 ;  /* 0x0000000000087202 */ /* 0x000fe20000000f00 */
[----:B------:R-:W-:Y:S05]  /*dce0*/  BRA `(.L_x_1572) ;  /* 0xffffe05000007947 */ /* 0x000fea000383ffff */
.L_x_1523:
[----:B------:R-:W-:Y:S01]  /*dcf0*/  IMAD.MOV.U32 R5, RZ, RZ, R12 ;  /* 0x000000ffff057224 */ /* 0x000fe200078e000c */
[----:B------:R-:W-:Y:S01]  /*dd00*/  MOV R3, 0x2 ;  /* 0x0000000200037802 */ /* 0x000fe20000000f00 */
[----:B----4-:R-:W-:Y:S01]  /*dd10*/  IMAD.MOV.U32 R0, RZ, RZ, 0x1c1f ;  /* 0x00001c1fff007424 */ /* 0x010fe200078e00ff */
[----:B------:R-:W-:Y:S02]  /*dd20*/  MOV R2, 0xdd40 ;  /* 0x0000dd4000027802 */ /* 0x000fe40000000f00 */
[----:B-123--:R-:W-:Y:S05]  /*dd30*/  CALL.REL.NOINC `($__internal_27_$__cuda_sm70_shflsync_idx_p) ;  /* 0x0000074000007944 */ /* 0x00efea0003c00000 */
[----:B------:R-:W-:Y:S05]  /*dd40*/  BRA `(.L_x_1573) ;  /* 0xffffe01000007947 */ /* 0x000fea000383ffff */
.L_x_1526:
        /* <DEDUP_REMOVED lines=12> */
.L_x_1528:
[----:B---3--:R-:W-:Y:S01]  /*de10*/  IMAD.MOV.U32 R5, RZ, RZ, R74 ;  /* 0x000000ffff057224 */ /* 0x008fe200078e004a */
[----:B------:R-:W-:Y:S01]  /*de20*/  MOV R3, RZ ;  /* 0x000000ff00037202 */ /* 0x000fe20000000f00 */
[----:B------:R-:W-:Y:S01]  /*de30*/  IMAD.MOV.U32 R0, RZ, RZ, 0x1f ;  /* 0x0000001fff007424 */ /* 0x000fe200078e00ff */
[----:B------:R-:W-:Y:S02]  /*de40*/  MOV R2, 0xde60 ;  /* 0x0000de6000027802 */ /* 0x000fe40000000f00 */
[----:B-12---:R-:W-:Y:S05]  /*de50*/  CALL.REL.NOINC `($__internal_27_$__cuda_sm70_shflsync_idx_p) ;  /* 0x0000062000007944 */ /* 0x006fea0003c00000 */
[----:B------:R-:W-:Y:S01]  /*de60*/  MOV R9, R0 ;  /* 0x0000000000097202 */ /* 0x000fe20000000f00 */
[----:B------:R-:W-:Y:S05]  /*de70*/  BRA `(.L_x_1575) ;  /* 0xffffe23000007947 */ /* 0x000fea000383ffff */
.L_x_1529:
[----:B---3--:R-:W-:Y:S01]  /*de80*/  IMAD.MOV.U32 R5, RZ, RZ, R74 ;  /* 0x000000ffff057224 */ /* 0x008fe200078e004a */
[----:B------:R-:W-:Y:S01]  /*de90*/  MOV R3, 0x1 ;  /* 0x0000000100037802 */ /* 0x000fe20000000f00 */
[----:B------:R-:W-:Y:S01]  /*dea0*/  IMAD.MOV.U32 R0, RZ, RZ, 0x1f ;  /* 0x0000001fff007424 */ /* 0x000fe200078e00ff */
[----:B------:R-:W-:Y:S02]  /*deb0*/  MOV R2, 0xded0 ;  /* 0x0000ded000027802 */ /* 0x000fe40000000f00 */
[----:B-12-4-:R-:W-:Y:S05]  /*dec0*/  CALL.REL.NOINC `($__internal_27_$__cuda_sm70_shflsync_idx_p) ;  /* 0x000005b000007944 */ /* 0x016fea0003c00000 */
[----:B------:R-:W-:Y:S01]  /*ded0*/  MOV R8, R0 ;  /* 0x0000000000087202 */ /* 0x000fe20000000f00 */
[----:B------:R-:W-:Y:S05]  /*dee0*/  BRA `(.L_x_1576) ;  /* 0xffffe1e000007947 */ /* 0x000fea000383ffff */
.L_x_1530:
[----:B------:R-:W-:Y:S02]  /*def0*/  MOV R2, 0x1 ;  /* 0x0000000100027802 */ /* 0x000fe40000000f00 */
[----:B------:R-:W-:-:S02]  /*df00*/  MOV R3, 0xdf20 ;  /* 0x0000df2000037802 */ /* 0x000fc40000000f00 */
[----:B--234-:R-:W-:Y:S05]  /*df10*/  CALL.REL.NOINC `($__internal_28_$__cuda_sm70_shflsync_up_p) ;  /* 0x000005b000007944 */ /* 0x01cfea0003c00000 */
[----:B------:R-:W-:Y:S05]  /*df20*/  BRA `(.L_x_1577) ;  /* 0xffffe2c000007947 */ /* 0x000fea000383ffff */
.L_x_1531:
[----:B------:R-:W-:Y:S02]  /*df30*/  MOV R2, 0x2 ;  /* 0x0000000200027802 */ /* 0x000fe40000000f00 */
[----:B------:R-:W-:-:S02]  /*df40*/  MOV R3, 0xdf60 ;  /* 0x0000df6000037802 */ /* 0x000fc40000000f00 */
[----:B--2-4-:R-:W-:Y:S05]  /*df50*/  CALL.REL.NOINC `($__internal_28_$__cuda_sm70_shflsync_up_p) ;  /* 0x0000057000007944 */ /* 0x014fea0003c00000 */
        /* <DEDUP_REMOVED lines=23> */
.L_x_1535:
[----:B------:R-:W-:Y:S02]  /*e0d0*/  MOV R2, 0x1 ;  /* 0x0000000100027802 */ /* 0x000fe40000000f00 */
[----:B------:R-:W-:Y:S02]  /*e0e0*/  MOV R3, 0xe100 ;  /* 0x0000e10000037802 */ /* 0x000fe40000000f00 */
[----:B------:R-:W-:Y:S05]  /*e0f0*/  CALL.REL.NOINC `($__internal_28_$__cuda_sm70_shflsync_up_p) ;  /* 0x000003d000007944 */ /* 0x000fea0003c00000 */
[----:B------:R-:W-:Y:S01]  /*e100*/  MOV R2, R4 ;  /* 0x0000000400027202 */ /* 0x000fe20000000f00 */
[----:B------:R-:W-:Y:S05]  /*e110*/  BRA `(.L_x_1579) ;  /* 0xffffe32000007947 */ /* 0x000fea000383ffff */
.L_x_1536:
[----:B------:R-:W-:Y:S02]  /*e120*/  MOV R2, 0x2 ;  /* 0x0000000200027802 */ /* 0x000fe40000000f00 */
[----:B------:R-:W-:Y:S02]  /*e130*/  MOV R3, 0xe150 ;  /* 0x0000e15000037802 */ /* 0x000fe40000000f00 */
        /* <DEDUP_REMOVED lines=24> */
.L_x_1538:
[----:B------:R-:W-:Y:S02]  /*e2c0*/  SEL R0, RZ, 0x1, P0 ;  /* 0x00000001ff007807 */ /* 0x000fe40000000000 */
[----:B------:R-:W-:Y:S02]  /*e2d0*/  MOV R2, 0xe2f0 ;  /* 0x0000e2f000027802 */ /* 0x000fe40000000f00 */
[----:B-1----:R-:W-:Y:S05]  /*e2e0*/  CALL.REL.NOINC `($__internal_29_$__cuda_sm70_votesync_ballot) ;  /* 0x0000025000007944 */ /* 0x002fea0003c00000 */
[----:B------:R-:W-:Y:S01]  /*e2f0*/  MOV R10, R0 ;  /* 0x00000000000a7202 */ /* 0x000fe20000000f00 */
[----:B------:R-:W-:Y:S05]  /*e300*/  BRA `(.L_x_1581) ;  /* 0xffffe2c000007947 */ /* 0x000fea000383ffff */
.L_x_1539:
[----:B------:R-:W-:Y:S01]  /*e310*/  IMAD.MOV.U32 R5, RZ, RZ, R6 ;  /* 0x000000ffff057224 */ /* 0x000fe200078e0006 */
[----:B---3--:R-:W-:Y:S01]  /*e320*/  MOV R3, R12 ;  /* 0x0000000c00037202 */ /* 0x008fe20000000f00 */
[----:B------:R-:W-:Y:S01]  /*e330*/  IMAD.MOV.U32 R0, RZ, RZ, 0x1f ;  /* 0x0000001fff007424 */ /* 0x000fe200078e00ff */
[----:B------:R-:W-:Y:S02]  /*e340*/  MOV R2, 0xe360 ;  /* 0x0000e36000027802 */ /* 0x000fe40000000f00 */
[----:B-12---:R-:W-:Y:S05]  /*e350*/  CALL.REL.NOINC `($__internal_27_$__cuda_sm70_shflsync_idx_p) ;  /* 0x0000012000007944 */ /* 0x006fea0003c00000 */
[----:B------:R-:W-:Y:S01]  /*e360*/  IMAD.MOV.U32 R8, RZ, RZ, R0 ;  /* 0x000000ffff087224 */ /* 0x000fe200078e0000 */
[----:B------:R-:W-:Y:S01]  /*e370*/  MOV R3, R12 ;  /* 0x0000000c00037202 */ /* 0x000fe20000000f00 */
[----:B------:R-:W-:Y:S01]  /*e380*/  IMAD.MOV.U32 R5, RZ, RZ, R7 ;  /* 0x000000ffff057224 */ /* 0x000fe200078e0007 */
[----:B------:R-:W-:Y:S02]  /*e390*/  MOV R0, 0x1f ;  /* 0x0000001f00007802 */ /* 0x000fe40000000f00 */
[----:B------:R-:W-:-:S02]  /*e3a0*/  MOV R2, 0xe3c0 ;  /* 0x0000e3c000027802 */ /* 0x000fc40000000f00 */
[----:B------:R-:W-:Y:S05]  /*e3b0*/  CALL.REL.NOINC `($__internal_27_$__cuda_sm70_shflsync_idx_p) ;  /* 0x000000c000007944 */ /* 0x000fea0003c00000 */
[----:B------:R-:W-:Y:S01]  /*e3c0*/  MOV R7, R0 ;  /* 0x0000000000077202 */ /* 0x000fe20000000f00 */
[----:B------:R-:W-:Y:S05]  /*e3d0*/  BRA `(.L_x_1582) ;  /* 0xffffe23000007947 */ /* 0x000fea000383ffff */
.L_x_1542:
[----:B------:R-:W-:Y:S01]  /*e3e0*/  IMAD.MOV.U32 R5, RZ, RZ, R4 ;  /* 0x000000ffff057224 */ /* 0x000fe200078e0004 */
[----:B------:R-:W-:-:S02]  /*e3f0*/  MOV R0, 0x1f ;  /* 0x0000001f00007802 */ /* 0x000fc40000000f00 */
[----:B------:R-:W-:Y:S02]  /*e400*/  MOV R2, 0xe420 ;  /* 0x0000e42000027802 */ /* 0x000fe40000000f00 */
[----:B-1234-:R-:W-:Y:S05]  /*e410*/  CALL.REL.NOINC `($__internal_27_$__cuda_sm70_shflsync_idx_p) ;  /* 0x0000006000007944 */ /* 0x01efea0003c00000 */
[----:B------:R-:W-:Y:S01]  /*e420*/  MOV R13, R0 ;  /* 0x00000000000d7202 */ /* 0x000fe20000000f00 */
[----:B------:R-:W-:Y:S05]  /*e430*/  BRA `(.L_x_1541) ;  /* 0xffffe23000007947 */ /* 0x000fea000383ffff */
        .weak           $__internal_26_$__cuda_sm70_shflsync_bfly_p
        .type           $__internal_26_$__cuda_sm70_shflsync_bfly_p,@function
        .size           $__internal_26_$__cuda_sm70_shflsync_bfly_p,($__internal_27_$__cuda_sm70_shflsync_idx_p - $__internal_26_$__cuda_sm70_shflsync_bfly_p)
$__internal_26_$__cuda_sm70_shflsync_bfly_p:
[----:B------:R-:W-:Y:S04]  /*e440*/  WARPSYNC R9 ;  /* 0x0000000900007348 */ /* 0x000fe80003800000 */
[----:B------:R1:W2:Y:S02]  /*e450*/  SHFL.BFLY PT, R8, R0, R3, R10 ;  /* 0x0c00000300087389 */ /* 0x0002a400000e000a */
[----:B-1----:R-:W-:-:S04]  /*e460*/  MOV R3, 0x0 ;  /* 0x0000000000037802 */ /* 0x002fc80000000f00 */
[----:B--2---:R-:W-:Y:S05]  /*e470*/  RET.REL.NODEC R2 `(_ZN7cutlass13device_kernelIN5flash19enable_sm80_to_sm89INS1_16FlashAttnFwdSm80INS1_25CollectiveMainloopFwdSm80ILi4ELi1ELb0EN4cute5tupleIJNS5_1CILi128EEENS7_ILi48EEENS7_ILi96EEEEEELi96ENS_6half_tEfNS_4arch4Sm80ELb0ELb0ELb0ELb1ELb0ELb0ELb1ELb1EEENS1_21CollectiveEpilogueFwdINS6_IJS8_SA_S9_EEENS6_IJNS7_ILi1EEESI_SI_EEESC_SE_Li128ELb1ELb1ELb1ELb0EEENS1_36VarlenDynamicPersistentTileSchedulerILi128ELi48ELi128ELi128ELb1ELb1ELb0ELb0ELb1ELb1EEEEEEEEEvNT_6ParamsE) ;  /* 0xffff1b8002007950 */ /* 0x004fea0003c3ffff */
        .weak           $__internal_27_$__cuda_sm70_shflsync_idx_p
        .type           $__internal_27_$__cuda_sm70_shflsync_idx_p,@function
        .size           $__internal_27_$__cuda_sm70_shflsync_idx_p,($__internal_28_$__cuda_sm70_shflsync_up_p - $__internal_27_$__cuda_sm70_shflsync_idx_p)
$__internal_27_$__cuda_sm70_shflsync_idx_p:
[----:B------:R-:W-:-:S04]  /*e480*/  MOV R15, 0xffffffff ;  /* 0xffffffff000f7802 */ /* 0x000fc80000000f00 */
[----:B------:R-:W-:Y:S04]  /*e490*/  WARPSYNC R15 ;  /* 0x0000000f00007348 */ /* 0x000fe80003800000 */
[----:B------:R1:W2:Y:S02]  /*e4a0*/  SHFL.IDX PT, R0, R5, R3, R0 ;  /* 0x0000000305007389 */ /* 0x0002a400000e0000 */
[----:B-1----:R-:W-:-:S04]  /*e4b0*/  MOV R3, 0x0 ;  /* 0x0000000000037802 */ /* 0x002fc80000000f00 */
[----:B--2---:R-:W-:Y:S05]  /*e4c0*/  RET.REL.NODEC R2 `(_ZN7cutlass13device_kernelIN5flash19enable_sm80_to_sm89INS1_16FlashAttnFwdSm80INS1_25CollectiveMainloopFwdSm80ILi4ELi1ELb0EN4cute5tupleIJNS5_1CILi128EEENS7_ILi48EEENS7_ILi96EEEEEELi96ENS_6half_tEfNS_4arch4Sm80ELb0ELb0ELb0ELb1ELb0ELb0ELb1ELb1EEENS1_21CollectiveEpilogueFwdINS6_IJS8_SA_S9_EEENS6_IJNS7_ILi1EEESI_SI_EEESC_SE_Li128ELb1ELb1ELb1ELb0EEENS1_36VarlenDynamicPersistentTileSchedulerILi128ELi48ELi128ELi128ELb1ELb1ELb0ELb0ELb1ELb1EEEEEEEEEvNT_6ParamsE) ;  /* 0xffff1b3002007950 */ /* 0x004fea0003c3ffff */
        .weak           $__internal_28_$__cuda_sm70_shflsync_up_p
        .type           $__internal_28_$__cuda_sm70_shflsync_up_p,@function
        .size           $__internal_28_$__cuda_sm70_shflsync_up_p,($__internal_29_$__cuda_sm70_votesync_ballot - $__internal_28_$__cuda_sm70_shflsync_up_p)
$__internal_28_$__cuda_sm70_shflsync_up_p:
[----:B------:R-:W-:Y:S02]  /*e4d0*/  IMAD.MOV.U32 R4, RZ, RZ, RZ ;  /* 0x000000ffff047224 */ /* 0x000fe400078e00ff */
[----:B------:R-:W-:-:S04]  /*e4e0*/  IMAD.MOV.U32 R10, RZ, RZ, -0x1 ;  /* 0xffffffffff0a7424 */ /* 0x000fc800078e00ff */
[----:B------:R-:W-:Y:S04]  /*e4f0*/  WARPSYNC R10 ;  /* 0x0000000a00007348 */ /* 0x000fe80003800000 */
[----:B------:R1:W2:Y:S02]  /*e500*/  SHFL.UP PT, R4, R0, R2, R4 ;  /* 0x0400000200047389 */ /* 0x0002a400000e0004 */
[----:B-1----:R-:W-:Y:S02]  /*e510*/  MOV R2, R3 ;  /* 0x0000000300027202 */ /* 0x002fe40000000f00 */
[----:B------:R-:W-:-:S04]  /*e520*/  MOV R3, 0x0 ;  /* 0x0000000000037802 */ /* 0x000fc80000000f00 */
[----:B--2---:R-:W-:Y:S05]  /*e530*/  RET.REL.NODEC R2 `(_ZN7cutlass13device_kernelIN5flash19enable_sm80_to_sm89INS1_16FlashAttnFwdSm80INS1_25CollectiveMainloopFwdSm80ILi4ELi1ELb0EN4cute5tupleIJNS5_1CILi128EEENS7_ILi48EEENS7_ILi96EEEEEELi96ENS_6half_tEfNS_4arch4Sm80ELb0ELb0ELb0ELb1ELb0ELb0ELb1ELb1EEENS1_21CollectiveEpilogueFwdINS6_IJS8_SA_S9_EEENS6_IJNS7_ILi1EEESI_SI_EEESC_SE_Li128ELb1ELb1ELb1ELb0EEENS1_36VarlenDynamicPersistentTileSchedulerILi128ELi48ELi128ELi128ELb1ELb1ELb0ELb0ELb1ELb1EEEEEEEEEvNT_6ParamsE) ;  /* 0xffff1ac002007950 */ /* 0x004fea0003c3ffff */
        .weak           $__internal_29_$__cuda_sm70_votesync_ballot
        .type           $__internal_29_$__cuda_sm70_votesync_ballot,@function
        .size           $__internal_29_$__cuda_sm70_votesync_ballot,(.L_x_2884 - $__internal_29_$__cuda_sm70_votesync_ballot)
$__internal_29_$__cuda_sm70_votesync_ballot:
[----:B------:R-:W-:Y:S01]  /*e540*/  ISETP.NE.U32.AND P0, PT, R0, 0x1, PT ;  /* 0x000000010000780c */ /* 0x000fe20003f05070 */
[----:B------:R-:W-:-:S04]  /*e550*/  IMAD.MOV.U32 R3, RZ, RZ, -0x1 ;  /* 0xffffffffff037424 */ /* 0x000fc800078e00ff */
[----:B------:R-:W-:Y:S08]  /*e560*/  WARPSYNC R3 ;  /* 0x0000000300007348 */ /* 0x000ff00003800000 */
[----:B------:R-:W-:-:S04]  /*e570*/  VOTE.ANY R0, PT, !P0 ;  /* 0x0000000000007806 */ /* 0x000fc800040e0100 */
[----:B------:R-:W-:Y:S01]  /*e580*/  LOP3.LUT R0, R0, R3, RZ, 0xc0, !PT ;  /* 0x0000000300007212 */ /* 0x000fe200078ec0ff */
[----:B------:R-:W-:-:S04]  /*e590*/  IMAD.MOV.U32 R3, RZ, RZ, 0x0 ;  /* 0x00000000ff037424 */ /* 0x000fc800078e00ff */
[----:B------:R-:W-:Y:S05]  /*e5a0*/  RET.REL.NODEC R2 `(_ZN7cutlass13device_kernelIN5flash19enable_sm80_to_sm89INS1_16FlashAttnFwdSm80INS1_25CollectiveMainloopFwdSm80ILi4ELi1ELb0EN4cute5tupleIJNS5_1CILi128EEENS7_ILi48EEENS7_ILi96EEEEEELi96ENS_6half_tEfNS_4arch4Sm80ELb0ELb0ELb0ELb1ELb0ELb0ELb1ELb1EEENS1_21CollectiveEpilogueFwdINS6_IJS8_SA_S9_EEENS6_IJNS7_ILi1EEESI_SI_EEESC_SE_Li128ELb1ELb1ELb1ELb0EEENS1_36VarlenDynamicPersistentTileSchedulerILi128ELi48ELi128ELi128ELb1ELb1ELb0ELb0ELb1ELb1EEEEEEEEEvNT_6ParamsE) ;  /* 0xffff1a5002007950 */ /* 0x000fea0003c3ffff */
.L_x_1583:
        /* <DEDUP_REMOVED lines=13> */
.L_x_2884:


//--------------------- .text._ZN7cutlass13device_kernelIN5flash19enable_sm80_to_sm89INS1_16FlashAttnFwdSm80INS1_25CollectiveMainloopFwdSm80ILi4ELi1ELb0EN4cute5tupleIJNS5_1CILi128EEENS7_ILi48EEENS7_ILi96EEEEEELi96ENS_6half_tEfNS_4arch4Sm80ELb0ELb0ELb0ELb1ELb0ELb1ELb1ELb1EEENS1_21CollectiveEpilogueFwdINS6_IJS8_SA_S9_EEENS6_IJNS7_ILi1EEESI_SI_EEESC_SE_Li128ELb1ELb1ELb1ELb0EEENS1_36VarlenDynamicPersistentTileSchedulerILi128ELi48ELi128ELi128ELb1ELb1ELb0ELb0ELb1ELb1EEEEEEEEEvNT_6ParamsE --------------------------
	.section	.text._ZN7cutlass13device_kernelIN5flash19enable_sm80_to_sm89INS1_16FlashAttnFwdSm80INS1_25CollectiveMainloopFwdSm80ILi4ELi1ELb0EN4cute5tupleIJNS5_1CILi128EEENS7_ILi48EEENS7_ILi96EEEEEELi96ENS_6half_tEfNS_4arch4Sm80ELb0ELb0ELb0ELb1ELb0ELb1ELb1ELb1EEENS1_21CollectiveEpilogueFwdINS6_IJS8_SA_S9_EEENS6_IJNS7_ILi1EEESI_SI_EEESC_SE_Li128ELb1ELb1ELb1ELb0EEENS1_36VarlenDynamicPersistentTileSchedulerILi128ELi48ELi128ELi128ELb1ELb1ELb0ELb0ELb1ELb1EEEEEEEEEvNT_6ParamsE,"ax",@progbits
	.sectioninfo	@"SHI_REGISTERS=255"
	.align	128
.text._ZN7cutlass13device_kernelIN5flash19enable_sm80_to_sm89INS1_16FlashAttnFwdSm80INS1_25CollectiveMainloopFwdSm80ILi4ELi1ELb0EN4cute5tupleIJNS5_1CILi128EEENS7_ILi48EEENS7_ILi96EEEEEELi96ENS_6half_tEfNS_4arch4Sm80ELb0ELb0ELb0ELb1ELb0ELb1ELb1ELb1EEENS1_21CollectiveEpilogueFwdINS6_IJS8_SA_S9_EEENS6_IJNS7_ILi1EEESI_SI_EEESC_SE_Li128ELb1ELb1ELb1ELb0EEENS1_36VarlenDynamicPersistentTileSchedulerILi128ELi48ELi128ELi128ELb1ELb1ELb0ELb0ELb1ELb1EEEEEEEEEvNT_6ParamsE:
        .type           _ZN7cutlass13device_kernelIN5flash19enable_sm80_to_sm89INS1_16FlashAttnFwdSm80INS1_25CollectiveMainloopFwdSm80ILi4ELi1ELb0EN4cute5tupleIJNS5_1CILi128EEENS7_ILi48EEENS7_ILi96EEEEEELi96ENS_6half_tEfNS_4arch4Sm80ELb0ELb0ELb0ELb1ELb0ELb1ELb1ELb1EEENS1_21CollectiveEpilogueFwdINS6_IJS8_SA_S9_EEENS6_IJNS7_ILi1EEESI_SI_EEESC_SE_Li128ELb1ELb1ELb1ELb0EEENS1_36VarlenDynamicPersistentTileSchedulerILi128ELi48ELi128ELi128ELb1ELb1ELb0ELb0ELb1ELb1EEEEEEEEEvNT_6ParamsE,@function
        .size           _ZN7cutlass13device_kernelIN5flash19enable_sm80_to_sm89INS1_16FlashAttnFwdSm80INS1_25CollectiveMainloopFwdSm80ILi4ELi1ELb0EN4cute5tupleIJNS5_1CILi128EEENS7_ILi48EEENS7_ILi96EEEEEELi96ENS_6half_tEfNS_4arch4Sm80ELb0ELb0ELb0ELb1ELb0ELb1ELb1ELb1EEENS1_21CollectiveEpilogueFwdINS6_IJS8_SA_S9_EEENS6_IJNS7_ILi1EEESI_SI_EEESC_SE_Li128ELb1ELb1ELb1ELb0EEENS1_36VarlenDynamicPersistentTileSchedulerILi128ELi48ELi128ELi128ELb1ELb1ELb0ELb0ELb1ELb1EEEEEEEEEvNT_6ParamsE,(.L_x_2889 - _ZN7cutlass13device_kernelIN5flash19enable_sm80_to_sm89INS1_16FlashAttnFwdSm80INS1_25CollectiveMainloopFwdSm80ILi4ELi1ELb0EN4cute5tupleIJNS5_1CILi128EEENS7_ILi48EEENS7_ILi96EEEEEELi96ENS_6half_tEfNS_4arch4Sm80ELb0ELb0ELb0ELb1ELb0ELb1ELb1ELb1EEENS1_21CollectiveEpilogueFwdINS6_IJS8_SA_S9_EEENS6_IJNS7_ILi1EEESI_SI_EEESC_SE_Li128ELb1ELb1ELb1ELb0EEENS1_36VarlenDynamicPersistentTileSchedulerILi128ELi48ELi128ELi128ELb1ELb1ELb0ELb0ELb1ELb1EEEEEEEEEvNT_6ParamsE)
        .other          _ZN7cutlass13device_kernelIN5flash19enable_sm80_to_sm89INS1_16FlashAttnFwdSm80INS1_25CollectiveMainloopFwdSm80ILi4ELi1ELb0EN4cute5tupleIJNS5_1CILi128EEENS7_ILi48EEENS7_ILi96EEEEEELi96ENS_6half_tEfNS_4arch4Sm80ELb0ELb0ELb0ELb1ELb0ELb1ELb1ELb1EEENS1_21CollectiveEpilogueFwdINS6_IJS8_SA_S9_EEENS6_IJNS7_ILi1EEESI_SI_EEESC_SE_Li128ELb1ELb1ELb1ELb0EEENS1_36VarlenDynamicPersistentTileSchedulerILi128ELi48ELi128ELi128ELb1ELb1ELb0ELb0ELb1ELb1EEEEEEEEEvNT_6ParamsE,@"STO_CUDA_ENTRY STV_DEFAULT"
_ZN7cutlass13device_kernelIN5flash19enable_sm80_to_sm89INS1_16FlashAttnFwdSm80INS1_25CollectiveMainloopFwdSm80ILi4ELi1ELb0EN4cute5tupleIJNS5_1CILi128EEENS7_ILi48EEENS7_ILi96EEEEEELi96ENS_6half_tEfNS_4arch4Sm80ELb0ELb0ELb0ELb1ELb0ELb1ELb1ELb1EEENS1_21CollectiveEpilogueFwdINS6_IJS8_SA_S9_EEENS6_IJNS7_ILi1EEESI_SI_EEESC_SE_Li128ELb1ELb1ELb1ELb0EEENS1_36VarlenDynamicPersistentTileSchedulerILi128ELi48ELi128ELi128ELb1ELb1ELb0ELb0ELb1ELb1EEEEEEEEEvNT_6ParamsE:
        /* <DEDUP_REMOVED lines=54> */
.L_x_1589:
        /* <DEDUP_REMOVED lines=17> */
.L_x_1756:
        /* <DEDUP_REMOVED lines=16> */
.L_x_1757:
[----:B--2---:R-:W-:-:S05]  /*0570*/  IMAD R0, R0, c[0x0][0x538], RZ ;  /* 0x00014e0000007a24 */ /* 0x004fca00078e02ff */
[----:B------:R-:W-:-:S04]  /*0580*/  IADD3 R6, R0, R6, RZ ;  /* 0x0000000600067210 */ /* 0x000fc80007ffe0ff */
[----:B------:R-:W-:-:S13]  /*0590*/  ISETP.GT.AND P0, PT, R6, UR4, PT ;  /* 0x0000000406007c0c */ /* 0x000fda000bf04270 */
[----:B-1----:R-:W-:Y:S05]  /*05a0*/  @!P0 BRA `(.L_x_1589) ;  /* 0xfffffdb000008947 */ /* 0x002fea000383ffff */
.L_x_1585:
[----:B------:R-:W-:-:S05]  /*05b0*/  IADD3 R12, -R0, R6, RZ ;  /* 0x00000006000c7210 */ /* 0x000fca0007ffe1ff */
[----:B------:R-:W-:-:S05]  /*05c0*/  IMAD R0, R4, c[0x0][0x538], R12 ;  /* 0x00014e0004007a24 */ /* 0x000fca00078e020c */
[----:B------:R-:W-:Y:S01]  /*05d0*/  ISETP.GT.AND P0, PT, R0, UR4, PT ;  /* 0x0000000400007c0c */ /* 0x000fe2000bf04270 */
[----:B------:R-:W-:-:S12]  /*05e0*/  BRA.DIV ~URZ, `(.L_x_1590) ;  /* 0x000174b27f007947 */ /* 0x000fd8000b800000 */
[----:B------:R-:W-:-:S04]  /*05f0*/  VOTE.ANY R6, PT, !P0 ;  /* 0x0000000000067806 */ /* 0x000fc800040e0100 */
.L_x_1758:
[----:B------:R1:W2:Y:S01]  /*0600*/  POPC R13, R6 ;  /* 0x00000006000d7309 */ /* 0x0002a20000000000 */
[----:B------:R-:W-:Y:S05]  /*0610*/  BRA.DIV ~URZ, `(.L_x_1591) ;  /* 0x000174d27f007947 */ /* 0x000fea000b800000 */
[----:B--2---:R-:W2:Y:S04]  /*0620*/  SHFL.IDX PT, R11, R8, R13, 0x1f ;  /* 0x00001f0d080b7589 */ /* 0x004ea800000e0000 */
[----:B------:R3:W4:Y:S02]  /*0630*/  SHFL.IDX PT, R10, R7, R13, 0x1f ;  /* 0x00001f0d070a7589 */ /* 0x00072400000e0000 */
[----:B---3--:R-:W-:Y:S02]  /*0640*/  MOV R7, RZ ;  /* 0x000000ff00077202 */ /* 0x008fe40000000f00 */
.L_x_1759:
[----:B--2-4-:R-:W-:Y:S01]  /*0650*/  ISETP.NE.AND P0, PT, R6, RZ, PT ;  /* 0x000000ff0600720c */ /* 0x014fe20003f05270 */
[----:B------:R-:W-:-:S12]  /*0660*/  BSSY B0, `(.L_x_1592) ;  /* 0x0000005000007945 */ /* 0x000fd80003800000 */
[----:B------:R-:W-:Y:S05]  /*0670*/  @!P0 BRA `(.L_x_1593) ;  /* 0x0000003000008947 */ /* 0x000fea0003800000 */
[----:B------:R-:W-:Y:S01]  /*0680*/  IADD3 R3, R13, -0x1, RZ ;  /* 0xffffffff0d037810 */ /* 0x000fe20007ffe0ff */
[----:B------:R-:W-:Y:S05]  /*0690*/  BRA.DIV ~URZ, `(.L_x_1594) ;  /* 0x000175327f007947 */ /* 0x000fea000b800000 */
[----:B------:R2:W3:Y:S02]  /*06a0*/  SHFL.IDX PT, R7, R4, R3, 0x1f ;  /* 0x00001f0304077589 */ /* 0x0004e400000e0000 */
.L_x_1593:
[----:B------:R-:W-:Y:S05]  /*06b0*/  BSYNC B0 ;  /* 0x0000000000007941 */ /* 0x000fea0003800000 */
.L_x_1592:
[----:B------:R-:W-:Y:S01]  /*06c0*/  IABS R0, R11 ;  /* 0x0000000b00007213 */ /* 0x000fe20000000000 */
[----:B--23--:R-:W-:-:S04]  /*06d0*/  IMAD R4, R7, c[0x0][0x538], R12 ;  /* 0x00014e0007047a24 */ /* 0x00cfc800078e020c */
[----:B------:R-:W-:Y:S01]  /*06e0*/  IMAD.MOV.U32 R5, RZ, RZ, R0 ;  /* 0x000000ffff057224 */ /* 0x000fe200078e0000 */
[----:B------:R-:W-:Y:S01]  /*06f0*/  IABS R0, R10 ;  /* 0x0000000a00007213 */ /* 0x000fe20000000000 */
[----:B------:R2:W-:Y:S01]  /*0700*/  STL [R1], R4 ;  /* 0x0000000401007387 */ /* 0x0005e20000100800 */
        /* <DEDUP_REMOVED lines=64> */
.L_x_1586:
[----:B------:R-:W-:Y:S01]  /*0b10*/  MOV R0, UR4 ;  /* 0x0000000400007c02 */ /* 0x000fe20008000f00 */
[----:B------:R-:W-:Y:S04]  /*0b20*/  STL [R1+0x4], RZ ;  /* 0x000004ff01007387 */ /* 0x000fe80000100800 */
[----:B------:R1:W-:Y:S04]  /*0b30*/  STL [R1], R0 ;  /* 0x0000000001007387 */ /* 0x0003e80000100800 */
[----:B------:R2:W-:Y:S01]  /*0b40*/  STL [R1+0x8], RZ ;  /* 0x000008ff01007387 */ /* 0x0005e20000100800 */
[----:B-1----:R-:W-:-:S05]  /*0b50*/  MOV R0, c[0x0][0x53c] ;  /* 0x00014f0000007a02 */ /* 0x002fca0000000f00 */
[----:B------:R2:W-:Y:S02]  /*0b60*/  STL [R1+0xc], R0 ;  /* 0x00000c0001007387 */ /* 0x0005e40000100800 */
.L_x_1595:
[----:B-1----:R-:W3:Y:S04]  /*0b70*/  LDL R4, [R1] ;  /* 0x0000000001047983 */ /* 0x002ee80000100800 */
[----:B------:R-:W3:Y:S04]  /*0b80*/  LDL R5, [R1+0x4] ;  /* 0x0000040001057983 */ /* 0x000ee80000100800 */
[----:B------:R-:W3:Y:S04]  /*0b90*/  LDL R6, [R1+0x8] ;  /* 0x0000080001067983 */ /* 0x000ee80000100800 */
[----:B------:R-:W3:Y:S01]  /*0ba0*/  LDL R7, [R1+0xc] ;  /* 0x00000c0001077983 */ /* 0x000ee20000100800 */
[----:B------:R-:W-:Y:S01]  /*0bb0*/  ISETP.NE.AND P0, PT, R14, RZ, PT ;  /* 0x000000ff0e00720c */ /* 0x000fe20003f05270 */
[----:B------:R-:W-:-:S12]  /*0bc0*/  WARPSYNC 0xffffffff ;  /* 0xffffffff00007948 */ /* 0x000fd80003800000 */
[----:B---3--:R1:W-:Y:S04]  /*0bd0*/  @!P0 STS.128 [0xc080], R4 ;  /* 0x00c08004ff008388 */ /* 0x0083e80000000c00 */
[----:B------:R-:W-:Y:S06]  /*0be0*/  BAR.ARV 0x5, 0x80 ;  /* 0x0142000000007b1d */ /* 0x000fec0000002000 */
.L_x_1584:
[----:B--2---:R-:W2:Y:S02]  /*0bf0*/  LDL R0, [R1+0xc] ;  /* 0x00000c0001007983 */ /* 0x004ea40000100800 */
        /* <DEDUP_REMOVED lines=52> */
[C---:B------:R-:W-:Y:S01]  /*0f40*/  IMAD.IADD R33, R12.reuse, 0x1, -R4 ;  /* 0x000000010c217824 */ /* 0x040fe200078e0a04 */
        /* <DEDUP_REMOVED lines=35> */
[-C--:B------:R-:W-:Y:S01]  /*1180*/  LEA.HI R14, R2, R0.reuse, RZ, 0x3 ;  /* 0x00000000020e7211 */ /* 0x080fe200078f18ff */
[----:B------:R-:W-:Y:S01]  /*1190*/  IMAD.SHL.U32 R4, R8, 0x200, RZ ;  /* 0x0000020008047824 */ /* 0x000fe200078e00ff */
[----:B------:R-:W-:-:S02]  /*11a0*/  LEA.HI R18, R2, R0, RZ, 0x5 ;  /* 0x0000000002127211 */ /* 0x000fc400078f28ff */
[----:B------:R-:W-:Y:S01]  /*11b0*/  LOP3.LUT R3, R5, 0xfffffff8, RZ, 0xc0, !PT ;  /* 0xfffffff805037812 */ /* 0x000fe200078ec0ff */
[----:B------:R-:W-:Y:S01]  /*11c0*/  STL [R1+0x48], R26 ;  /* 0x0000481a01007387 */ /* 0x000fe20000100800 */
[----:B------:R-:W-:Y:S02]  /*11d0*/  SHF.R.S32.HI R0, RZ, 0x1, R11 ;  /* 0x00000001ff007819 */ /* 0x000fe4000001140b */
[----:B------:R-:W-:Y:S01]  /*11e0*/  SHF.R.S32.HI R5, RZ, 0x1, R7 ;  /* 0x00000001ff057819 */ /* 0x000fe20000011407 */
        /* <DEDUP_REMOVED lines=16> */
[----:B------:R-:W-:Y:S01]  /*12f0*/  SHF.R.S32.HI R2, RZ, 0x1, R2 ;  /* 0x00000001ff027819 */ /* 0x000fe20000011402 */
[----:B------:R-:W-:Y:S01]  /*1300*/  IMAD.IADD R3, R0, 0x1, R4 ;  /* 0x0000000100037824 */ /* 0x000fe200078e0204 */
[----:B------:R-:W-:Y:S01]  /*1310*/  LOP3.LUT R7, R9, R7, RZ, 0x3c, !PT ;  /* 0x0000000709077212 */ /* 0x000fe200078e3cff */
        /* <DEDUP_REMOVED lines=51> */
[----:B------:R-:W-:-:S02]  /*1650*/  LOP3.LUT R3, R6, R3, RZ, 0x3c, !PT ;  /* 0x0000000306037212 */ /* 0x000fc400078e3cff */
[----:B------:R-:W-:Y:S02]  /*1660*/  LOP3.LUT R4, R7, R28, RZ, 0x3c, !PT ;  /* 0x0000001c07047212 */ /* 0x000fe400078e3cff */
[C---:B------:R-:W-:Y:S02]  /*1670*/  IADD3 R5, R25.reuse, 0x80, RZ ;  /* 0x0000008019057810 */ /* 0x040fe40007ffe0ff */
[----:B------:R-:W-:Y:S02]  /*1680*/  IADD3 R23, R25, 0x70, RZ ;  /* 0x0000007019177810 */ /* 0x000fe40007ffe0ff */
[----:B------:R-:W-:Y:S02]  /*1690*/  SHF.R.S32.HI R7, RZ, 0x1f, R157 ;  /* 0x0000001fff077819 */ /* 0x000fe4000001149d */
[----:B------:R-:W-:Y:S01]  /*16a0*/  IADD3 R9, R4, R26, R2 ;  /* 0x0000001a04097210 */ /* 0x000fe20007ffe002 */
[----:B------:R-:W-:Y:S01]  /*16b0*/  IMAD.IADD R2, R3, 0x1, R13 ;  /* 0x0000000103027824 */ /* 0x000fe200078e020d */
[----:B------:R-:W-:Y:S01]  /*16c0*/  @P2 IADD3 R23, R5, 0x10, RZ ;  /* 0x0000001005172810 */ /* 0x000fe20007ffe0ff */
[----:B------:R-:W-:Y:S01]  /*16d0*/  IMAD.IADD R3, R3, 0x1, R16 ;  /* 0x0000000103037824 */ /* 0x000fe200078e0210 */
[----:B------:R-:W-:Y:S01]  /*16e0*/  SHF.R.S32.HI R6, RZ, 0x1f, R159 ;  /* 0x0000001fff067819 */ /* 0x000fe2000001149f */
[----:B------:R-:W-:Y:S01]  /*16f0*/  IMAD.MOV.U32 R13, RZ, RZ, 0x20 ;  /* 0x00000020ff0d7424 */ /* 0x000fe200078e00ff */
[----:B------:R-:W-:Y:S01]  /*1700*/  SHF.R.S32.HI R5, RZ, 0x1f, R156 ;  /* 0x0000001fff057819 */ /* 0x000fe2000001149c */
[----:B------:R-:W-:Y:S01]  /*1710*/  STL [R1+0x18], R23 ;  /* 0x0000181701007387 */ /* 0x000fe20000100800 */
[----:B------:R-:W-:-:S02]  /*1720*/  LOP3.LUT R8, R20, 0x7ffffffc, RZ, 0xc0, !PT ;  /* 0x7ffffffc14087812 */ /* 0x000fc400078ec0ff */
[----:B------:R-:W-:Y:S02]  /*1730*/  SHF.L.U64.HI R16, R157, 0x1, R7 ;  /* 0x000000019d107819 */ /* 0x000fe40000010207 */
[----:B------:R-:W-:Y:S02]  /*1740*/  SHF.R.S32.HI R4, RZ, 0x1f, R158 ;  /* 0x0000001fff047819 */ /* 0x000fe4000001149e */
[----:B------:R-:W-:Y:S01]  /*1750*/  SHF.L.U64.HI R7, R159, 0x1, R6 ;  /* 0x000000019f077819 */ /* 0x000fe20000010206 */
[----:B------:R-:W-:Y:S01]  /*1760*/  STL [R1+0x78], R16 ;  /* 0x0000781001007387 */ /* 0x000fe20000100800 */
[----:B------:R-:W-:Y:S01]  /*1770*/  SHF.L.U64.HI R6, R156, 0x1, R5 ;  /* 0x000000019c067819 */ /* 0x000fe20000010205 */
[----:B------:R-:W-:Y:S01]  /*1780*/  IMAD.IADD R5, R32, 0x1, -R8 ;  /* 0x0000000120057824 */ /* 0x000fe200078e0a08 */
[C---:B------:R-:W-:Y:S01]  /*1790*/  IADD3 R245, R246.reuse, 0x20, RZ ;  /* 0x00000020f6f57810 */ /* 0x040fe20007ffe0ff */
[----:B------:R1:W-:Y:S01]  /*17a0*/  STL [R1+0x74], R7 ;  /* 0x0000740701007387 */ /* 0x0003e20000100800 */
[----:B------:R-:W-:Y:S01]  /*17b0*/  IADD3 R248, R246, 0x40, RZ ;  /* 0x00000040f6f87810 */ /* 0x000fe20007ffe0ff */
[----:B------:R-:W-:Y:S01]  /*17c0*/  IMAD.SHL.U32 R252, R5, 0x2, RZ ;  /* 0x0000000205fc7824 */ /* 0x000fe200078e00ff */
[----:B------:R-:W-:Y:S01]  /*17d0*/  SHF.L.U64.HI R4, R158, 0x1, R4 ;  /* 0x000000019e047819 */ /* 0x000fe20000010204 */
[----:B------:R2:W-:Y:S01]  /*17e0*/  STL [R1+0x70], R6 ;  /* 0x0000700601007387 */ /* 0x0005e20000100800 */
[----:B------:R-:W-:Y:S01]  /*17f0*/  IMAD.IADD R5, R30, 0x1, R24 ;  /* 0x000000011e057824 */ /* 0x000fe200078e0218 */
[----:B------:R-:W-:-:S02]  /*1800*/  LEA R188, R0, 0x3c80, 0x1 ;  /* 0x00003c8000bc7811 */ /* 0x000fc400078e08ff */
[----:B------:R3:W-:Y:S01]  /*1810*/  STL [R1+0x6c], R4 ;  /* 0x00006c0401007387 */ /* 0x0007e20000100800 */
[----:B------:R-:W-:Y:S02]  /*1820*/  LEA R0, R12, 0x6080, 0x1 ;  /* 0x000060800c007811 */ /* 0x000fe400078e08ff */
[----:B------:R-:W-:Y:S02]  /*1830*/  IADD3 R193, R188, 0x20, RZ ;  /* 0x00000020bcc17810 */ /* 0x000fe40007ffe0ff */
[----:B------:R-:W-:Y:S02]  /*1840*/  LEA R191, R2, 0x6080, 0x1 ;  /* 0x0000608002bf7811 */ /* 0x000fe400078e08ff */
[----:B------:R-:W-:Y:S02]  /*1850*/  LEA R189, R3, 0x1880, 0x1 ;  /* 0x0000188003bd7811 */ /* 0x000fe400078e08ff */
[----:B------:R-:W-:Y:S02]  /*1860*/  @P3 IADD3 R193, R188, -0x20, RZ ;  /* 0xffffffe0bcc13810 */ /* 0x000fe40007ffe0ff */
[----:B------:R-:W-:-:S02]  /*1870*/  IADD3 R121, R122, 0x8, RZ ;  /* 0x000000087a797810 */ /* 0x000fc40007ffe0ff */
[----:B------:R-:W-:Y:S02]  /*1880*/  SHF.R.S32.HI R247, RZ, 0x1f, R246 ;  /* 0x0000001ffff77819 */ /* 0x000fe400000114f6 */
[C---:B------:R-:W-:Y:S02]  /*1890*/  IADD3 R201, R193.reuse, 0x400, RZ ;  /* 0x00000400c1c97810 */ /* 0x040fe40007ffe0ff */
[----:B-1----:R-:W-:Y:S02]  /*18a0*/  SHF.R.S32.HI R7, RZ, 0x1f, R245 ;  /* 0x0000001fff077819 */ /* 0x002fe400000114f5 */
[C---:B------:R-:W-:Y:S02]  /*18b0*/  IADD3 R200, R193.reuse, 0x800, RZ ;  /* 0x00000800c1c87810 */ /* 0x040fe40007ffe0ff */
[----:B--2---:R-:W-:Y:S01]  /*18c0*/  SHF.R.S32.HI R6, RZ, 0x1f, R248 ;  /* 0x0000001fff067819 */ /* 0x004fe200000114f8 */
[----:B------:R1:W-:Y:S01]  /*18d0*/  STL [R1+0x28], R7 ;  /* 0x0000280701007387 */ /* 0x0003e20000100800 */
[----:B------:R-:W-:-:S02]  /*18e0*/  IADD3 R199, R193, 0xc00, RZ ;  /* 0x00000c00c1c77810 */ /* 0x000fc40007ffe0ff */
[----:B---3--:R-:W-:Y:S01]  /*18f0*/  LOP3.LUT R4, R31, 0x18, R116, 0xf8, !PT ;  /* 0x000000181f047812 */ /* 0x008fe200078ef874 */
[----:B------:R2:W-:Y:S01]  /*1900*/  STL [R1+0x24], R6 ;  /* 0x0000240601007387 */ /* 0x0005e20000100800 */
[C---:B------:R-:W-:Y:S02]  /*1910*/  IADD3 R198, R193.reuse, 0x1000, RZ ;  /* 0x00001000c1c67810 */ /* 0x040fe40007ffe0ff */
[----:B------:R-:W-:Y:S01]  /*1920*/  LOP3.LUT R4, R4, R28, RZ, 0x3c, !PT ;  /* 0x0000001c04047212 */ /* 0x000fe200078e3cff */
[----:B------:R3:W-:Y:S01]  /*1930*/  STL [R1+0x84], R5 ;  /* 0x0000840501007387 */ /* 0x0007e20000100800 */
[C---:B------:R-:W-:Y:S02]  /*1940*/  IADD3 R197, R193.reuse, 0x1400, RZ ;  /* 0x00001400c1c57810 */ /* 0x040fe40007ffe0ff */
[C---:B------:R-:W-:Y:S02]  /*1950*/  IADD3 R196, R193.reuse, 0x1800, RZ ;  /* 0x00001800c1c47810 */ /* 0x040fe40007ffe0ff */
[----:B------:R-:W-:-:S02]  /*1960*/  IADD3 R195, R193, 0x1c00, RZ ;  /* 0x00001c00c1c37810 */ /* 0x000fc40007ffe0ff */
[----:B------:R-:W-:Y:S02]  /*1970*/  IADD3 R194, R193, 0x2000, RZ ;  /* 0x00002000c1c27810 */ /* 0x000fe40007ffe0ff */
[----:B-1----:R-:W-:Y:S02]  /*1980*/  SHF.R.S32.HI R7, RZ, 0x3, R15 ;  /* 0x00000003ff077819 */ /* 0x002fe4000001140f */
[----:B--2---:R-:W-:-:S03]  /*1990*/  LOP3.LUT R6, R29, 0x8, R116, 0xf8, !PT ;  /* 0x000000081d067812 */ /* 0x004fc600078ef874 */
[----:B------:R1:W-:Y:S01]  /*19a0*/  STL [R1+0x50], R7 ;  /* 0x0000500701007387 */ /* 0x0003e20000100800 */
[----:B---3--:R-:W-:Y:S02]  /*19b0*/  LOP3.LUT R5, R29, 0x18, R116, 0xf8, !PT ;  /* 0x000000181d057812 */ /* 0x008fe400078ef874 */
[-C--:B------:R-:W-:Y:S02]  /*19c0*/  LOP3.LUT R6, R6, R27.reuse, RZ, 0x3c, !PT ;  /* 0x0000001b06067212 */ /* 0x080fe400078e3cff */
[----:B------:R-:W-:Y:S01]  /*19d0*/  LOP3.LUT R8, R5, R27, RZ, 0x3c, !PT ;  /* 0x0000001b05087212 */ /* 0x000fe200078e3cff */
[----:B------:R-:W-:Y:S01]  /*19e0*/  IMAD.IADD R5, R26, 0x1, R4 ;  /* 0x000000011a057824 */ /* 0x000fe200078e0204 */
[----:B------:R-:W-:Y:S01]  /*19f0*/  SEL R4, R13, 0xffffffe0, !P4 ;  /* 0xffffffe00d047807 */ /* 0x000fe20006000000 */
[C---:B------:R-:W-:Y:S02]  /*1a00*/  IMAD.IADD R6, R22.reuse, 0x1, R6 ;  /* 0x0000000116067824 */ /* 0x040fe400078e0206 */
[----:B------:R-:W-:Y:S01]  /*1a10*/  IMAD.IADD R8, R22, 0x1, R8 ;  /* 0x0000000116087824 */ /* 0x000fe200078e0208 */
[----:B------:R-:W-:Y:S01]  /*1a20*/  LEA R5, R5, 0x6080, 0x1 ;  /* 0x0000608005057811 */ /* 0x000fe200078e08ff */
[----:B------:R-:W-:Y:S01]  /*1a30*/  IMAD.IADD R192, R191, 0x1, R4 ;  /* 0x00000001bfc07824 */ /* 0x000fe200078e0204 */
[----:B------:R-:W-:Y:S01]  /*1a40*/  LEA R229, R6, 0x1880, 0x1 ;  /* 0x0000188006e57811 */ /* 0x000fe200078e08ff */
[----:B------:R-:W-:-:S03]  /*1a50*/  IMAD.IADD R190, R4, 0x1, R189 ;  /* 0x0000000104be7824 */ /* 0x000fc600078e02bd */
[C---:B------:R-:W-:Y:S02]  /*1a60*/  IADD3 R230, R229.reuse, 0x20, RZ ;  /* 0x00000020e5e67810 */ /* 0x040fe40007ffe0ff */
[----:B------:R-:W-:Y:S02]  /*1a70*/  @P0 IADD3 R230, R229, -0x20, RZ ;  /* 0xffffffe0e5e60810 */ /* 0x000fe40007ffe0ff */
[----:B-1----:R-:W-:-:S05]  /*1a80*/  SHF.R.S32.HI R7, RZ, 0x3, R14 ;  /* 0x00000003ff077819 */ /* 0x002fca000001140e */
[----:B------:R1:W-:Y:S04]  /*1a90*/  STL [R1+0x4c], R7 ;  /* 0x00004c0701007387 */ /* 0x0003e80000100800 */
[----:B------:R2:W-:Y:S04]  /*1aa0*/  STL [R1+0x68], R5 ;  /* 0x0000680501007387 */ /* 0x0005e80000100800 */
[----:B------:R3:W-:Y:S01]  /*1ab0*/  STL [R1+0x64], R0 ;  /* 0x0000640001007387 */ /* 0x0007e20000100800 */
[----:B-1----:R-:W-:Y:S02]  /*1ac0*/  SEL R7, R13, 0xffffffe0, !P1 ;  /* 0xffffffe00d077807 */ /* 0x002fe40004800000 */
[----:B--2---:R-:W-:-:S02]  /*1ad0*/  LEA R5, R11, 0x6080, 0x1 ;  /* 0x000060800b057811 */ /* 0x004fc400078e08ff */
        /* <DEDUP_REMOVED lines=11> */
.L_x_1755:
        /* <DEDUP_REMOVED lines=9> */
[----:B------:R-:W-:Y:S01]  /*1c20*/  CS2R R148, SRZ ;  /* 0x0000000000947805 */ /* 0x000fe2000001ff00 */
[----:B------:R-:W-:Y:S02]  /*1c30*/  ISETP.NE.U32.AND P3, PT, RZ, c[0x0][0x348], PT ;  /* 0x0000d200ff007a0c */ /* 0x000fe40003f65070 */
[----:B------:R-:W-:Y:S02]  /*1c40*/  ISETP.NE.U32.AND P5, PT, RZ, c[0x0][0x358], PT ;  /* 0x0000d600ff007a0c */ /* 0x000fe40003fa5070 */
[----:B------:R-:W-:Y:S02]  /*1c50*/  ISETP.NE.AND.EX P3, PT, RZ, c[0x0][0x34c], PT, P3 ;  /* 0x0000d300ff007a0c */ /* 0x000fe40003f65330 */
[----:B------:R-:W-:Y:S01]  /*1c60*/  ISETP.NE.AND.EX P5, PT, RZ, c[0x0][0x35c], PT, P5 ;  /* 0x0000d700ff007a0c */ /* 0x000fe20003fa5350 */
[----:B------:R-:W-:-:S02]  /*1c70*/  IMAD.MOV.U32 R147, RZ, RZ, RZ ;  /* 0x000000ffff937224 */ /* 0x000fc400078e00ff */
[----:B------:R-:W-:Y:S01]  /*1c80*/  IMAD.MOV.U32 R12, RZ, RZ, RZ ;  /* 0x000000ffff0c7224 */ /* 0x000fe200078e00ff */
[----:B--2---:R-:W-:Y:S02]  /*1c90*/  SHF.R.S32.HI R16, RZ, 0x1f, R249 ;  /* 0x0000001fff107819 */ /* 0x004fe400000114f9 */
        /* <DEDUP_REMOVED lines=16> */
[----:B------:R4:W5:Y:S04]  /*1da0*/  @P6 LDG.E R148, [R4.64] ;  /* 0x0000000604946981 */ /* 0x000968000c1e1900 */
[----:B------:R4:W-:Y:S01]  /*1db0*/  STL [R1+0x10], R16 ;  /* 0x0000101001007387 */ /* 0x0009e20000100800 */
[----:B------:R-:W-:Y:S01]  /*1dc0*/  YIELD ;  /* 0x0000000000007946 */ /* 0x000fe20003800000 */
[----:B------:R-:W-:-:S02]  /*1dd0*/  P2R R15, PR, RZ, 0x40 ;  /* 0x00000040ff0f7803 */ /* 0x000fc40000000000 */
[----:B---3--:R-:W-:Y:S01]  /*1de0*/  LOP3.LUT R251, R9, 0xffff, RZ, 0xc0, !PT ;  /* 0x0000ffff09fb7812 */ /* 0x008fe200078ec0ff */
[----:B------:R-:W-:Y:S05]  /*1df0*/  @P4 BRA `(.L_x_1596) ;  /* 0x0000005000004947 */ /* 0x000fea0003800000 */
[----:B-----5:R-:W-:Y:S01]  /*1e00*/  MOV R150, c[0x0][0x168] ;  /* 0x00005a0000967a02 */ /* 0x020fe20000000f00 */
[----:B------:R-:W-:Y:S05]  /*1e10*/  @!P3 BRA `(.L_x_1596) ;  /* 0x000000300000b947 */ /* 0x000fea0003800000 */
[----:B------:R-:W2:Y:S04]  /*1e20*/  LDG.E R8, [R6.64] ;  /* 0x0000000606087981 */ /* 0x000ea8000c1e1900 */
[----:B------:R-:W2:Y:S02]  /*1e30*/  LDG.E R0, [R6.64+0x4] ;  /* 0x0000040606007981 */ /* 0x000ea4000c1e1900 */
[----:B--2---:R-:W-:Y:S02]  /*1e40*/  IADD3 R150, -R8, R0, RZ ;  /* 0x0000000008967210 */ /* 0x004fe40007ffe1ff */
.L_x_1596:
[----:B------:R-:W-:-:S04]  /*1e50*/  ISETP.NE.U32.AND P0, PT, RZ, c[0x0][0x368], PT ;  /* 0x0000da00ff007a0c */ /* 0x000fc80003f05070 */
[----:B------:R-:W-:-:S13]  /*1e60*/  ISETP.NE.AND.EX P0, PT, RZ, c[0x0][0x36c], PT, P0 ;  /* 0x0000db00ff007a0c */ /* 0x000fda0003f05300 */
[----:B------:R-:W-:Y:S05]  /*1e70*/  @!P0 BRA `(.L_x_1597) ;  /* 0x0000004000008947 */ /* 0x000fea0003800000 */
[----:B----4-:R-:W-:-:S04]  /*1e80*/  LEA R4, P0, R249, c[0x0][0x368], 0x2 ;  /* 0x0000da00f9047a11 */ /* 0x010fc800078010ff */
[----:B------:R-:W-:-:S05]  /*1e90*/  LEA.HI.X R5, R249, c[0x0][0x36c], R16, 0x2, P0 ;  /* 0x0000db00f9057a11 */ /* 0x000fca00000f1410 */
[----:B------:R1:W5:Y:S01]  /*1ea0*/  LDG.E R7, [R4.64] ;  /* 0x0000000604077981 */ /* 0x000362000c1e1900 */
[----:B------:R-:W-:Y:S05]  /*1eb0*/  BRA `(.L_x_1598) ;  /* 0x0000005000007947 */ /* 0x000fea0003800000 */
.L_x_1597:
[----:B----4-:R-:W-:Y:S01]  /*1ec0*/  MOV R7, c[0x0][0x1d0] ;  /* 0x0000740000077a02 */ /* 0x010fe20000000f00 */
[----:B------:R-:W-:Y:S05]  /*1ed0*/  @!P6 BRA `(.L_x_1598) ;  /* 0x000000300000e947 */ /* 0x000fea0003800000 */
[----:B------:R-:W2:Y:S04]  /*1ee0*/  LDG.E R7, [R4.64] ;  /* 0x0000000604077981 */ /* 0x000ea8000c1e1900 */
[----:B------:R-:W2:Y:S02]  /*1ef0*/  LDG.E R0, [R4.64+0x4] ;  /* 0x0000040604007981 */ /* 0x000ea4000c1e1900 */
[----:B--2---:R-:W-:Y:S02]  /*1f00*/  IADD3 R7, -R7, R0, RZ ;  /* 0x0000000007077210 */ /* 0x004fe40007ffe1ff */
.L_x_1598:
        /* <DEDUP_REMOVED lines=58> */
.L_x_1600:
[----:B------:R-:W-:Y:S05]  /*22b0*/  BSYNC B0 ;  /* 0x0000000000007941 */ /* 0x000fea0003800000 */
.L_x_1599:
        /* <DEDUP_REMOVED lines=18> */
[----:B------:R-:W-:-:S04]  /*23e0*/  ISETP.NE.U32.AND P0, PT, RZ, c[0x0][0x340], PT ;  /* 0x0000d000ff007a0c */ /* 0x000fc80003f05070 */
[----:B------:R-:W-:-:S13]  /*23f0*/  ISETP.NE.AND.EX P3, PT, RZ, c[0x0][0x344], PT, P0 ;  /* 0x0000d100ff007a0c */ /* 0x000fda0003f65300 */
[----:B------:R-:W-:-:S05]  /*2400*/  @P3 IMAD.WIDE R4, R249, R13, c[0x0][0x340] ;  /* 0x0000d000f9043625 */ /* 0x000fca00078e020d */
[----:B------:R1:W2:Y:S01]  /*2410*/  @P3 LDG.E R11, [R4.64] ;  /* 0x00000006040b3981 */ /* 0x0002a2000c1e1900 */
[----:B------:R-:W-:Y:S01]  /*2420*/  SHF.R.S32.HI R3, RZ, 0x1f, R12 ;  /* 0x0000001fff037819 */ /* 0x000fe2000001140c */
[----:B------:R-:W-:Y:S01]  /*2430*/  IMAD.MOV.U32 R138, RZ, RZ, 0x30 ;  /* 0x00000030ff8a7424 */ /* 0x000fe200078e00ff */
[----:B------:R-:W-:Y:S01]  /*2440*/  IADD3 R130, P0, R238, R12, RZ ;  /* 0x0000000cee827210 */ /* 0x000fe20007f1e0ff */
[----:B------:R-:W-:Y:S01]  /*2450*/  IMAD.IADD R10, R7, 0x1, R148 ;  /* 0x00000001070a7824 */ /* 0x000fe200078e0294 */
[----:B------:R-:W-:Y:S01]  /*2460*/  IADD3 R32, R2, -0x1, RZ ;  /* 0xffffffff02207810 */ /* 0x000fe20007ffe0ff */
[----:B------:R-:W-:Y:S01]  /*2470*/  IMAD R155, R138, c[0x0][0x23c], RZ ;  /* 0x00008f008a9b7a24 */ /* 0x000fe200078e02ff */
        /* <DEDUP_REMOVED lines=9> */
[----:B------:R-:W-:Y:S01]  /*2510*/  ISETP.GE.AND P4, PT, R248, c[0x0][0x1d4], PT ;  /* 0x00007500f8007a0c */ /* 0x000fe20003f86270 */
[----:B------:R-:W-:Y:S01]  /*2520*/  IMAD.MOV.U32 R161, RZ, RZ, c[0x0][0x238] ;  /* 0x00008e00ffa17624 */ /* 0x000fe200078e00ff */
[----:B------:R-:W-:Y:S01]  /*2530*/  SHF.R.S32.HI R12, RZ, 0x1f, R10 ;  /* 0x0000001fff0c7819 */ /* 0x000fe2000001140a */
[----:B------:R-:W-:Y:S01]  /*2540*/  IMAD.MOV.U32 R154, RZ, RZ, 0x5 ;  /* 0x00000005ff9a7424 */ /* 0x000fe200078e00ff */
[----:B------:R-:W-:Y:S01]  /*2550*/  IADD3 R27, R116, 0x20, RZ ;  /* 0x00000020741b7810 */ /* 0x000fe20007ffe0ff */
[----:B------:R-:W-:Y:S01]  /*2560*/  IMAD.WIDE.U32 R8, R10, c[0x0][0x1e0], RZ ;  /* 0x000078000a087a25 */ /* 0x000fe200078e00ff */
[----:B------:R-:W-:-:S02]  /*2570*/  IADD3 R26, R116, 0x10, RZ ;  /* 0x00000010741a7810 */ /* 0x000fc40007ffe0ff */
[----:B------:R-:W-:Y:S01]  /*2580*/  SHF.L.U64.HI R154, R161, R154, c[0x0][0x23c] ;  /* 0x00008f00a19a7619 */ /* 0x000fe2000001029a */
[----:B-1----:R-:W-:Y:S01]  /*2590*/  IMAD.WIDE.U32 R4, R130, c[0x0][0x238], R246 ;  /* 0x00008e0082047a25 */ /* 0x002fe200078e00f6 */
[----:B------:R-:W-:Y:S02]  /*25a0*/  SHF.R.S32.HI R123, RZ, 0x1f, R122 ;  /* 0x0000001fff7b7819 */ /* 0x000fe4000001147a */
[----:B-----5:R-:W-:Y:S01]  /*25b0*/  SHF.R.S32.HI R31, RZ, 0x1f, R137 ;  /* 0x0000001fff1f7819 */ /* 0x020fe20000011489 */
        /* <DEDUP_REMOVED lines=10> */
[C---:B------:R-:W-:Y:S02]  /*2660*/  ISETP.GE.AND P1, PT, R6.reuse, 0x1, PT ;  /* 0x000000010600780c */ /* 0x040fe40003f26270 */
        /* <DEDUP_REMOVED lines=11> */
[----:B------:R-:W-:Y:S01]  /*2720*/  @P1 LEA R2, P2, R4, c[0x0][0x220], 0x1 ;  /* 0x0000880004021a11 */ /* 0x000fe200078408ff */
[----:B------:R-:W-:Y:S02]  /*2730*/  IMAD.MOV.U32 R164, RZ, RZ, c[0x0][0x27c] ;  /* 0x00009f00ffa47624 */ /* 0x000fe400078e00ff */
[----:B------:R-:W-:Y:S01]  /*2740*/  IMAD R5, R10, c[0x0][0x1e4], R5 ;  /* 0x000079000a057a24 */ /* 0x000fe200078e0205 */
[----:B------:R-:W-:Y:S01]  /*2750*/  @P1 LEA.HI.X R3, R4, c[0x0][0x224], R7, 0x1, P2 ;  /* 0x0000890004031a11 */ /* 0x000fe200010f0c07 */
[----:B------:R-:W-:Y:S01]  /*2760*/  IMAD.WIDE.U32 R162, R237, c[0x0][0x1e0], RZ ;  /* 0x00007800eda27a25 */ /* 0x000fe200078e00ff */
[----:B------:R-:W-:-:S03]  /*2770*/  ISETP.NE.AND P2, PT, R15, RZ, PT ;  /* 0x000000ff0f00720c */ /* 0x000fc60003f45270 */
[----:B------:R-:W-:Y:S01]  /*2780*/  @!PT LDS RZ, [RZ] ;  /* 0x00000000fffff984 */ /* 0x000fe20000000800 */
[----:B------:R-:W-:Y:S01]  /*2790*/  @!PT LDS RZ, [RZ] ;  /* 0x00000000fffff984 */ /* 0x000fe20000000800 */
[----:B------:R-:W-:Y:S01]  /*27a0*/  @!PT LDS RZ, [RZ] ;  /* 0x00000000fffff984 */ /* 0x000fe20000000800 */
[----:B------:R1:W-:Y:S01]  /*27b0*/  @P1 LDGSTS.E.BYPASS.LTC128B.128 [R6+0x3c80], [R2.64], !P6 ;  /* 0x03c8000002061fae */ /* 0x0003e2000f101d46 */
[----:B------:R-:W-:-:S03]  /*27c0*/  IMAD.IADD R5, R9, 0x1, R5 ;  /* 0x0000000109057824 */ /* 0x000fc600078e0205 */
[----:B------:R1:W-:Y:S04]  /*27d0*/  @P1 LDGSTS.E.BYPASS.LTC128B.128 [R6+0x4880], [R2.64+0x40], !P5 ;  /* 0x0488004002061fae */ /* 0x0003e8000e901d46 */
[----:B------:R1:W-:Y:S02]  /*27e0*/  @P1 LDGSTS.E.BYPASS.LTC128B.128 [R6+0x5480], [R2.64+0x80], !P4 ;  /* 0x0548008002061fae */ /* 0x0003e4000e101d46 */
[----:B-1----:R-:W-:Y:S02]  /*27f0*/  @P0 IADD3 R3, P1, R161, R4, RZ ;  /* 0x00000004a1030210 */ /* 0x002fe40007f3e0ff */
[----:B------:R-:W-:Y:S02]  /*2800*/  @P0 SHF.L.U32 R6, R236, 0x1, RZ ;  /* 0x00000001ec060819 */ /* 0x000fe400000006ff */
[----:B------:R-:W-:Y:S01]  /*2810*/  MOV R4, R8 ;  /* 0x0000000800047202 */ /* 0x000fe20000000f00 */
[----:B------:R-:W-:Y:S01]  /*2820*/  @P0 IMAD.X R7, R7, 0x1, R154, P1 ;  /* 0x0000000107070824 */ /* 0x000fe200008e069a */
[----:B------:R-:W-:-:S03]  /*2830*/  @P0 LEA R2, P1, R3, c[0x0][0x220], 0x1 ;  /* 0x0000880003020a11 */ /* 0x000fc600078208ff */
[----:B------:R-:W-:Y:S01]  /*2840*/  IMAD.WIDE.U32 R4, R251, c[0x0][0x1e8], R4 ;  /* 0x00007a00fb047a25 */ /* 0x000fe200078e0004 */
[----:B------:R-:W-:Y:S02]  /*2850*/  @P0 LEA.HI.X R3, R3, c[0x0][0x224], R7, 0x1, P1 ;  /* 0x0000890003030a11 */ /* 0x000fe400008f0c07 */
[----:B------:R-:W-:Y:S01]  /*2860*/  ISETP.GE.AND P1, PT, R26, c[0x0][0x27c], PT ;  /* 0x00009f001a007a0c */ /* 0x000fe20003f26270 */
[----:B------:R-:W-:Y:S02]  /*2870*/  IMAD R5, R251, c[0x0][0x1ec], R5 ;  /* 0x00007b00fb057a24 */ /* 0x000fe400078e0205 */
[----:B------:R1:W-:Y:S04]  /*2880*/  @P0 LDGSTS.E.BYPASS.LTC128B.128 [R6+0x4480], [R2.64], !P6 ;  /* 0x0448000002060fae */ /* 0x0003e8000f101d46 */
[----:B------:R1:W-:Y:S04]  /*2890*/  @P0 LDGSTS.E.BYPASS.LTC128B.128 [R6+0x5080], [R2.64+0x40], !P5 ;  /* 0x0508004002060fae */ /* 0x0003e8000e901d46 */
[----:B------:R1:W-:Y:S01]  /*28a0*/  @P0 LDGSTS.E.BYPASS.LTC128B.128 [R6+0x5c80], [R2.64+0x80], !P4 ;  /* 0x05c8008002060fae */ /* 0x0003e2000e101d46 */
[----:B------:R-:W-:-:S03]  /*28b0*/  ISETP.GE.AND P0, PT, R116, c[0x0][0x27c], PT ;  /* 0x00009f0074007a0c */ /* 0x000fc60003f06270 */
[----:B------:R-:W0:Y:S01]  /*28c0*/  LDGDEPBAR ;  /* 0x00000000000079af */ /* 0x000e220000000000 */
[----:B------:R-:W-:Y:S01]  /*28d0*/  WARPSYNC 0xffffffff ;  /* 0xffffffff00007948 */ /* 0x000fe20003800000 */
[----:B-1----:R-:W-:-:S05]  /*28e0*/  SHF.R.S32.HI R6, RZ, 0x1f, R237 ;  /* 0x0000001fff067819 */ /* 0x002fca00000114ed */
[----:B------:R-:W-:-:S04]  /*28f0*/  IMAD R2, R6, c[0x0][0x1e0], RZ ;  /* 0x0000780006027a24 */ /* 0x000fc800078e02ff */
[----:B------:R-:W-:-:S04]  /*2900*/  IMAD R2, R237, c[0x0][0x1e4], R2 ;  /* 0x00007900ed027a24 */ /* 0x000fc800078e0202 */
[----:B------:R-:W-:Y:S01]  /*2910*/  IMAD.IADD R132, R163, 0x1, R2 ;  /* 0x00000001a3847824 */ /* 0x000fe200078e0202 */
[----:B--2---:R-:W-:Y:S01]  /*2920*/  @P3 SHF.R.S32.HI R7, RZ, 0x1f, R11 ;  /* 0x0000001fff073819 */ /* 0x004fe2000001140b */
[----:B------:R-:W-:Y:S01]  /*2930*/  @!P3 IMAD.MOV.U32 R11, RZ, RZ, R249 ;  /* 0x000000ffff0bb224 */ /* 0x000fe200078e00f9 */
[----:B------:R-:W-:-:S04]  /*2940*/  @!P3 MOV R7, R16 ;  /* 0x000000100007b202 */ /* 0x000fc80000000f00 */
[----:B------:R-:W-:Y:S02]  /*2950*/  SEL R25, R7, RZ, !P2 ;  /* 0x000000ff07197207 */ /* 0x000fe40005000000 */
[----:B------:R-:W-:Y:S02]  /*2960*/  SEL R18, R11, RZ, !P2 ;  /* 0x000000ff0b127207 */ /* 0x000fe40005000000 */
[----:B------:R-:W-:Y:S01]  /*2970*/  ISETP.GE.AND P2, PT, R27, c[0x0][0x27c], PT ;  /* 0x00009f001b007a0c */ /* 0x000fe20003f46270 */
[----:B------:R-:W-:Y:S01]  /*2980*/  IMAD R3, R25, c[0x0][0x1f0], RZ ;  /* 0x00007c0019037a24 */ /* 0x000fe200078e02ff */
[----:B------:R-:W-:Y:S01]  /*2990*/  SHF.L.U32 R7, R164, 0x1, RZ ;  /* 0x00000001a4077819 */ /* 0x000fe200000006ff */
[----:B------:R-:W-:-:S04]  /*29a0*/  IMAD.WIDE.U32 R78, R18, c[0x0][0x1f0], R4 ;  /* 0x00007c00124e7a25 */ /* 0x000fc800078e0004 */
[----:B------:R-:W-:-:S05]  /*29b0*/  IMAD R3, R18, c[0x0][0x1f4], R3 ;  /* 0x00007d0012037a24 */ /* 0x000fca00078e0203 */
[----:B------:R-:W-:Y:S02]  /*29c0*/  IADD3 R80, R79, R3, RZ ;  /* 0x000000034f507210 */ /* 0x000fe40007ffe0ff */
[----:B------:R-:W2:Y:S04]  /*29d0*/  LDL R37, [R1+0x30] ;  /* 0x0000300001257983 */ /* 0x000ea80000100800 */
[----:B------:R-:W3:Y:S04]  /*29e0*/  LDL R36, [R1+0x38] ;  /* 0x0000380001247983 */ /* 0x000ee80000100800 */
[----:B------:R-:W4:Y:S01]  /*29f0*/  LDL R35, [R1+0x34] ;  /* 0x0000340001237983 */ /* 0x000f220000100800 */
[----:B------:R-:W-:Y:S01]  /*2a00*/  IMAD.WIDE.U32 R2, R251, c[0x0][0x260], R246 ;  /* 0x00009800fb027a25 */ /* 0x000fe200078e00f6 */
[----:B------:R-:W-:Y:S01]  /*2a10*/  IADD3 R135, P3, R237, R10, RZ ;  /* 0x0000000aed877210 */ /* 0x000fe20007f7e0ff */
[----:B------:R-:W-:Y:S01]  /*2a20*/  ULDC.U8 UR4, c[0x0][0x298] ;  /* 0x0000a60000047ab9 */ /* 0x000fe20000000000 */
[----:B------:R-:W-:Y:S01]  /*2a30*/  IADD3 R21, -R7, c[0x0][0x1d4], RZ ;  /* 0x0000750007157a10 */ /* 0x000fe20007ffe1ff */
[----:B------:R-:W-:-:S02]  /*2a40*/  IMAD R3, R251, c[0x0][0x264], R3 ;  /* 0x00009900fb037a24 */ /* 0x000fc400078e0203 */
[----:B------:R-:W-:Y:S01]  /*2a50*/  IMAD R9, R6, c[0x0][0x290], RZ ;  /* 0x0000a40006097a24 */ /* 0x000fe200078e02ff */
[CC--:B------:R-:W-:Y:S01]  /*2a60*/  SEL R19, R7.reuse, R21.reuse, !P0 ;  /* 0x0000001507137207 */ /* 0x0c0fe20004000000 */
[----:B------:R-:W-:Y:S01]  /*2a70*/  IMAD.WIDE.U32 R82, R14, c[0x0][0x268], R2 ;  /* 0x00009a000e527a25 */ /* 0x000fe200078e0002 */
[CC--:B------:R-:W-:Y:S02]  /*2a80*/  SEL R20, R7.reuse, R21.reuse, !P1 ;  /* 0x0000001507147207 */ /* 0x0c0fe40004800000 */
[----:B------:R-:W-:Y:S01]  /*2a90*/  SEL R21, R7, R21, !P2 ;  /* 0x0000001507157207 */ /* 0x000fe20005000000 */
[----:B------:R-:W-:Y:S02]  /*2aa0*/  IMAD R2, R6, c[0x0][0x280], RZ ;  /* 0x0000a00006027a24 */ /* 0x000fe400078e02ff */
[----:B------:R-:W-:Y:S01]  /*2ab0*/  IMAD R4, R13, c[0x0][0x268], RZ ;  /* 0x00009a000d047a24 */ /* 0x000fe200078e02ff */
[----:B------:R-:W-:Y:S01]  /*2ac0*/  SEL R13, RZ, c[0x0][0x27c], !P0 ;  /* 0x00009f00ff0d7a07 */ /* 0x000fe20004000000 */
[----:B------:R-:W-:-:S02]  /*2ad0*/  IMAD R8, R237, c[0x0][0x284], R2 ;  /* 0x0000a100ed087a24 */ /* 0x000fc400078e0202 */
[----:B------:R-:W-:Y:S01]  /*2ae0*/  IMAD.X R134, R12, 0x1, R6, P3 ;  /* 0x000000010c867824 */ /* 0x000fe200018e0606 */
[----:B------:R-:W-:Y:S01]  /*2af0*/  ISETP.GE.AND P3, PT, R164, 0x1, PT ;  /* 0x00000001a400780c */ /* 0x000fe20003f66270 */
[----:B------:R-:W-:-:S04]  /*2b00*/  IMAD.WIDE.U32 R2, R251, c[0x0][0x210], R116 ;  /* 0x00008400fb027a25 */ /* 0x000fc800078e0074 */
[----:B------:R-:W-:-:S04]  /*2b10*/  IMAD.WIDE.U32 R6, R237, c[0x0][0x290], R122 ;  /* 0x0000a400ed067a25 */ /* 0x000fc800078e007a */
[C---:B------:R-:W-:Y:S02]  /*2b20*/  IMAD R12, R237.reuse, c[0x0][0x294], R9 ;  /* 0x0000a500ed0c7a24 */ /* 0x040fe400078e0209 */
[----:B------:R-:W-:-:S04]  /*2b30*/  IMAD.WIDE.U32 R16, R237, c[0x0][0x290], R116 ;  /* 0x0000a400ed107a25 */ /* 0x000fc800078e0074 */
[----:B------:R-:W-:Y:S02]  /*2b40*/  IMAD R34, R14, c[0x0][0x26c], R4 ;  /* 0x00009b000e227a24 */ /* 0x000fe400078e0204 */
[----:B------:R-:W-:-:S04]  /*2b50*/  IMAD.WIDE.U32 R4, R237, c[0x0][0x280], R122 ;  /* 0x0000a000ed047a25 */ /* 0x000fc800078e007a */
[----:B------:R-:W-:Y:S02]  /*2b60*/  IMAD R11, R251, c[0x0][0x214], R3 ;  /* 0x00008500fb0b7a24 */ /* 0x000fe400078e0203 */
[----:B------:R-:W-:-:S04]  /*2b70*/  IMAD.WIDE.U32 R14, R237, c[0x0][0x280], R116 ;  /* 0x0000a000ed0e7a25 */ /* 0x000fc800078e0074 */
[----:B------:R-:W-:Y:S02]  /*2b80*/  IMAD.IADD R7, R7, 0x1, R12 ;  /* 0x0000000107077824 */ /* 0x000fe400078e020c */
[----:B------:R-:W-:Y:S01]  /*2b90*/  IMAD.IADD R3, R12, 0x1, R17 ;  /* 0x000000010c037824 */ /* 0x000fe200078e0211 */
[----:B------:R-:W-:Y:S01]  /*2ba0*/  IADD3 R12, R116, R13, RZ ;  /* 0x0000000d740c7210 */ /* 0x000fe20007ffe0ff */
[----:B------:R-:W-:Y:S01]  /*2bb0*/  IMAD.IADD R9, R5, 0x1, R8 ;  /* 0x0000000105097824 */ /* 0x000fe200078e0208 */
[----:B------:R-:W-:Y:S01]  /*2bc0*/  SEL R13, RZ, c[0x0][0x27c], !P1 ;  /* 0x00009f00ff0d7a07 */ /* 0x000fe20004800000 */
[----:B------:R-:W-:Y:S01]  /*2bd0*/  IMAD.IADD R5, R8, 0x1, R15 ;  /* 0x0000000108057824 */ /* 0x000fe200078e020f */
[----:B------:R-:W-:Y:S01]  /*2be0*/  SHF.R.S32.HI R17, RZ, 0x1f, R19 ;  /* 0x0000001fff117819 */ /* 0x000fe20000011413 */
[----:B------:R-:W-:Y:S01]  /*2bf0*/  IMAD.MOV.U32 R10, RZ, RZ, R2 ;  /* 0x000000ffff0a7224 */ /* 0x000fe200078e0002 */
[----:B------:R-:W-:Y:S01]  /*2c00*/  IADD3 R129, P1, P0, R78, R162, R116 ;  /* 0x000000a24e817210 */ /* 0x000fe2000783e074 */
[----:B------:R-:W-:Y:S01]  /*2c10*/  IMAD.MOV.U32 R8, RZ, RZ, R4 ;  /* 0x000000ffff087224 */ /* 0x000fe200078e0004 */
[----:B------:R-:W-:Y:S01]  /*2c20*/  LEA.HI R30, R17, R19, RZ, 0x4 ;  /* 0x00000013111e7211 */ /* 0x000fe200078f20ff */
[----:B------:R-:W-:Y:S01]  /*2c30*/  IMAD.MOV.U32 R4, RZ, RZ, R14 ;  /* 0x000000ffff047224 */ /* 0x000fe200078e000e */
[----:B------:R-:W-:Y:S01]  /*2c40*/  SHF.R.S32.HI R14, RZ, 0x1f, R12 ;  /* 0x0000001fff0e7819 */ /* 0x000fe2000001140c */
[----:B------:R-:W-:Y:S01]  /*2c50*/  IMAD.MOV.U32 R2, RZ, RZ, R16 ;  /* 0x000000ffff027224 */ /* 0x000fe200078e0010 */
[----:B------:R-:W-:Y:S01]  /*2c60*/  SEL R16, RZ, c[0x0][0x27c], !P2 ;  /* 0x00009f00ff107a07 */ /* 0x000fe20005000000 */
[----:B------:R-:W-:Y:S01]  /*2c70*/  IMAD.IADD R13, R26, 0x1, R13 ;  /* 0x000000011a0d7824 */ /* 0x000fe200078e020d */
[-C--:B------:R-:W-:Y:S01]  /*2c80*/  LEA.HI R15, R14, R12.reuse, RZ, 0x3 ;  /* 0x0000000c0e0f7211 */ /* 0x080fe200078f18ff */
[----:B------:R-:W-:Y:S01]  /*2c90*/  IMAD.WIDE.U32 R100, R18, c[0x0][0x218], R10 ;  /* 0x0000860012647a25 */ /* 0x000fe200078e000a */
[----:B------:R-:W-:-:S02]  /*2ca0*/  LEA.HI R23, R14, R12, RZ, 0x5 ;  /* 0x0000000c0e177211 */ /* 0x000fc400078f28ff */
[----:B------:R-:W-:Y:S01]  /*2cb0*/  SHF.R.S32.HI R19, RZ, 0x1f, R20 ;  /* 0x0000001fff137819 */ /* 0x000fe20000011414 */
[----:B------:R-:W-:Y:S01]  /*2cc0*/  IMAD.IADD R12, R27, 0x1, R16 ;  /* 0x000000011b0c7824 */ /* 0x000fe200078e0210 */
[----:B------:R-:W-:Y:S01]  /*2cd0*/  SHF.R.S32.HI R16, RZ, 0x1f, R13 ;  /* 0x0000001fff107819 */ /* 0x000fe2000001140d */
[C---:B------:R-:W-:Y:S01]  /*2ce0*/  IMAD R151, R138.reuse, c[0x0][0x1e4], RZ ;  /* 0x000079008a977a24 */ /* 0x040fe200078e02ff */
[----:B------:R-:W-:Y:S01]  /*2cf0*/  LEA.HI R29, R19, R20, RZ, 0x4 ;  /* 0x00000014131d7211 */ /* 0x000fe200078f20ff */
[----:B------:R-:W-:Y:S01]  /*2d00*/  IMAD R152, R138, c[0x0][0x284], RZ ;  /* 0x0000a1008a987a24 */ /* 0x000fe200078e02ff */
[-C--:B------:R-:W-:Y:S01]  /*2d10*/  LEA.HI R14, R16, R13.reuse, RZ, 0x3 ;  /* 0x0000000d100e7211 */ /* 0x080fe200078f18ff */
[----:B------:R-:W-:Y:S01]  /*2d20*/  IMAD R153, R138, c[0x0][0x294], RZ ;  /* 0x0000a5008a997a24 */ /* 0x000fe200078e02ff */
[----:B------:R-:W-:Y:S01]  /*2d30*/  LEA.HI R22, R16, R13, RZ, 0x5 ;  /* 0x0000000d10167211 */ /* 0x000fe200078f28ff */
[----:B------:R-:W-:Y:S01]  /*2d40*/  IMAD.WIDE.U32 R142, R138, c[0x0][0x1e0], RZ ;  /* 0x000078008a8e7a25 */ /* 0x000fe200078e00ff */
[----:B------:R-:W-:-:S02]  /*2d50*/  SHF.R.S32.HI R16, RZ, 0x1f, R21 ;  /* 0x0000001fff107819 */ /* 0x000fc40000011415 */
[----:B------:R-:W-:Y:S01]  /*2d60*/  SHF.R.S32.HI R17, RZ, 0x1f, R12 ;  /* 0x0000001fff117819 */ /* 0x000fe2000001140c */
[----:B------:R-:W-:Y:S01]  /*2d70*/  IMAD.WIDE.U32 R140, R138, c[0x0][0x280], RZ ;  /* 0x0000a0008a8c7a25 */ /* 0x000fe200078e00ff */
[----:B------:R-:W-:Y:S02]  /*2d80*/  LEA.HI R24, R16, R21, RZ, 0x4 ;  /* 0x0000001510187211 */ /* 0x000fe400078f20ff */
[-C--:B------:R-:W-:Y:S01]  /*2d90*/  LEA.HI R13, R17, R12.reuse, RZ, 0x3 ;  /* 0x0000000c110d7211 */ /* 0x080fe200078f18ff */
[----:B------:R-:W-:Y:S01]  /*2da0*/  IMAD R21, R25, c[0x0][0x218], RZ ;  /* 0x0000860019157a24 */ /* 0x000fe200078e02ff */
[----:B------:R-:W-:Y:S01]  /*2db0*/  LEA.HI R28, R17, R12, RZ, 0x5 ;  /* 0x0000000c111c7211 */ /* 0x000fe200078f28ff */
[----:B------:R-:W-:Y:S01]  /*2dc0*/  IMAD.WIDE.U32 R138, R138, c[0x0][0x290], RZ ;  /* 0x0000a4008a8a7a25 */ /* 0x000fe200078e00ff */
[----:B------:R-:W-:Y:S02]  /*2dd0*/  SHF.R.S32.HI R16, RZ, 0x5, R23 ;  /* 0x00000005ff107819 */ /* 0x000fe40000011417 */
[----:B------:R-:W-:Y:S01]  /*2de0*/  SHF.R.S32.HI R12, RZ, 0x5, R22 ;  /* 0x00000005ff0c7819 */ /* 0x000fe20000011416 */
[----:B------:R-:W-:Y:S01]  /*2df0*/  IMAD R23, R18, c[0x0][0x21c], R21 ;  /* 0x0000870012177a24 */ /* 0x000fe200078e0215 */
[----:B------:R-:W-:Y:S01]  /*2e00*/  SHF.R.S32.HI R10, RZ, 0x4, R30 ;  /* 0x00000004ff0a7819 */ /* 0x000fe2000001141e */
[----:B------:R-:W-:Y:S01]  /*2e10*/  IMAD.WIDE.U32 R96, R137, c[0x0][0x280], R8 ;  /* 0x0000a00089607a25 */ /* 0x000fe200078e0008 */
[----:B------:R-:W-:-:S02]  /*2e20*/  SHF.R.S32.HI R11, RZ, 0x4, R29 ;  /* 0x00000004ff0b7819 */ /* 0x000fc4000001141d */
[----:B------:R-:W-:Y:S01]  /*2e30*/  SHF.R.S32.HI R18, RZ, 0x5, R28 ;  /* 0x00000005ff127819 */ /* 0x000fe2000001141c */
[C---:B------:R-:W-:Y:S01]  /*2e40*/  IMAD.WIDE.U32 R94, R137.reuse, c[0x0][0x290], R6 ;  /* 0x0000a400895e7a25 */ /* 0x040fe200078e0006 */
[C---:B------:R-:W-:Y:S02]  /*2e50*/  LEA.HI.SX32 R11, R14.reuse, R11, 0x1d ;  /* 0x0000000b0e0b7211 */ /* 0x040fe400078feaff */
[----:B------:R-:W-:Y:S01]  /*2e60*/  ISETP.NE.AND P2, PT, RZ, UR4, PT ;  /* 0x00000004ff007c0c */ /* 0x000fe2000bf45270 */
[----:B------:R-:W-:Y:S01]  /*2e70*/  IMAD.WIDE.U32 R92, R137, c[0x0][0x280], R4 ;  /* 0x0000a000895c7a25 */ /* 0x000fe200078e0004 */
[----:B------:R-:W-:Y:S02]  /*2e80*/  LOP3.LUT R104, R15, 0xfffffff8, RZ, 0xc0, !PT ;  /* 0xfffffff80f687812 */ /* 0x000fe400078ec0ff */
[----:B------:R-:W-:Y:S01]  /*2e90*/  LOP3.LUT R103, R14, 0xfffffff8, RZ, 0xc0, !PT ;  /* 0xfffffff80e677812 */ /* 0x000fe200078ec0ff */
[----:B------:R-:W-:Y:S01]  /*2ea0*/  IMAD.SHL.U32 R84, R11, 0x8, RZ ;  /* 0x000000080b547824 */ /* 0x000fe200078e00ff */
[----:B------:R-:W-:Y:S01]  /*2eb0*/  LOP3.LUT R102, R13, 0xfffffff8, RZ, 0xc0, !PT ;  /* 0xfffffff80d667812 */ /* 0x000fe200078ec0ff */
[----:B------:R-:W-:Y:S01]  /*2ec0*/  IMAD.WIDE.U32 R90, R137, c[0x0][0x290], R2 ;  /* 0x0000a400895a7a25 */ /* 0x000fe200078e0002 */
[----:B------:R-:W-:-:S02]  /*2ed0*/  P2R R128, PR, RZ, 0x4 ;  /* 0x00000004ff807803 */ /* 0x000fc40000000000 */
        /* <DEDUP_REMOVED lines=8> */
[----:B------:R-:W-:Y:S02]  /*2f60*/  SHF.R.S32.HI R113, RZ, 0x1f, R102 ;  /* 0x0000001fff717819 */ /* 0x000fe40000011466 */
[----:B------:R-:W-:-:S02]  /*2f70*/  SHF.R.S32.HI R109, RZ, 0x1f, R84 ;  /* 0x0000001fff6d7819 */ /* 0x000fc40000011454 */
[C---:B--2---:R-:W-:Y:S02]  /*2f80*/  LOP3.LUT R19, R37.reuse, 0x18, R14, 0xf8, !PT ;  /* 0x0000001825137812 */ /* 0x044fe400078ef80e */
[----:B------:R-:W-:Y:S01]  /*2f90*/  LOP3.LUT R17, R37, 0x18, R15, 0xf8, !PT ;  /* 0x0000001825117812 */ /* 0x000fe200078ef80f */
[--C-:B---3--:R-:W-:Y:S02]  /*2fa0*/  IMAD R20, R16, 0x600, R36.reuse ;  /* 0x0000060010147824 */ /* 0x108fe400078e0224 */
[--C-:B------:R-:W-:Y:S01]  /*2fb0*/  IMAD R16, R12, 0x600, R36.reuse ;  /* 0x000006000c107824 */ /* 0x100fe200078e0224 */
[-C--:B----4-:R-:W-:Y:S01]  /*2fc0*/  LOP3.LUT R12, R19, R35.reuse, RZ, 0x3c, !PT ;  /* 0x00000023130c7212 */ /* 0x090fe200078e3cff */
[----:B------:R-:W-:Y:S01]  /*2fd0*/  IMAD R22, R18, 0x600, R36 ;  /* 0x0000060012167824 */ /* 0x000fe200078e0224 */
[----:B------:R-:W-:Y:S02]  /*2fe0*/  LOP3.LUT R17, R17, R35, RZ, 0x3c, !PT ;  /* 0x0000002311117212 */ /* 0x000fe400078e3cff */
[----:B------:R-:W-:-:S02]  /*2ff0*/  IADD3 R25, R16, R12, RZ ;  /* 0x0000000c10197210 */ /* 0x000fc40007ffe0ff */
[----:B------:R-:W-:Y:S01]  /*3000*/  SHF.R.S32.HI R16, RZ, 0x4, R24 ;  /* 0x00000004ff107819 */ /* 0x000fe20000011418 */
[----:B------:R-:W-:Y:S01]  /*3010*/  IMAD.IADD R33, R20, 0x1, R17 ;  /* 0x0000000114217824 */ /* 0x000fe200078e0211 */
[----:B------:R-:W-:Y:S02]  /*3020*/  LEA.HI.SX32 R12, R15, R10, 0x1d ;  /* 0x0000000a0f0c7211 */ /* 0x000fe400078feaff */
[----:B------:R-:W-:Y:S01]  /*3030*/  LEA.HI.SX32 R10, R13, R16, 0x1d ;  /* 0x000000100d0a7211 */ /* 0x000fe200078feaff */
[----:B------:R-:W-:Y:S01]  /*3040*/  IMAD.SHL.U32 R119, R33, 0x2, RZ ;  /* 0x0000000221777824 */ /* 0x000fe200078e00ff */
[----:B------:R-:W-:Y:S01]  /*3050*/  SHF.R.S32.HI R17, RZ, 0x1f, R12 ;  /* 0x0000001fff117819 */ /* 0x000fe2000001140c */
[----:B------:R-:W-:Y:S01]  /*3060*/  IMAD.SHL.U32 R85, R12, 0x8, RZ ;  /* 0x000000080c557824 */ /* 0x000fe200078e00ff */
[----:B------:R-:W-:Y:S01]  /*3070*/  SHF.R.S32.HI R16, RZ, 0x1f, R11 ;  /* 0x0000001fff107819 */ /* 0x000fe2000001140b */
[----:B------:R-:W-:Y:S01]  /*3080*/  IMAD.SHL.U32 R86, R10, 0x8, RZ ;  /* 0x000000080a567824 */ /* 0x000fe200078e00ff */
[----:B------:R-:W-:-:S02]  /*3090*/  SHF.R.S32.HI R18, RZ, 0x1f, R10 ;  /* 0x0000001fff127819 */ /* 0x000fc4000001140a */
[----:B------:R-:W-:Y:S02]  /*30a0*/  LEA.HI R19, R17, R12, RZ, 0x2 ;  /* 0x0000000c11137211 */ /* 0x000fe400078f10ff */
[----:B------:R-:W-:Y:S02]  /*30b0*/  LEA.HI R17, R16, R11, RZ, 0x2 ;  /* 0x0000000b10117211 */ /* 0x000fe400078f10ff */
[----:B------:R-:W-:Y:S02]  /*30c0*/  LEA.HI R11, R18, R10, RZ, 0x2 ;  /* 0x0000000a120b7211 */ /* 0x000fe400078f10ff */
[C---:B------:R-:W-:Y:S02]  /*30d0*/  LOP3.LUT R20, R37.reuse, 0x18, R13, 0xf8, !PT ;  /* 0x0000001825147812 */ /* 0x040fe400078ef80d */
[----:B------:R-:W-:Y:S02]  /*30e0*/  LOP3.LUT R16, R37, 0x18, R85, 0xf8, !PT ;  /* 0x0000001825107812 */ /* 0x000fe400078ef855 */
[----:B------:R-:W-:-:S02]  /*30f0*/  SHF.R.S32.HI R17, RZ, 0x2, R17 ;  /* 0x00000002ff117819 */ /* 0x000fc40000011411 */
[----:B------:R-:W-:Y:S02]  /*3100*/  SHF.R.S32.HI R10, RZ, 0x2, R11 ;  /* 0x00000002ff0a7819 */ /* 0x000fe4000001140b */
[-C--:B------:R-:W-:Y:S02]  /*3110*/  LOP3.LUT R21, R20, R35.reuse, RZ, 0x3c, !PT ;  /* 0x0000002314157212 */ /* 0x080fe400078e3cff */
[C---:B------:R-:W-:Y:S01]  /*3120*/  LOP3.LUT R12, R37.reuse, 0x18, R84, 0xf8, !PT ;  /* 0x00000018250c7812 */ /* 0x040fe200078ef854 */
[----:B------:R-:W-:Y:S01]  /*3130*/  IMAD R11, R10, 0x600, R36 ;  /* 0x000006000a0b7824 */ /* 0x000fe200078e0224 */
[----:B------:R-:W-:Y:S02]  /*3140*/  LOP3.LUT R20, R37, 0x18, R86, 0xf8, !PT ;  /* 0x0000001825147812 */ /* 0x000fe400078ef856 */
[----:B------:R-:W-:Y:S02]  /*3150*/  SHF.R.S32.HI R18, RZ, 0x2, R19 ;  /* 0x00000002ff127819 */ /* 0x000fe40000011413 */
[-C--:B------:R-:W-:Y:S01]  /*3160*/  LOP3.LUT R19, R16, R35.reuse, RZ, 0x3c, !PT ;  /* 0x0000002310137212 */ /* 0x080fe200078e3cff */
[--C-:B------:R-:W-:Y:S01]  /*3170*/  IMAD R16, R17, 0x600, R36.reuse ;  /* 0x0000060011107824 */ /* 0x100fe200078e0224 */
[-C--:B------:R-:W-:Y:S01]  /*3180*/  LOP3.LUT R12, R12, R35.reuse, RZ, 0x3c, !PT ;  /* 0x000000230c0c7212 */ /* 0x080fe200078e3cff */
[----:B------:R-:W-:Y:S01]  /*3190*/  IMAD R18, R18, 0x600, R36 ;  /* 0x0000060012127824 */ /* 0x000fe200078e0224 */
[----:B------:R-:W-:Y:S01]  /*31a0*/  LOP3.LUT R10, R20, R35, RZ, 0x3c, !PT ;  /* 0x00000023140a7212 */ /* 0x000fe200078e3cff */
[----:B------:R-:W-:Y:S01]  /*31b0*/  IMAD.IADD R17, R22, 0x1, R21 ;  /* 0x0000000116117824 */ /* 0x000fe200078e0215 */
[----:B------:R-:W-:Y:S01]  /*31c0*/  IADD3 R16, R16, R12, RZ ;  /* 0x0000000c10107210 */ /* 0x000fe20007ffe0ff */
[----:B------:R-:W-:Y:S01]  /*31d0*/  IMAD.IADD R18, R18, 0x1, R19 ;  /* 0x0000000112127824 */ /* 0x000fe200078e0213 */
[----:B------:R-:W-:Y:S01]  /*31e0*/  SHF.L.U32 R118, R25, 0x1, RZ ;  /* 0x0000000119767819 */ /* 0x000fe200000006ff */
[----:B------:R-:W-:Y:S01]  /*31f0*/  IMAD.IADD R12, R11, 0x1, R10 ;  /* 0x000000010b0c7824 */ /* 0x000fe200078e020a */
[----:B------:R-:W-:Y:S01]  /*3200*/  SHF.R.S32.HI R110, RZ, 0x1f, R85 ;  /* 0x0000001fff6e7819 */ /* 0x000fe20000011455 */
[C---:B------:R-:W-:Y:S01]  /*3210*/  IMAD R11, R31.reuse, c[0x0][0x280], RZ ;  /* 0x0000a0001f0b7a24 */ /* 0x040fe200078e02ff */
[----:B------:R-:W-:Y:S01]  /*3220*/  SHF.R.S32.HI R108, RZ, 0x1f, R86 ;  /* 0x0000001fff6c7819 */ /* 0x000fe20000011456 */
[----:B------:R-:W-:-:S02]  /*3230*/  IMAD R10, R31, c[0x0][0x290], RZ ;  /* 0x0000a4001f0a7a24 */ /* 0x000fc400078e02ff */
[C---:B------:R-:W-:Y:S02]  /*3240*/  IMAD R11, R137.reuse, c[0x0][0x284], R11 ;  /* 0x0000a100890b7a24 */ /* 0x040fe400078e020b */
[----:B------:R-:W-:Y:S02]  /*3250*/  IMAD R10, R137, c[0x0][0x294], R10 ;  /* 0x0000a500890a7a24 */ /* 0x000fe400078e020a */
[----:B------:R-:W-:Y:S02]  /*3260*/  IMAD.IADD R125, R97, 0x1, R11 ;  /* 0x00000001617d7824 */ /* 0x000fe400078e020b */
[----:B------:R-:W-:Y:S02]  /*3270*/  IMAD.IADD R120, R11, 0x1, R93 ;  /* 0x000000010b787824 */ /* 0x000fe400078e025d */
[----:B------:R-:W-:Y:S02]  /*3280*/  IMAD.IADD R124, R95, 0x1, R10 ;  /* 0x000000015f7c7824 */ /* 0x000fe400078e020a */
[----:B------:R-:W-:-:S02]  /*3290*/  IMAD.IADD R112, R10, 0x1, R91 ;  /* 0x000000010a707824 */ /* 0x000fc400078e025b */
[----:B------:R-:W-:Y:S02]  /*32a0*/  IMAD.SHL.U32 R111, R17, 0x2, RZ ;  /* 0x00000002116f7824 */ /* 0x000fe400078e00ff */
[----:B------:R-:W-:Y:S02]  /*32b0*/  IMAD.SHL.U32 R107, R18, 0x2, RZ ;  /* 0x00000002126b7824 */ /* 0x000fe400078e00ff */
[----:B------:R-:W-:Y:S02]  /*32c0*/  IMAD.SHL.U32 R106, R16, 0x2, RZ ;  /* 0x00000002106a7824 */ /* 0x000fe400078e00ff */
[----:B------:R-:W-:Y:S01]  /*32d0*/  IMAD.SHL.U32 R105, R12, 0x2, RZ ;  /* 0x000000020c697824 */ /* 0x000fe200078e00ff */
[----:B------:R-:W-:Y:S06]  /*32e0*/  BAR.SYNC.DEFER_BLOCKING 0x0 ;  /* 0x0000000000007b1d */ /* 0x000fec0000010000 */
.L_x_1628:
        /* <DEDUP_REMOVED lines=86> */
.L_x_1606:
[----:B------:R-:W-:Y:S05]  /*3850*/  BSYNC B0 ;  /* 0x0000000000007941 */ /* 0x000fea0003800000 */
.L_x_1605:
        /* <DEDUP_REMOVED lines=89> */
.L_x_1609:
[----:B------:R-:W-:Y:S05]  /*3df0*/  BSYNC B0 ;  /* 0x0000000000007941 */ /* 0x000fea0003800000 */
.L_x_1608:
        /* <DEDUP_REMOVED lines=56> */
.L_x_1611:
[----:B------:R-:W-:Y:S05]  /*4180*/  BSYNC B0 ;  /* 0x0000000000007941 */ /* 0x000fea0003800000 */
.L_x_1610:
        /* <DEDUP_REMOVED lines=56> */
.L_x_1613:
[----:B------:R-:W-:Y:S05]  /*4510*/  BSYNC B0 ;  /* 0x0000000000007941 */ /* 0x000fea0003800000 */
.L_x_1612:
        /* <DEDUP_REMOVED lines=57> */
.L_x_1615:
[----:B------:R-:W-:Y:S05]  /*48b0*/  BSYNC B0 ;  /* 0x0000000000007941 */ /* 0x000fea0003800000 */
.L_x_1614:
        /* <DEDUP_REMOVED lines=57> */
.L_x_1617:
[----:B------:R-:W-:Y:S05]  /*4c50*/  BSYNC B0 ;  /* 0x0000000000007941 */ /* 0x000fea0003800000 */
.L_x_1616:
        /* <DEDUP_REMOVED lines=57> */
.L_x_1604:
        /* <DEDUP_REMOVED lines=47> */
.L_x_1619:
[----:B------:R-:W-:Y:S05]  /*52e0*/  BSYNC B0 ;  /* 0x0000000000007941 */ /* 0x000fea0003800000 */
.L_x_1618:
        /* <DEDUP_REMOVED lines=149> */
.L_x_1621:
[----:B------:R-:W-:Y:S05]  /*5c40*/  BSYNC B0 ;  /* 0x0000000000007941 */ /* 0x000fea0003800000 */
.L_x_1620:
        /* <DEDUP_REMOVED lines=115> */
.L_x_1623:
[----:B------:R-:W-:Y:S05]  /*6380*/  BSYNC B0 ;  /* 0x0000000000007941 */ /* 0x000fea0003800000 */
.L_x_1622:
        /* <DEDUP_REMOVED lines=115> */
.L_x_1603:
        /* <DEDUP_REMOVED lines=26> */
.L_x_1607:
[----:B------:R-:W-:Y:S05]  /*6c60*/  BSYNC B1 ;  /* 0x0000000000017941 */ /* 0x000fea0003800000 */
.L_x_1602:
        /* <DEDUP_REMOVED lines=8> */
[----:B------:R-:W-:Y:S05]  /*6cf0*/  @P0 IADD3 R5, P1, R4, 0x20, RZ ;  /* 0x0000002004050810 */ /* 0x000fea0007f3e0ff */
[----:B------:R-:W-:Y:S01]  /*6d00*/  @P0 IMAD.X R10, RZ, RZ, R2, P1 ;  /* 0x000000ffff0a0224 */ /* 0x000fe200008e0602 */
[----:B------:R-:W-:Y:S11]  /*6d10*/  ISETP.GE.AND P1, PT, R3, 0x1, PT ;  /* 0x000000010300780c */ /* 0x000ff60003f26270 */
[----:B------:R-:W-:Y:S02]  /*6d20*/  @!UPT UIADD3 URZ, URZ, URZ, URZ ;  /* 0x0000003f3f3ff290 */ /* 0x000fe4000fffe03f */
[----:B------:R-:W-:Y:S01]  /*6d30*/  @P1 IMAD R6, R2, c[0x0][0x258], RZ ;  /* 0x0000960002061a24 */ /* 0x000fe200078e02ff */
[----:B------:R-:W-:Y:S01]  /*6d40*/  @P1 MOV R2, R82 ;  /* 0x0000005200021202 */ /* 0x000fe20000000f00 */
[----:B------:R-:W-:Y:S04]  /*6d50*/  @P1 IMAD.MOV.U32 R3, RZ, RZ, R87 ;  /* 0x000000ffff031224 */ /* 0x000fe800078e0057 */
[C---:B------:R-:W-:Y:S04]  /*6d60*/  @P1 IMAD.WIDE.U32 R2, R4.reuse, c[0x0][0x258], R2 ;  /* 0x0000960004021a25 */ /* 0x040fe800078e0002 */
[----:B------:R-:W-:Y:S01]  /*6d70*/  @P1 IMAD R4, R4, c[0x0][0x25c], R6 ;  /* 0x0000970004041a24 */ /* 0x000fe200078e0206 */
[----:B------:R-:W-:Y:S04]  /*6d80*/  @P1 LEA R6, P2, R2, c[0x0][0x250], 0x1 ;  /* 0x0000940002061a11 */ /* 0x000fe800078408ff */
[----:B------:R-:W-:Y:S01]  /*6d90*/  @P1 IADD3 R3, R3, R4, RZ ;  /* 0x0000000403031210 */ /* 0x000fe20007ffe0ff */
[----:B------:R-:W-:Y:S03]  /*6da0*/  @P0 IMAD R4, R10, c[0x0][0x258], RZ ;  /* 0x000096000a040a24 */ /* 0x000fe600078e02ff */
[----:B------:R-:W-:Y:S01]  /*6db0*/  @P1 LEA.HI.X R7, R2, c[0x0][0x254], R3, 0x1, P2 ;  /* 0x0000950002071a11 */ /* 0x000fe200010f0c03 */
[----:B------:R-:W-:Y:S01]  /*6dc0*/  @P0 IMAD.MOV.U32 R2, RZ, RZ, R82 ;  /* 0x000000ffff020224 */ /* 0x000fe200078e0052 */
[----:B------:R-:W-:Y:S05]  /*6dd0*/  @P0 MOV R3, R87 ;  /* 0x0000005700030202 */ /* 0x000fea0000000f00 */
[C---:B------:R-:W-:Y:S04]  /*6de0*/  @P0 IMAD.WIDE.U32 R2, R5.reuse, c[0x0][0x258], R2 ;  /* 0x0000960005020a25 */ /* 0x040fe800078e0002 */
[----:B------:R-:W-:Y:S01]  /*6df0*/  @P0 IMAD R5, R5, c[0x0][0x25c], R4 ;  /* 0x0000970005050a24 */ /* 0x000fe200078e0204 */
[C---:B------:R-:W-:Y:S03]  /*6e00*/  @P0 LEA R4, P2, R2.reuse, c[0x0][0x250], 0x1 ;  /* 0x0000940002040a11 */ /* 0x040fe600078408ff */
[----:B------:R-:W-:Y:S05]  /*6e10*/  @P0 IMAD.IADD R3, R3, 0x1, R5 ;  /* 0x0000000103030824 */ /* 0x000fea00078e0205 */
[----:B------:R-:W-:Y:S02]  /*6e20*/  @P0 LEA.HI.X R5, R2, c[0x0][0x254], R3, 0x1, P2 ;  /* 0x0000950002050a11 */ /* 0x000fe400010f0c03 */
[C---:B------:R-:W-:Y:S02]  /*6e30*/  @P1 SHF.L.U32 R3, R236.reuse, 0x1, RZ ;  /* 0x00000001ec031819 */ /* 0x040fe400000006ff */
[----:B------:R-:W-:Y:S03]  /*6e40*/  @P0 SHF.L.U32 R2, R236, 0x1, RZ ;  /* 0x00000001ec020819 */ /* 0x000fe600000006ff */
        /* <DEDUP_REMOVED lines=49> */
.L_x_1625:
[----:B-1----:R-:W-:Y:S05]  /*7160*/  BSYNC B0 ;  /* 0x0000000000007941 */ /* 0x002fea0003800000 */
.L_x_1624:
        /* <DEDUP_REMOVED lines=33> */
.L_x_1627:
[----:B------:R-:W-:Y:S05]  /*7380*/  BSYNC B0 ;  /* 0x0000000000007941 */ /* 0x000fea0003800000 */
.L_x_1626:
[----:B------:R-:W0:Y:S01]  /*7390*/  LDGDEPBAR ;  /* 0x00000000000079af */ /* 0x000e220000000000 */
[----:B------:R-:W-:Y:S01]  /*73a0*/  IADD3 R32, R32, -0x1, RZ ;  /* 0xffffffff20207810 */ /* 0x000fe20007ffe0ff */
[----:B------:R-:W-:-:S05]  /*73b0*/  @P3 BRA `(.L_x_1628) ;  /* 0xffffbf3000003947 */ /* 0x000fca000383ffff */
[----:B------:R-:W-:Y:S01]  /*73c0*/  WARPSYNC 0xffffffff ;  /* 0xffffffff00007948 */ /* 0x000fe20003800000 */
[----:B------:R-:W-:Y:S06]  /*73d0*/  BAR.SYNC.DEFER_BLOCKING 0x0 ;  /* 0x0000000000007b1d */ /* 0x000fec0000010000 */
.L_x_1601:
        /* <DEDUP_REMOVED lines=33> */
.L_x_1630:
[----:B------:R-:W-:Y:S05]  /*75f0*/  BSYNC B0 ;  /* 0x0000000000007941 */ /* 0x000fea0003800000 */
.L_x_1629:
        /* <DEDUP_REMOVED lines=53> */
[----:B------:R-:W-:-:S04]  /*7950*/  PRMT R0, RZ, 0x7610, R0 ;  /* 0x00007610ff007816 */ /* 0x000fc80000000000 */
[----:B------:R-:W-:-:S04]  /*7960*/  IMNMX R225, R146, R2, PT ;  /* 0x0000000292e17217 */ /* 0x000fc80003800200 */
[----:B------:R-:W-:-:S13]  /*7970*/  ISETP.GT.AND P0, PT, R225, R250, PT ;  /* 0x000000fae100720c */ /* 0x000fda0003f04270 */
[----:B------:R-:W-:Y:S05]  /*7980*/  @!P0 BRA `(.L_x_1631) ;  /* 0x0000bc8000008947 */ /* 0x000fea0003800000 */
[----:B------:R-:W2:Y:S01]  /*7990*/  LDL R17, [R1+0x4] ;  /* 0x0000040001117983 */ /* 0x000ea20000100800 */
[----:B------:R-:W-:-:S03]  /*79a0*/  ISETP.NE.U32.AND P0, PT, RZ, c[0x0][0x340], PT ;  /* 0x0000d000ff007a0c */ /* 0x000fc60003f05070 */
[----:B------:R-:W3:Y:S01]  /*79b0*/  LDL R18, [R1+0x10] ;  /* 0x0000100001127983 */ /* 0x000ee20000100800 */
[----:B------:R-:W-:-:S13]  /*79c0*/  ISETP.NE.AND.EX P1, PT, RZ, c[0x0][0x344], PT, P0 ;  /* 0x0000d100ff007a0c */ /* 0x000fda0003f25300 */
[----:B------:R-:W-:-:S04]  /*79d0*/  @P1 IMAD.MOV.U32 R2, RZ, RZ, 0x4 ;  /* 0x00000004ff021424 */ /* 0x000fc800078e00ff */
[----:B------:R-:W-:-:S05]  /*79e0*/  @P1 IMAD.WIDE R2, R249, R2, c[0x0][0x340] ;  /* 0x0000d000f9021625 */ /* 0x000fca00078e0202 */
[----:B------:R1:W4:Y:S04]  /*79f0*/  @P1 LDG.E R13, [R2.64] ;  /* 0x00000006020d1981 */ /* 0x000328000c1e1900 */
[----:B------:R-:W1:Y:S01]  /*7a00*/  S2R R11, SR_TID.X ;  /* 0x00000000000b7919 */ /* 0x000e620000002100 */
[----:B------:R-:W-:Y:S01]  /*7a10*/  SHF.R.S32.HI R0, RZ, 0x1f, R147 ;  /* 0x0000001fff007819 */ /* 0x000fe20000011493 */
[----:B------:R-:W-:-:S04]  /*7a20*/  IMAD.MOV.U32 R6, RZ, RZ, c[0x0][0x2c4] ;  /* 0x0000b100ff067624 */ /* 0x000fc800078e00ff */
[----:B------:R-:W-:Y:S01]  /*7a30*/  IMAD R0, R0, c[0x0][0x178], RZ ;  /* 0x00005e0000007a24 */ /* 0x000fe200078e02ff */
[----:B------:R-:W-:-:S03]  /*7a40*/  SHF.R.S32.HI R5, RZ, 0x1f, R9 ;  /* 0x0000001fff057819 */ /* 0x000fc60000011409 */
[----:B------:R-:W-:Y:S01]  /*7a50*/  IMAD R4, R147, c[0x0][0x17c], R0 ;  /* 0x00005f0093047a24 */ /* 0x000fe200078e0200 */
[----:B------:R-:W-:Y:S02]  /*7a60*/  IADD3 R0, P0, R238, R9, RZ ;  /* 0x00000009ee007210 */ /* 0x000fe40007f1e0ff */
[----:B------:R-:W-:Y:S02]  /*7a70*/  ISETP.NE.AND P2, PT, R6, 0x1, PT ;  /* 0x000000010600780c */ /* 0x000fe40003f45270 */
[----:B------:R-:W-:Y:S02]  /*7a80*/  LEA.HI.X.SX32 R6, R238, R5, 0x1, P0 ;  /* 0x00000005ee067211 */ /* 0x000fe400000f0eff */
[----:B-1----:R-:W-:-:S04]  /*7a90*/  SHF.R.S32.HI R10, RZ, 0x1f, R11 ;  /* 0x0000001fff0a7819 */ /* 0x002fc8000001140b */
[----:B------:R-:W-:-:S04]  /*7aa0*/  LEA.HI R10, R10, R11, RZ, 0x2 ;  /* 0x0000000b0a0a7211 */ /* 0x000fc800078f10ff */
[----:B------:R-:W-:Y:S01]  /*7ab0*/  LOP3.LUT R10, R10, 0xfffffffc, RZ, 0xc0, !PT ;  /* 0xfffffffc0a0a7812 */ /* 0x000fe200078ec0ff */
[----:B------:R-:W-:-:S04]  /*7ac0*/  IMAD.WIDE.U32 R2, R147, c[0x0][0x178], RZ ;  /* 0x00005e0093027a25 */ /* 0x000fc800078e00ff */
[----:B------:R-:W-:Y:S02]  /*7ad0*/  IMAD R9, R6, c[0x0][0x1e0], RZ ;  /* 0x0000780006097a24 */ /* 0x000fe400078e02ff */
[----:B------:R-:W-:Y:S01]  /*7ae0*/  IMAD.IADD R10, R11, 0x1, -R10 ;  /* 0x000000010b0a7824 */ /* 0x000fe200078e0a0a */
[----:B------:R-:W-:Y:S01]  /*7af0*/  ISETP.NE.U32.AND P0, PT, RZ, c[0x0][0x348], PT ;  /* 0x0000d200ff007a0c */ /* 0x000fe20003f05070 */
[----:B------:R-:W-:Y:S01]  /*7b00*/  IMAD R16, R0, c[0x0][0x1e4], R9 ;  /* 0x0000790000107a24 */ /* 0x000fe200078e0209 */
[----:B------:R-:W-:Y:S01]  /*7b10*/  IADD3 R3, R3, R4, RZ ;  /* 0x0000000403037210 */ /* 0x000fe20007ffe0ff */
[----:B------:R-:W-:Y:S01]  /*7b20*/  IMAD.MOV.U32 R4, RZ, RZ, R246 ;  /* 0x000000ffff047224 */ /* 0x000fe200078e00f6 */
[----:B------:R-:W-:Y:S02]  /*7b30*/  MOV R5, R247 ;  /* 0x000000f700057202 */ /* 0x000fe40000000f00 */
[----:B------:R-:W-:Y:S01]  /*7b40*/  LEA R9, R10, R238, 0x5 ;  /* 0x000000ee0a097211 */ /* 0x000fe200078e28ff */
[----:B------:R-:W-:Y:S01]  /*7b50*/  IMAD R8, R6, c[0x0][0x208], RZ ;  /* 0x0000820006087a24 */ /* 0x000fe200078e02ff */
[----:B------:R-:W-:Y:S01]  /*7b60*/  ISETP.NE.AND.EX P0, PT, RZ, c[0x0][0x34c], PT, P0 ;  /* 0x0000d300ff007a0c */ /* 0x000fe20003f05300 */
[----:B------:R-:W-:Y:S01]  /*7b70*/  IMAD.WIDE.U32 R6, R0, c[0x0][0x1e0], R4 ;  /* 0x0000780000067a25 */ /* 0x000fe200078e0004 */
[----:B------:R-:W-:-:S03]  /*7b80*/  ISETP.GE.AND P6, PT, R245, c[0x0][0x1d4], PT ;  /* 0x00007500f5007a0c */ /* 0x000fc60003fc6270 */
[----:B------:R-:W-:-:S04]  /*7b90*/  IMAD.WIDE.U32 R4, R0, c[0x0][0x208], R4 ;  /* 0x0000820000047a25 */ /* 0x000fc800078e0004 */
[----:B------:R-:W-:Y:S02]  /*7ba0*/  IMAD R15, R0, c[0x0][0x20c], R8 ;  /* 0x00008300000f7a24 */ /* 0x000fe400078e0208 */
[----:B------:R-:W-:Y:S01]  /*7bb0*/  IMAD.WIDE.U32 R2, R251, c[0x0][0x1b8], R2 ;  /* 0x00006e00fb027a25 */ /* 0x000fe200078e0002 */
[----:B------:R-:W-:Y:S02]  /*7bc0*/  SEL R8, R249, RZ, !P0 ;  /* 0x000000fff9087207 */ /* 0x000fe40004000000 */
[----:B------:R-:W-:Y:S01]  /*7bd0*/  SEL R10, RZ, 0xffffffff, P6 ;  /* 0xffffffffff0a7807 */ /* 0x000fe20003000000 */
[----:B------:R-:W-:Y:S01]  /*7be0*/  IMAD R3, R251, c[0x0][0x1bc], R3 ;  /* 0x00006f00fb037a24 */ /* 0x000fe200078e0203 */
[----:B------:R-:W-:-:S03]  /*7bf0*/  ISETP.GE.AND P3, PT, R246, c[0x0][0x1d4], PT ;  /* 0x00007500f6007a0c */ /* 0x000fc60003f66270 */
[----:B------:R-:W-:Y:S01]  /*7c00*/  IMAD.WIDE.U32 R2, R8, c[0x0][0x1c0], R2 ;  /* 0x0000700008027a25 */ /* 0x000fe200078e0002 */
[----:B------:R-:W-:-:S03]  /*7c10*/  SEL R14, RZ, 0x1, P3 ;  /* 0x00000001ff0e7807 */ /* 0x000fc60001800000 */
[----:B------:R-:W-:-:S05]  /*7c20*/  IMAD.SHL.U32 R10, R10, 0x2, RZ ;  /* 0x000000020a0a7824 */ /* 0x000fca00078e00ff */
[----:B------:R-:W-:Y:S01]  /*7c30*/  LOP3.LUT R14, R10, 0x2, R14, 0xe2, !PT ;  /* 0x000000020a0e7812 */ /* 0x000fe200078ee20e */
[----:B------:R-:W-:Y:S01]  /*7c40*/  IMAD.IADD R5, R5, 0x1, R15 ;  /* 0x0000000105057824 */ /* 0x000fe200078e020f */
[----:B------:R-:W-:-:S03]  /*7c50*/  IADD3 R7, R7, R16, RZ ;  /* 0x0000001007077210 */ /* 0x000fc60007ffe0ff */
[----:B------:R-:W-:Y:S01]  /*7c60*/  IMAD.WIDE.U32 R4, R251, c[0x0][0x210], R4 ;  /* 0x00008400fb047a25 */ /* 0x000fe200078e0004 */
[----:B------:R-:W-:-:S03]  /*7c70*/  ISETP.GE.AND P5, PT, R248, c[0x0][0x1d4], PT ;  /* 0x00007500f8007a0c */ /* 0x000fc60003fa6270 */
[----:B------:R-:W-:-:S04]  /*7c80*/  IMAD.WIDE.U32 R6, R251, c[0x0][0x1e8], R6 ;  /* 0x00007a00fb067a25 */ /* 0x000fc800078e0006 */
[C---:B------:R-:W-:Y:S02]  /*7c90*/  IMAD R5, R251.reuse, c[0x0][0x214], R5 ;  /* 0x00008500fb057a24 */ /* 0x040fe400078e0205 */
[----:B------:R-:W-:Y:S01]  /*7ca0*/  IMAD R7, R251, c[0x0][0x1ec], R7 ;  /* 0x00007b00fb077a24 */ /* 0x000fe200078e0207 */
[----:B------:R-:W-:Y:S02]  /*7cb0*/  P2R R120, PR, RZ, 0x8 ;  /* 0x00000008ff787803 */ /* 0x000fe40000000000 */
[----:B------:R-:W-:Y:S02]  /*7cc0*/  ISETP.GE.AND P3, PT, R245, c[0x0][0x198], PT ;  /* 0x00006600f5007a0c */ /* 0x000fe40003f66270 */
[----:B------:R-:W-:Y:S02]  /*7cd0*/  ISETP.GE.AND P4, PT, R248, c[0x0][0x198], PT ;  /* 0x00006600f8007a0c */ /* 0x000fe40003f86270 */
[----:B------:R-:W-:Y:S01]  /*7ce0*/  IADD3 R118, R225, -0x1, RZ ;  /* 0xffffffffe1767810 */ /* 0x000fe20007ffe0ff */
[----:B--2---:R-:W-:Y:S01]  /*7cf0*/  IMAD R9, R17, 0x80, R9 ;  /* 0x0000008011097824 */ /* 0x004fe200078e0209 */
[----:B---3--:R-:W-:-:S03]  /*7d00*/  SEL R0, R18, RZ, !P0 ;  /* 0x000000ff12007207 */ /* 0x008fc60004000000 */
[----:B------:R-:W-:-:S04]  /*7d10*/  @P2 IMAD.HI.U32 R11, R9, c[0x0][0x2c8], RZ ;  /* 0x0000b200090b2a27 */ /* 0x000fc800078e00ff */
[----:B------:R-:W-:Y:S01]  /*7d20*/  IMAD R12, R0, c[0x0][0x1c0], RZ ;  /* 0x00007000000c7a24 */ /* 0x000fe200078e02ff */
[----:B------:R-:W-:Y:S02]  /*7d30*/  MOV R0, R9 ;  /* 0x0000000900007202 */ /* 0x000fe40000000f00 */
[----:B------:R-:W-:Y:S01]  /*7d40*/  @P2 SHF.R.U32.HI R0, RZ, c[0x0][0x2cc], R11 ;  /* 0x0000b300ff002a19 */ /* 0x000fe2000001160b */
[----:B------:R-:W-:-:S03]  /*7d50*/  IMAD R12, R8, c[0x0][0x1c4], R12 ;  /* 0x00007100080c7a24 */ /* 0x000fc600078e020c */
[--C-:B------:R-:W-:Y:S02]  /*7d60*/  SHF.R.S32.HI R8, RZ, 0x1f, R0.reuse ;  /* 0x0000001fff087819 */ /* 0x100fe40000011400 */
[----:B------:R-:W-:Y:S01]  /*7d70*/  IADD3 R3, R3, R12, RZ ;  /* 0x0000000c03037210 */ /* 0x000fe20007ffe0ff */
[----:B------:R-:W-:Y:S02]  /*7d80*/  IMAD.MOV R10, RZ, RZ, -R0 ;  /* 0x000000ffff0a7224 */ /* 0x000fe400078e0a00 */
[----:B------:R-:W-:Y:S02]  /*7d90*/  IMAD R8, R8, c[0x0][0x1b0], RZ ;  /* 0x00006c0008087a24 */ /* 0x000fe400078e02ff */
[----:B------:R-:W-:-:S04]  /*7da0*/  IMAD.WIDE.U32 R2, R0, c[0x0][0x1b0], R2 ;  /* 0x00006c0000027a25 */ /* 0x000fc800078e0002 */
[----:B------:R-:W-:Y:S02]  /*7db0*/  IMAD R8, R0, c[0x0][0x1b4], R8 ;  /* 0x00006d0000087a24 */ /* 0x000fe400078e0208 */
[----:B------:R-:W-:Y:S01]  /*7dc0*/  IMAD R0, R10, c[0x0][0x2c4], R9 ;  /* 0x0000b1000a007a24 */ /* 0x000fe200078e0209 */
[----:B------:R-:W-:Y:S02]  /*7dd0*/  ISETP.NE.U32.AND P0, PT, RZ, c[0x0][0x350], PT ;  /* 0x0000d400ff007a0c */ /* 0x000fe40003f05070 */
[----:B------:R-:W-:Y:S02]  /*7de0*/  IADD3 R3, R3, R8, RZ ;  /* 0x0000000803037210 */ /* 0x000fe40007ffe0ff */
[----:B------:R-:W-:Y:S02]  /*7df0*/  SHF.R.S32.HI R9, RZ, 0x1f, R0 ;  /* 0x0000001fff097819 */ /* 0x000fe40000011400 */
[----:B----4-:R-:W-:Y:S01]  /*7e00*/  @P1 SHF.R.S32.HI R8, RZ, 0x1f, R13 ;  /* 0x0000001fff081819 */ /* 0x010fe2000001140d */
[----:B------:R-:W-:Y:S01]  /*7e10*/  @!P1 IMAD.MOV.U32 R8, RZ, RZ, R18 ;  /* 0x000000ffff089224 */ /* 0x000fe200078e0012 */
[----:B------:R-:W-:Y:S01]  /*7e20*/  ISETP.NE.AND.EX P0, PT, RZ, c[0x0][0x354], PT, P0 ;  /* 0x0000d500ff007a0c */ /* 0x000fe20003f05300 */
[----:B------:R-:W-:Y:S01]  /*7e30*/  IMAD R9, R9, c[0x0][0x1a8], RZ ;  /* 0x00006a0009097a24 */ /* 0x000fe200078e02ff */
[----:B------:R-:W-:-:S02]  /*7e40*/  @!P1 MOV R13, R249 ;  /* 0x000000f9000d9202 */ /* 0x000fc40000000f00 */
[----:B------:R-:W-:Y:S01]  /*7e50*/  SEL R8, R8, RZ, !P0 ;  /* 0x000000ff08087207 */ /* 0x000fe20004000000 */
[C---:B------:R-:W-:Y:S02]  /*7e60*/  IMAD R9, R0.reuse, c[0x0][0x1ac], R9 ;  /* 0x00006b0000097a24 */ /* 0x040fe400078e0209 */
[----:B------:R-:W-:Y:S01]  /*7e70*/  IMAD.WIDE.U32 R2, R0, c[0x0][0x1a8], R2 ;  /* 0x00006a0000027a25 */ /* 0x000fe200078e0002 */
[----:B------:R-:W-:Y:S02]  /*7e80*/  SEL R0, R13, RZ, !P0 ;  /* 0x000000ff0d007207 */ /* 0x000fe40004000000 */
[----:B------:R-:W-:Y:S01]  /*7e90*/  SEL R11, RZ, 0x4, P5 ;  /* 0x00000004ff0b7807 */ /* 0x000fe20002800000 */
[C---:B------:R-:W-:Y:S02]  /*7ea0*/  IMAD R10, R8.reuse, c[0x0][0x1f0], RZ ;  /* 0x00007c00080a7a24 */ /* 0x040fe400078e02ff */
[----:B------:R-:W-:Y:S02]  /*7eb0*/  IMAD R8, R8, c[0x0][0x218], RZ ;  /* 0x0000860008087a24 */ /* 0x000fe400078e02ff */
[----:B------:R-:W-:Y:S01]  /*7ec0*/  IMAD.WIDE.U32 R242, R0, c[0x0][0x218], R4 ;  /* 0x0000860000f27a25 */ /* 0x000fe200078e0004 */
[----:B------:R-:W-:-:S03]  /*7ed0*/  LOP3.LUT R63, R14, R11, RZ, 0xfc, !PT ;  /* 0x0000000b0e3f7212 */ /* 0x000fc600078efcff */
[----:B------:R-:W-:Y:S01]  /*7ee0*/  IMAD.WIDE.U32 R240, R0, c[0x0][0x1f0], R6 ;  /* 0x00007c0000f07a25 */ /* 0x000fe200078e0006 */
[----:B------:R-:W-:-:S03]  /*7ef0*/  LEA R11, P0, R2, c[0x0][0x160], 0x1 ;  /* 0x00005800020b7a11 */ /* 0x000fc600078008ff */
[C---:B------:R-:W-:Y:S02]  /*7f00*/  IMAD R4, R0.reuse, c[0x0][0x1f4], R10 ;  /* 0x00007d0000047a24 */ /* 0x040fe400078e020a */
[----:B------:R-:W-:Y:S02]  /*7f10*/  IMAD.IADD R3, R3, 0x1, R9 ;  /* 0x0000000103037824 */ /* 0x000fe400078e0209 */
[----:B------:R-:W-:Y:S01]  /*7f20*/  IMAD R0, R0, c[0x0][0x21c], R8 ;  /* 0x0000870000007a24 */ /* 0x000fe200078e0208 */
[----:B------:R-:W-:Y:S01]  /*7f30*/  ISETP.GE.AND P2, PT, R246, c[0x0][0x198], PT ;  /* 0x00006600f6007a0c */ /* 0x000fe20003f46270 */
[----:B------:R-:W-:Y:S01]  /*7f40*/  IMAD.IADD R239, R241, 0x1, R4 ;  /* 0x00000001f1ef7824 */ /* 0x000fe200078e0204 */
[----:B------:R-:W-:Y:S02]  /*7f50*/  LEA.HI.X R10, R2, c[0x0][0x164], R3, 0x1, P0 ;  /* 0x00005900020a7a11 */ /* 0x000fe400000f0c03 */
[----:B------:R-:W-:Y:S02]  /*7f60*/  LEA R9, R17, R238, 0x7 ;  /* 0x000000ee11097211 */ /* 0x000fe400078e38ff */
[----:B------:R-:W-:Y:S01]  /*7f70*/  IADD3 R244, R243, R0, RZ ;  /* 0x00000000f3f47210 */ /* 0x000fe20007ffe0ff */
[----:B------:R-:W-:Y:S05]  /*7f80*/  BRA.DIV ~URZ, `(.L_x_1632) ;  /* 0x0000fca27f007947 */ /* 0x000fea000b800000 */
[----:B------:R1:W2:Y:S02]  /*7f90*/  SHFL.IDX PT, R8, R10, RZ, 0x1c1f ;  /* 0x001c1fff0a087589 */ /* 0x0002a400000e0000 */
.L_x_1760:
[----:B------:R-:W-:Y:S05]  /*7fa0*/  BRA.DIV ~URZ, `(.L_x_1633) ;  /* 0x0000fcf27f007947 */ /* 0x000fea000b800000 */
[----:B------:R3:W4:Y:S02]  /*7fb0*/  SHFL.IDX PT, R0, R11, RZ, 0x1c1f ;  /* 0x001c1fff0b007589 */ /* 0x00072400000e0000 */
.L_x_1761:
[----:B------:R-:W-:Y:S01]  /*7fc0*/  IMAD R34, R150, c[0x0][0x2c4], RZ ;  /* 0x0000b10096227a24 */ /* 0x000fe200078e02ff */
[----:B------:R-:W-:Y:S04]  /*7fd0*/  BSSY B0, `(.L_x_1634) ;  /* 0x0000012000007945 */ /* 0x000fe80003800000 */
[----:B------:R-:W-:-:S13]  /*7fe0*/  ISETP.GE.AND P0, PT, R9, R34, PT ;  /* 0x000000220900720c */ /* 0x000fda0003f06270 */
[----:B------:R-:W-:Y:S05]  /*7ff0*/  @P0 BRA `(.L_x_1635) ;  /* 0x000000f000000947 */ /* 0x000fea0003800000 */
[----:B---3--:R-:W3:Y:S04]  /*8000*/  LDL R2, [R1+0x28] ;  /* 0x0000280001027983 */ /* 0x008ee80000100800 */
[----:B----4-:R-:W4:Y:S01]  /*8010*/  LDL R12, [R1+0x24] ;  /* 0x00002400010c7983 */ /* 0x010f220000100800 */
[----:B------:R-:W-:-:S04]  /*8020*/  LEA R6, P0, R246, R0, 0x1 ;  /* 0x00000000f6067211 */ /* 0x000fc800078008ff */
[----:B--2---:R-:W-:Y:S02]  /*8030*/  LEA.HI.X R7, R246, R8, R247, 0x1, P0 ;  /* 0x00000008f6077211 */ /* 0x004fe400000f0cf7 */
[----:B------:R-:W-:-:S04]  /*8040*/  LEA R4, P0, R245, R0, 0x1 ;  /* 0x00000000f5047211 */ /* 0x000fc800078008ff */
[----:B---3--:R-:W-:Y:S02]  /*8050*/  LEA.HI.X R5, R245, R8, R2, 0x1, P0 ;  /* 0x00000008f5057211 */ /* 0x008fe400000f0c02 */
[----:B------:R-:W-:Y:S01]  /*8060*/  LEA R2, P0, R248, R0, 0x1 ;  /* 0x00000000f8027211 */ /* 0x000fe200078008ff */
        /* <DEDUP_REMOVED lines=8> */
.L_x_1635:
[----:B------:R-:W-:Y:S05]  /*80f0*/  BSYNC B0 ;  /* 0x0000000000007941 */ /* 0x000fea0003800000 */
.L_x_1634:
[----:B------:R-:W-:Y:S05]  /*8100*/  BRA.DIV ~URZ, `(.L_x_1636) ;  /* 0x0000fbf27f007947 */ /* 0x000fea000b800000 */
[----:B--2---:R2:W1:Y:S04]  /*8110*/  SHFL.IDX PT, R8, R10, 0x1, 0x1c1f ;  /* 0x003c1f000a087f89 */ /* 0x00446800000e0000 */
[----:B----4-:R2:W4:Y:S02]  /*8120*/  SHFL.IDX PT, R0, R11, 0x1, 0x1c1f ;  /* 0x003c1f000b007f89 */ /* 0x01052400000e0000 */
.L_x_1762:
[----:B------:R-:W-:Y:S01]  /*8130*/  IADD3 R2, R9, 0x20, RZ ;  /* 0x0000002009027810 */ /* 0x000fe20007ffe0ff */
[----:B------:R-:W-:Y:S03]  /*8140*/  BSSY B0, `(.L_x_1637) ;  /* 0x0000012000007945 */ /* 0x000fe60003800000 */
[----:B------:R-:W-:-:S13]  /*8150*/  ISETP.GE.AND P0, PT, R2, R34, PT ;  /* 0x000000220200720c */ /* 0x000fda0003f06270 */
[----:B------:R-:W-:Y:S05]  /*8160*/  @P0 BRA `(.L_x_1638) ;  /* 0x000000f000000947 */ /* 0x000fea0003800000 */
[----:B--2---:R-:W2:Y:S04]  /*8170*/  LDL R3, [R1+0x28] ;  /* 0x0000280001037983 */ /* 0x004ea80000100800 */
[----:B---3--:R-:W3:Y:S01]  /*8180*/  LDL R12, [R1+0x24] ;  /* 0x00002400010c7983 */ /* 0x008ee20000100800 */
[----:B----4-:R-:W-:-:S04]  /*8190*/  LEA R6, P0, R246, R0, 0x1 ;  /* 0x00000000f6067211 */ /* 0x010fc800078008ff */
[----:B-1----:R-:W-:Y:S02]  /*81a0*/  LEA.HI.X R7, R246, R8, R247, 0x1, P0 ;  /* 0x00000008f6077211 */ /* 0x002fe400000f0cf7 */
[----:B------:R-:W-:-:S04]  /*81b0*/  LEA R4, P0, R245, R0, 0x1 ;  /* 0x00000000f5047211 */ /* 0x000fc800078008ff */
[----:B--2---:R-:W-:Y:S02]  /*81c0*/  LEA.HI.X R5, R245, R8, R3, 0x1, P0 ;  /* 0x00000008f5057211 */ /* 0x004fe400000f0c03 */
[----:B------:R-:W-:Y:S01]  /*81d0*/  LEA R2, P0, R248, R0, 0x1 ;  /* 0x00000000f8027211 */ /* 0x000fe200078008ff */
[----:B------:R-:W-:-:S03]  /*81e0*/  IMAD.SHL.U32 R0, R236, 0x2, RZ ;  /* 0x00000002ec007824 */ /* 0x000fc600078e00ff */
[----:B---3--:R-:W-:Y:S02]  /*81f0*/  LEA.HI.X R3, R248, R8, R12, 0x1, P0 ;  /* 0x00000008f8037211 */ /* 0x008fe400000f0c0c */
[----:B------:R-:W-:Y:S01]  /*8200*/  @!PT LDS RZ, [RZ] ;  /* 0x00000000fffff984 */ /* 0x000fe20000000800 */
[----:B------:R-:W-:Y:S01]  /*8210*/  @!PT LDS RZ, [RZ] ;  /* 0x00000000fffff984 */ /* 0x000fe20000000800 */
[----:B------:R-:W-:Y:S01]  /*8220*/  @!PT LDS RZ, [RZ] ;  /* 0x00000000fffff984 */ /* 0x000fe20000000800 */
[----:B------:R1:W-:Y:S04]  /*8230*/  LDGSTS.E.BYPASS.LTC128B.128 [R0+0x6880], [R6.64], !P2 ;  /* 0x0688000006007fae */ /* 0x0003e8000d101d46 */
[----:B------:R1:W-:Y:S04]  /*8240*/  LDGSTS.E.BYPASS.LTC128B.128 [R0+0x8880], [R4.64], !P3 ;  /* 0x0888000004007fae */ /* 0x0003e8000d901d46 */
[----:B------:R1:W-:Y:S02]  /*8250*/  LDGSTS.E.BYPASS.LTC128B.128 [R0+0xa880], [R2.64], !P4 ;  /* 0x0a88000002007fae */ /* 0x0003e4000e101d46 */
.L_x_1638:
[----:B------:R-:W-:Y:S05]  /*8260*/  BSYNC B0 ;  /* 0x0000000000007941 */ /* 0x000fea0003800000 */
.L_x_1637:
[----:B------:R-:W-:Y:S05]  /*8270*/  BRA.DIV ~URZ, `(.L_x_1639) ;  /* 0x0000fb427f007947 */ /* 0x000fea000b800000 */
[----:B-1----:R1:W2:Y:S02]  /*8280*/  SHFL.IDX PT, R8, R10, 0x2, 0x1c1f ;  /* 0x005c1f000a087f89 */ /* 0x0022a400000e0000 */
.L_x_1763:
[----:B------:R-:W-:Y:S05]  /*8290*/  BRA.DIV ~URZ, `(.L_x_1640) ;  /* 0x0000fb927f007947 */ /* 0x000fea000b800000 */
[----:B----4-:R4:W1:Y:S02]  /*82a0*/  SHFL.IDX PT, R0, R11, 0x2, 0x1c1f ;  /* 0x005c1f000b007f89 */ /* 0x01086400000e0000 */
.L_x_1764:
[----:B------:R-:W-:Y:S01]  /*82b0*/  IADD3 R2, R9, 0x40, RZ ;  /* 0x0000004009027810 */ /* 0x000fe20007ffe0ff */
[----:B------:R-:W-:Y:S03]  /*82c0*/  BSSY B0, `(.L_x_1641) ;  /* 0x0000012000007945 */ /* 0x000fe60003800000 */
[----:B------:R-:W-:-:S13]  /*82d0*/  ISETP.GE.AND P0, PT, R2, R34, PT ;  /* 0x000000220200720c */ /* 0x000fda0003f06270 */
[----:B------:R-:W-:Y:S05]  /*82e0*/  @P0 BRA `(.L_x_1642) ;  /* 0x000000f000000947 */ /* 0x000fea0003800000 */
[----:B---3--:R-:W3:Y:S04]  /*82f0*/  LDL R3, [R1+0x28] ;  /* 0x0000280001037983 */ /* 0x008ee80000100800 */
[----:B----4-:R-:W4:Y:S01]  /*8300*/  LDL R12, [R1+0x24] ;  /* 0x00002400010c7983 */ /* 0x010f220000100800 */
[----:B-1----:R-:W-:-:S04]  /*8310*/  LEA R6, P0, R246, R0, 0x1 ;  /* 0x00000000f6067211 */ /* 0x002fc800078008ff */
        /* <DEDUP_REMOVED lines=12> */
.L_x_1642:
[----:B------:R-:W-:Y:S05]  /*83e0*/  BSYNC B0 ;  /* 0x0000000000007941 */ /* 0x000fea0003800000 */
.L_x_1641:
[----:B------:R-:W-:Y:S05]  /*83f0*/  BRA.DIV ~URZ, `(.L_x_1643) ;  /* 0x0000fa927f007947 */ /* 0x000fea000b800000 */
[----:B--2---:R2:W3:Y:S04]  /*8400*/  SHFL.IDX PT, R8, R10, 0x3, 0x1c1f ;  /* 0x007c1f000a087f89 */ /* 0x0044e800000e0000 */
[----:B-1----:R2:W1:Y:S02]  /*8410*/  SHFL.IDX PT, R0, R11, 0x3, 0x1c1f ;  /* 0x007c1f000b007f89 */ /* 0x00246400000e0000 */
.L_x_1765:
[----:B--2---:R-:W2:Y:S04]  /*8420*/  LDL R4, [R1+0x28] ;  /* 0x0000280001047983 */ /* 0x004ea80000100800 */
[----:B----4-:R-:W4:Y:S01]  /*8430*/  LDL R12, [R1+0x24] ;  /* 0x00002400010c7983 */ /* 0x010f220000100800 */
[----:B------:R-:W-:Y:S01]  /*8440*/  IADD3 R2, R9, 0x60, RZ ;  /* 0x0000006009027810 */ /* 0x000fe20007ffe0ff */
[----:B------:R-:W-:Y:S01]  /*8450*/  IMAD.MOV.U32 R65, RZ, RZ, 0x30 ;  /* 0x00000030ff417424 */ /* 0x000fe200078e00ff */
[----:B------:R-:W-:Y:S01]  /*8460*/  SHF.R.S32.HI R64, RZ, 0x1f, R118 ;  /* 0x0000001fff407819 */ /* 0x000fe20000011476 */
[----:B------:R-:W-:Y:S01]  /*8470*/  IMAD.MOV.U32 R128, RZ, RZ, R240 ;  /* 0x000000ffff807224 */ /* 0x000fe200078e00f0 */
[----:B------:R-:W-:Y:S01]  /*8480*/  ISETP.GE.AND P0, PT, R2, R34, PT ;  /* 0x000000220200720c */ /* 0x000fe20003f06270 */
[----:B------:R-:W-:-:S02]  /*8490*/  IMAD R65, R225, -0x30, R65 ;  /* 0xffffffd0e1417824 */ /* 0x000fc400078e0241 */
[----:B------:R-:W-:Y:S02]  /*84a0*/  IMAD R5, R64, c[0x0][0x1e0], RZ ;  /* 0x0000780040057a24 */ /* 0x000fe400078e02ff */
[----:B------:R-:W-:Y:S02]  /*84b0*/  IMAD.IADD R119, R160, 0x1, R65 ;  /* 0x00000001a0777824 */ /* 0x000fe400078e0241 */
[----:B------:R-:W-:Y:S02]  /*84c0*/  IMAD R10, R118, c[0x0][0x1e4], R5 ;  /* 0x00007900760a7a24 */ /* 0x000fe400078e0205 */
[----:B------:R-:W-:Y:S01]  /*84d0*/  IMAD.MOV.U32 R129, RZ, RZ, R239 ;  /* 0x000000ffff817224 */ /* 0x000fe200078e00ef */
[----:B---3--:R-:W-:-:S03]  /*84e0*/  IMNMX R11, R119, 0x30, PT ;  /* 0x00000030770b7817 */ /* 0x008fc60003800200 */
[----:B-1----:R-:W-:Y:S01]  /*84f0*/  @!P0 LEA R2, P1, R246, R0, 0x1 ;  /* 0x00000000f6028211 */ /* 0x002fe200078208ff */
[----:B------:R-:W-:-:S03]  /*8500*/  @!P0 IMAD.SHL.U32 R9, R236, 0x2, RZ ;  /* 0x00000002ec098824 */ /* 0x000fc600078e00ff */
[----:B------:R-:W-:Y:S02]  /*8510*/  @!P0 LEA.HI.X R3, R246, R8, R247, 0x1, P1 ;  /* 0x00000008f6038211 */ /* 0x000fe400008f0cf7 */
[----:B------:R-:W-:-:S03]  /*8520*/  @!P0 LEA R6, P1, R245, R0, 0x1 ;  /* 0x00000000f5068211 */ /* 0x000fc600078208ff */
[----:B------:R-:W-:Y:S01]  /*8530*/  @!PT LDS RZ, [RZ] ;  /* 0x00000000fffff984 */ /* 0x000fe20000000800 */
[----:B------:R-:W-:Y:S01]  /*8540*/  @!PT LDS RZ, [RZ] ;  /* 0x00000000fffff984 */ /* 0x000fe20000000800 */
[----:B------:R-:W-:Y:S01]  /*8550*/  @!PT LDS RZ, [RZ] ;  /* 0x00000000fffff984 */ /* 0x000fe20000000800 */
[----:B------:R1:W-:Y:S02]  /*8560*/  @!P0 LDGSTS.E.BYPASS.LTC128B.128 [R9+0x7880], [R2.64], !P2 ;  /* 0x0788000002098fae */ /* 0x0003e4000d101d46 */
[----:B-1----:R-:W-:Y:S01]  /*8570*/  IMAD.WIDE.U32 R2, R118, c[0x0][0x1e0], RZ ;  /* 0x0000780076027a25 */ /* 0x002fe200078e00ff */
[----:B--2---:R-:W-:Y:S02]  /*8580*/  @!P0 LEA.HI.X R7, R245, R8, R4, 0x1, P1 ;  /* 0x00000008f5078211 */ /* 0x004fe400008f0c04 */
[C---:B------:R-:W-:Y:S01]  /*8590*/  @!P0 LEA R4, P1, R248.reuse, R0, 0x1 ;  /* 0x00000000f8048211 */ /* 0x040fe200078208ff */
[----:B------:R-:W-:Y:S02]  /*85a0*/  IMAD.IADD R0, R11, 0x1, -R238 ;  /* 0x000000010b007824 */ /* 0x000fe400078e0aee */
[----:B------:R1:W-:Y:S01]  /*85b0*/  @!P0 LDGSTS.E.BYPASS.LTC128B.128 [R9+0x9880], [R6.64], !P3 ;  /* 0x0988000006098fae */ /* 0x0003e2000d901d46 */
[----:B----4-:R-:W-:Y:S01]  /*85c0*/  @!P0 LEA.HI.X R5, R248, R8, R12, 0x1, P1 ;  /* 0x00000008f8058211 */ /* 0x010fe200008f0c0c */
[----:B------:R-:W-:Y:S01]  /*85d0*/  IMAD.MOV.U32 R8, RZ, RZ, 0x20 ;  /* 0x00000020ff087424 */ /* 0x000fe200078e00ff */
[----:B------:R-:W-:-:S02]  /*85e0*/  ISETP.GE.AND P1, PT, R0, 0x21, PT ;  /* 0x000000210000780c */ /* 0x000fc40003f26270 */
[----:B------:R-:W-:Y:S01]  /*85f0*/  ISETP.GE.AND P2, PT, R0, 0x1, PT ;  /* 0x000000010000780c */ /* 0x000fe20003f46270 */
[----:B------:R2:W-:Y:S01]  /*8600*/  @!P0 LDGSTS.E.BYPASS.LTC128B.128 [R9+0xb880], [R4.64], !P4 ;  /* 0x0b88000004098fae */ /* 0x0005e2000e101d46 */
[----:B------:R-:W-:Y:S01]  /*8610*/  IMAD.IADD R0, R3, 0x1, R10 ;  /* 0x0000000103007824 */ /* 0x000fe200078e020a */
[----:B------:R-:W-:Y:S01]  /*8620*/  ISETP.NE.AND P4, PT, R120, RZ, PT ;  /* 0x000000ff7800720c */ /* 0x000fe20003f85270 */
[----:B------:R-:W-:Y:S01]  /*8630*/  IMAD.WIDE.U32 R2, R2, 0x30, R128 ;  /* 0x0000003002027825 */ /* 0x000fe200078e0080 */
[----:B------:R-:W0:Y:S01]  /*8640*/  LDGDEPBAR ;  /* 0x00000000000079af */ /* 0x000e220000000000 */
[----:B------:R-:W-:Y:S02]  /*8650*/  WARPSYNC 0xffffffff ;  /* 0xffffffff00007948 */ /* 0x000fe40003800000 */
[----:B------:R-:W-:-:S04]  /*8660*/  IMAD R0, R0, 0x30, RZ ;  /* 0x0000003000007824 */ /* 0x000fc800078e02ff */
[----:B------:R-:W-:Y:S02]  /*8670*/  IMAD.IADD R0, R3, 0x1, R0 ;  /* 0x0000000103007824 */ /* 0x000fe400078e0200 */
[----:B-1----:R-:W-:Y:S01]  /*8680*/  IMAD.WIDE.U32 R6, R8, c[0x0][0x1e0], RZ ;  /* 0x0000780008067a25 */ /* 0x002fe200078e00ff */
[----:B------:R-:W-:Y:S04]  /*8690*/  BAR.SYNC.DEFER_BLOCKING 0x0 ;  /* 0x0000000000007b1d */ /* 0x000fe80000010000 */
[----:B------:R-:W-:Y:S01]  /*86a0*/  @P1 IADD3 R3, P0, R2, R6, RZ ;  /* 0x0000000602031210 */ /* 0x000fe20007f1e0ff */
[----:B--2---:R-:W-:Y:S01]  /*86b0*/  IMAD R5, R8, c[0x0][0x1e4], RZ ;  /* 0x0000790008057a24 */ /* 0x004fe200078e02ff */
[----:B------:R-:W-:-:S04]  /*86c0*/  @P2 LEA R4, P3, R2, c[0x0][0x1c8], 0x1 ;  /* 0x0000720002042a11 */ /* 0x000fc800078608ff */
[----:B------:R-:W-:Y:S02]  /*86d0*/  @P1 IADD3.X R6, R0, R7, R5, P0, !PT ;  /* 0x0000000700061210 */ /* 0x000fe400007fe405 */
[----:B------:R-:W-:Y:S01]  /*86e0*/  @P2 LEA.HI.X R5, R2, c[0x0][0x1cc], R0, 0x1, P3 ;  /* 0x0000730002052a11 */ /* 0x000fe200018f0c00 */
[----:B------:R-:W-:Y:S01]  /*86f0*/  @P1 IMAD.SHL.U32 R0, R236, 0x2, RZ ;  /* 0x00000002ec001824 */ /* 0x000fe200078e00ff */
[----:B------:R-:W-:-:S04]  /*8700*/  @P1 LEA R2, P0, R3, c[0x0][0x1c8], 0x1 ;  /* 0x0000720003021a11 */ /* 0x000fc800078008ff */
[----:B------:R-:W-:Y:S01]  /*8710*/  @P1 LEA.HI.X R3, R3, c[0x0][0x1cc], R6, 0x1, P0 ;  /* 0x0000730003031a11 */ /* 0x000fe200000f0c06 */
[----:B------:R-:W-:Y:S01]  /*8720*/  @P2 IMAD.SHL.U32 R6, R236, 0x2, RZ ;  /* 0x00000002ec062824 */ /* 0x000fe200078e00ff */
[----:B------:R-:W-:-:S04]  /*8730*/  ISETP.LT.AND P0, PT, RZ, c[0x0][0x27c], PT ;  /* 0x00009f00ff007a0c */ /* 0x000fc80003f01270 */
        /* <DEDUP_REMOVED lines=13> */
.L_x_1644:
[----:B------:R-:W2:Y:S01]  /*8810*/  LDL R66, [R1+0x4] ;  /* 0x0000040001427983 */ /* 0x000ea20000100800 */
[----:B-1---5:R-:W-:Y:S01]  /*8820*/  SHF.R.S32.HI R0, RZ, 0x1f, R137 ;  /* 0x0000001fff007819 */ /* 0x022fe20000011489 */
[----:B------:R-:W-:Y:S01]  /*8830*/  ULDC.U8 UR4, c[0x0][0x298] ;  /* 0x0000a60000047ab9 */ /* 0x000fe20000000000 */
[C---:B------:R-:W-:Y:S01]  /*8840*/  IMAD.WIDE.U32 R2, R137.reuse, c[0x0][0x280], RZ ;  /* 0x0000a00089027a25 */ /* 0x040fe200078e00ff */
        /* <DEDUP_REMOVED lines=40> */
[----:B------:R-:W-:Y:S01]  /*8ad0*/  CS2R R22, SRZ ;  /* 0x0000000000167805 */ /* 0x000fe2000001ff00 */
[----:B------:R-:W-:-:S09]  /*8ae0*/  CS2R R10, SRZ ;  /* 0x00000000000a7805 */ /* 0x000fd2000001ff00 */
[-C--:B------:R-:W-:Y:S02]  /*8af0*/  @!P1 IADD3 R8, P2, R4, R0.reuse, RZ ;  /* 0x0000000004089210 */ /* 0x080fe40007f5e0ff */
[----:B------:R-:W-:Y:S01]  /*8b00*/  @!P1 IADD3 R6, P3, R2, R0, RZ ;  /* 0x0000000002069210 */ /* 0x000fe20007f7e0ff */
[----:B------:R-:W-:Y:S01]  /*8b10*/  IMAD.SHL.U32 R0, R159, 0x2, RZ ;  /* 0x000000029f007824 */ /* 0x000fe200078e00ff */
[----:B------:R-:W-:Y:S01]  /*8b20*/  CS2R R24, SRZ ;  /* 0x0000000000187805 */ /* 0x000fe2000001ff00 */
        /* <DEDUP_REMOVED lines=8> */
[----:B-1----:R-:W-:-:S02]  /*8bb0*/  @!P0 IADD3 R8, P3, R4, R0, RZ ;  /* 0x0000000004088210 */ /* 0x002fc40007f7e0ff */
[----:B---3--:R-:W-:-:S03]  /*8bc0*/  @!P0 IADD3 R6, P1, R2, R0, RZ ;  /* 0x0000000002068210 */ /* 0x008fc60007f3e0ff */
[--C-:B------:R-:W-:Y:S02]  /*8bd0*/  @!P0 IMAD.X R9, R5, 0x1, R31.reuse, P3 ;  /* 0x0000000105098824 */ /* 0x100fe400018e061f */
[----:B------:R-:W-:Y:S02]  /*8be0*/  IMAD.SHL.U32 R0, R156, 0x2, RZ ;  /* 0x000000029c007824 */ /* 0x000fe400078e00ff */
[----:B------:R-:W-:Y:S01]  /*8bf0*/  @!P0 IMAD.X R7, R3, 0x1, R31, P1 ;  /* 0x0000000103078824 */ /* 0x000fe200008e061f */
[----:B------:R1:W5:Y:S01]  /*8c00*/  @!P0 LD.E.64 R24, [R8.64] ;  /* 0x0000000608188980 */ /* 0x000362000c101b00 */
[----:B------:R-:W-:-:S03]  /*8c10*/  ISETP.GE.AND P3, PT, R122, c[0x0][0x27c], PT ;  /* 0x00009f007a007a0c */ /* 0x000fc60003f66270 */
[----:B------:R3:W5:Y:S01]  /*8c20*/  @!P0 LD.E.64 R12, [R6.64] ;  /* 0x00000006060c8980 */ /* 0x000762000c101b00 */
[----:B------:R-:W-:Y:S01]  /*8c30*/  CS2R R14, SRZ ;  /* 0x00000000000e7805 */ /* 0x000fe2000001ff00 */
[----:B-1----:R-:W-:-:S05]  /*8c40*/  @!P2 IADD3 R8, P1, R4, R0, RZ ;  /* 0x000000000408a210 */ /* 0x002fca0007f3e0ff */
[--C-:B----4-:R-:W-:Y:S01]  /*8c50*/  @!P2 IMAD.X R9, R5, 0x1, R30.reuse, P1 ;  /* 0x000000010509a824 */ /* 0x110fe200008e061e */
[C---:B------:R-:W-:Y:S02]  /*8c60*/  ISETP.GE.AND P1, PT, R121.reuse, c[0x0][0x27c], PT ;  /* 0x00009f0079007a0c */ /* 0x040fe40003f26270 */
[----:B---3--:R-:W-:Y:S01]  /*8c70*/  @!P2 IADD3 R6, P0, R2, R0, RZ ;  /* 0x000000000206a210 */ /* 0x008fe20007f1e0ff */
[----:B------:R-:W-:Y:S01]  /*8c80*/  IMAD.SHL.U32 R0, R121, 0x2, RZ ;  /* 0x0000000279007824 */ /* 0x000fe200078e00ff */
[----:B------:R1:W5:Y:S03]  /*8c90*/  @!P2 LD.E.64 R26, [R8.64] ;  /* 0x00000006081aa980 */ /* 0x000366000c101b00 */
[----:B------:R-:W-:Y:S01]  /*8ca0*/  @!P2 IMAD.X R7, R3, 0x1, R30, P0 ;  /* 0x000000010307a824 */ /* 0x000fe200000e061e */
[----:B------:R-:W-:-:S04]  /*8cb0*/  ISETP.GE.AND P0, PT, R158, c[0x0][0x27c], PT ;  /* 0x00009f009e007a0c */ /* 0x000fc80003f06270 */
[----:B------:R3:W5:Y:S01]  /*8cc0*/  @!P2 LD.E.64 R14, [R6.64] ;  /* 0x00000006060ea980 */ /* 0x000762000c101b00 */
[----:B------:R-:W-:Y:S01]  /*8cd0*/  @!P3 IMAD.WIDE R20, R122, 0x2, R2 ;  /* 0x000000027a14b825 */ /* 0x000fe200078e0202 */
[----:B------:R-:W-:-:S03]  /*8ce0*/  CS2R R18, SRZ ;  /* 0x0000000000127805 */ /* 0x000fc6000001ff00 */
[----:B------:R-:W-:-:S05]  /*8cf0*/  @!P3 IMAD.WIDE R16, R122, 0x2, R4 ;  /* 0x000000027a10b825 */ /* 0x000fca00078e0204 */
[----:B------:R4:W5:Y:S01]  /*8d00*/  @!P3 LD.E.64 R18, [R16.64] ;  /* 0x000000061012b980 */ /* 0x000962000c101b00 */
[----:B-1----:R-:W-:-:S04]  /*8d10*/  SHF.R.S32.HI R8, RZ, 0x1f, R121 ;  /* 0x0000001fff087819 */ /* 0x002fc80000011479 */
[----:B------:R-:W-:Y:S02]  /*8d20*/  SHF.L.U64.HI R28, R121, 0x1, R8 ;  /* 0x00000001791c7819 */ /* 0x000fe40000010208 */
[----:B------:R-:W-:Y:S01]  /*8d30*/  @!P1 IADD3 R8, P2, R4, R0, RZ ;  /* 0x0000000004089210 */ /* 0x000fe20007f5e0ff */
[----:B---3--:R-:W-:-:S04]  /*8d40*/  CS2R R6, SRZ ;  /* 0x0000000000067805 */ /* 0x008fc8000001ff00 */
[--C-:B------:R-:W-:Y:S01]  /*8d50*/  @!P1 IMAD.X R9, R5, 0x1, R28.reuse, P2 ;  /* 0x0000000105099824 */ /* 0x100fe200010e061c */
[----:B------:R-:W-:Y:S01]  /*8d60*/  @!P1 IADD3 R30, P2, R2, R0, RZ ;  /* 0x00000000021e9210 */ /* 0x000fe20007f5e0ff */
[----:B------:R-:W-:Y:S01]  /*8d70*/  IMAD.SHL.U32 R0, R158, 0x2, RZ ;  /* 0x000000029e007824 */ /* 0x000fe200078e00ff */
[----:B------:R1:W5:Y:S03]  /*8d80*/  @!P3 LD.E.64 R6, [R20.64] ;  /* 0x000000061406b980 */ /* 0x000366000c101b00 */
[----:B------:R-:W-:Y:S01]  /*8d90*/  @!P1 IMAD.X R31, R3, 0x1, R28, P2 ;  /* 0x00000001031f9824 */ /* 0x000fe200010e061c */
        /* <DEDUP_REMOVED lines=12> */
.L_x_1648:
[----:B-12-4-:R-:W-:Y:S05]  /*8e60*/  BSYNC B0 ;  /* 0x0000000000007941 */ /* 0x016fea0003800000 */
.L_x_1647:
        /* <DEDUP_REMOVED lines=132> */
.L_x_1652:
[----:B------:R-:W-:Y:S05]  /*96b0*/  BSYNC B0 ;  /* 0x0000000000007941 */ /* 0x000fea0003800000 */
.L_x_1651:
        /* <DEDUP_REMOVED lines=41> */
.L_x_1654:
[----:B------:R-:W-:Y:S05]  /*9950*/  BSYNC B0 ;  /* 0x0000000000007941 */ /* 0x000fea0003800000 */
.L_x_1653:
        /* <DEDUP_REMOVED lines=41> */
.L_x_1656:
[----:B------:R-:W-:Y:S05]  /*9bf0*/  BSYNC B0 ;  /* 0x0000000000007941 */ /* 0x000fea0003800000 */
.L_x_1655:
        /* <DEDUP_REMOVED lines=41> */
.L_x_1658:
[----:B------:R-:W-:Y:S05]  /*9e90*/  BSYNC B0 ;  /* 0x0000000000007941 */ /* 0x000fea0003800000 */
.L_x_1657:
        /* <DEDUP_REMOVED lines=41> */
.L_x_1660:
[----:B------:R-:W-:Y:S05]  /*a130*/  BSYNC B0 ;  /* 0x0000000000007941 */ /* 0x000fea0003800000 */
.L_x_1659:
        /* <DEDUP_REMOVED lines=40> */
.L_x_1650:
[----:B------:R-:W-:Y:S05]  /*a3c0*/  BSYNC B1 ;  /* 0x0000000000017941 */ /* 0x000fea0003800000 */
.L_x_1649:
        /* <DEDUP_REMOVED lines=44> */
.L_x_1663:
[----:B------:R-:W-:Y:S05]  /*a690*/  BSYNC B0 ;  /* 0x0000000000007941 */ /* 0x000fea0003800000 */
.L_x_1662:
        /* <DEDUP_REMOVED lines=41> */
.L_x_1665:
[----:B------:R-:W-:Y:S05]  /*a930*/  BSYNC B0 ;  /* 0x0000000000007941 */ /* 0x000fea0003800000 */
.L_x_1664:
        /* <DEDUP_REMOVED lines=41> */
.L_x_1667:
[----:B------:R-:W-:Y:S05]  /*abd0*/  BSYNC B0 ;  /* 0x0000000000007941 */ /* 0x000fea0003800000 */
.L_x_1666:
        /* <DEDUP_REMOVED lines=41> */
.L_x_1669:
[----:B------:R-:W-:Y:S05]  /*ae70*/  BSYNC B0 ;  /* 0x0000000000007941 */ /* 0x000fea0003800000 */
.L_x_1668:
        /* <DEDUP_REMOVED lines=41> */
.L_x_1671:
[----:B------:R-:W-:Y:S05]  /*b110*/  BSYNC B0 ;  /* 0x0000000000007941 */ /* 0x000fea0003800000 */
.L_x_1670:
        /* <DEDUP_REMOVED lines=41> */
.L_x_1646:
        /* <DEDUP_REMOVED lines=56> */
.L_x_1673:
[----:B-12-4-:R-:W-:Y:S05]  /*b730*/  BSYNC B0 ;  /* 0x0000000000007941 */ /* 0x016fea0003800000 */
.L_x_1672:
        /* <DEDUP_REMOVED lines=181> */
.L_x_1677:
[----:B------:R-:W-:Y:S05]  /*c290*/  BSYNC B0 ;  /* 0x0000000000007941 */ /* 0x000fea0003800000 */
.L_x_1676:
        /* <DEDUP_REMOVED lines=93> */
.L_x_1679:
[----:B------:R-:W-:Y:S05]  /*c870*/  BSYNC B0 ;  /* 0x0000000000007941 */ /* 0x000fea0003800000 */
.L_x_1678:
        /* <DEDUP_REMOVED lines=92> */
.L_x_1675:
[----:B------:R-:W-:Y:S05]  /*ce40*/  BSYNC B1 ;  /* 0x0000000000017941 */ /* 0x000fea0003800000 */
.L_x_1674:
        /* <DEDUP_REMOVED lines=101> */
.L_x_1681:
[----:B------:R-:W-:Y:S05]  /*d4a0*/  BSYNC B0 ;  /* 0x0000000000007941 */ /* 0x000fea0003800000 */
.L_x_1680:
        /* <DEDUP_REMOVED lines=93> */
.L_x_1683:
[----:B------:R-:W-:Y:S05]  /*da80*/  BSYNC B0 ;  /* 0x0000000000007941 */ /* 0x000fea0003800000 */
.L_x_1682:
        /* <DEDUP_REMOVED lines=92> */
.L_x_1661:
[----:B------:R-:W-:Y:S05]  /*e050*/  BSYNC B2 ;  /* 0x0000000000027941 */ /* 0x000fea0003800000 */
.L_x_1645:
[----:B------:R-:W-:-:S04]  /*e060*/  DEPBAR.LE SB0, 0x0 ;  /* 0x000080000000791a */ /* 0x000fc80000000000 */
[----:B------:R-:W-:Y:S01]  /*e070*/  BAR.SYNC.DEFER_BLOCKING 0x0 ;  /* 0x0000000000007b1d */ /* 0x000fe20000010000 */
[----:B-1----:R-:W-:Y:S01]  /*e080*/  IMAD R0, R64, c[0x0][0x208], RZ ;  /* 0x0000820040007a24 */ /* 0x002fe200078e02ff */
[C---:B------:R-:W-:Y:S01]  /*e090*/  LOP3.LUT P2, RZ, R63.reuse, 0x1, RZ, 0xc0, !PT ;  /* 0x000000013fff7812 */ /* 0x040fe2000784c0ff */
[C---:B------:R-:W-:Y:S01]  /*e0a0*/  IMAD.WIDE.U32 R2, R118.reuse, c[0x0][0x208], RZ ;  /* 0x0000820076027a25 */ /* 0x040fe200078e00ff */
[----:B------:R-:W-:Y:S02]  /*e0b0*/  LOP3.LUT P3, RZ, R63, 0x2, RZ, 0xc0, !PT ;  /* 0x000000023fff7812 */ /* 0x000fe4000786c0ff */
[----:B------:R-:W1:Y:S01]  /*e0c0*/  S2R R228, SR_TID.X ;  /* 0x0000000000e47919 */ /* 0x000e620000002100 */
[----:B------:R-:W-:Y:S01]  /*e0d0*/  IMAD R0, R118, c[0x0][0x20c], R0 ;  /* 0x0000830076007a24 */ /* 0x000fe200078e0200 */
[----:B------:R-:W-:Y:S01]  /*e0e0*/  BSSY B0, `(.L_x_1684) ;  /* 0x00000ae000007945 */ /* 0x000fe20003800000 */
[----:B--2---:R-:W-:Y:S02]  /*e0f0*/  IMAD.MOV.U32 R4, RZ, RZ, R242 ;  /* 0x000000ffff047224 */ /* 0x004fe400078e00f2 */
[----:B------:R-:W-:-:S02]  /*e100*/  IMAD.IADD R0, R3, 0x1, R0 ;  /* 0x0000000103007824 */ /* 0x000fc400078e0200 */
[----:B------:R-:W-:Y:S02]  /*e110*/  IMAD.MOV.U32 R5, RZ, RZ, R244 ;  /* 0x000000ffff057224 */ /* 0x000fe400078e00f4 */
[----:B------:R-:W-:Y:S01]  /*e120*/  IMAD R3, R0, 0x30, RZ ;  /* 0x0000003000037824 */ /* 0x000fe200078e02ff */
[----:B------:R-:W-:Y:S01]  /*e130*/  IADD3 R0, R65, R160, -R238 ;  /* 0x000000a041007210 */ /* 0x000fe20007ffe8ee */
[----:B------:R-:W-:-:S04]  /*e140*/  IMAD.WIDE.U32 R4, R2, 0x30, R4 ;  /* 0x0000003002047825 */ /* 0x000fc800078e0004 */
[----:B------:R-:W-:Y:S01]  /*e150*/  IMAD.IADD R3, R5, 0x1, R3 ;  /* 0x0000000105037824 */ /* 0x000fe200078e0203 */
[----:B------:R-:W-:Y:S01]  /*e160*/  LEA R2, P0, R4, c[0x0][0x1f8], 0x1 ;  /* 0x00007e0004027a11 */ /* 0x000fe200078008ff */
[----:B------:R-:W-:Y:S01]  /*e170*/  IMAD.SHL.U32 R202, R236, 0x2, RZ ;  /* 0x00000002ecca7824 */ /* 0x000fe200078e00ff */
[----:B------:R-:W-:Y:S02]  /*e180*/  LDSM.16.M88.4 R8, [R191+0x1000] ;  /* 0x00100000bf08783b */ /* 0x000fe40000000200 */
[----:B------:R-:W-:Y:S02]  /*e190*/  LEA.HI.X R3, R4, c[0x0][0x1fc], R3, 0x1, P0 ;  /* 0x00007f0004037a11 */ /* 0x000fe400000f0c03 */
[----:B------:R-:W-:Y:S01]  /*e1a0*/  ISETP.LT.OR P0, PT, R0, 0x1, !P2 ;  /* 0x000000010000780c */ /* 0x000fe20005701670 */
[----:B------:R-:W2:Y:S01]  /*e1b0*/  LDSM.16.M88.4 R32, [R188] ;  /* 0x00000000bc20783b */ /* 0x000ea20000000200 */
[----:B-1----:R-:W-:-:S03]  /*e1c0*/  ISETP.GT.AND P4, PT, R228, 0x3f, PT ;  /* 0x0000003fe400780c */ /* 0x002fc60003f84270 */
[----:B------:R-:W1:Y:S04]  /*e1d0*/  LDSM.16.M88.4 R28, [R188+0x400] ;  /* 0x00040000bc1c783b */ /* 0x000e680000000200 */
[----:B------:R-:W4:Y:S04]  /*e1e0*/  LDSM.16.M88.4 R24, [R188+0x800] ;  /* 0x00080000bc18783b */ /* 0x000f280000000200 */
[----:B------:R-:W3:Y:S02]  /*e1f0*/  LDSM.16.M88.4 R12, [R191] ;  /* 0x00000000bf0c783b */ /* 0x000ee40000000200 */
[----:B------:R-:W-:Y:S01]  /*e200*/  @!P4 IMAD.MOV.U32 R21, RZ, RZ, c[0x0][0x208] ;  /* 0x00008200ff15c624 */ /* 0x000fe200078e00ff */
[----:B------:R-:W-:Y:S01]  /*e210*/  @!P4 ISETP.LT.OR P2, PT, R0, 0x21, !P2 ;  /* 0x000000210000c80c */ /* 0x000fe20005741670 */
[----:B------:R-:W-:Y:S01]  /*e220*/  LDSM.16.M88.4 R16, [R192] ;  /* 0x00000000c010783b */ /* 0x000fe20000000200 */
[----:B------:R-:W-:-:S03]  /*e230*/  @!P4 IMAD.MOV.U32 R22, RZ, RZ, c[0x0][0x20c] ;  /* 0x00008300ff16c624 */ /* 0x000fc600078e00ff */
[----:B------:R-:W-:Y:S04]  /*e240*/  LDSM.16.M88.4 R4, [R192+0x1000] ;  /* 0x00100000c004783b */ /* 0x000fe80000000200 */
[----:B------:R-:W3:Y:S04]  /*e250*/  LDSM.16.M88.4 R36, [R193] ;  /* 0x00000000c124783b */ /* 0x000ee80000000200 */
[----:B------:R-:W3:Y:S04]  /*e260*/  LDSM.16.M88.4 R40, [R201] ;  /* 0x00000000c928783b */ /* 0x000ee80000000200 */
[----:B------:R-:W3:Y:S04]  /*e270*/  LDSM.16.M88.4 R44, [R200] ;  /* 0x00000000c82c783b */ /* 0x000ee80000000200 */
[----:B------:R-:W-:Y:S01]  /*e280*/  @!PT LDS RZ, [RZ] ;  /* 0x00000000fffff984 */ /* 0x000fe20000000800 */
[----:B------:R-:W-:Y:S01]  /*e290*/  @!PT LDS RZ, [RZ] ;  /* 0x00000000fffff984 */ /* 0x000fe20000000800 */
[----:B------:R-:W-:Y:S01]  /*e2a0*/  @!PT LDS RZ, [RZ] ;  /* 0x00000000fffff984 */ /* 0x000fe20000000800 */
[----:B------:R3:W-:Y:S01]  /*e2b0*/  LDGSTS.E.BYPASS.LTC128B.128 [R202+0x1880], [R2.64], !P0 ;  /* 0x0188000002ca7fae */ /* 0x0007e2000c101d46 */
[----:B------:R-:W-:Y:S01]  /*e2c0*/  ISETP.LT.OR P0, PT, R0, 0x1, !P3 ;  /* 0x000000010000780c */ /* 0x000fe20005f01670 */
[C---:B--2--5:R-:W-:Y:S08]  /*e2d0*/  HMMA.16816.F32 R64, R8.reuse, R32, RZ ;  /* 0x000000200840723c */ /* 0x064ff000000018ff */
[----:B-1----:R-:W-:Y:S04]  /*e2e0*/  HMMA.16816.F32 R56, R8, R28, RZ ;  /* 0x0000001c0838723c */ /* 0x002fe800000018ff */
[----:B------:R1:W-:Y:S01]  /*e2f0*/  LDGSTS.E.BYPASS.LTC128B.128 [R202+0x2480], [R2.64+0x40], !P0 ;  /* 0x0248004002ca7fae */ /* 0x0003e2000c101d46 */
[----:B------:R-:W-:-:S04]  /*e300*/  @!P4 LEA R20, P0, R21, R2, 0x6 ;  /* 0x000000021514c211 */ /* 0x000fc800078030ff */
[----:B------:R-:W-:Y:S01]  /*e310*/  @!P4 LEA.HI.X R21, R21, R3, R22, 0x6, P0 ;  /* 0x000000031515c211 */ /* 0x000fe200000f3416 */
[----:B------:R-:W-:Y:S01]  /*e320*/  HMMA.16816.F32 R52, R8, R30, RZ ;  /* 0x0000001e0834723c */ /* 0x000fe200000018ff */
[----:B------:R-:W-:-:S04]  /*e330*/  LOP3.LUT P0, RZ, R63, 0x4, RZ, 0xc0, !PT ;  /* 0x000000043fff7812 */ /* 0x000fc8000780c0ff */
[C---:B------:R-:W-:Y:S02]  /*e340*/  ISETP.LT.OR P1, PT, R0.reuse, 0x1, !P0 ;  /* 0x000000010000780c */ /* 0x040fe40004721670 */
[C---:B------:R-:W-:Y:S01]  /*e350*/  @!P4 ISETP.LT.OR P0, PT, R0.reuse, 0x21, !P0 ;  /* 0x000000210000c80c */ /* 0x040fe20004701670 */
[C---:B------:R-:W-:Y:S08]  /*e360*/  HMMA.16816.F32 R60, R8.reuse, R34, RZ ;  /* 0x00000022083c723c */ /* 0x040ff000000018ff */
[----:B----4-:R-:W-:Y:S02]  /*e370*/  HMMA.16816.F32 R48, R8, R24, RZ ;  /* 0x000000180830723c */ /* 0x010fe400000018ff */
[----:B------:R1:W-:Y:S01]  /*e380*/  LDGSTS.E.BYPASS.LTC128B.128 [R202+0x3080], [R2.64+0x80], !P1 ;  /* 0x0308008002ca7fae */ /* 0x0003e2000c901d46 */
[----:B------:R-:W-:-:S03]  /*e390*/  @!P4 ISETP.LT.OR P1, PT, R0, 0x21, !P3 ;  /* 0x000000210000c80c */ /* 0x000fc60005f21670 */
[----:B------:R2:W-:Y:S02]  /*e3a0*/  @!P4 LDGSTS.E.BYPASS.LTC128B.128 [R202+0x2080], [R20.64], !P2 ;  /* 0x0208000014cacfae */ /* 0x0005e4000d101d46 */
[----:B------:R-:W-:Y:S08]  /*e3b0*/  HMMA.16816.F32 R8, R8, R26, RZ ;  /* 0x0000001a0808723c */ /* 0x000ff000000018ff */
[----:B---3--:R-:W-:Y:S01]  /*e3c0*/  HMMA.16816.F32 R68, R12, R32, RZ ;  /* 0x000000200c44723c */ /* 0x008fe200000018ff */
[----:B------:R2:W-:Y:S04]  /*e3d0*/  @!P4 LDGSTS.E.BYPASS.LTC128B.128 [R202+0x2c80], [R20.64+0x40], !P1 ;  /* 0x02c8004014cacfae */ /* 0x0005e8000c901d46 */
[----:B------:R2:W-:Y:S01]  /*e3e0*/  @!P4 LDGSTS.E.BYPASS.LTC128B.128 [R202+0x3880], [R20.64+0x80], !P0 ;  /* 0x0388008014cacfae */ /* 0x0005e2000c101d46 */
[----:B------:R-:W-:-:S02]  /*e3f0*/  ISETP.GT.AND P0, PT, R118, R250, PT ;  /* 0x000000fa7600720c */ /* 0x000fc40003f04270 */
[C---:B------:R-:W-:Y:S01]  /*e400*/  HMMA.16816.F32 R72, R12.reuse, R34, RZ ;  /* 0x000000220c48723c */ /* 0x040fe200000018ff */
[----:B------:R-:W-:Y:S04]  /*e410*/  LDSM.16.M88.4 R32, [R188+0xc00] ;  /* 0x000c0000bc20783b */ /* 0x000fe80000000200 */
[----:B------:R-:W0:Y:S03]  /*e420*/  LDGDEPBAR ;  /* 0x00000000000079af */ /* 0x000e260000000000 */
[C---:B------:R-:W-:Y:S08]  /*e430*/  HMMA.16816.F32 R80, R12.reuse, R28, RZ ;  /* 0x0000001c0c50723c */ /* 0x040ff000000018ff */
[C---:B------:R-:W-:Y:S01]  /*e440*/  HMMA.16816.F32 R84, R12.reuse, R30, RZ ;  /* 0x0000001e0c54723c */ /* 0x040fe200000018ff */
[----:B------:R-:W-:Y:S07]  /*e450*/  LDSM.16.M88.4 R28, [R188+0x1000] ;  /* 0x00100000bc1c783b */ /* 0x000fee0000000200 */
[C---:B------:R-:W-:Y:S01]  /*e460*/  HMMA.16816.F32 R88, R12.reuse, R24, RZ ;  /* 0x000000180c58723c */ /* 0x040fe200000018ff */
[----:B--2---:R-:W-:Y:S07]  /*e470*/  LDSM.16.M88.4 R20, [R192+0x3000] ;  /* 0x00300000c014783b */ /* 0x004fee0000000200 */
[----:B------:R-:W-:Y:S01]  /*e480*/  HMMA.16816.F32 R24, R12, R26, RZ ;  /* 0x0000001a0c18723c */ /* 0x000fe200000018ff */
[----:B------:R-:W-:Y:S07]  /*e490*/  LDSM.16.M88.4 R12, [R188+0x1400] ;  /* 0x00140000bc0c783b */ /* 0x000fee0000000200 */
[C---:B------:R-:W-:Y:S08]  /*e4a0*/  HMMA.16816.F32 R108, R4.reuse, R36, R64 ;  /* 0x00000024046c723c */ /* 0x040ff00000001840 */
[C---:B------:R-:W-:Y:S08]  /*e4b0*/  HMMA.16816.F32 R104, R4.reuse, R38, R60 ;  /* 0x000000260468723c */ /* 0x040ff0000000183c */
[C---:B------:R-:W-:Y:S01]  /*e4c0*/  HMMA.16816.F32 R100, R4.reuse, R40, R56 ;  /* 0x000000280464723c */ /* 0x040fe20000001838 */
[----:B------:R-:W-:Y:S07]  /*e4d0*/  LDSM.16.M88.4 R56, [R197] ;  /* 0x00000000c538783b */ /* 0x000fee0000000200 */
[C---:B------:R-:W-:Y:S01]  /*e4e0*/  HMMA.16816.F32 R96, R4.reuse, R42, R52 ;  /* 0x0000002a0460723c */ /* 0x040fe20000001834 */
[----:B------:R-:W-:Y:S07]  /*e4f0*/  LDSM.16.M88.4 R52, [R199] ;  /* 0x00000000c734783b */ /* 0x000fee0000000200 */
[C---:B------:R-:W-:Y:S01]  /*e500*/  HMMA.16816.F32 R92, R4.reuse, R44, R48 ;  /* 0x0000002c045c723c */ /* 0x040fe20000001830 */
[----:B------:R-:W-:Y:S07]  /*e510*/  LDSM.16.M88.4 R48, [R198] ;  /* 0x00000000c630783b */ /* 0x000fee0000000200 */
[----:B------:R-:W-:Y:S01]  /*e520*/  HMMA.16816.F32 R76, R4, R46, R8 ;  /* 0x0000002e044c723c */ /* 0x000fe20000001808 */
[----:B------:R-:W2:Y:S04]  /*e530*/  LDSM.16.M88.4 R4, [R191+0x3000] ;  /* 0x00300000bf04783b */ /* 0x000ea80000000200 */
[----:B------:R-:W3:Y:S03]  /*e540*/  LDSM.16.M88.4 R8, [R191+0x2000] ;  /* 0x00200000bf08783b */ /* 0x000ee60000000200 */
[C---:B------:R-:W-:Y:S08]  /*e550*/  HMMA.16816.F32 R68, R16.reuse, R36, R68 ;  /* 0x000000241044723c */ /* 0x040ff00000001844 */
[C---:B------:R-:W-:Y:S08]  /*e560*/  HMMA.16816.F32 R64, R16.reuse, R38, R72 ;  /* 0x000000261040723c */ /* 0x040ff00000001848 */
[C---:B------:R-:W-:Y:S08]  /*e570*/  HMMA.16816.F32 R60, R16.reuse, R40, R80 ;  /* 0x00000028103c723c */ /* 0x040ff00000001850 */
[C---:B------:R-:W-:Y:S08]  /*e580*/  HMMA.16816.F32 R40, R16.reuse, R42, R84 ;  /* 0x0000002a1028723c */ /* 0x040ff00000001854 */
[C---:B------:R-:W-:Y:S08]  /*e590*/  HMMA.16816.F32 R36, R16.reuse, R44, R88 ;  /* 0x0000002c1024723c */ /* 0x040ff00000001858 */
[----:B------:R-:W-:Y:S01]  /*e5a0*/  HMMA.16816.F32 R16, R16, R46, R24 ;  /* 0x0000002e1010723c */ /* 0x000fe20000001818 */
[----:B------:R-:W4:Y:S04]  /*e5b0*/  LDSM.16.M88.4 R24, [R192+0x2000] ;  /* 0x00200000c018783b */ /* 0x000f280000000200 */
[----:B------:R-:W-:Y:S03]  /*e5c0*/  LDSM.16.M88.4 R44, [R188+0x1800] ;  /* 0x00180000bc2c783b */ /* 0x000fe60000000200 */
[C---:B--2---:R-:W-:Y:S08]  /*e5d0*/  HMMA.16816.F32 R72, R4.reuse, R32, R108 ;  /* 0x000000200448723c */ /* 0x044ff0000000186c */
[C---:B------:R-:W-:Y:S08]  /*e5e0*/  HMMA.16816.F32 R104, R4.reuse, R34, R104 ;  /* 0x000000220468723c */ /* 0x040ff00000001868 */
[C---:B------:R-:W-:Y:S08]  /*e5f0*/  HMMA.16816.F32 R100, R4.reuse, R28, R100 ;  /* 0x0000001c0464723c */ /* 0x040ff00000001864 */
[----:B------:R-:W-:Y:S08]  /*e600*/  HMMA.16816.F32 R96, R4, R30, R96 ;  /* 0x0000001e0460723c */ /* 0x000ff00000001860 */
[C---:B---3--:R-:W-:Y:S08]  /*e610*/  HMMA.16816.F32 R68, R8.reuse, R32, R68 ;  /* 0x000000200844723c */ /* 0x048ff00000001844 */
[----:B------:R-:W-:Y:S08]  /*e620*/  HMMA.16816.F32 R64, R8, R34, R64 ;  /* 0x000000220840723c */ /* 0x000ff00000001840 */
[C---:B------:R-:W-:Y:S08]  /*e630*/  HMMA.16816.F32 R92, R4.reuse, R12, R92 ;  /* 0x0000000c045c723c */ /* 0x040ff0000000185c */
[----:B------:R-:W-:Y:S08]  /*e640*/  HMMA.16816.F32 R76, R4, R14, R76 ;  /* 0x0000000e044c723c */ /* 0x000ff0000000184c */
[C---:B------:R-:W-:Y:S08]  /*e650*/  HMMA.16816.F32 R32, R8.reuse, R28, R60 ;  /* 0x0000001c0820723c */ /* 0x040ff0000000183c */
[C---:B------:R-:W-:Y:S01]  /*e660*/  HMMA.16816.F32 R28, R8.reuse, R30, R40 ;  /* 0x0000001e081c723c */ /* 0x040fe20000001828 */
[----:B------:R-:W-:Y:S07]  /*e670*/  LDSM.16.M88.4 R40, [R188+0x1c00] ;  /* 0x001c0000bc28783b */ /* 0x000fee0000000200 */
[C---:B------:R-:W-:Y:S01]  /*e680*/  HMMA.16816.F32 R4, R8.reuse, R12, R36 ;  /* 0x0000000c0804723c */ /* 0x040fe20000001824 */
[----:B------:R-:W-:Y:S07]  /*e690*/  LDSM.16.M88.4 R36, [R188+0x2000] ;  /* 0x00200000bc24783b */ /* 0x000fee0000000200 */
        /* <DEDUP_REMOVED lines=9> */
[----:B------:R-:W-:Y:S07]  /*e730*/  LDSM.16.M88.4 R20, [R194] ;  /* 0x00000000c214783b */ /* 0x000fee0000000200 */
[C---:B----4-:R-:W-:Y:S08]  /*e740*/  HMMA.16816.F32 R96, R24.reuse, R52, R68 ;  /* 0x000000341860723c */ /* 0x050ff00000001844 */
[C---:B------:R-:W-:Y:S01]  /*e750*/  HMMA.16816.F32 R88, R24.reuse, R48, R32 ;  /* 0x000000301858723c */ /* 0x040fe20000001820 */
[----:B------:R-:W-:Y:S07]  /*e760*/  LDSM.16.M88.4 R32, [R196] ;  /* 0x00000000c420783b */ /* 0x000fee0000000200 */
[C---:B------:R-:W-:Y:S08]  /*e770*/  HMMA.16816.F32 R92, R24.reuse, R54, R64 ;  /* 0x00000036185c723c */ /* 0x040ff00000001840 */
[C---:B------:R-:W-:Y:S01]  /*e780*/  HMMA.16816.F32 R84, R24.reuse, R50, R28 ;  /* 0x000000321854723c */ /* 0x040fe2000000181c */
[----:B------:R-:W-:Y:S07]  /*e790*/  LDSM.16.M88.4 R28, [R195] ;  /* 0x00000000c31c783b */ /* 0x000fee0000000200 */
[C---:B------:R-:W-:Y:S01]  /*e7a0*/  HMMA.16816.F32 R80, R24.reuse, R56, R4 ;  /* 0x000000381850723c */ /* 0x040fe20000001804 */
[----:B------:R-:W4:Y:S07]  /*e7b0*/  LDSM.16.M88.4 R4, [R192+0x5000] ;  /* 0x00500000c004783b */ /* 0x000f2e0000000200 */
[----:B------:R-:W-:Y:S01]  /*e7c0*/  HMMA.16816.F32 R76, R24, R58, R8 ;  /* 0x0000003a184c723c */ /* 0x000fe20000001808 */
[----:B------:R-:W1:Y:S01]  /*e7d0*/  LDSM.16.M88.4 R8, [R192+0x4000] ;  /* 0x00400000c008783b */ /* 0x000e620000000200 */
[----:B------:R-:W-:-:S06]  /*e7e0*/  DEPBAR.LE SB0, 0x0 ;  /* 0x000080000000791a */ /* 0x000fcc0000000000 */
[C---:B--2---:R-:W-:Y:S08]  /*e7f0*/  HMMA.16816.F32 R72, R12.reuse, R44, R60 ;  /* 0x0000002c0c48723c */ /* 0x044ff0000000183c */
[C---:B------:R-:W-:Y:S08]  /*e800*/  HMMA.16816.F32 R68, R12.reuse, R46, R124 ;  /* 0x0000002e0c44723c */ /* 0x040ff0000000187c */
[C---:B------:R-:W-:Y:S08]  /*e810*/  HMMA.16816.F32 R64, R12.reuse, R40, R112 ;  /* 0x000000280c40723c */ /* 0x040ff00000001870 */
[C---:B------:R-:W-:Y:S08]  /*e820*/  HMMA.16816.F32 R60, R12.reuse, R42, R108 ;  /* 0x0000002a0c3c723c */ /* 0x040ff0000000186c */
[C---:B------:R-:W-:Y:S08]  /*e830*/  HMMA.16816.F32 R56, R12.reuse, R36, R104 ;  /* 0x000000240c38723c */ /* 0x040ff00000001868 */
[----:B------:R-:W-:Y:S08]  /*e840*/  HMMA.16816.F32 R52, R12, R38, R100 ;  /* 0x000000260c34723c */ /* 0x000ff00000001864 */
[C---:B---3--:R-:W-:Y:S08]  /*e850*/  HMMA.16816.F32 R48, R16.reuse, R44, R96 ;  /* 0x0000002c1030723c */ /* 0x048ff00000001860 */
[C---:B------:R-:W-:Y:S08]  /*e860*/  HMMA.16816.F32 R24, R16.reuse, R40, R88 ;  /* 0x000000281018723c */ /* 0x040ff00000001858 */
[C---:B------:R-:W-:Y:S08]  /*e870*/  HMMA.16816.F32 R44, R16.reuse, R46, R92 ;  /* 0x0000002e102c723c */ /* 0x040ff0000000185c */
[C---:B------:R-:W-:Y:S08]  /*e880*/  HMMA.16816.F32 R40, R16.reuse, R42, R84 ;  /* 0x0000002a1028723c */ /* 0x040ff00000001854 */
[C---:B------:R-:W-:Y:S08]  /*e890*/  HMMA.16816.F32 R12, R16.reuse, R36, R80 ;  /* 0x00000024100c723c */ /* 0x040ff00000001850 */
[----:B------:R-:W-:Y:S08]  /*e8a0*/  HMMA.16816.F32 R16, R16, R38, R76 ;  /* 0x000000261010723c */ /* 0x000ff0000000184c */
[C---:B----4-:R-:W-:Y:S08]  /*e8b0*/  HMMA.16816.F32 R76, R4.reuse, R20, R56 ;  /* 0x00000014044c723c */ /* 0x050ff00000001838 */
[----:B------:R-:W-:Y:S08]  /*e8c0*/  HMMA.16816.F32 R108, R4, R22, R52 ;  /* 0x00000016046c723c */ /* 0x000ff00000001834 */
[C---:B-1----:R-:W-:Y:S08]  /*e8d0*/  HMMA.16816.F32 R52, R8.reuse, R28, R24 ;  /* 0x0000001c0834723c */ /* 0x042ff00000001818 */
        /* <DEDUP_REMOVED lines=8> */
[----:B------:R-:W-:Y:S01]  /*e960*/  HMMA.16816.F32 R24, R8, R22, R16 ;  /* 0x000000160818723c */ /* 0x000fe20000001810 */
[----:B------:R-:W-:Y:S06]  /*e970*/  BAR.SYNC.DEFER_BLOCKING 0x0 ;  /* 0x0000000000007b1d */ /* 0x000fec0000010000 */
[----:B------:R-:W-:Y:S01]  /*e980*/  @!UPT UIADD3 URZ, URZ, URZ, URZ ;  /* 0x0000003f3f3ff290 */ /* 0x000fe2000fffe03f */
[----:B------:R-:W-:Y:S11]  /*e990*/  @!P0 BRA `(.L_x_1685) ;  /* 0x0000022000008947 */ /* 0x000ff60003800000 */
[----:B------:R-:W-:Y:S02]  /*e9a0*/  IADD3 R3, -R238, 0x30, RZ ;  /* 0x00000030ee037810 */ /* 0x000fe40007ffe1ff */
[----:B------:R-:W-:-:S02]  /*e9b0*/  IADD3 R0, R225, -0x2, RZ ;  /* 0xfffffffee1007810 */ /* 0x000fc40007ffe0ff */
[C---:B------:R-:W-:Y:S02]  /*e9c0*/  ISETP.GE.AND P0, PT, R3.reuse, 0x21, PT ;  /* 0x000000210300780c */ /* 0x040fe40003f06270 */
        /* <DEDUP_REMOVED lines=31> */
.L_x_1685:
[----:B------:R-:W-:Y:S05]  /*ebc0*/  BSYNC B0 ;  /* 0x0000000000007941 */ /* 0x000fea0003800000 */
.L_x_1684:
[----:B------:R-:W-:Y:S01]  /*ebd0*/  IMAD.IADD R0, R119, 0x1, -R252 ;  /* 0x0000000177007824 */ /* 0x000fe200078e0afc */
[----:B------:R-:W0:Y:S04]  /*ebe0*/  LDGDEPBAR ;  /* 0x00000000000079af */ /* 0x000e280000000000 */
[----:B------:R-:W-:-:S02]  /*ebf0*/  ISETP.GT.AND P1, PT, R0, RZ, PT ;  /* 0x000000ff0000720c */ /* 0x000fc40003f24270 */
[C---:B------:R-:W-:Y:S02]  /*ec00*/  ISETP.GT.AND P0, PT, R0.reuse, 0x1, PT ;  /* 0x000000010000780c */ /* 0x040fe40003f04270 */
[----:B------:R-:W-:Y:S02]  /*ec10*/  ISETP.GT.AND P2, PT, R0, 0x8, PT ;  /* 0x000000080000780c */ /* 0x000fe40003f44270 */
[----:B-1----:R-:W-:Y:S02]  /*ec20*/  FSEL R5, R48, -INF , P1 ;  /* 0xff80000030057808 */ /* 0x002fe40000800000 */
[----:B------:R-:W-:Y:S02]  /*ec30*/  FSEL R6, R49, -INF , P0 ;  /* 0xff80000031067808 */ /* 0x000fe40000000000 */
[----:B------:R-:W-:Y:S02]  /*ec40*/  FSEL R37, R75, -INF , P0 ;  /* 0xff8000004b257808 */ /* 0x000fe40000000000 */
[----:B------:R-:W-:-:S02]  /*ec50*/  FSEL R28, R73, -INF , P0 ;  /* 0xff800000491c7808 */ /* 0x000fc40000000000 */
[----:B------:R-:W-:Y:S02]  /*ec60*/  FSEL R21, R51, -INF , P0 ;  /* 0xff80000033157808 */ /* 0x000fe40000000000 */
[----:B------:R-:W-:Y:S02]  /*ec70*/  ISETP.GT.AND P0, PT, R0, 0x9, PT ;  /* 0x000000090000780c */ /* 0x000fe40003f04270 */
[----:B------:R-:W-:Y:S02]  /*ec80*/  FSEL R7, R44, -INF , P2 ;  /* 0xff8000002c077808 */ /* 0x000fe40001000000 */
[----:B------:R-:W-:Y:S02]  /*ec90*/  FMNMX.FTZ R2, R5, R6, !PT ;  /* 0x0000000605027209 */ /* 0x000fe40007810000 */
[----:B------:R-:W-:Y:S02]  /*eca0*/  ISETP.GT.AND P4, PT, R0, 0x10, PT ;  /* 0x000000100000780c */ /* 0x000fe40003f84270 */
[----:B------:R-:W-:-:S02]  /*ecb0*/  FSEL R8, R45, -INF , P0 ;  /* 0xff8000002d087808 */ /* 0x000fc40000000000 */
[----:B------:R-:W-:Y:S02]  /*ecc0*/  FMNMX.FTZ R2, R7, R2, !PT ;  /* 0x0000000207027209 */ /* 0x000fe40007810000 */
        /* <DEDUP_REMOVED lines=12> */
[----:B------:R-:W-:Y:S02]  /*ed90*/  FSEL R36, R70, -INF , P2 ;  /* 0xff80000046247808 */ /* 0x000fe40001000000 */
[----:B------:R-:W-:Y:S02]  /*eda0*/  FSEL R29, R68, -INF , P2 ;  /* 0xff800000441d7808 */ /* 0x000fe40001000000 */
[----:B------:R-:W-:Y:S02]  /*edb0*/  FSEL R19, R46, -INF , P2 ;  /* 0xff8000002e137808 */ /* 0x000fe40001000000 */
[----:B------:R-:W-:Y:S02]  /*edc0*/  ISETP.GT.AND P2, PT, R0, 0x21, PT ;  /* 0x000000210000780c */ /* 0x000fe40003f44270 */
[----:B------:R-:W-:-:S02]  /*edd0*/  FSEL R135, R40, -INF , P3 ;  /* 0xff80000028877808 */ /* 0x000fc40001800000 */
[----:B------:R-:W-:Y:S02]  /*ede0*/  FMNMX.FTZ R2, R13, R2, !PT ;  /* 0x000000020d027209 */ /* 0x000fe40007810000 */
[----:B------:R-:W-:Y:S02]  /*edf0*/  FSEL R35, R74, -INF , P1 ;  /* 0xff8000004a237808 */ /* 0x000fe40000800000 */
[----:B------:R-:W-:Y:S02]  /*ee00*/  FSEL R23, R72, -INF , P1 ;  /* 0xff80000048177808 */ /* 0x000fe40000800000 */
[----:B------:R-:W-:Y:S02]  /*ee10*/  FSEL R17, R50, -INF , P1 ;  /* 0xff80000032117808 */ /* 0x000fe40000800000 */
[----:B------:R-:W-:Y:S01]  /*ee20*/  ISETP.GT.AND P1, PT, R0, 0x28, PT ;  /* 0x000000280000780c */ /* 0x000fe20003f24270 */
[----:B------:R-:W-:Y:S01]  /*ee30*/  LDSM.16.MT88.4 R48, [R190+0x400] ;  /* 0x00040000be30783b */ /* 0x000fe20000004200 */
[----:B------:R-:W-:-:S02]  /*ee40*/  FSEL R134, R41, -INF , P2 ;  /* 0xff80000029867808 */ /* 0x000fc40001000000 */
[----:B------:R-:W-:Y:S02]  /*ee50*/  FMNMX.FTZ R2, R135, R2, !PT ;  /* 0x0000000287027209 */ /* 0x000fe40007810000 */
[----:B------:R-:W-:Y:S02]  /*ee60*/  FSEL R34, R71, -INF , P0 ;  /* 0xff80000047227808 */ /* 0x000fe40000000000 */
[----:B------:R-:W-:Y:S02]  /*ee70*/  FSEL R30, R69, -INF , P0 ;  /* 0xff800000451e7808 */ /* 0x000fe40000000000 */
[----:B------:R-:W-:Y:S01]  /*ee80*/  FSEL R18, R47, -INF , P0 ;  /* 0xff8000002f127808 */ /* 0x000fe20000000000 */
[----:B------:R-:W-:Y:S01]  /*ee90*/  LDSM.16.MT88.4 R68, [R189+0x1000] ;  /* 0x00100000bd44783b */ /* 0x000fe20000004200 */
[----:B------:R-:W-:Y:S02]  /*eea0*/  ISETP.GT.AND P0, PT, R0, 0x29, PT ;  /* 0x000000290000780c */ /* 0x000fe40003f04270 */
[----:B------:R-:W-:Y:S01]  /*eeb0*/  FSEL R133, R24, -INF , P1 ;  /* 0xff80000018857808 */ /* 0x000fe20000800000 */
[----:B------:R-:W-:Y:S01]  /*eec0*/  LDSM.16.MT88.4 R44, [R189] ;  /* 0x00000000bd2c783b */ /* 0x000fe20000004200 */
[----:B------:R-:W-:-:S02]  /*eed0*/  FMNMX.FTZ R2, R134, R2, !PT ;  /* 0x0000000286027209 */ /* 0x000fc40007810000 */
[----:B------:R-:W-:Y:S02]  /*eee0*/  FSEL R132, R25, -INF , P0 ;  /* 0xff80000019847808 */ /* 0x000fe40000000000 */
[----:B------:R-:W-:Y:S02]  /*eef0*/  FMNMX.FTZ R2, R133, R2, !PT ;  /* 0x0000000285027209 */ /* 0x000fe40007810000 */
[----:B------:R-:W-:Y:S02]  /*ef00*/  FSEL R38, R66, -INF , P4 ;  /* 0xff80000042267808 */ /* 0x000fe40002000000 */
[----:B------:R-:W-:Y:S02]  /*ef10*/  FMNMX.FTZ R2, R132, R2, !PT ;  /* 0x0000000284027209 */ /* 0x000fe40007810000 */
[----:B------:R-:W-:Y:S02]  /*ef20*/  FSEL R31, R64, -INF , P4 ;  /* 0xff800000401f7808 */ /* 0x000fe40002000000 */
[----:B------:R-:W-:Y:S01]  /*ef30*/  FSEL R16, R54, -INF , P4 ;  /* 0xff80000036107808 */ /* 0x000fe20002000000 */
[----:B------:R-:W1:Y:S01]  /*ef40*/  SHFL.BFLY PT, R3, R2, 0x2, 0x1f ;  /* 0x0c401f0002037f89 */ /* 0x000e6200000e0000 */
[----:B------:R-:W-:-:S02]  /*ef50*/  FSEL R14, R58, -INF , P6 ;  /* 0xff8000003a0e7808 */ /* 0x000fc40003000000 */
[----:B------:R-:W-:Y:S02]  /*ef60*/  FSEL R15, R59, -INF , P5 ;  /* 0xff8000003b0f7808 */ /* 0x000fe40002800000 */
[----:B------:R-:W-:Y:S01]  /*ef70*/  FSEL R131, R42, -INF , P3 ;  /* 0xff8000002a837808 */ /* 0x000fe20001800000 */
[----:B------:R-:W-:Y:S01]  /*ef80*/  LDSM.16.MT88.4 R56, [R189+0x400] ;  /* 0x00040000bd38783b */ /* 0x000fe20000004200 */
[----:B------:R-:W-:Y:S02]  /*ef90*/  FSEL R130, R43, -INF , P2 ;  /* 0xff8000002b827808 */ /* 0x000fe40001000000 */
[----:B------:R-:W-:Y:S01]  /*efa0*/  FSEL R129, R26, -INF , P1 ;  /* 0xff8000001a817808 */ /* 0x000fe20000800000 */
[----:B------:R-:W-:Y:S01]  /*efb0*/  LDSM.16.MT88.4 R40, [R190] ;  /* 0x00000000be28783b */ /* 0x000fe20000004200 */
[----:B------:R-:W-:Y:S02]  /*efc0*/  FSEL R128, R27, -INF , P0 ;  /* 0xff8000001b807808 */ /* 0x000fe40000000000 */
[----:B------:R-:W-:Y:S01]  /*efd0*/  FSEL R33, R60, -INF , P6 ;  /* 0xff8000003c217808 */ /* 0x000fe20003000000 */
[----:B------:R-:W-:Y:S01]  /*efe0*/  LDSM.16.MT88.4 R24, [R189+0xc00] ;  /* 0x000c0000bd18783b */ /* 0x000fe20000004200 */
[----:B------:R-:W-:-:S02]  /*eff0*/  FSEL R32, R61, -INF , P5 ;  /* 0xff8000003d207808 */ /* 0x000fc40002800000 */
[----:B------:R-:W-:Y:S02]  /*f000*/  FSEL R125, R76, -INF , P3 ;  /* 0xff8000004c7d7808 */ /* 0x000fe40001800000 */
[----:B------:R-:W-:Y:S02]  /*f010*/  FSEL R127, R77, -INF , P2 ;  /* 0xff8000004d7f7808 */ /* 0x000fe40001000000 */
[----:B------:R-:W-:Y:S02]  /*f020*/  FSEL R126, R108, -INF , P1 ;  /* 0xff8000006c7e7808 */ /* 0x000fe40000800000 */
[----:B------:R-:W-:Y:S02]  /*f030*/  FSEL R124, R109, -INF , P0 ;  /* 0xff8000006d7c7808 */ /* 0x000fe40000000000 */
[----:B-1----:R-:W-:Y:S02]  /*f040*/  FMNMX.FTZ R2, R2, R3, !PT ;  /* 0x0000000302027209 */ /* 0x002fe40007810000 */
[----:B------:R-:W-:-:S02]  /*f050*/  FSEL R109, R78, -INF , P3 ;  /* 0xff8000004e6d7808 */ /* 0x000fc40001800000 */
[----:B------:R-:W-:Y:S01]  /*f060*/  FSEL R108, R79, -INF , P2 ;  /* 0xff8000004f6c7808 */ /* 0x000fe20001000000 */
[----:B------:R-:W1:Y:S01]  /*f070*/  SHFL.BFLY PT, R3, R2, 0x1, 0x1f ;  /* 0x0c201f0002037f89 */ /* 0x000e6200000e0000 */
[----:B------:R-:W-:Y:S02]  /*f080*/  FSEL R110, R110, -INF , P1 ;  /* 0xff8000006e6e7808 */ /* 0x000fe40000800000 */
[----:B------:R-:W-:Y:S02]  /*f090*/  FSEL R111, R111, -INF , P0 ;  /* 0xff8000006f6f7808 */ /* 0x000fe40000000000 */
[----:B-1----:R-:W-:-:S04]  /*f0a0*/  FMNMX.FTZ R120, R2, R3, !PT ;  /* 0x0000000302787209 */ /* 0x002fc80007810000 */
[C---:B------:R-:W-:Y:S01]  /*f0b0*/  FSETP.NEU.FTZ.AND P4, PT, R120.reuse, -INF , PT ;  /* 0xff8000007800780b */ /* 0x040fe20003f9d000 */
[----:B------:R-:W-:-:S05]  /*f0c0*/  FMUL.FTZ R2, R120, c[0x0][0x2d0] ;  /* 0x0000b40078027a20 */ /* 0x000fca0000410000 */
[----:B------:R-:W-:Y:S02]  /*f0d0*/  FSEL R20, R2, RZ, P4 ;  /* 0x000000ff02147208 */ /* 0x000fe40002000000 */
[----:B------:R-:W-:Y:S02]  /*f0e0*/  ISETP.GT.AND P4, PT, R0, 0x11, PT ;  /* 0x000000110000780c */ /* 0x000fe40003f84270 */
[----:B------:R-:W-:Y:S01]  /*f0f0*/  FMNMX.FTZ R0, R17, R21, !PT ;  /* 0x0000001511007209 */ /* 0x000fe20007810000 */
[--C-:B------:R-:W-:Y:S01]  /*f100*/  FFMA.FTZ R3, R5, c[0x0][0x2d0], -R20.reuse ;  /* 0x0000b40005037a23 */ /* 0x100fe20000010814 */
[----:B------:R-:W-:Y:S01]  /*f110*/  FSEL R12, R55, -INF , P4 ;  /* 0xff800000370c7808 */ /* 0x000fe20002000000 */
[----:B------:R-:W-:Y:S01]  /*f120*/  FFMA.FTZ R5, R9, c[0x0][0x2d0], -R20 ;  /* 0x0000b40009057a23 */ /* 0x000fe20000010814 */
[----:B------:R-:W-:Y:S01]  /*f130*/  FMNMX.FTZ R0, R19, R0, !PT ;  /* 0x0000000013007209 */ /* 0x000fe20007810000 */
[----:B------:R1:W-:Y:S01]  /*f140*/  MUFU.EX2 R137, R3 ;  /* 0x0000000300897308 */ /* 0x0003e20000000800 */
[----:B------:R-:W-:Y:S01]  /*f150*/  FMNMX.FTZ R2, R23, R28, !PT ;  /* 0x0000001c17027209 */ /* 0x000fe20007810000 */
[----:B------:R-:W-:Y:S01]  /*f160*/  LDSM.16.MT88.4 R52, [R189+0x1800] ;  /* 0x00180000bd34783b */ /* 0x000fe20000004200 */
[----:B------:R-:W-:-:S02]  /*f170*/  FMNMX.FTZ R0, R18, R0, !PT ;  /* 0x0000000012007209 */ /* 0x000fc40007810000 */
[----:B------:R-:W-:Y:S02]  /*f180*/  FMNMX.FTZ R2, R29, R2, !PT ;  /* 0x000000021d027209 */ /* 0x000fe40007810000 */
[----:B------:R-:W-:Y:S01]  /*f190*/  FMNMX.FTZ R0, R16, R0, !PT ;  /* 0x0000000010007209 */ /* 0x000fe20007810000 */
[----:B------:R-:W-:Y:S01]  /*f1a0*/  MUFU.EX2 R214, R5 ;  /* 0x0000000500d67308 */ /* 0x000fe20000000800 */
[----:B------:R-:W-:Y:S02]  /*f1b0*/  FMNMX.FTZ R2, R30, R2, !PT ;  /* 0x000000021e027209 */ /* 0x000fe40007810000 */
[----:B------:R-:W-:Y:S02]  /*f1c0*/  FMNMX.FTZ R0, R12, R0, !PT ;  /* 0x000000000c007209 */ /* 0x000fe40007810000 */
[----:B------:R-:W-:Y:S02]  /*f1d0*/  FSEL R22, R65, -INF , P4 ;  /* 0xff80000041167808 */ /* 0x000fe40002000000 */
[----:B------:R-:W-:Y:S01]  /*f1e0*/  FMNMX.FTZ R0, R14, R0, !PT ;  /* 0x000000000e007209 */ /* 0x000fe20007810000 */
[----:B-1----:R-:W-:Y:S01]  /*f1f0*/  FFMA.FTZ R3, R6, c[0x0][0x2d0], -R20 ;  /* 0x0000b40006037a23 */ /* 0x002fe20000010814 */
[----:B------:R-:W-:-:S02]  /*f200*/  FMNMX.FTZ R2, R31, R2, !PT ;  /* 0x000000021f027209 */ /* 0x000fc40007810000 */
[----:B------:R-:W-:Y:S01]  /*f210*/  FMNMX.FTZ R0, R15, R0, !PT ;  /* 0x000000000f007209 */ /* 0x000fe20007810000 */
[----:B------:R1:W-:Y:S01]  /*f220*/  MUFU.EX2 R136, R3 ;  /* 0x0000000300887308 */ /* 0x0003e20000000800 */
[----:B------:R-:W-:Y:S02]  /*f230*/  FMNMX.FTZ R2, R22, R2, !PT ;  /* 0x0000000216027209 */ /* 0x000fe40007810000 */
[----:B------:R-:W-:Y:S02]  /*f240*/  FMNMX.FTZ R0, R131, R0, !PT ;  /* 0x0000000083007209 */ /* 0x000fe40007810000 */
[----:B------:R-:W-:Y:S02]  /*f250*/  FMNMX.FTZ R2, R33, R2, !PT ;  /* 0x0000000221027209 */ /* 0x000fe40007810000 */
[----:B------:R-:W-:Y:S02]  /*f260*/  FMNMX.FTZ R0, R130, R0, !PT ;  /* 0x0000000082007209 */ /* 0x000fe40007810000 */
[----:B------:R-:W-:-:S02]  /*f270*/  FMNMX.FTZ R2, R32, R2, !PT ;  /* 0x0000000220027209 */ /* 0x000fc40007810000 */
[----:B------:R-:W-:Y:S02]  /*f280*/  FMNMX.FTZ R0, R129, R0, !PT ;  /* 0x0000000081007209 */ /* 0x000fe40007810000 */
[----:B------:R-:W-:Y:S02]  /*f290*/  FMNMX.FTZ R2, R125, R2, !PT ;  /* 0x000000027d027209 */ /* 0x000fe40007810000 */
[----:B------:R-:W-:Y:S01]  /*f2a0*/  FMNMX.FTZ R0, R128, R0, !PT ;  /* 0x0000000080007209 */ /* 0x000fe20007810000 */
[----:B-1----:R-:W-:Y:S01]  /*f2b0*/  FFMA.FTZ R3, R7, c[0x0][0x2d0], -R20 ;  /* 0x0000b40007037a23 */ /* 0x002fe20000010814 */
[----:B------:R-:W-:Y:S02]  /*f2c0*/  FMNMX.FTZ R2, R127, R2, !PT ;  /* 0x000000027f027209 */ /* 0x000fe40007810000 */
[----:B------:R-:W-:Y:S01]  /*f2d0*/  FSEL R7, R67, -INF , P4 ;  /* 0xff80000043077808 */ /* 0x000fe20002000000 */
[----:B------:R-:W1:Y:S01]  /*f2e0*/  SHFL.BFLY PT, R4, R0, 0x2, 0x1f ;  /* 0x0c401f0000047f89 */ /* 0x000e6200000e0000 */
[----:B------:R2:W-:Y:S01]  /*f2f0*/  MUFU.EX2 R224, R3 ;  /* 0x0000000300e07308 */ /* 0x0005e20000000800 */
[----:B------:R-:W-:-:S02]  /*f300*/  FMNMX.FTZ R2, R126, R2, !PT ;  /* 0x000000027e027209 */ /* 0x000fc40007810000 */
[----:B------:R-:W-:Y:S01]  /*f310*/  FSEL R9, R62, -INF , P6 ;  /* 0xff8000003e097808 */ /* 0x000fe20003000000 */
[----:B------:R-:W-:Y:S01]  /*f320*/  LDSM.16.MT88.4 R64, [R190+0x1000] ;  /* 0x00100000be40783b */ /* 0x000fe20000004200 */
[----:B--2---:R-:W-:-:S04]  /*f330*/  FMNMX.FTZ R3, R35, R37, !PT ;  /* 0x0000002523037209 */ /* 0x004fc80007810000 */
[----:B------:R-:W-:Y:S02]  /*f340*/  FMNMX.FTZ R3, R36, R3, !PT ;  /* 0x0000000324037209 */ /* 0x000fe40007810000 */
[----:B-1----:R-:W-:Y:S01]  /*f350*/  FMNMX.FTZ R0, R0, R4, !PT ;  /* 0x0000000400007209 */ /* 0x002fe20007810000 */
[----:B------:R-:W-:Y:S01]  /*f360*/  FFMA.FTZ R4, R8, c[0x0][0x2d0], -R20 ;  /* 0x0000b40008047a23 */ /* 0x000fe20000010814 */
[----:B------:R-:W-:Y:S02]  /*f370*/  FMNMX.FTZ R3, R34, R3, !PT ;  /* 0x0000000322037209 */ /* 0x000fe40007810000 */
[----:B------:R-:W-:Y:S01]  /*f380*/  FSEL R8, R63, -INF , P5 ;  /* 0xff8000003f087808 */ /* 0x000fe20002800000 */
[----:B------:R-:W1:Y:S01]  /*f390*/  SHFL.BFLY PT, R6, R0, 0x1, 0x1f ;  /* 0x0c201f0000067f89 */ /* 0x000e6200000e0000 */
[----:B------:R-:W-:Y:S01]  /*f3a0*/  FMNMX.FTZ R3, R38, R3, !PT ;  /* 0x0000000326037209 */ /* 0x000fe20007810000 */
[----:B------:R2:W-:Y:S02]  /*f3b0*/  MUFU.EX2 R215, R4 ;  /* 0x0000000400d77308 */ /* 0x0005e40000000800 */
[----:B------:R-:W-:Y:S01]  /*f3c0*/  LDSM.16.MT88.4 R60, [R190+0x1800] ;  /* 0x00180000be3c783b */ /* 0x000fe20000004200 */
[----:B--2---:R-:W-:-:S02]  /*f3d0*/  FMNMX.FTZ R4, R124, R2, !PT ;  /* 0x000000027c047209 */ /* 0x004fc40007810000 */
[----:B------:R-:W-:Y:S01]  /*f3e0*/  FMNMX.FTZ R2, R7, R3, !PT ;  /* 0x0000000307027209 */ /* 0x000fe20007810000 */
[--C-:B------:R-:W-:Y:S02]  /*f3f0*/  FFMA.FTZ R3, R10, c[0x0][0x2d0], -R20.reuse ;  /* 0x0000b4000a037a23 */ /* 0x100fe40000010814 */
[----:B------:R-:W2:Y:S01]  /*f400*/  SHFL.BFLY PT, R5, R4, 0x2, 0x1f ;  /* 0x0c401f0004057f89 */ /* 0x000ea200000e0000 */
[----:B------:R-:W-:Y:S01]  /*f410*/  FMNMX.FTZ R2, R9, R2, !PT ;  /* 0x0000000209027209 */ /* 0x000fe20007810000 */
[----:B------:R3:W-:Y:S01]  /*f420*/  MUFU.EX2 R213, R3 ;  /* 0x0000000300d57308 */ /* 0x0007e20000000800 */
[----:B-1----:R-:W-:Y:S01]  /*f430*/  FMNMX.FTZ R119, R0, R6, !PT ;  /* 0x0000000600777209 */ /* 0x002fe20007810000 */
[----:B------:R-:W-:Y:S01]  /*f440*/  FFMA.FTZ R0, R11, c[0x0][0x2d0], -R20 ;  /* 0x0000b4000b007a23 */ /* 0x000fe20000010814 */
[----:B------:R-:W-:Y:S02]  /*f450*/  FMNMX.FTZ R2, R8, R2, !PT ;  /* 0x0000000208027209 */ /* 0x000fe40007810000 */
[----:B------:R-:W-:-:S02]  /*f460*/  FSETP.NEU.FTZ.AND P0, PT, R119, -INF , PT ;  /* 0xff8000007700780b */ /* 0x000fc40003f1d000 */
[----:B------:R-:W-:Y:S01]  /*f470*/  FMNMX.FTZ R2, R109, R2, !PT ;  /* 0x000000026d027209 */ /* 0x000fe20007810000 */
[----:B------:R1:W-:Y:S01]  /*f480*/  MUFU.EX2 R212, R0 ;  /* 0x0000000000d47308 */ /* 0x0003e20000000800 */
[----:B---3--:R-:W-:-:S05]  /*f490*/  FMUL.FTZ R3, R119, c[0x0][0x2d0] ;  /* 0x0000b40077037a20 */ /* 0x008fca0000410000 */
[----:B------:R-:W-:Y:S02]  /*f4a0*/  FSEL R3, R3, RZ, P0 ;  /* 0x000000ff03037208 */ /* 0x000fe40000000000 */
[----:B-1----:R-:W-:Y:S01]  /*f4b0*/  FMNMX.FTZ R0, R108, R2, !PT ;  /* 0x000000026c007209 */ /* 0x002fe20007810000 */
[----:B------:R-:W-:-:S03]  /*f4c0*/  FFMA.FTZ R2, R13, c[0x0][0x2d0], -R20 ;  /* 0x0000b4000d027a23 */ /* 0x000fc60000010814 */
[----:B------:R-:W-:Y:S01]  /*f4d0*/  FMNMX.FTZ R0, R110, R0, !PT ;  /* 0x000000006e007209 */ /* 0x000fe20007810000 */
[----:B------:R1:W3:Y:S03]  /*f4e0*/  MUFU.EX2 R203, R2 ;  /* 0x0000000200cb7308 */ /* 0x0002e60000000800 */
[----:B-1----:R-:W-:Y:S02]  /*f4f0*/  FMNMX.FTZ R2, R111, R0, !PT ;  /* 0x000000006f027209 */ /* 0x002fe40007810000 */
[----:B--2---:R-:W-:Y:S01]  /*f500*/  FMNMX.FTZ R0, R4, R5, !PT ;  /* 0x0000000504007209 */ /* 0x004fe20007810000 */
[--C-:B------:R-:W-:Y:S01]  /*f510*/  FFMA.FTZ R4, R17, c[0x0][0x2d0], -R3.reuse ;  /* 0x0000b40011047a23 */ /* 0x100fe20000010803 */
[----:B---3--:R-:W-:Y:S01]  /*f520*/  F2FP.PACK_AB R10, R203, R212 ;  /* 0x000000d4cb0a723e */ /* 0x008fe200000000ff */
[----:B------:R-:W-:Y:S02]  /*f530*/  SHFL.BFLY PT, R5, R2, 0x2, 0x1f ;  /* 0x0c401f0002057f89 */ /* 0x000fe400000e0000 */
[----:B------:R1:W-:Y:S02]  /*f540*/  MUFU.EX2 R114, R4 ;  /* 0x0000000400727308 */ /* 0x0003e40000000800 */
[----:B------:R-:W2:Y:S01]  /*f550*/  SHFL.BFLY PT, R6, R0, 0x1, 0x1f ;  /* 0x0c201f0000067f89 */ /* 0x000ea200000e0000 */
[----:B-1----:R-:W-:-:S05]  /*f560*/  FFMA.FTZ R4, R21, c[0x0][0x2d0], -R3 ;  /* 0x0000b40015047a23 */ /* 0x002fca0000010803 */
[----:B------:R1:W3:Y:S01]  /*f570*/  MUFU.EX2 R113, R4 ;  /* 0x0000000400717308 */ /* 0x0002e20000000800 */
[----:B--2---:R-:W-:Y:S01]  /*f580*/  FMNMX.FTZ R118, R0, R6, !PT ;  /* 0x0000000600767209 */ /* 0x004fe20007810000 */
[----:B------:R-:W-:-:S03]  /*f590*/  FFMA.FTZ R0, R14, c[0x0][0x2d0], -R3 ;  /* 0x0000b4000e007a23 */ /* 0x000fc60000010803 */
[----:B------:R-:W-:-:S03]  /*f5a0*/  FSETP.NEU.FTZ.AND P0, PT, R118, -INF , PT ;  /* 0xff8000007600780b */ /* 0x000fc60003f1d000 */
[----:B------:R2:W-:Y:S01]  /*f5b0*/  MUFU.EX2 R181, R0 ;  /* 0x0000000000b57308 */ /* 0x0005e20000000800 */
[----:B-1----:R-:W-:Y:S01]  /*f5c0*/  FFMA.FTZ R4, R19, c[0x0][0x2d0], -R3 ;  /* 0x0000b40013047a23 */ /* 0x002fe20000010803 */
[----:B---3--:R-:W-:-:S06]  /*f5d0*/  F2FP.PACK_AB R17, R113, R114 ;  /* 0x000000727111723e */ /* 0x008fcc00000000ff */
[----:B------:R1:W-:Y:S01]  /*f5e0*/  MUFU.EX2 R178, R4 ;  /* 0x0000000400b27308 */ /* 0x0003e20000000800 */
[----:B--2---:R-:W-:-:S07]  /*f5f0*/  FFMA.FTZ R0, R15, c[0x0][0x2d0], -R3 ;  /* 0x0000b4000f007a23 */ /* 0x004fce0000010803 */
[----:B------:R-:W2:Y:S01]  /*f600*/  MUFU.EX2 R183, R0 ;  /* 0x0000000000b77308 */ /* 0x000ea20000000800 */
[----:B-1----:R-:W-:Y:S01]  /*f610*/  FFMA.FTZ R4, R18, c[0x0][0x2d0], -R3 ;  /* 0x0000b40012047a23 */ /* 0x002fe20000010803 */
[----:B------:R-:W-:-:S06]  /*f620*/  F2FP.PACK_AB R18, R215, R224 ;  /* 0x000000e0d712723e */ /* 0x000fcc00000000ff */
[----:B------:R1:W3:Y:S01]  /*f630*/  MUFU.EX2 R179, R4 ;  /* 0x0000000400b37308 */ /* 0x0002e20000000800 */
[----:B--2---:R-:W-:Y:S01]  /*f640*/  F2FP.PACK_AB R11, R183, R181 ;  /* 0x000000b5b70b723e */ /* 0x004fe200000000ff */
[----:B-1----:R-:W-:Y:S01]  /*f650*/  FFMA.FTZ R4, R16, c[0x0][0x2d0], -R3 ;  /* 0x0000b40010047a23 */ /* 0x002fe20000010803 */
[----:B------:R-:W-:Y:S02]  /*f660*/  F2FP.PACK_AB R16, R136, R137 ;  /* 0x000000898810723e */ /* 0x000fe400000000ff */
[----:B---3--:R-:W-:-:S03]  /*f670*/  F2FP.PACK_AB R19, R179, R178 ;  /* 0x000000b2b313723e */ /* 0x008fc600000000ff */
[----:B------:R1:W-:Y:S04]  /*f680*/  MUFU.EX2 R182, R4 ;  /* 0x0000000400b67308 */ /* 0x0003e80000000800 */
[C---:B------:R-:W-:Y:S08]  /*f690*/  HMMA.16816.F32 R92, R16.reuse, R40, RZ ;  /* 0x00000028105c723c */ /* 0x040ff000000018ff */
[----:B------:R-:W-:Y:S01]  /*f6a0*/  HMMA.16816.F32 R100, R16, R44, RZ ;  /* 0x0000002c1064723c */ /* 0x000fe200000018ff */
[----:B-1----:R-:W-:Y:S01]  /*f6b0*/  FMNMX.FTZ R4, R2, R5, !PT ;  /* 0x0000000502047209 */ /* 0x002fe20007810000 */
[----:B------:R-:W-:-:S04]  /*f6c0*/  FFMA.FTZ R2, R12, c[0x0][0x2d0], -R3 ;  /* 0x0000b4000c027a23 */ /* 0x000fc80000010803 */
[----:B------:R-:W1:Y:S01]  /*f6d0*/  SHFL.BFLY PT, R5, R4, 0x1, 0x1f ;  /* 0x0c201f0004057f89 */ /* 0x000e6200000e0000 */
[----:B------:R2:W-:Y:S01]  /*f6e0*/  MUFU.EX2 R180, R2 ;  /* 0x0000000200b47308 */ /* 0x0005e20000000800 */
[----:B------:R-:W-:Y:S01]  /*f6f0*/  HMMA.16816.F32 R84, R16, R24, RZ ;  /* 0x000000181054723c */ /* 0x000fe200000018ff */
[----:B--2---:R-:W-:-:S05]  /*f700*/  FMUL.FTZ R2, R118, c[0x0][0x2d0] ;  /* 0x0000b40076027a20 */ /* 0x004fca0000410000 */
[----:B------:R-:W-:Y:S02]  /*f710*/  FSEL R2, R2, RZ, P0 ;  /* 0x000000ff02027208 */ /* 0x000fe40000000000 */
[----:B-1----:R-:W-:-:S03]  /*f720*/  FMNMX.FTZ R115, R4, R5, !PT ;  /* 0x0000000504737209 */ /* 0x002fc60007810000 */
[--C-:B------:R-:W-:Y:S01]  /*f730*/  FFMA.FTZ R0, R23, c[0x0][0x2d0], -R2.reuse ;  /* 0x0000b40017007a23 */ /* 0x100fe20000010802 */
[----:B------:R-:W-:Y:S01]  /*f740*/  FSETP.NEU.FTZ.AND P0, PT, R115, -INF , PT ;  /* 0xff8000007300780b */ /* 0x000fe20003f1d000 */
[--C-:B------:R-:W-:Y:S02]  /*f750*/  FFMA.FTZ R4, R30, c[0x0][0x2d0], -R2.reuse ;  /* 0x0000b4001e047a23 */ /* 0x100fe40000010802 */
[----:B------:R1:W-:Y:S08]  /*f760*/  MUFU.EX2 R112, R0 ;  /* 0x0000000000707308 */ /* 0x0003f00000000800 */
[----:B------:R-:W-:Y:S01]  /*f770*/  MUFU.EX2 R176, R4 ;  /* 0x0000000400b07308 */ /* 0x000fe20000000800 */
[----:B-1----:R-:W-:-:S07]  /*f780*/  FFMA.FTZ R0, R28, c[0x0][0x2d0], -R2 ;  /* 0x0000b4001c007a23 */ /* 0x002fce0000010802 */
[----:B------:R1:W2:Y:S02]  /*f790*/  MUFU.EX2 R23, R0 ;  /* 0x0000000000177308 */ /* 0x0002a40000000800 */
[----:B-1----:R-:W-:Y:S01]  /*f7a0*/  FFMA.FTZ R0, R29, c[0x0][0x2d0], -R2 ;  /* 0x0000b4001d007a23 */ /* 0x002fe20000010802 */
[----:B--2---:R-:W-:Y:S01]  /*f7b0*/  F2FP.PACK_AB R12, R23, R112 ;  /* 0x00000070170c723e */ /* 0x004fe200000000ff */
[----:B------:R-:W-:-:S04]  /*f7c0*/  FADD.FTZ R23, R112, R23 ;  /* 0x0000001770177221 */ /* 0x000fc80000010000 */
[----:B------:R1:W2:Y:S02]  /*f7d0*/  MUFU.EX2 R173, R0 ;  /* 0x0000000000ad7308 */ /* 0x0002a40000000800 */
[----:B-1----:R-:W-:Y:S01]  /*f7e0*/  FMUL.FTZ R0, R115, c[0x0][0x2d0] ;  /* 0x0000b40073007a20 */ /* 0x002fe20000410000 */
[----:B--2---:R-:W-:-:S04]  /*f7f0*/  F2FP.PACK_AB R14, R176, R173 ;  /* 0x000000adb00e723e */ /* 0x004fc800000000ff */
[----:B------:R-:W-:-:S05]  /*f800*/  FSEL R0, R0, RZ, P0 ;  /* 0x000000ff00007208 */ /* 0x000fca0000000000 */
[----:B------:R-:W-:-:S04]  /*f810*/  FFMA.FTZ R4, R35, c[0x0][0x2d0], -R0 ;  /* 0x0000b40023047a23 */ /* 0x000fc80000010800 */
        /* <DEDUP_REMOVED lines=10> */
[----:B------:R-:W1:Y:S04]  /*f8c0*/  LDSM.16.MT88.4 R28, [R190+0xc00] ;  /* 0x000c0000be1c783b */ /* 0x000e680000004200 */
[----:B------:R2:W-:Y:S02]  /*f8d0*/  MUFU.EX2 R172, R4 ;  /* 0x0000000400ac7308 */ /* 0x0005e40000000800 */
[C---:B------:R-:W-:Y:S08]  /*f8e0*/  HMMA.16816.F32 R88, R12.reuse, R40, RZ ;  /* 0x000000280c58723c */ /* 0x040ff000000018ff */
[----:B------:R-:W-:Y:S01]  /*f8f0*/  HMMA.16816.F32 R96, R12, R44, RZ ;  /* 0x0000002c0c60723c */ /* 0x000fe200000018ff */
[----:B--2---:R-:W-:-:S04]  /*f900*/  FFMA.FTZ R4, R22, c[0x0][0x2d0], -R2 ;  /* 0x0000b40016047a23 */ /* 0x004fc80000010802 */
[----:B------:R2:W-:Y:S03]  /*f910*/  MUFU.EX2 R175, R4 ;  /* 0x0000000400af7308 */ /* 0x0005e60000000800 */
[----:B------:R-:W-:Y:S01]  /*f920*/  HMMA.16816.F32 R80, R12, R24, RZ ;  /* 0x000000180c50723c */ /* 0x000fe200000018ff */
[----:B--2---:R-:W-:-:S07]  /*f930*/  FFMA.FTZ R4, R33, c[0x0][0x2d0], -R2 ;  /* 0x0000b40021047a23 */ /* 0x004fce0000010802 */
[-C--:B-1----:R-:W-:Y:S01]  /*f940*/  HMMA.16816.F32 R76, R16, R28.reuse, RZ ;  /* 0x0000001c104c723c */ /* 0x082fe200000018ff */
[----:B------:R1:W-:Y:S07]  /*f950*/  MUFU.EX2 R174, R4 ;  /* 0x0000000400ae7308 */ /* 0x0003ee0000000800 */
[----:B------:R-:W-:Y:S01]  /*f960*/  HMMA.16816.F32 R72, R12, R28, RZ ;  /* 0x0000001c0c48723c */ /* 0x000fe200000018ff */
[----:B-1----:R-:W-:Y:S02]  /*f970*/  FFMA.FTZ R4, R32, c[0x0][0x2d0], -R2 ;  /* 0x0000b40020047a23 */ /* 0x002fe40000010802 */
[----:B------:R-:W-:Y:S02]  /*f980*/  LDSM.16.MT88.4 R32, [R190+0x1c00] ;  /* 0x001c0000be20783b */ /* 0x000fe40000004200 */
[----:B------:R1:W2:Y:S02]  /*f990*/  MUFU.EX2 R177, R4 ;  /* 0x0000000400b17308 */ /* 0x0002a40000000800 */
[--C-:B-1----:R-:W-:Y:S01]  /*f9a0*/  FFMA.FTZ R4, R38, c[0x0][0x2d0], -R0.reuse ;  /* 0x0000b40026047a23 */ /* 0x102fe20000010800 */
[----:B--2---:R-:W-:Y:S01]  /*f9b0*/  F2FP.PACK_AB R6, R177, R174 ;  /* 0x000000aeb106723e */ /* 0x004fe200000000ff */
[----:B------:R-:W1:Y:S04]  /*f9c0*/  LDSM.16.MT88.4 R36, [R189+0x1c00] ;  /* 0x001c0000bd24783b */ /* 0x000e680000004200 */
[----:B------:R2:W-:Y:S02]  /*f9d0*/  MUFU.EX2 R164, R4 ;  /* 0x0000000400a47308 */ /* 0x0005e40000000800 */
[----:B--2---:R-:W-:-:S06]  /*f9e0*/  FFMA.FTZ R4, R7, c[0x0][0x2d0], -R0 ;  /* 0x0000b40007047a23 */ /* 0x004fcc0000010800 */
        /* <DEDUP_REMOVED lines=8> */
[C---:B------:R-:W-:Y:S08]  /*fa70*/  HMMA.16816.F32 R152, R8.reuse, R48, R92 ;  /* 0x000000300898723c */ /* 0x040ff0000000185c */
[----:B------:R-:W-:Y:S01]  /*fa80*/  HMMA.16816.F32 R104, R8, R64, R76 ;  /* 0x000000400868723c */ /* 0x000fe2000000184c */
[----:B--2---:R-:W-:-:S02]  /*fa90*/  F2FP.PACK_AB R4, R175, R172 ;  /* 0x000000acaf04723e */ /* 0x004fc400000000ff */
[----:B---3--:R-:W-:-:S05]  /*faa0*/  F2FP.PACK_AB R7, R168, R165 ;  /* 0x000000a5a807723e */ /* 0x008fca00000000ff */
[----:B------:R-:W-:Y:S08]  /*fab0*/  HMMA.16816.F32 R140, R8, R56, R100 ;  /* 0x00000038088c723c */ /* 0x000ff00000001864 */
[----:B------:R-:W-:Y:S08]  /*fac0*/  HMMA.16816.F32 R72, R4, R64, R72 ;  /* 0x000000400448723c */ /* 0x000ff00000001848 */
[----:B------:R-:W-:Y:S01]  /*fad0*/  HMMA.16816.F32 R220, R8, R68, R84 ;  /* 0x0000004408dc723c */ /* 0x000fe20000001854 */
[----:B------:R-:W-:-:S02]  /*fae0*/  IMAD.MOV.U32 R29, RZ, RZ, R106 ;  /* 0x000000ffff1d7224 */ /* 0x000fc400078e006a */
[----:B------:R-:W-:-:S05]  /*faf0*/  IMAD.MOV.U32 R28, RZ, RZ, R107 ;  /* 0x000000ffff1c7224 */ /* 0x000fca00078e006b */
[C---:B------:R-:W-:Y:S08]  /*fb00*/  HMMA.16816.F32 R92, R12.reuse, R30, RZ ;  /* 0x0000001e0c5c723c */ /* 0x040ff000000018ff */
[----:B------:R-:W-:Y:S01]  /*fb10*/  HMMA.16816.F32 R100, R12, R42, RZ ;  /* 0x0000002a0c64723c */ /* 0x000fe200000018ff */
[----:B------:R-:W-:Y:S02]  /*fb20*/  IMAD.MOV.U32 R25, RZ, RZ, R72 ;  /* 0x000000ffff197224 */ /* 0x000fe400078e0048 */
[----:B------:R-:W-:-:S02]  /*fb30*/  IMAD.MOV.U32 R24, RZ, RZ, R73 ;  /* 0x000000ffff187224 */ /* 0x000fc400078e0049 */
[----:B------:R-:W-:Y:S02]  /*fb40*/  IMAD.MOV.U32 R22, RZ, RZ, R74 ;  /* 0x000000ffff167224 */ /* 0x000fe400078e004a */
[----:B------:R-:W-:Y:S01]  /*fb50*/  IMAD.MOV.U32 R21, RZ, RZ, R75 ;  /* 0x000000ffff157224 */ /* 0x000fe200078e004b */
[C---:B------:R-:W-:Y:S08]  /*fb60*/  HMMA.16816.F32 R84, R12.reuse, R54, RZ ;  /* 0x000000360c54723c */ /* 0x040ff000000018ff */
[----:B------:R-:W-:Y:S08]  /*fb70*/  HMMA.16816.F32 R76, R12, R62, RZ ;  /* 0x0000003e0c4c723c */ /* 0x000ff000000018ff */
[----:B------:R-:W-:Y:S08]  /*fb80*/  HMMA.16816.F32 R40, R16, R42, RZ ;  /* 0x0000002a1028723c */ /* 0x000ff000000018ff */
[C---:B------:R-:W-:Y:S07]  /*fb90*/  HMMA.16816.F32 R148, R4.reuse, R48, R88 ;  /* 0x000000300494723c */ /* 0x040fee0000001858 */
[----:B------:R-:W-:Y:S01]  /*fba0*/  IMAD.MOV.U32 R48, RZ, RZ, R104 ;  /* 0x000000ffff307224 */ /* 0x000fe200078e0068 */
[----:B------:R-:W-:Y:S01]  /*fbb0*/  HMMA.16816.F32 R144, R4, R56, R96 ;  /* 0x000000380490723c */ /* 0x000fe20000001860 */
[----:B------:R-:W-:-:S07]  /*fbc0*/  IMAD.MOV.U32 R49, RZ, RZ, R105 ;  /* 0x000000ffff317224 */ /* 0x000fce00078e0069 */
[C---:B------:R-:W-:Y:S08]  /*fbd0*/  HMMA.16816.F32 R216, R4.reuse, R68, R80 ;  /* 0x0000004404d8723c */ /* 0x040ff00000001850 */
[----:B------:R-:W-:Y:S08]  /*fbe0*/  HMMA.16816.F32 R184, R4, R66, R92 ;  /* 0x0000004204b8723c */ /* 0x000ff0000000185c */
[C---:B------:R-:W-:Y:S08]  /*fbf0*/  HMMA.16816.F32 R88, R12.reuse, R52, RZ ;  /* 0x000000340c58723c */ /* 0x040ff000000018ff */
[C---:B------:R-:W-:Y:S08]  /*fc00*/  HMMA.16816.F32 R80, R12.reuse, R60, RZ ;  /* 0x0000003c0c50723c */ /* 0x040ff000000018ff */
[C---:B------:R-:W-:Y:S08]  /*fc10*/  HMMA.16816.F32 R104, R12.reuse, R46, RZ ;  /* 0x0000002e0c68723c */ /* 0x040ff000000018ff */
[----:B------:R-:W-:Y:S08]  /*fc20*/  HMMA.16816.F32 R96, R12, R26, RZ ;  /* 0x0000001a0c60723c */ /* 0x000ff000000018ff */
[C---:B-1----:R-:W-:Y:S08]  /*fc30*/  HMMA.16816.F32 R92, R4.reuse, R38, R84 ;  /* 0x00000026045c723c */ /* 0x042ff00000001854 */
[C---:B------:R-:W-:Y:S08]  /*fc40*/  HMMA.16816.F32 R100, R4.reuse, R50, R100 ;  /* 0x000000320464723c */ /* 0x040ff00000001864 */
[----:B------:R-:W-:Y:S07]  /*fc50*/  HMMA.16816.F32 R84, R4, R34, R76 ;  /* 0x000000220454723c */ /* 0x000fee000000184c */
[----:B------:R-:W-:Y:S01]  /*fc60*/  IMAD.MOV.U32 R76, RZ, RZ, R25 ;  /* 0x000000ffff4c7224 */ /* 0x000fe200078e0019 */
[----:B------:R-:W-:Y:S01]  /*fc70*/  HMMA.16816.F32 R40, R8, R50, R40 ;  /* 0x000000320828723c */ /* 0x000fe20000001828 */
[----:B------:R-:W-:-:S02]  /*fc80*/  IMAD.MOV.U32 R77, RZ, RZ, R24 ;  /* 0x000000ffff4d7224 */ /* 0x000fc400078e0018 */
[----:B------:R-:W-:Y:S02]  /*fc90*/  IMAD.MOV.U32 R79, RZ, RZ, R21 ;  /* 0x000000ffff4f7224 */ /* 0x000fe400078e0015 */
[----:B------:R-:W-:Y:S02]  /*fca0*/  IMAD.MOV.U32 R78, RZ, RZ, R22 ;  /* 0x000000ffff4e7224 */ /* 0x000fe400078e0016 */
[----:B------:R-:W-:Y:S01]  /*fcb0*/  IMAD.MOV.U32 R50, RZ, RZ, R29 ;  /* 0x000000ffff327224 */ /* 0x000fe200078e001d */
[----:B------:R-:W-:Y:S01]  /*fcc0*/  HMMA.16816.F32 R72, R16, R52, RZ ;  /* 0x000000341048723c */ /* 0x000fe200000018ff */
[----:B------:R-:W-:-:S07]  /*fcd0*/  IMAD.MOV.U32 R51, RZ, RZ, R28 ;  /* 0x000000ffff337224 */ /* 0x000fce00078e001c */
[C---:B------:R-:W-:Y:S08]  /*fce0*/  HMMA.16816.F32 R12, R16.reuse, R60, RZ ;  /* 0x0000003c100c723c */ /* 0x040ff000000018ff */
[C---:B------:R-:W-:Y:S08]  /*fcf0*/  HMMA.16816.F32 R44, R16.reuse, R46, RZ ;  /* 0x0000002e102c723c */ /* 0x040ff000000018ff */
[C---:B------:R-:W-:Y:S08]  /*fd00*/  HMMA.16816.F32 R24, R16.reuse, R26, RZ ;  /* 0x0000001a1018723c */ /* 0x040ff000000018ff */
[C---:B------:R-:W-:Y:S08]  /*fd10*/  HMMA.16816.F32 R28, R16.reuse, R30, RZ ;  /* 0x0000001e101c723c */ /* 0x040ff000000018ff */
[C---:B------:R-:W-:Y:S08]  /*fd20*/  HMMA.16816.F32 R52, R16.reuse, R54, RZ ;  /* 0x000000361034723c */ /* 0x040ff000000018ff */
[----:B------:R-:W-:Y:S08]  /*fd30*/  HMMA.16816.F32 R16, R16, R62, RZ ;  /* 0x0000003e1010723c */ /* 0x000ff000000018ff */
[C---:B------:R-:W-:Y:S08]  /*fd40*/  HMMA.16816.F32 R88, R4.reuse, R36, R88 ;  /* 0x000000240458723c */ /* 0x040ff00000001858 */
[C---:B------:R-:W-:Y:S01]  /*fd50*/  HMMA.16816.F32 R232, R4.reuse, R32, R80 ;  /* 0x0000002004e8723c */ /* 0x040fe20000001850 */
[----:B------:R-:W-:Y:S07]  /*fd60*/  LDSM.16.MT88.4 R80, [R190+0x1400] ;  /* 0x00140000be50783b */ /* 0x000fee0000004200 */
[C---:B------:R-:W-:Y:S08]  /*fd70*/  HMMA.16816.F32 R104, R4.reuse, R58, R104 ;  /* 0x0000003a0468723c */ /* 0x040ff00000001868 */
[----:B------:R-:W-:Y:S07]  /*fd80*/  HMMA.16816.F32 R96, R4, R70, R96 ;  /* 0x000000460460723c */ /* 0x000fee0000001860 */
[----:B------:R-:W-:Y:S01]  /*fd90*/  FFMA.FTZ R4, R135, c[0x0][0x2d0], -R20 ;  /* 0x0000b40087047a23 */ /* 0x000fe20000010814 */
[C---:B------:R-:W-:Y:S08]  /*fda0*/  HMMA.16816.F32 R208, R8.reuse, R32, R12 ;  /* 0x0000002008d0723c */ /* 0x040ff0000000180c */
[C---:B------:R-:W-:Y:S01]  /*fdb0*/  HMMA.16816.F32 R32, R8.reuse, R34, R16 ;  /* 0x000000220820723c */ /* 0x040fe20000001810 */
[----:B------:R1:W-:Y:S06]  /*fdc0*/  MUFU.EX2 R18, R4 ;  /* 0x0000000400127308 */ /* 0x0003ec0000000800 */
[----:B------:R-:W-:Y:S01]  /*fdd0*/  FADD.FTZ R19, R114, R113 ;  /* 0x0000007172137221 */ /* 0x000fe20000010000 */
[----:B------:R-:W-:Y:S03]  /*fde0*/  HMMA.16816.F32 R204, R8, R36, R72 ;  /* 0x0000002408cc723c */ /* 0x000fe60000001848 */
[----:B------:R-:W-:-:S05]  /*fdf0*/  FADD.FTZ R19, R178, R19 ;  /* 0x00000013b2137221 */ /* 0x000fca0000010000 */
[----:B------:R-:W-:Y:S01]  /*fe00*/  HMMA.16816.F32 R44, R8, R58, R44 ;  /* 0x0000003a082c723c */ /* 0x000fe2000000182c */
[----:B-1----:R-:W-:-:S04]  /*fe10*/  FFMA.FTZ R4, R134, c[0x0][0x2d0], -R20 ;  /* 0x0000b40086047a23 */ /* 0x002fc80000010814 */
[----:B------:R1:W-:Y:S03]  /*fe20*/  MUFU.EX2 R17, R4 ;  /* 0x0000000400117308 */ /* 0x0003e60000000800 */
[C---:B------:R-:W-:Y:S08]  /*fe30*/  HMMA.16816.F32 R24, R8.reuse, R70, R24 ;  /* 0x000000460818723c */ /* 0x040ff00000001818 */
[----:B------:R-:W-:Y:S01]  /*fe40*/  HMMA.16816.F32 R28, R8, R66, R28 ;  /* 0x00000042081c723c */ /* 0x000fe2000000181c */
[----:B------:R-:W-:Y:S01]  /*fe50*/  LDSM.16.MT88.4 R64, [R189+0x1400] ;  /* 0x00140000bd40783b */ /* 0x000fe20000004200 */
[----:B-1----:R-:W-:-:S06]  /*fe60*/  FFMA.FTZ R4, R133, c[0x0][0x2d0], -R20 ;  /* 0x0000b40085047a23 */ /* 0x002fcc0000010814 */
[----:B------:R-:W-:Y:S01]  /*fe70*/  HMMA.16816.F32 R36, R8, R38, R52 ;  /* 0x000000260824723c */ /* 0x000fe20000001834 */
[----:B------:R1:W-:Y:S02]  /*fe80*/  MUFU.EX2 R21, R4 ;  /* 0x0000000400157308 */ /* 0x0003e40000000800 */
[----:B-1----:R-:W-:Y:S02]  /*fe90*/  FFMA.FTZ R4, R132, c[0x0][0x2d0], -R20 ;  /* 0x0000b40084047a23 */ /* 0x002fe40000010814 */
[----:B------:R-:W1:Y:S01]  /*fea0*/  LDSM.16.MT88.4 R132, [R189+0x800] ;  /* 0x00080000bd84783b */ /* 0x000e620000004200 */
[----:B------:R-:W-:-:S03]  /*feb0*/  FADD.FTZ R20, R137, R136 ;  /* 0x0000008889147221 */ /* 0x000fc60000010000 */
[----:B------:R2:W-:Y:S01]  /*fec0*/  MUFU.EX2 R22, R4 ;  /* 0x0000000400167308 */ /* 0x0005e20000000800 */
[----:B------:R-:W-:Y:S02]  /*fed0*/  FADD.FTZ R20, R224, R20 ;  /* 0x00000014e0147221 */ /* 0x000fe40000010000 */
[----:B--2---:R-:W-:-:S05]  /*fee0*/  FFMA.FTZ R4, R131, c[0x0][0x2d0], -R3 ;  /* 0x0000b40083047a23 */ /* 0x004fca0000010803 */
[----:B------:R2:W-:Y:S02]  /*fef0*/  MUFU.EX2 R16, R4 ;  /* 0x0000000400107308 */ /* 0x0005e40000000800 */
[----:B--2---:R-:W-:-:S06]  /*ff00*/  FFMA.FTZ R4, R130, c[0x0][0x2d0], -R3 ;  /* 0x0000b40082047a23 */ /* 0x004fcc0000010803 */
[----:B------:R2:W-:Y:S02]  /*ff10*/  MUFU.EX2 R15, R4 ;  /* 0x00000004000f7308 */ /* 0x0005e40000000800 */
[--C-:B--2---:R-:W-:Y:S02]  /*ff20*/  FFMA.FTZ R4, R129, c[0x0][0x2d0], -R3.reuse ;  /* 0x0000b40081047a23 */ /* 0x104fe40000010803 */
[----:B------:R-:W-:-:S04]  /*ff30*/  FFMA.FTZ R3, R128, c[0x0][0x2d0], -R3 ;  /* 0x0000b40080037a23 */ /* 0x000fc80000010803 */
[----:B------:R2:W-:Y:S08]  /*ff40*/  MUFU.EX2 R14, R4 ;  /* 0x00000004000e7308 */ /* 0x0005f00000000800 */
[----:B------:R3:W-:Y:S01]  /*ff50*/  MUFU.EX2 R13, R3 ;  /* 0x00000003000d7308 */ /* 0x0007e20000000800 */
[----:B--2---:R-:W-:Y:S01]  /*ff60*/  LDSM.16.MT88.4 R4, [R190+0x2000] ;  /* 0x00200000be04783b */ /* 0x004fe20000004200 */
[----:B---3--:R-:W-:-:S06]  /*ff70*/  FFMA.FTZ R3, R125, c[0x0][0x2d0], -R2 ;  /* 0x0000b4007d037a23 */ /* 0x008fcc0000010802 */
[----:B------:R2:W-:Y:S02]  /*ff80*/  MUFU.EX2 R12, R3 ;  /* 0x00000003000c7308 */ /* 0x0005e40000000800 */
[----:B--2---:R-:W-:-:S06]  /*ff90*/  FFMA.FTZ R3, R127, c[0x0][0x2d0], -R2 ;  /* 0x0000b4007f037a23 */ /* 0x004fcc0000010802 */
[----:B------:R2:W3:Y:S02]  /*ffa0*/  MUFU.EX2 R11, R3 ;  /* 0x00000003000b7308 */ /* 0x0004e40000000800 */
[--C-:B--2---:R-:W-:Y:S01]  /*ffb0*/  FFMA.FTZ R3, R126, c[0x0][0x2d0], -R2.reuse ;  /* 0x0000b4007e037a23 */ /* 0x104fe20000010802 */
[----:B---3--:R-:W-:Y:S01]  /*ffc0*/  F2FP.PACK_AB R160, R11, R12 ;  /* 0x0000000c0ba0723e */ /* 0x008fe200000000ff */
[----:B------:R-:W-:-:S04]  /*ffd0*/  FFMA.FTZ R2, R124, c[0x0][0x2d0], -R2 ;  /* 0x0000b4007c027a23 */ /* 0x000fc80000010802 */
[----:B------:R-:W-:Y:S01]  /*ffe0*/  MUFU.EX2 R10, R3 ;  /* 0x00000003000a7308 */ /* 0x000fe20000000800 */
[----:B------:R-:W2:Y:S07]  /*fff0*/  LDSM.16.MT88.4 R124, [R190+0x800] ;  /* 0x00080000be7c783b */ /* 0x000eae0000004200 */
[----:B------:R3:W4:Y:S02]  /*10000*/  MUFU.EX2 R9, R2 ;  /* 0x0000000200097308 */ /* 0x0007240000000800 */
[----:B---3--:R-:W-:Y:S01]  /*10010*/  FFMA.FTZ R2, R109, c[0x0][0x2d0], -R0 ;  /* 0x0000b4006d027a23 */ /* 0x008fe20000010800 */
[----:B----4-:R-:W-:-:S02]  /*10020*/  F2FP.PACK_AB R162, R9, R10 ;  /* 0x0000000a09a2723e */ /* 0x010fc400000000ff */
[----:B------:R-:W-:-:S03]  /*10030*/  F2FP.PACK_AB R109, R15, R16 ;  /* 0x000000100f6d723e */ /* 0x000fc600000000ff */
[----:B------:R3:W-:Y:S02]  /*10040*/  MUFU.EX2 R8, R2 ;  /* 0x0000000200087308 */ /* 0x0007e40000000800 */
[----:B---3--:R-:W-:Y:S01]  /*10050*/  FFMA.FTZ R2, R108, c[0x0][0x2d0], -R0 ;  /* 0x0000b4006c027a23 */ /* 0x008fe20000010800 */
[----:B------:R-:W-:-:S05]  /*10060*/  F2FP.PACK_AB R108, R17, R18 ;  /* 0x00000012116c723e */ /* 0x000fca00000000ff */
[----:B------:R3:W4:Y:S02]  /*10070*/  MUFU.EX2 R3, R2 ;  /* 0x0000000200037308 */ /* 0x0007240000000800 */
[--C-:B---3--:R-:W-:Y:S01]  /*10080*/  FFMA.FTZ R2, R110, c[0x0][0x2d0], -R0.reuse ;  /* 0x0000b4006e027a23 */ /* 0x108fe20000010800 */
[----:B----4-:R-:W-:Y:S01]  /*10090*/  F2FP.PACK_AB R161, R3, R8 ;  /* 0x0000000803a1723e */ /* 0x010fe200000000ff */
[----:B------:R-:W-:Y:S01]  /*100a0*/  FFMA.FTZ R0, R111, c[0x0][0x2d0], -R0 ;  /* 0x0000b4006f007a23 */ /* 0x000fe20000010800 */
[----:B------:R-:W-:Y:S02]  /*100b0*/  F2FP.PACK_AB R110, R22, R21 ;  /* 0x00000015166e723e */ /* 0x000fe400000000ff */
[----:B------:R-:W-:Y:S01]  /*100c0*/  F2FP.PACK_AB R111, R13, R14 ;  /* 0x0000000e0d6f723e */ /* 0x000fe200000000ff */
[----:B------:R-:W-:Y:S06]  /*100d0*/  MUFU.EX2 R2, R2 ;  /* 0x0000000200027308 */ /* 0x000fec0000000800 */
[C---:B-1----:R-:W-:Y:S02]  /*100e0*/  HMMA.16816.F32 R136, R108.reuse, R132, R140 ;  /* 0x000000846c88723c */ /* 0x042fe4000000188c */
[----:B------:R-:W1:Y:S06]  /*100f0*/  MUFU.EX2 R0, R0 ;  /* 0x0000000000007308 */ /* 0x000e6c0000000800 */
[C---:B--2---:R-:W-:Y:S08]  /*10100*/  HMMA.16816.F32 R128, R108.reuse, R124, R152 ;  /* 0x0000007c6c80723c */ /* 0x044ff00000001898 */
[----:B------:R-:W-:Y:S01]  /*10110*/  HMMA.16816.F32 R52, R108, R64, R220 ;  /* 0x000000406c34723c */ /* 0x000fe200000018dc */
[----:B-1----:R-:W-:-:S07]  /*10120*/  F2FP.PACK_AB R163, R0, R2 ;  /* 0x0000000200a3723e */ /* 0x002fce00000000ff */
[----:B------:R-:W-:Y:S08]  /*10130*/  HMMA.16816.F32 R68, R108, R80, R48 ;  /* 0x000000506c44723c */ /* 0x000ff00000001830 */
[C---:B------:R-:W-:Y:S01]  /*10140*/  HMMA.16816.F32 R60, R160.reuse, R66, R96 ;  /* 0x00000042a03c723c */ /* 0x040fe20000001860 */
[----:B------:R-:W1:Y:S07]  /*10150*/  LDSM.16.MT88.4 R96, [R189+0x2000] ;  /* 0x00200000bd60783b */ /* 0x000e6e0000004200 */
[C---:B------:R-:W-:Y:S08]  /*10160*/  HMMA.16816.F32 R140, R160.reuse, R132, R144 ;  /* 0x00000084a08c723c */ /* 0x040ff00000001890 */
[C---:B------:R-:W-:Y:S08]  /*10170*/  HMMA.16816.F32 R144, R160.reuse, R134, R104 ;  /* 0x00000086a090723c */ /* 0x040ff00000001868 */
[C---:B------:R-:W-:Y:S08]  /*10180*/  HMMA.16816.F32 R152, R160.reuse, R126, R100 ;  /* 0x0000007ea098723c */ /* 0x040ff00000001864 */
[-C--:B------:R-:W-:Y:S08]  /*10190*/  HMMA.16816.F32 R104, R160, R4.reuse, R232 ;  /* 0x00000004a068723c */ /* 0x080ff000000018e8 */
[----:B------:R-:W-:Y:S07]  /*101a0*/  HMMA.16816.F32 R100, R108, R4, R208 ;  /* 0x000000046c64723c */ /* 0x000fee00000018d0 */
[----:B------:R-:W-:Y:S01]  /*101b0*/  FADD.FTZ R4, R170, R167 ;  /* 0x000000a7aa047221 */ /* 0x000fe20000010000 */
[----:B------:R-:W-:Y:S01]  /*101c0*/  HMMA.16816.F32 R56, R160, R64, R216 ;  /* 0x00000040a038723c */ /* 0x000fe200000018d8 */
[----:B------:R-:W-:-:S02]  /*101d0*/  FADD.FTZ R5, R173, R23 ;  /* 0x00000017ad057221 */ /* 0x000fc40000010000 */
[----:B------:R-:W-:Y:S02]  /*101e0*/  FADD.FTZ R4, R169, R4 ;  /* 0x00000004a9047221 */ /* 0x000fe40000010000 */
[----:B------:R-:W-:Y:S02]  /*101f0*/  FADD.FTZ R23, R179, R19 ;  /* 0x00000013b3177221 */ /* 0x000fe40000010000 */
[----:B------:R-:W-:Y:S01]  /*10200*/  FADD.FTZ R19, R171, R4 ;  /* 0x00000004ab137221 */ /* 0x000fe20000010000 */
[----:B------:R-:W-:Y:S07]  /*10210*/  HMMA.16816.F32 R64, R108, R66, R24 ;  /* 0x000000426c40723c */ /* 0x000fee0000001818 */
        /* <DEDUP_REMOVED lines=11> */
[----:B-1----:R-:W-:Y:S01]  /*102d0*/  HMMA.16816.F32 R88, R160, R96, R88 ;  /* 0x00000060a058723c */ /* 0x002fe20000001858 */
[----:B------:R-:W-:Y:S01]  /*102e0*/  IADD3 R203, R225, -0x2, RZ ;  /* 0xfffffffee1cb7810 */ /* 0x000fe20007ffe0ff */
[----:B------:R-:W-:-:S03]  /*102f0*/  FADD.FTZ R5, R183, R5 ;  /* 0x00000005b7057221 */ /* 0x000fc60000010000 */
[----:B------:R-:W-:Y:S01]  /*10300*/  ISETP.GE.AND P0, PT, R203, R250, PT ;  /* 0x000000facb00720c */ /* 0x000fe20003f06270 */
[----:B------:R-:W-:Y:S02]  /*10310*/  FADD.FTZ R5, R16, R5 ;  /* 0x0000000510057221 */ /* 0x000fe40000010000 */
[----:B------:R-:W-:Y:S02]  /*10320*/  HMMA.16816.F32 R76, R160, R82, R184 ;  /* 0x00000052a04c723c */ /* 0x000fe400000018b8 */
[----:B------:R-:W-:-:S04]  /*10330*/  FADD.FTZ R5, R15, R5 ;  /* 0x000000050f057221 */ /* 0x000fc80000010000 */
[----:B------:R-:W-:Y:S02]  /*10340*/  FADD.FTZ R5, R14, R5 ;  /* 0x000000050e057221 */ /* 0x000fe40000010000 */
[----:B------:R-:W-:Y:S02]  /*10350*/  HMMA.16816.F32 R92, R160, R98, R92 ;  /* 0x00000062a05c723c */ /* 0x000fe4000000185c */
[----:B------:R-:W-:-:S06]  /*10360*/  FADD.FTZ R208, R13, R5 ;  /* 0x000000050dd07221 */ /* 0x000fcc0000010000 */
[----:B------:R-:W-:Y:S08]  /*10370*/  HMMA.16816.F32 R160, R160, R6, R84 ;  /* 0x00000006a0a0723c */ /* 0x000ff00000001854 */
[C---:B------:R-:W-:Y:S08]  /*10380*/  HMMA.16816.F32 R84, R108.reuse, R96, R204 ;  /* 0x000000606c54723c */ /* 0x040ff000000018cc */
[C---:B------:R-:W-:Y:S08]  /*10390*/  HMMA.16816.F32 R132, R108.reuse, R134, R44 ;  /* 0x000000866c84723c */ /* 0x040ff0000000182c */
[C---:B------:R-:W-:Y:S08]  /*103a0*/  HMMA.16816.F32 R124, R108.reuse, R126, R40 ;  /* 0x0000007e6c7c723c */ /* 0x040ff00000001828 */
[C---:B------:R-:W-:Y:S08]  /*103b0*/  HMMA.16816.F32 R80, R108.reuse, R82, R28 ;  /* 0x000000526c50723c */ /* 0x040ff0000000181c */
[C---:B------:R-:W-:Y:S08]  /*103c0*/  HMMA.16816.F32 R96, R108.reuse, R98, R36 ;  /* 0x000000626c60723c */ /* 0x040ff00000001824 */
        /* <DEDUP_REMOVED lines=20> */
[----:B------:R-:W-:Y:S01]  /*10510*/  FADD.FTZ R227, R0, R2 ;  /* 0x0000000200e37221 */ /* 0x000fe20000010000 */
[----:B------:R-:W-:Y:S05]  /*10520*/  @!P0 BRA `(.L_x_1686) ;  /* 0x0000277000008947 */ /* 0x000fea0003800000 */
[----:B------:R-:W-:Y:S02]  /*10530*/  ISETP.GT.AND P0, PT, R228, 0x3f, PT ;  /* 0x0000003fe400780c */ /* 0x000fe40003f04270 */
[----:B------:R-:W-:Y:S02]  /*10540*/  ISETP.GE.AND P5, PT, R248, c[0x0][0x1d4], PT ;  /* 0x00007500f8007a0c */ /* 0x000fe40003fa6270 */
[----:B------:R-:W-:Y:S02]  /*10550*/  ISETP.GE.AND P4, PT, R245, c[0x0][0x1d4], PT ;  /* 0x00007500f5007a0c */ /* 0x000fe40003f86270 */
[----:B------:R-:W-:Y:S02]  /*10560*/  ISETP.GE.AND P3, PT, R246, c[0x0][0x1d4], PT ;  /* 0x00007500f6007a0c */ /* 0x000fe40003f66270 */
.L_x_1689:
[----:B------:R-:W-:Y:S04]  /*10570*/  DEPBAR.LE SB0, 0x0 ;  /* 0x000080000000791a */ /* 0x000fe80000000000 */
[----:B------:R-:W-:Y:S01]  /*10580*/  WARPSYNC 0xffffffff ;  /* 0xffffffff00007948 */ /* 0x000fe20003800000 */
[----:B------:R-:W-:Y:S01]  /*10590*/  BAR.SYNC.DEFER_BLOCKING 0x0 ;  /* 0x0000000000007b1d */ /* 0x000fe20000010000 */
[----:B------:R-:W-:Y:S01]  /*105a0*/  SHF.R.S32.HI R0, RZ, 0x1f, R203 ;  /* 0x0000001fff007819 */ /* 0x000fe200000114cb */
[C---:B------:R-:W-:Y:S01]  /*105b0*/  IMAD.WIDE.U32 R2, R203.reuse, c[0x0][0x208], RZ ;  /* 0x00008200cb027a25 */ /* 0x040fe200078e00ff */
[----:B------:R-:W-:Y:S03]  /*105c0*/  MOV R114, R118 ;  /* 0x0000007600727202 */ /* 0x000fe60000000f00 */
[----:B------:R-:W-:Y:S02]  /*105d0*/  IMAD R0, R0, c[0x0][0x208], RZ ;  /* 0x0000820000007a24 */ /* 0x000fe400078e02ff */
[----:B------:R-:W-:Y:S02]  /*105e0*/  IMAD.MOV.U32 R29, RZ, RZ, c[0x0][0x208] ;  /* 0x00008200ff1d7624 */ /* 0x000fe400078e00ff */
[----:B------:R-:W-:Y:S02]  /*105f0*/  IMAD R0, R203, c[0x0][0x20c], R0 ;  /* 0x00008300cb007a24 */ /* 0x000fe400078e0200 */
[----:B------:R-:W-:Y:S02]  /*10600*/  IMAD.MOV.U32 R30, RZ, RZ, c[0x0][0x20c] ;  /* 0x00008300ff1e7624 */ /* 0x000fe400078e00ff */
[----:B------:R-:W-:Y:S02]  /*10610*/  IMAD.IADD R0, R3, 0x1, R0 ;  /* 0x0000000103007824 */ /* 0x000fe400078e0200 */
[----:B------:R-:W-:Y:S04]  /*10620*/  IMAD.WIDE.U32 R2, R2, 0x30, RZ ;  /* 0x0000003002027825 */ /* 0x000fe800078e00ff */
[----:B------:R-:W-:Y:S01]  /*10630*/  IMAD.MOV.U32 R112, RZ, RZ, R119 ;  /* 0x000000ffff707224 */ /* 0x000fe200078e0077 */
        /* <DEDUP_REMOVED lines=13> */
[----:B------:R-:W-:Y:S04]  /*10710*/  IADD3 R0, P0, R242, R2, RZ ;  /* 0x00000002f2007210 */ /* 0x000fe80007f1e0ff */
[----:B------:R-:W-:Y:S01]  /*10720*/  IMAD.IADD R3, R3, 0x1, R20 ;  /* 0x0000000103037824 */ /* 0x000fe200078e0214 */
[----:B------:R-:W2:Y:S01]  /*10730*/  LDSM.16.M88.4 R180, [R201] ;  /* 0x00000000c9b4783b */ /* 0x000ea20000000200 */
[C---:B---3--:R-:W-:Y:S03]  /*10740*/  HMMA.16816.F32 R8, R44.reuse, R16, RZ ;  /* 0x000000102c08723c */ /* 0x048fe600000018ff */
[----:B------:R-:W-:Y:S02]  /*10750*/  IADD3.X R28, R3, R244, RZ, P0, !PT ;  /* 0x000000f4031c7210 */ /* 0x000fe400007fe4ff */
[----:B------:R-:W3:Y:S01]  /*10760*/  LDSM.16.M88.4 R184, [R200] ;  /* 0x00000000c8b8783b */ /* 0x000ee20000000200 */
[C---:B------:R-:W-:Y:S02]  /*10770*/  @!P6 LEA R24, P1, R29.reuse, R2, 0x5 ;  /* 0x000000021d18e211 */ /* 0x040fe400078228ff */
[C---:B------:R-:W-:Y:S01]  /*10780*/  LEA R2, P0, R0.reuse, c[0x0][0x1f8], 0x1 ;  /* 0x00007e0000027a11 */ /* 0x040fe200078008ff */
        /* <DEDUP_REMOVED lines=9> */
[----:B------:R-:W-:Y:S01]  /*10820*/  @!P6 IMAD.X R0, R29, 0x1, R244, P2 ;  /* 0x000000011d00e824 */ /* 0x000fe200010e06f4 */
[C---:B------:R-:W-:Y:S03]  /*10830*/  @!P6 LEA R36, P0, R37.reuse, c[0x0][0x1f8], 0x1 ;  /* 0x00007e002524ea11 */ /* 0x040fe600078008ff */
[----:B------:R1:W-:Y:S01]  /*10840*/  LDGSTS.E.BYPASS.LTC128B.128 [R202+0x2480], [R2.64+0x40], !P4 ;  /* 0x0248004002ca7fae */ /* 0x0003e2000e101d46 */
[-C--:B----4-:R-:W-:Y:S03]  /*10850*/  HMMA.16816.F32 R20, R48, R32.reuse, RZ ;  /* 0x000000203014723c */ /* 0x090fe600000018ff */
[----:B------:R-:W-:Y:S02]  /*10860*/  @!P6 LEA.HI.X R37, R37, c[0x0][0x1fc], R0, 0x1, P0 ;  /* 0x00007f002525ea11 */ /* 0x000fe400000f0c00 */
[----:B------:R-:W-:Y:S01]  /*10870*/  ISETP.GT.AND P2, PT, R203, R250, PT ;  /* 0x000000facb00720c */ /* 0x000fe20003f44270 */
[----:B------:R4:W-:Y:S01]  /*10880*/  LDGSTS.E.BYPASS.LTC128B.128 [R202+0x3080], [R2.64+0x80], !P5 ;  /* 0x0308008002ca7fae */ /* 0x0009e2000e901d46 */
[----:B------:R-:W-:Y:S01]  /*10890*/  MOV R0, R120 ;  /* 0x0000007800007202 */ /* 0x000fe20000000f00 */
[C---:B------:R-:W-:Y:S04]  /*108a0*/  HMMA.16816.F32 R24, R44.reuse, R32, RZ ;  /* 0x000000202c18723c */ /* 0x040fe800000018ff */
[----:B------:R5:W-:Y:S04]  /*108b0*/  @!P6 LDGSTS.E.BYPASS.LTC128B.128 [R202+0x2080], [R36.64], !P3 ;  /* 0x0208000024caefae */ /* 0x000be8000d901d46 */
[-C--:B------:R-:W-:Y:S02]  /*108c0*/  HMMA.16816.F32 R28, R44, R34.reuse, RZ ;  /* 0x000000222c1c723c */ /* 0x080fe400000018ff */
[----:B------:R5:W-:Y:S06]  /*108d0*/  @!P6 LDGSTS.E.BYPASS.LTC128B.128 [R202+0x2c80], [R36.64+0x40], !P4 ;  /* 0x02c8004024caefae */ /* 0x000bec000e101d46 */
[----:B------:R5:W-:Y:S01]  /*108e0*/  @!P6 LDGSTS.E.BYPASS.LTC128B.128 [R202+0x3880], [R36.64+0x80], !P5 ;  /* 0x0388008024caefae */ /* 0x000be2000e901d46 */
[C---:B------:R-:W-:Y:S05]  /*108f0*/  HMMA.16816.F32 R32, R48.reuse, R34, RZ ;  /* 0x000000223020723c */ /* 0x040fea00000018ff */
[----:B------:R-:W0:Y:S03]  /*10900*/  LDGDEPBAR ;  /* 0x00000000000079af */ /* 0x000e260000000000 */
[-C--:B-----5:R-:W-:Y:S08]  /*10910*/  HMMA.16816.F32 R36, R48, R164.reuse, RZ ;  /* 0x000000a43024723c */ /* 0x0a0ff000000018ff */
[C---:B------:R-:W-:Y:S08]  /*10920*/  HMMA.16816.F32 R40, R44.reuse, R164, RZ ;  /* 0x000000a42c28723c */ /* 0x040ff000000018ff */
[-C--:B------:R-:W-:Y:S08]  /*10930*/  HMMA.16816.F32 R44, R44, R166.reuse, RZ ;  /* 0x000000a62c2c723c */ /* 0x080ff000000018ff */
[----:B------:R-:W-:Y:S01]  /*10940*/  HMMA.16816.F32 R48, R48, R166, RZ ;  /* 0x000000a63030723c */ /* 0x000fe200000018ff */
[----:B------:R-:W-:Y:S07]  /*10950*/  LDSM.16.M88.4 R164, [R191+0x2000] ;  /* 0x00200000bfa4783b */ /* 0x000fee0000000200 */
[-C--:B------:R-:W-:Y:S08]  /*10960*/  HMMA.16816.F32 R4, R168, R172.reuse, R4 ;  /* 0x000000aca804723c */ /* 0x080ff00000001804 */
[C---:B-1----:R-:W-:Y:S08]  /*10970*/  HMMA.16816.F32 R8, R176.reuse, R172, R8 ;  /* 0x000000acb008723c */ /* 0x042ff00000001808 */
        /* <DEDUP_REMOVED lines=30> */
[----:B------:R-:W5:Y:S01]  /*10b60*/  LDSM.16.M88.4 R180, [R197] ;  /* 0x00000000c5b4783b */ /* 0x000f620000000200 */
        /* <DEDUP_REMOVED lines=10> */
[-C--:B-----5:R-:W-:Y:S08]  /*10c10*/  HMMA.16816.F32 R36, R168, R180.reuse, R36 ;  /* 0x000000b4a824723c */ /* 0x0a0ff00000001824 */
[C---:B------:R-:W-:Y:S08]  /*10c20*/  HMMA.16816.F32 R40, R176.reuse, R180, R40 ;  /* 0x000000b4b028723c */ /* 0x040ff00000001828 */
[-C--:B------:R-:W-:Y:S01]  /*10c30*/  HMMA.16816.F32 R44, R176, R182.reuse, R44 ;  /* 0x000000b6b02c723c */ /* 0x080fe2000000182c */
[----:B------:R-:W2:Y:S07]  /*10c40*/  LDSM.16.M88.4 R176, [R191+0x5000] ;  /* 0x00500000bfb0783b */ /* 0x000eae0000000200 */
[----:B------:R-:W-:Y:S01]  /*10c50*/  HMMA.16816.F32 R48, R168, R182, R48 ;  /* 0x000000b6a830723c */ /* 0x000fe20000001830 */
[----:B------:R-:W3:Y:S06]  /*10c60*/  LDSM.16.M88.4 R168, [R188+0x1c00] ;  /* 0x001c0000bca8783b */ /* 0x000eec0000000200 */
[----:B------:R-:W5:Y:S01]  /*10c70*/  LDSM.16.M88.4 R180, [R188+0x2000] ;  /* 0x00200000bcb4783b */ /* 0x000f620000000200 */
        /* <DEDUP_REMOVED lines=15> */
[----:B------:R-:W3:Y:S06]  /*10d70*/  LDSM.16.M88.4 R164, [R195] ;  /* 0x00000000c3a4783b */ /* 0x000eec0000000200 */
[----:B------:R-:W5:Y:S01]  /*10d80*/  LDSM.16.M88.4 R180, [R194] ;  /* 0x00000000c2b4783b */ /* 0x000f620000000200 */
        /* <DEDUP_REMOVED lines=10> */
[-C--:B-----5:R-:W-:Y:S08]  /*10e30*/  HMMA.16816.F32 R36, R168, R180.reuse, R36 ;  /* 0x000000b4a824723c */ /* 0x0a0ff00000001824 */
[C---:B------:R-:W-:Y:S08]  /*10e40*/  HMMA.16816.F32 R40, R176.reuse, R180, R40 ;  /* 0x000000b4b028723c */ /* 0x040ff00000001828 */
[-C--:B------:R-:W-:Y:S08]  /*10e50*/  HMMA.16816.F32 R44, R176, R182.reuse, R44 ;  /* 0x000000b6b02c723c */ /* 0x080ff0000000182c */
[----:B------:R-:W-:Y:S01]  /*10e60*/  HMMA.16816.F32 R48, R168, R182, R48 ;  /* 0x000000b6a830723c */ /* 0x000fe20000001830 */
[----:B------:R-:W-:Y:S07]  /*10e70*/  @!UPT UIADD3 URZ, URZ, URZ, URZ ;  /* 0x0000003f3f3ff290 */ /* 0x000fee000fffe03f */
[----:B------:R-:W-:-:S11]  /*10e80*/  @!P2 BRA `(.L_x_1688) ;  /* 0x000002a00000a947 */ /* 0x000fd60003800000 */
[----:B----4-:R-:W-:Y:S04]  /*10e90*/  IADD3 R113, -R238, 0x30, RZ ;  /* 0x00000030ee717810 */ /* 0x010fe80007ffe1ff */
        /* <DEDUP_REMOVED lines=25> */
[----:B------:R-:W-:Y:S02]  /*11030*/  @P0 SHF.R.S32.HI R3, RZ, 0x1f, R2 ;  /* 0x0000001fff030819 */ /* 0x000fe40000011402 */
[C---:B------:R-:W-:Y:S01]  /*11040*/  @P0 SHF.L.U64.HI R167, R113.reuse, R166, c[0x0][0x1e4] ;  /* 0x0000790071a70619 */ /* 0x040fe200000102a6 */
[----:B------:R-:W-:Y:S02]  /*11050*/  @P0 IMAD.SHL.U32 R166, R113, 0x20, RZ ;  /* 0x0000002071a60824 */ /* 0x000fe400078e00ff */
        /* <DEDUP_REMOVED lines=13> */
.L_x_1688:
[----:B----4-:R-:W-:Y:S05]  /*11130*/  BSYNC B0 ;  /* 0x0000000000007941 */ /* 0x010fea0003800000 */
.L_x_1687:
        /* <DEDUP_REMOVED lines=38> */
[----:B------:R-:W-:Y:S02]  /*113a0*/  FMNMX.FTZ R113, R44, R113, !PT ;  /* 0x000000712c717209 */ /* 0x000fe40007810000 */
[----:B-1----:R-:W-:Y:S02]  /*113b0*/  FMNMX.FTZ R3, R3, R120, !PT ;  /* 0x0000007803037209 */ /* 0x002fe40007810000 */
[----:B------:R-:W-:Y:S02]  /*113c0*/  FMNMX.FTZ R2, R2, R118, !PT ;  /* 0x0000007602027209 */ /* 0x000fe40007810000 */
[----:B------:R-:W-:Y:S03]  /*113d0*/  FMNMX.FTZ R118, R10, R115, !PT ;  /* 0x000000730a767209 */ /* 0x000fe60007810000 */
[----:B------:R-:W1:Y:S01]  /*113e0*/  SHFL.BFLY PT, R164, R2, 0x1, 0x1f ;  /* 0x0c201f0002a47f89 */ /* 0x000e6200000e0000 */
[----:B------:R-:W-:Y:S04]  /*113f0*/  FMNMX.FTZ R118, R11, R118, !PT ;  /* 0x000000760b767209 */ /* 0x000fe80007810000 */
[----:B------:R-:W-:Y:S04]  /*11400*/  FMNMX.FTZ R118, R14, R118, !PT ;  /* 0x000000760e767209 */ /* 0x000fe80007810000 */
[----:B------:R-:W-:Y:S04]  /*11410*/  FMNMX.FTZ R118, R15, R118, !PT ;  /* 0x000000760f767209 */ /* 0x000fe80007810000 */
[----:B------:R-:W-:Y:S02]  /*11420*/  FMNMX.FTZ R119, R26, R118, !PT ;  /* 0x000000761a777209 */ /* 0x000fe40007810000 */
[----:B------:R-:W-:Y:S02]  /*11430*/  FMNMX.FTZ R118, R45, R113, !PT ;  /* 0x000000712d767209 */ /* 0x000fe40007810000 */
[----:B------:R-:W-:Y:S02]  /*11440*/  FMNMX.FTZ R113, R27, R119, !PT ;  /* 0x000000771b717209 */ /* 0x000fe40007810000 */
[----:B------:R-:W2:Y:S02]  /*11450*/  SHFL.BFLY PT, R119, R3, 0x1, 0x1f ;  /* 0x0c201f0003777f89 */ /* 0x000ea400000e0000 */
[----:B------:R-:W-:Y:S02]  /*11460*/  FMNMX.FTZ R113, R30, R113, !PT ;  /* 0x000000711e717209 */ /* 0x000fe40007810000 */
[----:B-1----:R-:W-:Y:S02]  /*11470*/  FMNMX.FTZ R120, R2, R164, !PT ;  /* 0x000000a402787209 */ /* 0x002fe40007810000 */
[----:B------:R-:W-:Y:S02]  /*11480*/  FMNMX.FTZ R2, R31, R113, !PT ;  /* 0x000000711f027209 */ /* 0x000fe40007810000 */
[----:B------:R-:W1:Y:S01]  /*11490*/  SHFL.BFLY PT, R165, R118, 0x2, 0x1f ;  /* 0x0c401f0076a57f89 */ /* 0x000e6200000e0000 */
[----:B------:R-:W-:Y:S01]  /*114a0*/  FADD.FTZ R0, -R120, R0 ;  /* 0x0000000078007221 */ /* 0x000fe20000010100 */
[----:B------:R-:W-:Y:S01]  /*114b0*/  FMNMX.FTZ R113, R42, R2, !PT ;  /* 0x000000022a717209 */ /* 0x000fe20007810000 */
[----:B------:R-:W-:Y:S02]  /*114c0*/  FMUL.FTZ R166, R120, c[0x0][0x2d0] ;  /* 0x0000b40078a67a20 */ /* 0x000fe40000410000 */
[----:B------:R-:W-:Y:S01]  /*114d0*/  FMUL.FTZ R2, R0, c[0x0][0x2d0] ;  /* 0x0000b40000027a20 */ /* 0x000fe20000410000 */
[----:B------:R-:W-:Y:S01]  /*114e0*/  FMNMX.FTZ R0, R43, R113, !PT ;  /* 0x000000712b007209 */ /* 0x000fe20007810000 */
[--C-:B------:R-:W-:Y:S02]  /*114f0*/  FFMA.FTZ R173, R32, c[0x0][0x2d0], -R166.reuse ;  /* 0x0000b40020ad7a23 */ /* 0x100fe400000108a6 */
[----:B------:R3:W4:Y:S01]  /*11500*/  MUFU.EX2 R113, R2 ;  /* 0x0000000200717308 */ /* 0x0007220000000800 */
[----:B------:R-:W-:Y:S01]  /*11510*/  FMNMX.FTZ R0, R46, R0, !PT ;  /* 0x000000002e007209 */ /* 0x000fe20007810000 */
[--C-:B------:R-:W-:Y:S02]  /*11520*/  FFMA.FTZ R172, R33, c[0x0][0x2d0], -R166.reuse ;  /* 0x0000b40021ac7a23 */ /* 0x100fe400000108a6 */
[--C-:B------:R-:W-:Y:S01]  /*11530*/  FFMA.FTZ R176, R20, c[0x0][0x2d0], -R166.reuse ;  /* 0x0000b40014b07a23 */ /* 0x100fe200000108a6 */
[----:B------:R-:W-:Y:S01]  /*11540*/  FMNMX.FTZ R0, R47, R0, !PT ;  /* 0x000000002f007209 */ /* 0x000fe20007810000 */
[--C-:B------:R-:W-:Y:S01]  /*11550*/  FFMA.FTZ R174, R21, c[0x0][0x2d0], -R166.reuse ;  /* 0x0000b40015ae7a23 */ /* 0x100fe200000108a6 */
[----:B--2---:R-:W-:Y:S01]  /*11560*/  FMNMX.FTZ R119, R3, R119, !PT ;  /* 0x0000007703777209 */ /* 0x004fe20007810000 */
[--C-:B------:R-:W-:Y:S02]  /*11570*/  FFMA.FTZ R187, R36, c[0x0][0x2d0], -R166.reuse ;  /* 0x0000b40024bb7a23 */ /* 0x100fe400000108a6 */
[----:B------:R-:W2:Y:S01]  /*11580*/  SHFL.BFLY PT, R3, R0, 0x2, 0x1f ;  /* 0x0c401f0000037f89 */ /* 0x000ea200000e0000 */
[--C-:B------:R-:W-:Y:S01]  /*11590*/  FFMA.FTZ R186, R37, c[0x0][0x2d0], -R166.reuse ;  /* 0x0000b40025ba7a23 */ /* 0x100fe200000108a6 */
[----:B------:R-:W-:Y:S01]  /*115a0*/  MUFU.EX2 R221, R174 ;  /* 0x000000ae00dd7308 */ /* 0x000fe20000000800 */
[--C-:B------:R-:W-:Y:S09]  /*115b0*/  FFMA.FTZ R185, R48, c[0x0][0x2d0], -R166.reuse ;  /* 0x0000b40030b97a23 */ /* 0x100ff200000108a6 */
[----:B------:R-:W-:Y:S01]  /*115c0*/  MUFU.EX2 R222, R173 ;  /* 0x000000ad00de7308 */ /* 0x000fe20000000800 */
[--C-:B---3--:R-:W-:Y:S01]  /*115d0*/  FFMA.FTZ R2, R4, c[0x0][0x2d0], -R166.reuse ;  /* 0x0000b40004027a23 */ /* 0x108fe200000108a6 */
[----:B-1----:R-:W-:Y:S01]  /*115e0*/  FMNMX.FTZ R4, R118, R165, !PT ;  /* 0x000000a576047209 */ /* 0x002fe20007810000 */
[----:B------:R-:W-:Y:S02]  /*115f0*/  FMUL.FTZ R165, R119, c[0x0][0x2d0] ;  /* 0x0000b40077a57a20 */ /* 0x000fe40000410000 */
[----:B----4-:R-:W-:Y:S02]  /*11600*/  FMUL.FTZ R20, R113, R128 ;  /* 0x0000008071147220 */ /* 0x010fe40000410000 */
[----:B------:R-:W1:Y:S01]  /*11610*/  SHFL.BFLY PT, R118, R4, 0x1, 0x1f ;  /* 0x0c201f0004767f89 */ /* 0x000e6200000e0000 */
[--C-:B------:R-:W-:Y:S02]  /*11620*/  FFMA.FTZ R6, R6, c[0x0][0x2d0], -R165.reuse ;  /* 0x0000b40006067a23 */ /* 0x100fe400000108a5 */
[----:B------:R3:W-:Y:S01]  /*11630*/  MUFU.EX2 R178, R2 ;  /* 0x0000000200b27308 */ /* 0x0007e20000000800 */
[--C-:B------:R-:W-:Y:S01]  /*11640*/  FFMA.FTZ R168, R34, c[0x0][0x2d0], -R165.reuse ;  /* 0x0000b40022a87a23 */ /* 0x100fe200000108a5 */
[----:B--2---:R-:W-:Y:S01]  /*11650*/  FMNMX.FTZ R0, R0, R3, !PT ;  /* 0x0000000300007209 */ /* 0x004fe20007810000 */
[--C-:B------:R-:W-:Y:S02]  /*11660*/  FFMA.FTZ R167, R35, c[0x0][0x2d0], -R165.reuse ;  /* 0x0000b40023a77a23 */ /* 0x100fe400000108a5 */
[----:B------:R-:W-:Y:S01]  /*11670*/  FMUL.FTZ R21, R113, R129 ;  /* 0x0000008171157220 */ /* 0x000fe20000410000 */
[----:B------:R-:W-:Y:S01]  /*11680*/  LDSM.16.MT88.4 R32, [R189] ;  /* 0x00000000bd20783b */ /* 0x000fe20000004200 */
[--C-:B------:R-:W-:Y:S02]  /*11690*/  FFMA.FTZ R170, R22, c[0x0][0x2d0], -R165.reuse ;  /* 0x0000b40016aa7a23 */ /* 0x100fe400000108a5 */
[--C-:B------:R-:W-:Y:S01]  /*116a0*/  FFMA.FTZ R169, R23, c[0x0][0x2d0], -R165.reuse ;  /* 0x0000b40017a97a23 */ /* 0x100fe200000108a5 */
[----:B------:R-:W-:Y:S01]  /*116b0*/  MUFU.EX2 R177, R6 ;  /* 0x0000000600b17308 */ /* 0x000fe20000000800 */
[C---:B------:R-:W-:Y:S02]  /*116c0*/  FMUL.FTZ R48, R113.reuse, R124 ;  /* 0x0000007c71307220 */ /* 0x040fe40000410000 */
[C---:B------:R-:W-:Y:S01]  /*116d0*/  FMUL.FTZ R52, R113.reuse, R52 ;  /* 0x0000003471347220 */ /* 0x040fe20000410000 */
[----:B------:R-:W2:Y:S01]  /*116e0*/  SHFL.BFLY PT, R3, R0, 0x1, 0x1f ;  /* 0x0c201f0000037f89 */ /* 0x000ea200000e0000 */
[C---:B------:R-:W-:Y:S02]  /*116f0*/  FMUL.FTZ R53, R113.reuse, R53 ;  /* 0x0000003571357220 */ /* 0x040fe40000410000 */
[C---:B------:R-:W-:Y:S02]  /*11700*/  FMUL.FTZ R64, R113.reuse, R64 ;  /* 0x0000004071407220 */ /* 0x040fe40000410000 */
[C---:B------:R-:W-:Y:S01]  /*11710*/  FMUL.FTZ R65, R113.reuse, R65 ;  /* 0x0000004171417220 */ /* 0x040fe20000410000 */
[----:B------:R-:W-:Y:S01]  /*11720*/  MUFU.EX2 R217, R170 ;  /* 0x000000aa00d97308 */ /* 0x000fe20000000800 */
[----:B------:R-:W-:Y:S01]  /*11730*/  FMUL.FTZ R68, R113, R68 ;  /* 0x0000004471447220 */ /* 0x000fe20000410000 */
[----:B-1----:R-:W-:Y:S01]  /*11740*/  FMNMX.FTZ R118, R4, R118, !PT ;  /* 0x0000007604767209 */ /* 0x002fe20007810000 */
[----:B------:R-:W-:Y:S02]  /*11750*/  FFMA.FTZ R4, R16, c[0x0][0x2d0], -R166 ;  /* 0x0000b40010047a23 */ /* 0x000fe400000108a6 */
[----:B---3--:R-:W-:Y:S02]  /*11760*/  FADD.FTZ R2, -R119, R112 ;  /* 0x0000007077027221 */ /* 0x008fe40000010100 */
[C---:B------:R-:W-:Y:S02]  /*11770*/  FMUL.FTZ R16, R113.reuse, R132 ;  /* 0x0000008471107220 */ /* 0x040fe40000410000 */
[----:B------:R-:W-:Y:S01]  /*11780*/  FMUL.FTZ R2, R2, c[0x0][0x2d0] ;  /* 0x0000b40002027a20 */ /* 0x000fe20000410000 */
[----:B------:R1:W-:Y:S01]  /*11790*/  MUFU.EX2 R216, R4 ;  /* 0x0000000400d87308 */ /* 0x0003e20000000800 */
[C---:B------:R-:W-:Y:S02]  /*117a0*/  FMUL.FTZ R69, R113.reuse, R69 ;  /* 0x0000004571457220 */ /* 0x040fe40000410000 */
[C---:B------:R-:W-:Y:S02]  /*117b0*/  FMUL.FTZ R80, R113.reuse, R80 ;  /* 0x0000005071507220 */ /* 0x040fe40000410000 */
[C---:B------:R-:W-:Y:S02]  /*117c0*/  FMUL.FTZ R81, R113.reuse, R81 ;  /* 0x0000005171517220 */ /* 0x040fe40000410000 */
[----:B------:R-:W-:Y:S01]  /*117d0*/  FMUL.FTZ R84, R113, R84 ;  /* 0x0000005471547220 */ /* 0x000fe20000410000 */
[----:B--2---:R-:W-:Y:S01]  /*117e0*/  FMNMX.FTZ R3, R0, R3, !PT ;  /* 0x0000000300037209 */ /* 0x004fe20007810000 */
[--C-:B------:R-:W-:Y:S01]  /*117f0*/  FFMA.FTZ R0, R19, c[0x0][0x2d0], -R165.reuse ;  /* 0x0000b40013007a23 */ /* 0x100fe200000108a5 */
[----:B------:R2:W3:Y:S01]  /*11800*/  MUFU.EX2 R112, R2 ;  /* 0x0000000200707308 */ /* 0x0004e20000000800 */
[----:B------:R-:W-:Y:S02]  /*11810*/  FMUL.FTZ R85, R113, R85 ;  /* 0x0000005571557220 */ /* 0x000fe40000410000 */
[----:B------:R-:W-:Y:S02]  /*11820*/  FMUL.FTZ R164, R3, c[0x0][0x2d0] ;  /* 0x0000b40003a47a20 */ /* 0x000fe40000410000 */
[C---:B------:R-:W-:Y:S02]  /*11830*/  FMUL.FTZ R96, R113.reuse, R96 ;  /* 0x0000006071607220 */ /* 0x040fe40000410000 */
[C---:B------:R-:W-:Y:S02]  /*11840*/  FMUL.FTZ R97, R113.reuse, R97 ;  /* 0x0000006171617220 */ /* 0x040fe40000410000 */
[C---:B------:R-:W-:Y:S01]  /*11850*/  FMUL.FTZ R100, R113.reuse, R100 ;  /* 0x0000006471647220 */ /* 0x040fe20000410000 */
[----:B------:R4:W-:Y:S01]  /*11860*/  MUFU.EX2 R233, R0 ;  /* 0x0000000000e97308 */ /* 0x0009e20000000800 */
[C---:B------:R-:W-:Y:S02]  /*11870*/  FMUL.FTZ R101, R113.reuse, R101 ;  /* 0x0000006571657220 */ /* 0x040fe40000410000 */
[----:B------:R-:W-:Y:S02]  /*11880*/  FMUL.FTZ R108, R113, R108 ;  /* 0x0000006c716c7220 */ /* 0x000fe40000410000 */
[--C-:B-1----:R-:W-:Y:S02]  /*11890*/  FFMA.FTZ R4, R17, c[0x0][0x2d0], -R166.reuse ;  /* 0x0000b40011047a23 */ /* 0x102fe400000108a6 */
[C---:B------:R-:W-:Y:S02]  /*118a0*/  FMUL.FTZ R17, R113.reuse, R133 ;  /* 0x0000008571117220 */ /* 0x040fe40000410000 */
[----:B------:R-:W-:Y:S01]  /*118b0*/  FMUL.FTZ R109, R113, R109 ;  /* 0x0000006d716d7220 */ /* 0x000fe20000410000 */
[----:B------:R1:W-:Y:S01]  /*118c0*/  MUFU.EX2 R235, R4 ;  /* 0x0000000400eb7308 */ /* 0x0003e20000000800 */
[--C-:B------:R-:W-:Y:S02]  /*118d0*/  FFMA.FTZ R183, R38, c[0x0][0x2d0], -R165.reuse ;  /* 0x0000b40026b77a23 */ /* 0x100fe400000108a5 */
[----:B------:R-:W-:Y:S02]  /*118e0*/  FFMA.FTZ R182, R39, c[0x0][0x2d0], -R165 ;  /* 0x0000b40027b67a23 */ /* 0x000fe400000108a5 */
[--C-:B--2---:R-:W-:Y:S02]  /*118f0*/  FFMA.FTZ R2, R5, c[0x0][0x2d0], -R166.reuse ;  /* 0x0000b40005027a23 */ /* 0x104fe400000108a6 */
[C---:B---3--:R-:W-:Y:S02]  /*11900*/  FMUL.FTZ R22, R112.reuse, R130 ;  /* 0x0000008270167220 */ /* 0x048fe40000410000 */
[C---:B------:R-:W-:Y:S01]  /*11910*/  FMUL.FTZ R23, R112.reuse, R131 ;  /* 0x0000008370177220 */ /* 0x040fe20000410000 */
[----:B------:R2:W-:Y:S01]  /*11920*/  MUFU.EX2 R218, R2 ;  /* 0x0000000200da7308 */ /* 0x0005e20000000800 */
[----:B------:R-:W3:Y:S01]  /*11930*/  LDSM.16.MT88.4 R128, [R190] ;  /* 0x00000000be80783b */ /* 0x000ee20000004200 */
[----:B------:R-:W-:Y:S02]  /*11940*/  FMUL.FTZ R19, R112, R135 ;  /* 0x0000008770137220 */ /* 0x000fe40000410000 */
[----:B----4-:R-:W-:Y:S02]  /*11950*/  FADD.FTZ R0, -R3, R115 ;  /* 0x0000007303007221 */ /* 0x010fe40000010100 */
[----:B------:R-:W-:Y:S02]  /*11960*/  FFMA.FTZ R166, R49, c[0x0][0x2d0], -R166 ;  /* 0x0000b40031a67a23 */ /* 0x000fe400000108a6 */
[----:B------:R-:W-:Y:S02]  /*11970*/  FMUL.FTZ R0, R0, c[0x0][0x2d0] ;  /* 0x0000b40000007a20 */ /* 0x000fe40000410000 */
[----:B------:R-:W-:Y:S01]  /*11980*/  FMUL.FTZ R49, R113, R125 ;  /* 0x0000007d71317220 */ /* 0x000fe20000410000 */
[----:B------:R-:W-:Y:S01]  /*11990*/  MUFU.EX2 R219, R169 ;  /* 0x000000a900db7308 */ /* 0x000fe20000000800 */
[----:B------:R-:W-:Y:S02]  /*119a0*/  FMUL.FTZ R54, R112, R54 ;  /* 0x0000003670367220 */ /* 0x000fe40000410000 */
[--C-:B-1----:R-:W-:Y:S02]  /*119b0*/  FFMA.FTZ R4, R18, c[0x0][0x2d0], -R165.reuse ;  /* 0x0000b40012047a23 */ /* 0x102fe400000108a5 */
[C---:B------:R-:W-:Y:S02]  /*119c0*/  FMUL.FTZ R18, R112.reuse, R134 ;  /* 0x0000008670127220 */ /* 0x040fe40000410000 */
[C---:B------:R-:W-:Y:S02]  /*119d0*/  FMUL.FTZ R55, R112.reuse, R55 ;  /* 0x0000003770377220 */ /* 0x040fe40000410000 */
[C---:B------:R-:W-:Y:S01]  /*119e0*/  FMUL.FTZ R66, R112.reuse, R66 ;  /* 0x0000004270427220 */ /* 0x040fe20000410000 */
        /* <DEDUP_REMOVED lines=12> */
[----:B------:R-:W4:Y:S01]  /*11ab0*/  MUFU.EX2 R0, R0 ;  /* 0x0000000000007308 */ /* 0x000f220000000800 */
[C---:B------:R-:W-:Y:S02]  /*11ac0*/  FMUL.FTZ R99, R112.reuse, R99 ;  /* 0x0000006370637220 */ /* 0x040fe40000410000 */
[----:B------:R-:W-:Y:S01]  /*11ad0*/  FMUL.FTZ R102, R112, R102 ;  /* 0x0000006670667220 */ /* 0x000fe20000410000 */
[----:B-1----:R-:W-:Y:S01]  /*11ae0*/  F2FP.PACK_AB R115, R233, R234 ;  /* 0x000000eae973723e */ /* 0x002fe200000000ff */
[----:B------:R-:W-:Y:S02]  /*11af0*/  FMUL.FTZ R4, R118, c[0x0][0x2d0] ;  /* 0x0000b40076047a20 */ /* 0x000fe40000410000 */
[----:B------:R-:W-:Y:S02]  /*11b00*/  FMUL.FTZ R103, R112, R103 ;  /* 0x0000006770677220 */ /* 0x000fe40000410000 */
[--C-:B------:R-:W-:Y:S01]  /*11b10*/  FFMA.FTZ R5, R8, c[0x0][0x2d0], -R4.reuse ;  /* 0x0000b40008057a23 */ /* 0x100fe20000010804 */
[----:B------:R-:W-:Y:S01]  /*11b20*/  MUFU.EX2 R139, R176 ;  /* 0x000000b0008b7308 */ /* 0x000fe20000000800 */
[--C-:B------:R-:W-:Y:S02]  /*11b30*/  FFMA.FTZ R6, R13, c[0x0][0x2d0], -R4.reuse ;  /* 0x0000b4000d067a23 */ /* 0x100fe40000010804 */
[----:B------:R-:W-:Y:S02]  /*11b40*/  FFMA.FTZ R184, R44, c[0x0][0x2d0], -R4 ;  /* 0x0000b4002cb87a23 */ /* 0x000fe40000010804 */
[----:B--2---:R-:W-:Y:S01]  /*11b50*/  FADD.FTZ R2, -R118, R114 ;  /* 0x0000007276027221 */ /* 0x004fe20000010100 */
[----:B------:R-:W-:Y:S01]  /*11b60*/  F2FP.PACK_AB R114, R235, R216 ;  /* 0x000000d8eb72723e */ /* 0x000fe200000000ff */
[--C-:B------:R-:W-:Y:S02]  /*11b70*/  FFMA.FTZ R204, R45, c[0x0][0x2d0], -R4.reuse ;  /* 0x0000b4002dcc7a23 */ /* 0x100fe40000010804 */
[----:B------:R-:W-:Y:S01]  /*11b80*/  FMUL.FTZ R2, R2, c[0x0][0x2d0] ;  /* 0x0000b40002027a20 */ /* 0x000fe20000410000 */
[----:B------:R1:W-:Y:S01]  /*11b90*/  MUFU.EX2 R209, R5 ;  /* 0x0000000500d17308 */ /* 0x0003e20000000800 */
[C---:B------:R-:W-:Y:S02]  /*11ba0*/  FMUL.FTZ R110, R112.reuse, R110 ;  /* 0x0000006e706e7220 */ /* 0x040fe40000410000 */
[----:B------:R-:W-:Y:S02]  /*11bb0*/  FMUL.FTZ R111, R112, R111 ;  /* 0x0000006f706f7220 */ /* 0x000fe40000410000 */
[--C-:B------:R-:W-:Y:S02]  /*11bc0*/  FFMA.FTZ R181, R50, c[0x0][0x2d0], -R165.reuse ;  /* 0x0000b40032b57a23 */ /* 0x100fe400000108a5 */
[----:B------:R-:W-:Y:S02]  /*11bd0*/  FFMA.FTZ R165, R51, c[0x0][0x2d0], -R165 ;  /* 0x0000b40033a57a23 */ /* 0x000fe400000108a5 */
[C---:B------:R-:W-:Y:S01]  /*11be0*/  FMUL.FTZ R50, R112.reuse, R126 ;  /* 0x0000007e70327220 */ /* 0x040fe20000410000 */
[----:B------:R2:W-:Y:S01]  /*11bf0*/  MUFU.EX2 R232, R6 ;  /* 0x0000000600e87308 */ /* 0x0005e20000000800 */
[----:B------:R-:W-:Y:S02]  /*11c00*/  FMUL.FTZ R51, R112, R127 ;  /* 0x0000007f70337220 */ /* 0x000fe40000410000 */
[--C-:B------:R-:W-:Y:S02]  /*11c10*/  FFMA.FTZ R24, R24, c[0x0][0x2d0], -R4.reuse ;  /* 0x0000b40018187a23 */ /* 0x100fe40000010804 */
[--C-:B------:R-:W-:Y:S02]  /*11c20*/  FFMA.FTZ R25, R25, c[0x0][0x2d0], -R4.reuse ;  /* 0x0000b40019197a23 */ /* 0x100fe40000010804 */
[--C-:B------:R-:W-:Y:S02]  /*11c30*/  FFMA.FTZ R171, R28, c[0x0][0x2d0], -R4.reuse ;  /* 0x0000b4001cab7a23 */ /* 0x100fe40000010804 */
[----:B------:R-:W-:Y:S01]  /*11c40*/  FFMA.FTZ R28, R112, R208, R177 ;  /* 0x000000d0701c7223 */ /* 0x000fe200000100b1 */
[----:B------:R-:W5:Y:S01]  /*11c50*/  MUFU.EX2 R2, R2 ;  /* 0x0000000200027308 */ /* 0x000f620000000800 */
[----:B------:R-:W-:Y:S02]  /*11c60*/  FFMA.FTZ R175, R29, c[0x0][0x2d0], -R4 ;  /* 0x0000b4001daf7a23 */ /* 0x000fe40000010804 */
[----:B------:R-:W-:Y:S02]  /*11c70*/  FFMA.FTZ R29, R113, R205, R178 ;  /* 0x000000cd711d7223 */ /* 0x000fe400000100b2 */
[--C-:B-1----:R-:W-:Y:S02]  /*11c80*/  FFMA.FTZ R5, R9, c[0x0][0x2d0], -R4.reuse ;  /* 0x0000b40009057a23 */ /* 0x102fe40000010804 */
[--C-:B------:R-:W-:Y:S02]  /*11c90*/  FFMA.FTZ R180, R40, c[0x0][0x2d0], -R4.reuse ;  /* 0x0000b40028b47a23 */ /* 0x100fe40000010804 */
[----:B------:R-:W-:Y:S01]  /*11ca0*/  FFMA.FTZ R179, R41, c[0x0][0x2d0], -R4 ;  /* 0x0000b40029b37a23 */ /* 0x000fe20000010804 */
[----:B------:R-:W1:Y:S01]  /*11cb0*/  MUFU.EX2 R210, R5 ;  /* 0x0000000500d27308 */ /* 0x000e620000000800 */
[C---:B----4-:R-:W-:Y:S02]  /*11cc0*/  FMUL.FTZ R38, R0.reuse, R154 ;  /* 0x0000009a00267220 */ /* 0x050fe40000410000 */
[C---:B------:R-:W-:Y:S02]  /*11cd0*/  FMUL.FTZ R39, R0.reuse, R155 ;  /* 0x0000009b00277220 */ /* 0x040fe40000410000 */
[----:B--2---:R-:W-:Y:S02]  /*11ce0*/  FFMA.FTZ R6, R11, c[0x0][0x2d0], -R164 ;  /* 0x0000b4000b067a23 */ /* 0x004fe400000108a4 */
[C---:B------:R-:W-:Y:S02]  /*11cf0*/  FMUL.FTZ R11, R0.reuse, R143 ;  /* 0x0000008f000b7220 */ /* 0x040fe40000410000 */
[C---:B------:R-:W-:Y:S01]  /*11d00*/  FMUL.FTZ R58, R0.reuse, R58 ;  /* 0x0000003a003a7220 */ /* 0x040fe20000410000 */
[----:B------:R2:W-:Y:S01]  /*11d10*/  MUFU.EX2 R206, R6 ;  /* 0x0000000600ce7308 */ /* 0x0005e20000000800 */
[C---:B------:R-:W-:Y:S02]  /*11d20*/  FMUL.FTZ R59, R0.reuse, R59 ;  /* 0x0000003b003b7220 */ /* 0x040fe40000410000 */
[----:B------:R-:W-:Y:S02]  /*11d30*/  FMUL.FTZ R62, R0, R62 ;  /* 0x0000003e003e7220 */ /* 0x000fe40000410000 */
[C---:B-----5:R-:W-:Y:S02]  /*11d40*/  FMUL.FTZ R8, R2.reuse, R140 ;  /* 0x0000008c02087220 */ /* 0x060fe40000410000 */
[C---:B------:R-:W-:Y:S02]  /*11d50*/  FMUL.FTZ R9, R2.reuse, R141 ;  /* 0x0000008d02097220 */ /* 0x040fe40000410000 */
[C---:B------:R-:W-:Y:S01]  /*11d60*/  FMUL.FTZ R13, R2.reuse, R145 ;  /* 0x00000091020d7220 */ /* 0x040fe20000410000 */
[----:B------:R-:W-:Y:S01]  /*11d70*/  MUFU.EX2 R176, R166 ;  /* 0x000000a600b07308 */ /* 0x000fe20000000800 */
[C---:B------:R-:W-:Y:S02]  /*11d80*/  FMUL.FTZ R36, R2.reuse, R152 ;  /* 0x0000009802247220 */ /* 0x040fe40000410000 */
[----:B------:R-:W-:Y:S01]  /*11d90*/  FMUL.FTZ R37, R2, R153 ;  /* 0x0000009902257220 */ /* 0x000fe20000410000 */
[----:B-1----:R-:W-:Y:S01]  /*11da0*/  F2FP.PACK_AB R124, R210, R209 ;  /* 0x000000d1d27c723e */ /* 0x002fe200000000ff */
[----:B------:R-:W-:Y:S02]  /*11db0*/  FFMA.FTZ R5, R12, c[0x0][0x2d0], -R4 ;  /* 0x0000b4000c057a23 */ /* 0x000fe40000010804 */
[----:B------:R-:W-:Y:S02]  /*11dc0*/  FMUL.FTZ R4, R113, R136 ;  /* 0x0000008871047220 */ /* 0x000fe40000410000 */
[C---:B------:R-:W-:Y:S01]  /*11dd0*/  FMUL.FTZ R12, R2.reuse, R144 ;  /* 0x00000090020c7220 */ /* 0x040fe20000410000 */
[----:B------:R-:W1:Y:S01]  /*11de0*/  MUFU.EX2 R231, R5 ;  /* 0x0000000500e77308 */ /* 0x000e620000000800 */
[C---:B------:R-:W-:Y:S02]  /*11df0*/  FMUL.FTZ R56, R2.reuse, R56 ;  /* 0x0000003802387220 */ /* 0x040fe40000410000 */
[----:B------:R-:W-:Y:S02]  /*11e00*/  FMUL.FTZ R57, R2, R57 ;  /* 0x0000003902397220 */ /* 0x000fe40000410000 */
[--C-:B--2---:R-:W-:Y:S02]  /*11e10*/  FFMA.FTZ R6, R15, c[0x0][0x2d0], -R164.reuse ;  /* 0x0000b4000f067a23 */ /* 0x104fe400000108a4 */
[----:B------:R-:W-:Y:S02]  /*11e20*/  FMUL.FTZ R15, R0, R147 ;  /* 0x00000093000f7220 */ /* 0x000fe40000410000 */
[C---:B------:R-:W-:Y:S01]  /*11e30*/  FMUL.FTZ R60, R2.reuse, R60 ;  /* 0x0000003c023c7220 */ /* 0x040fe20000410000 */
[----:B------:R2:W-:Y:S01]  /*11e40*/  MUFU.EX2 R225, R6 ;  /* 0x0000000600e17308 */ /* 0x0005e20000000800 */
[----:B------:R-:W-:Y:S02]  /*11e50*/  FMUL.FTZ R61, R2, R61 ;  /* 0x0000003d023d7220 */ /* 0x000fe40000410000 */
[----:B------:R-:W-:Y:S02]  /*11e60*/  FMUL.FTZ R63, R0, R63 ;  /* 0x0000003f003f7220 */ /* 0x000fe40000410000 */
[C---:B------:R-:W-:Y:S02]  /*11e70*/  FMUL.FTZ R72, R2.reuse, R72 ;  /* 0x0000004802487220 */ /* 0x040fe40000410000 */
[----:B------:R-:W-:Y:S02]  /*11e80*/  FMUL.FTZ R73, R2, R73 ;  /* 0x0000004902497220 */ /* 0x000fe40000410000 */
[C---:B------:R-:W-:Y:S01]  /*11e90*/  FMUL.FTZ R74, R0.reuse, R74 ;  /* 0x0000004a004a7220 */ /* 0x040fe20000410000 */
[----:B------:R-:W-:Y:S01]  /*11ea0*/  MUFU.EX2 R213, R24 ;  /* 0x0000001800d57308 */ /* 0x000fe20000000800 */
[----:B------:R-:W-:Y:S02]  /*11eb0*/  FMUL.FTZ R75, R0, R75 ;  /* 0x0000004b004b7220 */ /* 0x000fe40000410000 */
[----:B------:R-:W-:Y:S01]  /*11ec0*/  FMUL.FTZ R76, R2, R76 ;  /* 0x0000004c024c7220 */ /* 0x000fe20000410000 */
[----:B-1----:R-:W-:Y:S01]  /*11ed0*/  F2FP.PACK_AB R126, R232, R231 ;  /* 0x000000e7e87e723e */ /* 0x002fe200000000ff */
[--C-:B------:R-:W-:Y:S02]  /*11ee0*/  FFMA.FTZ R5, R10, c[0x0][0x2d0], -R164.reuse ;  /* 0x0000b4000a057a23 */ /* 0x100fe400000108a4 */
[----:B------:R-:W-:Y:S02]  /*11ef0*/  FMUL.FTZ R10, R0, R142 ;  /* 0x0000008e000a7220 */ /* 0x000fe40000410000 */
[----:B------:R-:W-:Y:S01]  /*11f00*/  FMUL.FTZ R77, R2, R77 ;  /* 0x0000004d024d7220 */ /* 0x000fe20000410000 */
[----:B------:R-:W1:Y:S01]  /*11f10*/  MUFU.EX2 R207, R5 ;  /* 0x0000000500cf7308 */ /* 0x000e620000000800 */
[C---:B------:R-:W-:Y:S02]  /*11f20*/  FMUL.FTZ R78, R0.reuse, R78 ;  /* 0x0000004e004e7220 */ /* 0x040fe40000410000 */
[----:B------:R-:W-:Y:S02]  /*11f30*/  FMUL.FTZ R79, R0, R79 ;  /* 0x0000004f004f7220 */ /* 0x000fe40000410000 */
[----:B--2---:R-:W-:Y:S01]  /*11f40*/  FMUL.FTZ R6, R112, R138 ;  /* 0x0000008a70067220 */ /* 0x004fe20000410000 */
[----:B------:R-:W-:Y:S01]  /*11f50*/  F2FP.PACK_AB R112, R218, R178 ;  /* 0x000000b2da70723e */ /* 0x000fe200000000ff */
[--C-:B------:R-:W-:Y:S02]  /*11f60*/  FFMA.FTZ R132, R42, c[0x0][0x2d0], -R164.reuse ;  /* 0x0000b4002a847a23 */ /* 0x100fe400000108a4 */
[--C-:B------:R-:W-:Y:S01]  /*11f70*/  FFMA.FTZ R133, R43, c[0x0][0x2d0], -R164.reuse ;  /* 0x0000b4002b857a23 */ /* 0x100fe200000108a4 */
[----:B------:R2:W-:Y:S01]  /*11f80*/  MUFU.EX2 R215, R25 ;  /* 0x0000001900d77308 */ /* 0x0005e20000000800 */
[--C-:B------:R-:W-:Y:S02]  /*11f90*/  FFMA.FTZ R136, R46, c[0x0][0x2d0], -R164.reuse ;  /* 0x0000b4002e887a23 */ /* 0x100fe400000108a4 */
[C---:B------:R-:W-:Y:S02]  /*11fa0*/  FMUL.FTZ R88, R2.reuse, R88 ;  /* 0x0000005802587220 */ /* 0x040fe40000410000 */
[----:B------:R-:W-:Y:S02]  /*11fb0*/  FMUL.FTZ R89, R2, R89 ;  /* 0x0000005902597220 */ /* 0x000fe40000410000 */
[C---:B------:R-:W-:Y:S02]  /*11fc0*/  FMUL.FTZ R90, R0.reuse, R90 ;  /* 0x0000005a005a7220 */ /* 0x040fe40000410000 */
[----:B------:R-:W-:Y:S01]  /*11fd0*/  FMUL.FTZ R91, R0, R91 ;  /* 0x0000005b005b7220 */ /* 0x000fe20000410000 */
[----:B------:R-:W-:Y:S01]  /*11fe0*/  MUFU.EX2 R166, R132 ;  /* 0x0000008400a67308 */ /* 0x000fe20000000800 */
[C---:B------:R-:W-:Y:S02]  /*11ff0*/  FMUL.FTZ R92, R2.reuse, R92 ;  /* 0x0000005c025c7220 */ /* 0x040fe40000410000 */
[----:B------:R-:W-:Y:S01]  /*12000*/  FMUL.FTZ R93, R2, R93 ;  /* 0x0000005d025d7220 */ /* 0x000fe20000410000 */
[----:B-1----:R-:W-:Y:S01]  /*12010*/  F2FP.PACK_AB R125, R206, R207 ;  /* 0x000000cfce7d723e */ /* 0x002fe200000000ff */
[--C-:B------:R-:W-:Y:S02]  /*12020*/  FFMA.FTZ R5, R14, c[0x0][0x2d0], -R164.reuse ;  /* 0x0000b4000e057a23 */ /* 0x100fe400000108a4 */
[C---:B------:R-:W-:Y:S02]  /*12030*/  FMUL.FTZ R14, R0.reuse, R146 ;  /* 0x00000092000e7220 */ /* 0x040fe40000410000 */
[C---:B------:R-:W-:Y:S01]  /*12040*/  FMUL.FTZ R94, R0.reuse, R94 ;  /* 0x0000005e005e7220 */ /* 0x040fe20000410000 */
[----:B------:R-:W1:Y:S01]  /*12050*/  MUFU.EX2 R228, R5 ;  /* 0x0000000500e47308 */ /* 0x000e620000000800 */
[----:B------:R-:W-:Y:S02]  /*12060*/  FMUL.FTZ R95, R0, R95 ;  /* 0x0000005f005f7220 */ /* 0x000fe40000410000 */
[--C-:B------:R-:W-:Y:S02]  /*12070*/  FFMA.FTZ R26, R26, c[0x0][0x2d0], -R164.reuse ;  /* 0x0000b4001a1a7a23 */ /* 0x100fe400000108a4 */
[--C-:B------:R-:W-:Y:S02]  /*12080*/  FFMA.FTZ R27, R27, c[0x0][0x2d0], -R164.reuse ;  /* 0x0000b4001b1b7a23 */ /* 0x100fe400000108a4 */
[C---:B------:R-:W-:Y:S02]  /*12090*/  FMUL.FTZ R104, R2.reuse, R104 ;  /* 0x0000006802687220 */ /* 0x040fe40000410000 */
[----:B------:R-:W-:Y:S01]  /*120a0*/  FMUL.FTZ R105, R2, R105 ;  /* 0x0000006902697220 */ /* 0x000fe20000410000 */
[----:B------:R4:W-:Y:S01]  /*120b0*/  MUFU.EX2 R212, R26 ;  /* 0x0000001a00d47308 */ /* 0x0009e20000000800 */
[C---:B------:R-:W-:Y:S02]  /*120c0*/  FMUL.FTZ R106, R0.reuse, R106 ;  /* 0x0000006a006a7220 */ /* 0x040fe40000410000 */
[----:B------:R-:W-:Y:S02]  /*120d0*/  FMUL.FTZ R107, R0, R107 ;  /* 0x0000006b006b7220 */ /* 0x000fe40000410000 */
[C---:B------:R-:W-:Y:S02]  /*120e0*/  FMUL.FTZ R24, R2.reuse, R160 ;  /* 0x000000a002187220 */ /* 0x040fe40000410000 */
[----:B--2---:R-:W-:Y:S02]  /*120f0*/  FMUL.FTZ R25, R2, R161 ;  /* 0x000000a102197220 */ /* 0x004fe40000410000 */
[--C-:B------:R-:W-:Y:S01]  /*12100*/  FFMA.FTZ R30, R30, c[0x0][0x2d0], -R164.reuse ;  /* 0x0000b4001e1e7a23 */ /* 0x100fe200000108a4 */
[----:B------:R2:W5:Y:S01]  /*12110*/  MUFU.EX2 R208, R27 ;  /* 0x0000001b00d07308 */ /* 0x0005620000000800 */
[--C-:B------:R-:W-:Y:S02]  /*12120*/  FFMA.FTZ R31, R31, c[0x0][0x2d0], -R164.reuse ;  /* 0x0000b4001f1f7a23 */ /* 0x100fe400000108a4 */
[----:B------:R-:W-:Y:S01]  /*12130*/  FFMA.FTZ R164, R47, c[0x0][0x2d0], -R164 ;  /* 0x0000b4002fa47a23 */ /* 0x000fe200000108a4 */
[----:B-1----:R-:W-:Y:S01]  /*12140*/  F2FP.PACK_AB R127, R225, R228 ;  /* 0x000000e4e17f723e */ /* 0x002fe200000000ff */
[----:B------:R-:W-:Y:S01]  /*12150*/  FMUL.FTZ R5, R113, R137 ;  /* 0x0000008971057220 */ /* 0x000fe20000410000 */
[C---:B------:R-:W-:Y:S01]  /*12160*/  F2FP.PACK_AB R113, R214.reuse, R177 ;  /* 0x000000b1d671723e */ /* 0x040fe200000000ff */
[----:B------:R-:W-:Y:S01]  /*12170*/  LDSM.16.MT88.4 R44, [R190+0x1000] ;  /* 0x00100000be2c783b */ /* 0x000fe20000004200 */
[----:B------:R-:W-:Y:S01]  /*12180*/  FADD.FTZ R138, R214, R28 ;  /* 0x0000001cd68a7221 */ /* 0x000fe20000010000 */
[----:B------:R-:W-:Y:S01]  /*12190*/  F2FP.PACK_AB R28, R221, R139 ;  /* 0x0000008bdd1c723e */ /* 0x000fe200000000ff */
[----:B------:R-:W1:Y:S01]  /*121a0*/  MUFU.EX2 R224, R172 ;  /* 0x000000ac00e07308 */ /* 0x000e620000000800 */
[----:B------:R-:W-:Y:S01]  /*121b0*/  FADD.FTZ R40, R218, R29 ;  /* 0x0000001dda287221 */ /* 0x000fe20000010000 */
[----:B------:R-:W-:Y:S01]  /*121c0*/  F2FP.PACK_AB R29, R219, R217 ;  /* 0x000000d9db1d723e */ /* 0x000fe200000000ff */
[-C--:B------:R-:W-:Y:S05]  /*121d0*/  HMMA.16816.F32 R4, R112, R32.reuse, R4 ;  /* 0x000000207004723c */ /* 0x080fea0000001804 */
[C---:B----4-:R-:W-:Y:S02]  /*121e0*/  FMUL.FTZ R26, R0.reuse, R162 ;  /* 0x000000a2001a7220 */ /* 0x050fe40000410000 */
[----:B------:R-:W-:Y:S01]  /*121f0*/  MUFU.EX2 R220, R168 ;  /* 0x000000a800dc7308 */ /* 0x000fe20000000800 */
[C---:B------:R-:W-:Y:S04]  /*12200*/  HMMA.16816.F32 R8, R124.reuse, R32, R8 ;  /* 0x000000207c08723c */ /* 0x040fe80000001808 */
[----:B--2---:R-:W-:Y:S01]  /*12210*/  FMUL.FTZ R27, R0, R163 ;  /* 0x000000a3001b7220 */ /* 0x004fe20000410000 */
[----:B-----5:R-:W-:Y:S02]  /*12220*/  F2FP.PACK_AB R41, R208, R212 ;  /* 0x000000d4d029723e */ /* 0x020fe400000000ff */
[C---:B------:R-:W-:Y:S01]  /*12230*/  FMUL.FTZ R32, R2.reuse, R148 ;  /* 0x0000009402207220 */ /* 0x040fe20000410000 */
[-C--:B------:R-:W-:Y:S01]  /*12240*/  HMMA.16816.F32 R12, R124, R34.reuse, R12 ;  /* 0x000000227c0c723c */ /* 0x080fe2000000180c */
[----:B------:R-:W2:Y:S03]  /*12250*/  MUFU.EX2 R223, R167 ;  /* 0x000000a700df7308 */ /* 0x000ea60000000800 */
[C---:B------:R-:W-:Y:S02]  /*12260*/  FMUL.FTZ R33, R2.reuse, R149 ;  /* 0x0000009502217220 */ /* 0x040fe40000410000 */
[----:B------:R-:W-:Y:S02]  /*12270*/  FFMA.FTZ R2, R2, R226, R209 ;  /* 0x000000e202027223 */ /* 0x000fe400000100d1 */
[C---:B------:R-:W-:Y:S03]  /*12280*/  HMMA.16816.F32 R16, R112.reuse, R34, R16 ;  /* 0x000000227010723c */ /* 0x040fe60000001810 */
[----:B------:R1:W-:Y:S01]  /*12290*/  MUFU.EX2 R178, R30 ;  /* 0x0000001e00b27308 */ /* 0x0003e20000000800 */
[----:B------:R-:W-:Y:S02]  /*122a0*/  FADD.FTZ R137, R210, R2 ;  /* 0x00000002d2897221 */ /* 0x000fe40000010000 */
[----:B------:R-:W-:Y:S01]  /*122b0*/  FADD.FTZ R2, R216, R40 ;  /* 0x00000028d8027221 */ /* 0x000fe20000010000 */
[----:B------:R-:W-:Y:S01]  /*122c0*/  F2FP.PACK_AB R40, R215, R213 ;  /* 0x000000d5d728723e */ /* 0x000fe200000000ff */
[-C--:B---3--:R-:W-:Y:S04]  /*122d0*/  HMMA.16816.F32 R20, R112, R128.reuse, R20 ;  /* 0x000000807014723c */ /* 0x088fe80000001814 */
[C---:B------:R-:W-:Y:S01]  /*122e0*/  FMUL.FTZ R34, R0.reuse, R150 ;  /* 0x0000009600227220 */ /* 0x040fe20000410000 */
[----:B------:R2:W3:Y:S01]  /*122f0*/  MUFU.EX2 R177, R31 ;  /* 0x0000001f00b17308 */ /* 0x0004e20000000800 */
[C---:B------:R-:W-:Y:S02]  /*12300*/  FMUL.FTZ R35, R0.reuse, R151 ;  /* 0x0000009700237220 */ /* 0x040fe40000410000 */
[----:B------:R-:W-:Y:S04]  /*12310*/  FADD.FTZ R2, R235, R2 ;  /* 0x00000002eb027221 */ /* 0x000fe80000010000 */
[----:B------:R-:W-:Y:S01]  /*12320*/  FADD.FTZ R2, R139, R2 ;  /* 0x000000028b027221 */ /* 0x000fe20000010000 */
[C---:B------:R-:W-:Y:S02]  /*12330*/  HMMA.16816.F32 R32, R124.reuse, R128, R32 ;  /* 0x000000807c20723c */ /* 0x040fe40000001820 */
[----:B------:R-:W-:Y:S02]  /*12340*/  MUFU.EX2 R211, R171 ;  /* 0x000000ab00d37308 */ /* 0x000fe40000000800 */
[----:B------:R-:W-:Y:S01]  /*12350*/  FFMA.FTZ R0, R0, R227, R207 ;  /* 0x000000e300007223 */ /* 0x000fe200000100cf */
[----:B-1----:R-:W-:Y:S01]  /*12360*/  F2FP.PACK_AB R30, R224, R222 ;  /* 0x000000dee01e723e */ /* 0x002fe200000000ff */
[----:B------:R-:W-:Y:S02]  /*12370*/  FADD.FTZ R2, R221, R2 ;  /* 0x00000002dd027221 */ /* 0x000fe40000010000 */
[-C--:B------:R-:W-:Y:S04]  /*12380*/  HMMA.16816.F32 R36, R124, R130.reuse, R36 ;  /* 0x000000827c24723c */ /* 0x080fe80000001824 */
[----:B------:R-:W1:Y:S01]  /*12390*/  MUFU.EX2 R205, R175 ;  /* 0x000000af00cd7308 */ /* 0x000e620000000800 */
[----:B------:R-:W-:Y:S03]  /*123a0*/  FADD.FTZ R0, R206, R0 ;  /* 0x00000000ce007221 */ /* 0x000fe60000010000 */
[C---:B------:R-:W-:Y:S01]  /*123b0*/  HMMA.16816.F32 R48, R112.reuse, R130, R48 ;  /* 0x000000827030723c */ /* 0x040fe20000001830 */
[----:B------:R-:W4:Y:S03]  /*123c0*/  LDSM.16.MT88.4 R128, [R189+0xc00] ;  /* 0x000c0000bd80783b */ /* 0x000f260000004200 */
[----:B--2---:R-:W-:Y:S01]  /*123d0*/  F2FP.PACK_AB R31, R223, R220 ;  /* 0x000000dcdf1f723e */ /* 0x004fe200000000ff */
[----:B------:R-:W-:Y:S01]  /*123e0*/  FADD.FTZ R0, R228, R0 ;  /* 0x00000000e4007221 */ /* 0x000fe20000010000 */
[----:B---3--:R-:W-:Y:S01]  /*123f0*/  F2FP.PACK_AB R43, R177, R178 ;  /* 0x000000b2b12b723e */ /* 0x008fe200000000ff */
[----:B------:R-:W-:Y:S10]  /*12400*/  MUFU.EX2 R175, R165 ;  /* 0x000000a500af7308 */ /* 0x000ff40000000800 */
[----:B------:R2:W3:Y:S01]  /*12410*/  MUFU.EX2 R165, R133 ;  /* 0x0000008500a57308 */ /* 0x0004e20000000800 */
[----:B-1----:R-:W-:Y:S09]  /*12420*/  F2FP.PACK_AB R42, R205, R211 ;  /* 0x000000d3cd2a723e */ /* 0x002ff200000000ff */
[----:B------:R-:W-:Y:S10]  /*12430*/  MUFU.EX2 R168, R187 ;  /* 0x000000bb00a87308 */ /* 0x000ff40000000800 */
[----:B------:R-:W-:Y:S01]  /*12440*/  MUFU.EX2 R173, R186 ;  /* 0x000000ba00ad7308 */ /* 0x000fe20000000800 */
[-C--:B----4-:R-:W-:Y:S01]  /*12450*/  HMMA.16816.F32 R52, R112, R128.reuse, R52 ;  /* 0x000000807034723c */ /* 0x090fe20000001834 */
[----:B--2---:R-:W-:Y:S02]  /*12460*/  LDSM.16.MT88.4 R132, [R189+0x800] ;  /* 0x00080000bd84783b */ /* 0x004fe40000004200 */
[----:B---3--:R-:W-:Y:S06]  /*12470*/  F2FP.PACK_AB R161, R165, R166 ;  /* 0x000000a6a5a1723e */ /* 0x008fec00000000ff */
[----:B------:R-:W-:Y:S01]  /*12480*/  MUFU.EX2 R170, R183 ;  /* 0x000000b700aa7308 */ /* 0x000fe20000000800 */
[C---:B------:R-:W-:Y:S08]  /*12490*/  HMMA.16816.F32 R56, R124.reuse, R128, R56 ;  /* 0x000000807c38723c */ /* 0x040ff00000001838 */
[-C--:B------:R-:W-:Y:S01]  /*124a0*/  HMMA.16816.F32 R60, R124, R130.reuse, R60 ;  /* 0x000000827c3c723c */ /* 0x080fe2000000183c */
[----:B------:R-:W-:Y:S07]  /*124b0*/  MUFU.EX2 R171, R182 ;  /* 0x000000b600ab7308 */ /* 0x000fee0000000800 */
[C---:B------:R-:W-:Y:S01]  /*124c0*/  HMMA.16816.F32 R64, R112.reuse, R130, R64 ;  /* 0x000000827040723c */ /* 0x040fe20000001840 */
[----:B------:R-:W1:Y:S02]  /*124d0*/  LDSM.16.MT88.4 R128, [R190+0xc00] ;  /* 0x000c0000be80783b */ /* 0x000e640000004200 */
[----:B------:R-:W-:Y:S10]  /*124e0*/  MUFU.EX2 R174, R185 ;  /* 0x000000b900ae7308 */ /* 0x000ff40000000800 */
[----:B------:R-:W-:Y:S10]  /*124f0*/  MUFU.EX2 R172, R181 ;  /* 0x000000b500ac7308 */ /* 0x000ff40000000800 */
[----:B------:R-:W-:Y:S10]  /*12500*/  MUFU.EX2 R167, R180 ;  /* 0x000000b400a77308 */ /* 0x000ff40000000800 */
[----:B------:R-:W2:Y:S01]  /*12510*/  MUFU.EX2 R169, R179 ;  /* 0x000000b300a97308 */ /* 0x000ea20000000800 */
[-C--:B-1----:R-:W-:Y:S08]  /*12520*/  HMMA.16816.F32 R68, R112, R128.reuse, R68 ;  /* 0x000000807044723c */ /* 0x082ff00000001844 */
[C---:B------:R-:W-:Y:S08]  /*12530*/  HMMA.16816.F32 R72, R124.reuse, R128, R72 ;  /* 0x000000807c48723c */ /* 0x040ff00000001848 */
[-C--:B------:R-:W-:Y:S04]  /*12540*/  HMMA.16816.F32 R76, R124, R130.reuse, R76 ;  /* 0x000000827c4c723c */ /* 0x080fe8000000184c */
[----:B--2---:R-:W-:Y:S04]  /*12550*/  F2FP.PACK_AB R160, R169, R167 ;  /* 0x000000a7a9a0723e */ /* 0x004fe800000000ff */
        /* <DEDUP_REMOVED lines=9> */
[-C--:B------:R-:W-:Y:S01]  /*125f0*/  HMMA.16816.F32 R24, R124, R130.reuse, R24 ;  /* 0x000000827c18723c */ /* 0x080fe20000001818 */
[----:B------:R-:W1:Y:S07]  /*12600*/  LDSM.16.MT88.4 R124, [R189+0x400] ;  /* 0x00040000bd7c783b */ /* 0x000e6e0000004200 */
[----:B------:R-:W-:Y:S01]  /*12610*/  HMMA.16816.F32 R108, R112, R130, R108 ;  /* 0x00000082706c723c */ /* 0x000fe2000000186c */
[----:B------:R-:W2:Y:S08]  /*12620*/  LDSM.16.MT88.4 R112, [R190+0x400] ;  /* 0x00040000be70783b */ /* 0x000eb00000004200 */
[----:B------:R-:W3:Y:S01]  /*12630*/  LDSM.16.MT88.4 R128, [R189+0x1000] ;  /* 0x00100000bd80783b */ /* 0x000ee20000004200 */
[-C--:B-1----:R-:W-:Y:S08]  /*12640*/  HMMA.16816.F32 R4, R28, R124.reuse, R4 ;  /* 0x0000007c1c04723c */ /* 0x082ff00000001804 */
        /* <DEDUP_REMOVED lines=9> */
[-C--:B---3--:R-:W-:Y:S08]  /*126e0*/  HMMA.16816.F32 R52, R28, R128.reuse, R52 ;  /* 0x000000801c34723c */ /* 0x088ff00000001834 */
[C---:B------:R-:W-:Y:S08]  /*126f0*/  HMMA.16816.F32 R56, R40.reuse, R128, R56 ;  /* 0x000000802838723c */ /* 0x040ff00000001838 */
[-C--:B------:R-:W-:Y:S08]  /*12700*/  HMMA.16816.F32 R60, R40, R130.reuse, R60 ;  /* 0x00000082283c723c */ /* 0x080ff0000000183c */
[C---:B------:R-:W-:Y:S08]  /*12710*/  HMMA.16816.F32 R64, R28.reuse, R130, R64 ;  /* 0x000000821c40723c */ /* 0x040ff00000001840 */
[-C--:B------:R-:W-:Y:S08]  /*12720*/  HMMA.16816.F32 R68, R28, R44.reuse, R68 ;  /* 0x0000002c1c44723c */ /* 0x080ff00000001844 */
[C---:B------:R-:W-:Y:S01]  /*12730*/  HMMA.16816.F32 R72, R40.reuse, R44, R72 ;  /* 0x0000002c2848723c */ /* 0x040fe20000001848 */
[----:B------:R-:W-:Y:S07]  /*12740*/  MUFU.EX2 R45, R136 ;  /* 0x00000088002d7308 */ /* 0x000fee0000000800 */
[-C--:B------:R-:W-:Y:S03]  /*12750*/  HMMA.16816.F32 R76, R40, R46.reuse, R76 ;  /* 0x0000002e284c723c */ /* 0x080fe6000000184c */
[----:B------:R-:W2:Y:S05]  /*12760*/  MUFU.EX2 R44, R164 ;  /* 0x000000a4002c7308 */ /* 0x000eaa0000000800 */
[C---:B------:R-:W-:Y:S05]  /*12770*/  HMMA.16816.F32 R80, R28.reuse, R46, R80 ;  /* 0x0000002e1c50723c */ /* 0x040fea0000001850 */
[----:B------:R-:W-:Y:S03]  /*12780*/  MUFU.EX2 R47, R184 ;  /* 0x000000b8002f7308 */ /* 0x000fe60000000800 */
[-C--:B-1----:R-:W-:Y:S07]  /*12790*/  HMMA.16816.F32 R84, R28, R112.reuse, R84 ;  /* 0x000000701c54723c */ /* 0x082fee0000001854 */
[----:B------:R-:W1:Y:S01]  /*127a0*/  MUFU.EX2 R46, R204 ;  /* 0x000000cc002e7308 */ /* 0x000e620000000800 */
[C---:B------:R-:W-:Y:S04]  /*127b0*/  HMMA.16816.F32 R88, R40.reuse, R112, R88 ;  /* 0x000000702858723c */ /* 0x040fe80000001858 */
[----:B--2---:R-:W-:Y:S04]  /*127c0*/  F2FP.PACK_AB R163, R44, R45 ;  /* 0x0000002d2ca3723e */ /* 0x004fe800000000ff */
[-C--:B------:R-:W-:Y:S08]  /*127d0*/  HMMA.16816.F32 R92, R40, R114.reuse, R92 ;  /* 0x00000072285c723c */ /* 0x080ff0000000185c */
[C---:B------:R-:W-:Y:S04]  /*127e0*/  HMMA.16816.F32 R96, R28.reuse, R114, R96 ;  /* 0x000000721c60723c */ /* 0x040fe80000001860 */
[----:B-1----:R-:W-:Y:S04]  /*127f0*/  F2FP.PACK_AB R162, R46, R47 ;  /* 0x0000002f2ea2723e */ /* 0x002fe800000000ff */
[-C--:B------:R-:W-:Y:S04]  /*12800*/  HMMA.16816.F32 R100, R28, R124.reuse, R100 ;  /* 0x0000007c1c64723c */ /* 0x080fe80000001864 */
[----:B------:R-:W-:Y:S04]  /*12810*/  MOV R115, R3 ;  /* 0x0000000300737202 */ /* 0x000fe80000000f00 */
[C---:B------:R-:W-:Y:S08]  /*12820*/  HMMA.16816.F32 R104, R40.reuse, R124, R104 ;  /* 0x0000007c2868723c */ /* 0x040ff00000001868 */
[-C--:B------:R-:W-:Y:S07]  /*12830*/  HMMA.16816.F32 R24, R40, R126.reuse, R24 ;  /* 0x0000007e2818723c */ /* 0x080fee0000001818 */
[----:B------:R-:W-:Y:S01]  /*12840*/  FADD.FTZ R40, R234, R138 ;  /* 0x0000008aea287221 */ /* 0x000fe20000010000 */
[----:B------:R-:W-:Y:S01]  /*12850*/  HMMA.16816.F32 R108, R28, R126, R108 ;  /* 0x0000007e1c6c723c */ /* 0x000fe2000000186c */
[----:B------:R-:W1:Y:S03]  /*12860*/  LDSM.16.MT88.4 R124, [R190+0x800] ;  /* 0x00080000be7c783b */ /* 0x000e660000004200 */
[----:B------:R-:W-:Y:S02]  /*12870*/  FADD.FTZ R41, R231, R137 ;  /* 0x00000089e7297221 */ /* 0x000fe40000010000 */
[----:B------:R-:W-:Y:S01]  /*12880*/  FADD.FTZ R42, R233, R40 ;  /* 0x00000028e92a7221 */ /* 0x000fe20000010000 */
[----:B------:R-:W-:Y:S01]  /*12890*/  F2FP.PACK_AB R28, R173, R168 ;  /* 0x000000a8ad1c723e */ /* 0x000fe200000000ff */
[----:B------:R-:W-:Y:S01]  /*128a0*/  FADD.FTZ R41, R232, R41 ;  /* 0x00000029e8297221 */ /* 0x000fe20000010000 */
[----:B------:R-:W-:Y:S03]  /*128b0*/  F2FP.PACK_AB R29, R171, R170 ;  /* 0x000000aaab1d723e */ /* 0x000fe600000000ff */
[----:B------:R-:W-:Y:S01]  /*128c0*/  F2FP.PACK_AB R30, R176, R174 ;  /* 0x000000aeb01e723e */ /* 0x000fe200000000ff */
[----:B------:R-:W-:Y:S01]  /*128d0*/  FADD.FTZ R40, R225, R0 ;  /* 0x00000000e1287221 */ /* 0x000fe20000010000 */
[----:B------:R-:W-:Y:S01]  /*128e0*/  F2FP.PACK_AB R31, R175, R172 ;  /* 0x000000acaf1f723e */ /* 0x000fe200000000ff */
[----:B------:R-:W-:Y:S04]  /*128f0*/  FADD.FTZ R0, R217, R42 ;  /* 0x0000002ad9007221 */ /* 0x000fe80000010000 */
[----:B------:R-:W-:Y:S02]  /*12900*/  FADD.FTZ R0, R219, R0 ;  /* 0x00000000db007221 */ /* 0x000fe40000010000 */
[-C--:B------:R-:W-:Y:S01]  /*12910*/  HMMA.16816.F32 R136, R28, R132.reuse, R4 ;  /* 0x000000841c88723c */ /* 0x080fe20000001804 */
[----:B------:R-:W2:Y:S07]  /*12920*/  LDSM.16.MT88.4 R4, [R189+0x1400] ;  /* 0x00140000bd04783b */ /* 0x000eae0000004200 */
[C---:B------:R-:W-:Y:S01]  /*12930*/  HMMA.16816.F32 R140, R160.reuse, R132, R8 ;  /* 0x00000084a08c723c */ /* 0x040fe20000001808 */
[----:B------:R-:W3:Y:S07]  /*12940*/  LDSM.16.MT88.4 R8, [R190+0x1400] ;  /* 0x00140000be08783b */ /* 0x000eee0000004200 */
[-C--:B------:R-:W-:Y:S01]  /*12950*/  HMMA.16816.F32 R144, R160, R134.reuse, R12 ;  /* 0x00000086a090723c */ /* 0x080fe2000000180c */
[----:B------:R-:W4:Y:S07]  /*12960*/  LDSM.16.MT88.4 R12, [R189+0x2000] ;  /* 0x00200000bd0c783b */ /* 0x000f2e0000004200 */
[C---:B------:R-:W-:Y:S01]  /*12970*/  HMMA.16816.F32 R132, R28.reuse, R134, R16 ;  /* 0x000000861c84723c */ /* 0x040fe20000001810 */
[----:B------:R-:W5:Y:S07]  /*12980*/  LDSM.16.MT88.4 R16, [R190+0x2000] ;  /* 0x00200000be10783b */ /* 0x000f6e0000004200 */
[-C--:B-1----:R-:W-:Y:S08]  /*12990*/  HMMA.16816.F32 R128, R28, R124.reuse, R20 ;  /* 0x0000007c1c80723c */ /* 0x082ff00000001814 */
        /* <DEDUP_REMOVED lines=21> */
[-C--:B----4-:R-:W-:Y:S04]  /*12af0*/  HMMA.16816.F32 R84, R28, R12.reuse, R84 ;  /* 0x0000000c1c54723c */ /* 0x090fe80000001854 */
        /* <DEDUP_REMOVED lines=11> */
[-C--:B-----5:R-:W-:Y:S04]  /*12bb0*/  HMMA.16816.F32 R100, R28, R16.reuse, R100 ;  /* 0x000000101c64723c */ /* 0x0a0fe80000001864 */
        /* <DEDUP_REMOVED lines=8> */
[----:B------:R-:W-:Y:S04]  /*12c40*/  HMMA.16816.F32 R108, R28, R18, R108 ;  /* 0x000000121c6c723c */ /* 0x000fe8000000186c */
[----:B------:R-:W-:Y:S02]  /*12c50*/  FADD.FTZ R205, R176, R6 ;  /* 0x00000006b0cd7221 */ /* 0x000fe40000010000 */
[----:B------:R-:W-:Y:S02]  /*12c60*/  FADD.FTZ R208, R175, R4 ;  /* 0x00000004afd07221 */ /* 0x000fe40000010000 */
[----:B------:R-:W-:Y:S04]  /*12c70*/  FADD.FTZ R226, R46, R2 ;  /* 0x000000022ee27221 */ /* 0x000fe80000010000 */
[----:B------:R-:W-:Y:S01]  /*12c80*/  FADD.FTZ R227, R44, R0 ;  /* 0x000000002ce37221 */ /* 0x000fe20000010000 */
[----:B------:R-:W-:-:S05]  /*12c90*/  @P2 BRA `(.L_x_1689) ;  /* 0xffffd8d000002947 */ /* 0x000fca000383ffff */
.L_x_1686:
[----:B------:R-:W-:Y:S01]  /*12ca0*/  @!UPT UIADD3 URZ, URZ, URZ, URZ ;  /* 0x0000003f3f3ff290 */ /* 0x000fe2000fffe03f */
        /* <DEDUP_REMOVED lines=16> */
.L_x_1766:
        /* <DEDUP_REMOVED lines=134> */
.L_x_1631:
[----:B------:R1:W5:Y:S04]  /*13610*/  LDL R6, [R1] ;  /* 0x0000000001067983 */ /* 0x0003680000100800 */
[----:B------:R-:W2:Y:S01]  /*13620*/  S2R R2, SR_TID.X ;  /* 0x0000000000027919 */ /* 0x000ea20000002100 */
[----:B------:R-:W-:Y:S01]  /*13630*/  BSSY B0, `(.L_x_1691) ;  /* 0x0000011000007945 */ /* 0x000fe20003800000 */
[----:B--2---:R-:W-:-:S13]  /*13640*/  LOP3.LUT P0, RZ, R2, 0x7f, RZ, 0xc0, !PT ;  /* 0x0000007f02ff7812 */ /* 0x004fda000780c0ff */
[----:B------:R-:W-:Y:S05]  /*13650*/  @P0 BRA `(.L_x_1692) ;  /* 0x000000e000000947 */ /* 0x000fea0003800000 */
[----:B-1----:R-:W1:Y:S01]  /*13660*/  S2R R4, SR_LANEID ;  /* 0x0000000000047919 */ /* 0x002e620000000000 */
[----:B------:R-:W-:Y:S01]  /*13670*/  VOTEU.ANY UR4, UPT, PT ;  /* 0x0000000000047886 */ /* 0x000fe200038e0100 */
[----:B------:R-:W-:Y:S01]  /*13680*/  IMAD.MOV.U32 R5, RZ, RZ, c[0x0][0x564] ;  /* 0x00015900ff057624 */ /* 0x000fe200078e00ff */
[----:B------:R-:W1:Y:S08]  /*13690*/  FLO.U32 R3, UR4 ;  /* 0x0000000400037d00 */ /* 0x000e7000080e0000 */
[----:B------:R-:W2:Y:S01]  /*136a0*/  POPC R2, UR4 ;  /* 0x0000000400027d09 */ /* 0x000ea20008000000 */
[----:B-1----:R-:W-:Y:S01]  /*136b0*/  ISETP.EQ.U32.AND P0, PT, R3, R4, PT ;  /* 0x000000040300720c */ /* 0x002fe20003f02070 */
[----:B------:R-:W-:-:S12]  /*136c0*/  IMAD.MOV.U32 R4, RZ, RZ, c[0x0][0x560] ;  /* 0x00015800ff047624 */ /* 0x000fd800078e00ff */
[----:B--2---:R1:W2:Y:S04]  /*136d0*/  @P0 ATOMG.E.ADD.STRONG.GPU PT, R2, [R4.64], R2 ;  /* 0x00000002040209a8 */ /* 0x0042a800081ee1c6 */
[----:B-1----:R-:W1:Y:S04]  /*136e0*/  S2R R4, SR_LTMASK ;  /* 0x0000000000047919 */ /* 0x002e680000003900 */
[----:B--2---:R1:W2:Y:S02]  /*136f0*/  SHFL.IDX PT, R3, R2, R3, 0x1f ;  /* 0x00001f0302037589 */ /* 0x0042a400000e0000 */
[----:B-1----:R-:W-:-:S06]  /*13700*/  LOP3.LUT R2, R4, UR4, RZ, 0xc0, !PT ;  /* 0x0000000404027c12 */ /* 0x002fcc000f8ec0ff */
[----:B------:R-:W2:Y:S02]  /*13710*/  POPC R2, R2 ;  /* 0x0000000200027309 */ /* 0x000ea40000000000 */
[----:B--2--5:R-:W-:-:S05]  /*13720*/  IADD3 R6, R3, c[0x0][0xc], R2 ;  /* 0x0000030003067a10 */ /* 0x024fca0007ffe002 */
[----:B------:R1:W-:Y:S02]  /*13730*/  STL [R1], R6 ;  /* 0x0000000601007387 */ /* 0x0003e40000100800 */
.L_x_1692:
[----:B-1----:R-:W-:Y:S05]  /*13740*/  BSYNC B0 ;  /* 0x0000000000007941 */ /* 0x002fea0003800000 */
.L_x_1691:
[----:B------:R-:W-:Y:S01]  /*13750*/  PRMT R0, R0, 0x9910, RZ ;  /* 0x0000991000007816 */ /* 0x000fe200000000ff */
[----:B------:R-:W-:Y:S01]  /*13760*/  BSSY B1, `(.L_x_1693) ;  /* 0x000034a000017945 */ /* 0x000fe20003800000 */
[----:B-----5:R-:W-:Y:S02]  /*13770*/  IMAD.MOV.U32 R78, RZ, RZ, R6 ;  /* 0x000000ffff4e7224 */ /* 0x020fe400078e0006 */
[----:B------:R-:W-:-:S13]  /*13780*/  ISETP.NE.AND P0, PT, R0, RZ, PT ;  /* 0x000000ff0000720c */ /* 0x000fda0003f05270 */
[----:B------:R-:W-:Y:S05]  /*13790*/  @!P0 BRA `(.L_x_1694) ;  /* 0x0000277000008947 */ /* 0x000fea0003800000 */
[----:B------:R-:W2:Y:S04]  /*137a0*/  LDL R9, [R1+0x14] ;  /* 0x0000140001097983 */ /* 0x000ea80000100800 */
[----:B------:R-:W3:Y:S04]  /*137b0*/  LDL R7, [R1+0x18] ;  /* 0x0000180001077983 */ /* 0x000ee80000100800 */
        /* <DEDUP_REMOVED lines=107> */
[----:B------:R-:W-:Y:S01]  /*13e70*/  STS [R11+0x5000], R3 ;  /* 0x005000030b007388 */ /* 0x000fe20000000800 */
        /* <DEDUP_REMOVED lines=14> */
.L_x_1695:
[----:B--2---:R-:W2:Y:S04]  /*13f60*/  LDL R3, [R1+0x84] ;  /* 0x0000840001037983 */ /* 0x004ea80000100800 */
[----:B------:R-:W2:Y:S04]  /*13f70*/  LDL R79, [R1+0x4] ;  /* 0x00000400014f7983 */ /* 0x000ea80000100800 */
[----:B------:R-:W3:Y:S04]  /*13f80*/  LDL R13, [R1+0x3c] ;  /* 0x00003c00010d7983 */ /* 0x000ee80000100800 */
[----:B------:R-:W4:Y:S04]  /*13f90*/  LDL R25, [R1+0x80] ;  /* 0x0000800001197983 */ /* 0x000f280000100800 */
[----:B------:R-:W4:Y:S01]  /*13fa0*/  LDL.LU R24, [R1+0x2c] ;  /* 0x00002c0001187983 */ /* 0x000f220000300800 */
[----:B------:R-:W-:Y:S01]  /*13fb0*/  IMAD.MOV.U32 R11, RZ, RZ, 0x368 ;  /* 0x00000368ff0b7424 */ /* 0x000fe200078e00ff */
[----:B------:R-:W-:-:S04]  /*13fc0*/  ISETP.GT.AND P2, PT, R0, 0x1, PT ;  /* 0x000000010000780c */ /* 0x000fc80003f44270 */
[----:B------:R-:W-:-:S04]  /*13fd0*/  SEL R11, R11, 0x328, P2 ;  /* 0x000003280b0b7807 */ /* 0x000fc80001000000 */
[----:B------:R-:W1:Y:S08]  /*13fe0*/  LDC.64 R6, c[0x0][R11+0x170] ;  /* 0x00005c000b067b82 */ /* 0x000e700000000a00 */
[----:B------:R-:W1:Y:S08]  /*13ff0*/  LDC.64 R14, c[0x0][R11+0x168] ;  /* 0x00005a000b0e7b82 */ /* 0x000e700000000a00 */
        /* <DEDUP_REMOVED lines=8> */
[----:B------:R-:W1:Y:S02]  /*14080*/  S2R R26, SR_TID.X ;  /* 0x00000000001a7919 */ /* 0x000e640000002100 */
[----:B-1----:R-:W-:-:S04]  /*14090*/  IMAD R4, R7, R0, RZ ;  /* 0x0000000007047224 */ /* 0x002fc800078e02ff */
[C---:B------:R-:W-:Y:S02]  /*140a0*/  IMAD R12, R6.reuse, R5, R4 ;  /* 0x00000005060c7224 */ /* 0x040fe400078e0204 */
[----:B------:R-:W-:-:S04]  /*140b0*/  IMAD.WIDE.U32 R6, R6, R0, RZ ;  /* 0x0000000006067225 */ /* 0x000fc800078e00ff */
[----:B------:R-:W-:-:S04]  /*140c0*/  IMAD.WIDE.U32 R8, R14, R251, RZ ;  /* 0x000000fb0e087225 */ /* 0x000fc800078e00ff */
[----:B------:R-:W-:Y:S01]  /*140d0*/  IMAD R11, R15, R251, RZ ;  /* 0x000000fb0f0b7224 */ /* 0x000fe200078e02ff */
[----:B-----5:R-:W-:Y:S01]  /*140e0*/  SHF.R.S32.HI R14, RZ, 0x1f, R2 ;  /* 0x0000001fff0e7819 */ /* 0x020fe20000011402 */
[----:B------:R-:W-:Y:S01]  /*140f0*/  IMAD.IADD R12, R7, 0x1, R12 ;  /* 0x00000001070c7824 */ /* 0x000fe200078e020c */
[----:B------:R-:W-:-:S04]  /*14100*/  SHF.R.S32.HI R15, RZ, 0x1f, R26 ;  /* 0x0000001fff0f7819 */ /* 0x000fc8000001141a */
[----:B------:R-:W-:-:S04]  /*14110*/  LEA.HI R15, R15, R26, RZ, 0x5 ;  /* 0x0000001a0f0f7211 */ /* 0x000fc800078f28ff */
[----:B------:R-:W-:-:S05]  /*14120*/  LOP3.LUT R15, R15, 0xffffffe0, RZ, 0xc0, !PT ;  /* 0xffffffe00f0f7812 */ /* 0x000fca00078ec0ff */
[----:B------:R-:W-:Y:S02]  /*14130*/  IMAD.IADD R15, R26, 0x1, -R15 ;  /* 0x000000011a0f7824 */ /* 0x000fe400078e0a0f */
[----:B--2---:R-:W-:-:S04]  /*14140*/  IMAD R3, R79, 0x80, R3 ;  /* 0x000000804f037824 */ /* 0x004fc800078e0203 */
[----:B------:R-:W-:-:S04]  /*14150*/  @P5 IMAD.HI.U32 R5, R3, c[0x0][0x4ec], RZ ;  /* 0x00013b0003055a27 */ /* 0x000fc800078e00ff */
[----:B------:R-:W-:Y:S01]  /*14160*/  IMAD.MOV.U32 R4, RZ, RZ, R3 ;  /* 0x000000ffff047224 */ /* 0x000fe200078e0003 */
[----:B------:R-:W-:Y:S02]  /*14170*/  @P5 SHF.R.U32.HI R4, RZ, c[0x0][0x4f0], R5 ;  /* 0x00013c00ff045a19 */ /* 0x000fe40000011605 */
[----:B---3--:R-:W-:Y:S02]  /*14180*/  SEL R5, R13, RZ, P2 ;  /* 0x000000ff0d057207 */ /* 0x008fe40001000000 */
[----:B------:R-:W-:Y:S01]  /*14190*/  IADD3 R13, P1, P0, R6, R8, R2 ;  /* 0x00000008060d7210 */ /* 0x000fe2000783e002 */
[----:B------:R-:W-:Y:S02]  /*141a0*/  IMAD.IADD R8, R9, 0x1, R11 ;  /* 0x0000000109087824 */ /* 0x000fe400078e020b */
        /* <DEDUP_REMOVED lines=16> */
[----:B------:R-:W-:Y:S01]  /*142b0*/  LEA R6, P0, R4, R6, 0x2 ;  /* 0x0000000604067211 */ /* 0x000fe200078010ff */
[----:B------:R-:W-:-:S03]  /*142c0*/  IMAD.IADD R5, R5, 0x1, R8 ;  /* 0x0000000105057824 */ /* 0x000fc600078e0208 */
        /* <DEDUP_REMOVED lines=10> */
[----:B------:R-:W3:Y:S01]  /*14370*/  SHFL.IDX PT, R8, R6, 0x2, 0x1c1f ;  /* 0x005c1f0006087f89 */ /* 0x000ee200000e0000 */
[----:B----4-:R-:W-:-:S05]  /*14380*/  IMAD R5, R79, 0x80, R25 ;  /* 0x000000804f057824 */ /* 0x010fca00078e0219 */
        /* <DEDUP_REMOVED lines=9> */
[----:B---3--:R-:W-:Y:S01]  /*14420*/  @!P1 ST.E [R8.64], R23 ;  /* 0x0000001708009985 */ /* 0x008fe2000c101906 */
        /* <DEDUP_REMOVED lines=64> */
.L_x_1767:
[----:B------:R-:W-:Y:S05]  /*14830*/  BRA.DIV ~URZ, `(.L_x_1698) ;  /* 0x00003a327f007947 */ /* 0x000fea000b800000 */
[----:B------:R3:W4:Y:S02]  /*14840*/  SHFL.IDX PT, R0, R13, RZ, 0x1c1f ;  /* 0x001c1fff0d007589 */ /* 0x00072400000e0000 */
.L_x_1768:
        /* <DEDUP_REMOVED lines=17> */
.L_x_1700:
[----:B------:R-:W-:Y:S05]  /*14960*/  BSYNC B0 ;  /* 0x0000000000007941 */ /* 0x000fea0003800000 */
.L_x_1699:
[----:B------:R-:W-:Y:S05]  /*14970*/  BRA.DIV ~URZ, `(.L_x_1701) ;  /* 0x000039527f007947 */ /* 0x000fea000b800000 */
[----:B--2---:R2:W1:Y:S04]  /*14980*/  SHFL.IDX PT, R10, R12, 0x1, 0x1c1f ;  /* 0x003c1f000c0a7f89 */ /* 0x00446800000e0000 */
[----:B----4-:R2:W4:Y:S02]  /*14990*/  SHFL.IDX PT, R0, R13, 0x1, 0x1c1f ;  /* 0x003c1f000d007f89 */ /* 0x01052400000e0000 */
.L_x_1769:
        /* <DEDUP_REMOVED lines=18> */
.L_x_1703:
[----:B------:R-:W-:Y:S05]  /*14ac0*/  BSYNC B0 ;  /* 0x0000000000007941 */ /* 0x000fea0003800000 */
.L_x_1702:
[----:B------:R-:W-:Y:S05]  /*14ad0*/  BRA.DIV ~URZ, `(.L_x_1704) ;  /* 0x000038b27f007947 */ /* 0x000fea000b800000 */
[----:B-1----:R1:W2:Y:S02]  /*14ae0*/  SHFL.IDX PT, R10, R12, 0x2, 0x1c1f ;  /* 0x005c1f000c0a7f89 */ /* 0x0022a400000e0000 */
.L_x_1770:
[----:B------:R-:W-:Y:S05]  /*14af0*/  BRA.DIV ~URZ, `(.L_x_1705) ;  /* 0x000039027f007947 */ /* 0x000fea000b800000 */
[----:B----4-:R4:W1:Y:S02]  /*14b00*/  SHFL.IDX PT, R0, R13, 0x2, 0x1c1f ;  /* 0x005c1f000d007f89 */ /* 0x01086400000e0000 */
.L_x_1771:
        /* <DEDUP_REMOVED lines=18> */
.L_x_1707:
[----:B------:R-:W-:Y:S05]  /*14c30*/  BSYNC B0 ;  /* 0x0000000000007941 */ /* 0x000fea0003800000 */
.L_x_1706:
[----:B------:R-:W-:Y:S05]  /*14c40*/  BRA.DIV ~URZ, `(.L_x_1708) ;  /* 0x000038127f007947 */ /* 0x000fea000b800000 */
[----:B-1----:R1:W3:Y:S04]  /*14c50*/  SHFL.IDX PT, R6, R12, 0x3, 0x1c1f ;  /* 0x007c1f000c067f89 */ /* 0x0022e800000e0000 */
[----:B------:R1:W4:Y:S02]  /*14c60*/  SHFL.IDX PT, R0, R13, 0x3, 0x1c1f ;  /* 0x007c1f000d007f89 */ /* 0x00032400000e0000 */
.L_x_1772:
        /* <DEDUP_REMOVED lines=19> */
.L_x_1696:
[----:B--2---:R-:W2:Y:S01]  /*14da0*/  LDL.LU R7, [R1+0x3c] ;  /* 0x00003c0001077983 */ /* 0x004ea20000300800 */
[----:B------:R-:W-:Y:S02]  /*14db0*/  IMAD R14, R14, c[0x0][0x408], RZ ;  /* 0x000102000e0e7a24 */ /* 0x000fe400078e02ff */
[----:B------:R-:W-:-:S04]  /*14dc0*/  IMAD.WIDE.U32 R4, R2, c[0x0][0x408], RZ ;  /* 0x0001020002047a25 */ /* 0x000fc800078e00ff */
[----:B------:R-:W-:Y:S02]  /*14dd0*/  IMAD R2, R2, c[0x0][0x40c], R14 ;  /* 0x0001030002027a24 */ /* 0x000fe400078e020e */
[----:B------:R-:W-:-:S03]  /*14de0*/  @P5 IMAD.HI.U32 R6, R3, c[0x0][0x4ec], RZ ;  /* 0x00013b0003065a27 */ /* 0x000fc600078e00ff */
[----:B------:R-:W-:Y:S02]  /*14df0*/  IADD3 R5, R5, R2, RZ ;  /* 0x0000000205057210 */ /* 0x000fe40007ffe0ff */
[----:B------:R-:W-:-:S03]  /*14e00*/  SHF.R.S32.HI R2, RZ, 0x1f, R0 ;  /* 0x0000001fff027819 */ /* 0x000fc60000011400 */
[----:B------:R-:W-:-:S04]  /*14e10*/  IMAD.WIDE.U32 R4, R251, c[0x0][0x438], R4 ;  /* 0x00010e00fb047a25 */ /* 0x000fc800078e0004 */
[----:B------:R-:W-:Y:S02]  /*14e20*/  IMAD R2, R2, c[0x0][0x440], RZ ;  /* 0x0001100002027a24 */ /* 0x000fe400078e02ff */
[----:B------:R-:W-:Y:S02]  /*14e30*/  IMAD R5, R251, c[0x0][0x43c], R5 ;  /* 0x00010f00fb057a24 */ /* 0x000fe400078e0205 */
[C---:B------:R-:W-:Y:S02]  /*14e40*/  IMAD R2, R0.reuse, c[0x0][0x444], R2 ;  /* 0x0001110000027a24 */ /* 0x040fe400078e0202 */
[----:B------:R-:W-:Y:S01]  /*14e50*/  IMAD.WIDE.U32 R4, R0, c[0x0][0x440], R4 ;  /* 0x0001100000047a25 */ /* 0x000fe200078e0004 */
[----:B------:R-:W-:Y:S02]  /*14e60*/  MOV R0, R3 ;  /* 0x0000000300007202 */ /* 0x000fe40000000f00 */
[----:B------:R-:W-:Y:S02]  /*14e70*/  @P5 SHF.R.U32.HI R0, RZ, c[0x0][0x4f0], R6 ;  /* 0x00013c00ff005a19 */ /* 0x000fe40000011606 */
[----:B------:R-:W-:-:S02]  /*14e80*/  IADD3 R5, R5, R2, RZ ;  /* 0x0000000205057210 */ /* 0x000fc40007ffe0ff */
[----:B------:R-:W-:Y:S02]  /*14e90*/  SHF.R.S32.HI R2, RZ, 0x1f, R0 ;  /* 0x0000001fff027819 */ /* 0x000fe40000011400 */
[----:B------:R-:W-:-:S03]  /*14ea0*/  IADD3 R6, -R0, RZ, RZ ;  /* 0x000000ff00067210 */ /* 0x000fc60007ffe1ff */
[----:B------:R-:W-:Y:S02]  /*14eb0*/  IMAD R2, R2, c[0x0][0x430], RZ ;  /* 0x00010c0002027a24 */ /* 0x000fe400078e02ff */
[----:B------:R-:W-:Y:S02]  /*14ec0*/  IMAD R6, R6, c[0x0][0x4e8], R3 ;  /* 0x00013a0006067a24 */ /* 0x000fe400078e0203 */
[----:B--2---:R-:W-:-:S04]  /*14ed0*/  IMAD.WIDE.U32 R4, R7, c[0x0][0x448], R4 ;  /* 0x0001120007047a25 */ /* 0x004fc800078e0004 */
        /* <DEDUP_REMOVED lines=13> */
.L_x_1773:
[----:B------:R-:W-:Y:S05]  /*14fb0*/  BRA.DIV ~URZ, `(.L_x_1711) ;  /* 0x000035d27f007947 */ /* 0x000fea000b800000 */
[----:B------:R3:W4:Y:S02]  /*14fc0*/  SHFL.IDX PT, R0, R24, RZ, 0x1c1f ;  /* 0x001c1fff18007589 */ /* 0x00072400000e0000 */
.L_x_1774:
[C---:B------:R-:W-:Y:S01]  /*14fd0*/  IADD3 R16, R252.reuse, 0x20, RZ ;  /* 0x00000020fc107810 */ /* 0x040fe20007ffe0ff */
[----:B------:R-:W-:Y:S01]  /*14fe0*/  BSSY B0, `(.L_x_1712) ;  /* 0x0000048000007945 */ /* 0x000fe20003800000 */
[C---:B------:R-:W-:Y:S02]  /*14ff0*/  IADD3 R15, R252.reuse, 0x28, RZ ;  /* 0x00000028fc0f7810 */ /* 0x040fe40007ffe0ff */
        /* <DEDUP_REMOVED lines=21> */
[----:B------:R-:W-:Y:S02]  /*15150*/  ISETP.GE.AND P0, PT, R252, c[0x0][0x3c8], PT ;  /* 0x0000f200fc007a0c */ /* 0x000fe40003f06270 */
[----:B------:R-:W-:Y:S02]  /*15160*/  ISETP.GE.AND P1, PT, R8, c[0x0][0x3c8], PT ;  /* 0x0000f20008007a0c */ /* 0x000fe40003f26270 */
[----:B------:R-:W-:-:S02]  /*15170*/  ISETP.GE.AND P3, PT, R7, c[0x0][0x3c8], PT ;  /* 0x0000f20007007a0c */ /* 0x000fc40003f66270 */
        /* <DEDUP_REMOVED lines=46> */
.L_x_1713:
[----:B------:R-:W-:Y:S05]  /*15460*/  BSYNC B0 ;  /* 0x0000000000007941 */ /* 0x000fea0003800000 */
.L_x_1712:
[----:B------:R-:W-:Y:S05]  /*15470*/  BRA.DIV ~URZ, `(.L_x_1714) ;  /* 0x000031727f007947 */ /* 0x000fea000b800000 */
[----:B--2---:R2:W1:Y:S04]  /*15480*/  SHFL.IDX PT, R4, R17, 0x1, 0x1c1f ;  /* 0x003c1f0011047f89 */ /* 0x00446800000e0000 */
[----:B----4-:R2:W4:Y:S02]  /*15490*/  SHFL.IDX PT, R0, R24, 0x1, 0x1c1f ;  /* 0x003c1f0018007f89 */ /* 0x01052400000e0000 */
.L_x_1775:
[----:B------:R-:W-:Y:S01]  /*154a0*/  BSSY B0, `(.L_x_1715) ;  /* 0x0000033000007945 */ /* 0x000fe20003800000 */
[----:B------:R-:W-:Y:S05]  /*154b0*/  @P6 BRA `(.L_x_1716) ;  /* 0x0000031000006947 */ /* 0x000fea0003800000 */
[----:B------:R-:W-:Y:S02]  /*154c0*/  ISETP.GE.AND P1, PT, R252, c[0x0][0x3c8], PT ;  /* 0x0000f200fc007a0c */ /* 0x000fe40003f26270 */
[----:B------:R-:W-:Y:S02]  /*154d0*/  ISETP.GE.AND P0, PT, R8, c[0x0][0x3c8], PT ;  /* 0x0000f20008007a0c */ /* 0x000fe40003f06270 */
[----:B------:R-:W-:Y:S02]  /*154e0*/  ISETP.GE.AND P3, PT, R7, c[0x0][0x3c8], PT ;  /* 0x0000f20007007a0c */ /* 0x000fe40003f66270 */
[----:B------:R-:W-:-:S07]  /*154f0*/  ISETP.GE.AND P4, PT, R6, c[0x0][0x3c8], PT ;  /* 0x0000f20006007a0c */ /* 0x000fce0003f86270 */
[----:B-1--4-:R-:W-:Y:S02]  /*15500*/  @!P1 IMAD.MOV.U32 R18, RZ, RZ, R0 ;  /* 0x000000ffff129224 */ /* 0x012fe400078e0000 */
[----:B------:R-:W-:Y:S01]  /*15510*/  @!P1 IMAD.MOV.U32 R19, RZ, RZ, R4 ;  /* 0x000000ffff139224 */ /* 0x000fe200078e0004 */
[----:B------:R-:W-:-:S03]  /*15520*/  @!P0 LEA R2, P2, R8, R0, 0x2 ;  /* 0x0000000008028211 */ /* 0x000fc600078410ff */
[----:B------:R-:W-:Y:S01]  /*15530*/  @!P1 IMAD.WIDE R18, R252, 0x4, R18 ;  /* 0x00000004fc129825 */ /* 0x000fe200078e0212 */
[----:B------:R-:W-:Y:S02]  /*15540*/  @!P0 LEA.HI.X R3, R8, R4, R26, 0x2, P2 ;  /* 0x0000000408038211 */ /* 0x000fe400010f141a */
[----:B------:R-:W-:Y:S02]  /*15550*/  ISETP.GE.AND P2, PT, R16, c[0x0][0x3c8], PT ;  /* 0x0000f20010007a0c */ /* 0x000fe40003f46270 */
[----:B------:R1:W-:Y:S01]  /*15560*/  @!P1 ST.E.64 [R18.64], R138 ;  /* 0x0000008a12009985 */ /* 0x0003e2000c101b06 */
[----:B------:R-:W-:-:S03]  /*15570*/  ISETP.GE.AND P1, PT, R15, c[0x0][0x3c8], PT ;  /* 0x0000f2000f007a0c */ /* 0x000fc60003f26270 */
[----:B------:R4:W-:Y:S01]  /*15580*/  @!P0 ST.E.64 [R2.64], R174 ;  /* 0x000000ae02008985 */ /* 0x0009e2000c101b06 */
[CC--:B-1----:R-:W-:Y:S02]  /*15590*/  @!P3 LEA R18, P5, R7.reuse, R0.reuse, 0x2 ;  /* 0x000000000712b211 */ /* 0x0c2fe400078a10ff */
[C---:B----4-:R-:W-:Y:S02]  /*155a0*/  @!P4 LEA R2, P0, R6.reuse, R0, 0x2 ;  /* 0x000000000602c211 */ /* 0x050fe400078010ff */
        /* <DEDUP_REMOVED lines=34> */
.L_x_1716:
[----:B------:R-:W-:Y:S05]  /*157d0*/  BSYNC B0 ;  /* 0x0000000000007941 */ /* 0x000fea0003800000 */
.L_x_1715:
[----:B------:R-:W-:Y:S05]  /*157e0*/  BRA.DIV ~URZ, `(.L_x_1717) ;  /* 0x00002ec27f007947 */ /* 0x000fea000b800000 */
[----:B-1----:R1:W2:Y:S02]  /*157f0*/  SHFL.IDX PT, R4, R17, 0x2, 0x1c1f ;  /* 0x005c1f0011047f89 */ /* 0x0022a400000e0000 */
.L_x_1776:
[----:B------:R-:W-:Y:S05]  /*15800*/  BRA.DIV ~URZ, `(.L_x_1718) ;  /* 0x00002f127f007947 */ /* 0x000fea000b800000 */
[----:B----4-:R4:W1:Y:S02]  /*15810*/  SHFL.IDX PT, R0, R24, 0x2, 0x1c1f ;  /* 0x005c1f0018007f89 */ /* 0x01086400000e0000 */
.L_x_1777:
[----:B--2---:R-:W2:Y:S01]  /*15820*/  LDL R2, [R1+0x2c] ;  /* 0x00002c0001027983 */ /* 0x004ea20000100800 */
[----:B------:R-:W-:Y:S01]  /*15830*/  BSSY B0, `(.L_x_1719) ;  /* 0x0000034000007945 */ /* 0x000fe20003800000 */
[----:B--2---:R-:W-:-:S13]  /*15840*/  LOP3.LUT P0, RZ, R2, 0x1, RZ, 0xc0, !PT ;  /* 0x0000000102ff7812 */ /* 0x004fda000780c0ff */
[----:B------:R-:W-:Y:S05]  /*15850*/  @P0 BRA `(.L_x_1720) ;  /* 0x0000031000000947 */ /* 0x000fea0003800000 */
[----:B------:R-:W-:Y:S02]  /*15860*/  ISETP.GE.AND P0, PT, R252, c[0x0][0x3c8], PT ;  /* 0x0000f200fc007a0c */ /* 0x000fe40003f06270 */
[----:B------:R-:W-:Y:S02]  /*15870*/  ISETP.GE.AND P2, PT, R8, c[0x0][0x3c8], PT ;  /* 0x0000f20008007a0c */ /* 0x000fe40003f46270 */
[----:B------:R-:W-:Y:S02]  /*15880*/  ISETP.GE.AND P4, PT, R7, c[0x0][0x3c8], PT ;  /* 0x0000f20007007a0c */ /* 0x000fe40003f86270 */
[----:B------:R-:W-:Y:S02]  /*15890*/  ISETP.GE.AND P3, PT, R6, c[0x0][0x3c8], PT ;  /* 0x0000f20006007a0c */ /* 0x000fe40003f66270 */
[----:B------:R-:W-:-:S05]  /*158a0*/  ISETP.GE.AND P6, PT, R14, c[0x0][0x3c8], PT ;  /* 0x0000f2000e007a0c */ /* 0x000fca0003fc6270 */
[----:B-1----:R-:W-:Y:S02]  /*158b0*/  @!P0 IMAD.MOV.U32 R18, RZ, RZ, R0 ;  /* 0x000000ffff128224 */ /* 0x002fe400078e0000 */
        /* <DEDUP_REMOVED lines=9> */
[C---:B--2---:R-:W-:Y:S02]  /*15950*/  @!P3 LEA R2, P2, R6.reuse, R0, 0x2 ;  /* 0x000000000602b211 */ /* 0x044fe400078410ff */
        /* <DEDUP_REMOVED lines=33> */
.L_x_1720:
[----:B------:R-:W-:Y:S05]  /*15b70*/  BSYNC B0 ;  /* 0x0000000000007941 */ /* 0x000fea0003800000 */
.L_x_1719:
[----:B------:R-:W-:Y:S05]  /*15b80*/  BRA.DIV ~URZ, `(.L_x_1721) ;  /* 0x00002bf27f007947 */ /* 0x000fea000b800000 */
[----:B------:R2:W3:Y:S04]  /*15b90*/  SHFL.IDX PT, R4, R17, 0x3, 0x1c1f ;  /* 0x007c1f0011047f89 */ /* 0x0004e800000e0000 */
[----:B-1----:R2:W1:Y:S02]  /*15ba0*/  SHFL.IDX PT, R0, R24, 0x3, 0x1c1f ;  /* 0x007c1f0018007f89 */ /* 0x00246400000e0000 */
.L_x_1778:
[----:B--2---:R-:W2:Y:S02]  /*15bb0*/  LDL R2, [R1+0x2c] ;  /* 0x00002c0001027983 */ /* 0x004ea40000100800 */
[----:B--2---:R-:W-:-:S13]  /*15bc0*/  LOP3.LUT P0, RZ, R2, 0x2, RZ, 0xc0, !PT ;  /* 0x0000000202ff7812 */ /* 0x004fda000780c0ff */
[----:B------:R-:W-:Y:S05]  /*15bd0*/  @P0 BRA `(.L_x_1709) ;  /* 0x0000102000000947 */ /* 0x000fea0003800000 */
[----:B------:R-:W-:Y:S02]  /*15be0*/  ISETP.GE.AND P3, PT, R8, c[0x0][0x3c8], PT ;  /* 0x0000f20008007a0c */ /* 0x000fe40003f66270 */
[----:B------:R-:W-:Y:S02]  /*15bf0*/  ISETP.GE.AND P2, PT, R7, c[0x0][0x3c8], PT ;  /* 0x0000f20007007a0c */ /* 0x000fe40003f46270 */
[----:B------:R-:W-:Y:S02]  /*15c00*/  ISETP.GE.AND P1, PT, R6, c[0x0][0x3c8], PT ;  /* 0x0000f20006007a0c */ /* 0x000fe40003f26270 */
[----:B------:R-:W-:Y:S02]  /*15c10*/  ISETP.GE.AND P4, PT, R252, c[0x0][0x3c8], PT ;  /* 0x0000f200fc007a0c */ /* 0x000fe40003f86270 */
[----:B------:R-:W-:-:S05]  /*15c20*/  ISETP.GE.AND P0, PT, R16, c[0x0][0x3c8], PT ;  /* 0x0000f20010007a0c */ /* 0x000fca0003f06270 */
[CC--:B-1----:R-:W-:Y:S02]  /*15c30*/  @!P3 LEA R22, P6, R8.reuse, R0.reuse, 0x2 ;  /* 0x000000000816b211 */ /* 0x0c2fe400078c10ff */
[C---:B------:R-:W-:Y:S02]  /*15c40*/  @!P2 LEA R20, P5, R7.reuse, R0, 0x2 ;  /* 0x000000000714a211 */ /* 0x040fe400078a10ff */
[-C--:B---3--:R-:W-:Y:S02]  /*15c50*/  @!P3 LEA.HI.X R23, R8, R4.reuse, R26, 0x2, P6 ;  /* 0x000000040817b211 */ /* 0x088fe400030f141a */
[----:B------:R-:W-:Y:S01]  /*15c60*/  @!P2 LEA.HI.X R21, R7, R4, R25, 0x2, P5 ;  /* 0x000000040715a211 */ /* 0x000fe200028f1419 */
[----:B----4-:R-:W-:Y:S01]  /*15c70*/  @!P4 IMAD.MOV.U32 R24, RZ, RZ, R0 ;  /* 0x000000ffff18c224 */ /* 0x010fe200078e0000 */
[-C--:B------:R-:W-:Y:S01]  /*15c80*/  @!P1 LEA R18, P6, R6, R0.reuse, 0x2 ;  /* 0x0000000006129211 */ /* 0x080fe200078c10ff */
[----:B------:R-:W-:Y:S01]  /*15c90*/  @!P4 IMAD.MOV.U32 R25, RZ, RZ, R4 ;  /* 0x000000ffff19c224 */ /* 0x000fe200078e0004 */
[----:B------:R-:W-:-:S02]  /*15ca0*/  @!P0 LEA R2, P5, R16, R0, 0x2 ;  /* 0x0000000010028211 */ /* 0x000fc400078a10ff */
[-C--:B------:R-:W-:Y:S01]  /*15cb0*/  @!P1 LEA.HI.X R19, R6, R4.reuse, R27, 0x2, P6 ;  /* 0x0000000406139211 */ /* 0x080fe200030f141b */
[----:B------:R-:W-:Y:S01]  /*15cc0*/  @!P4 IMAD.WIDE R24, R252, 0x4, R24 ;  /* 0x00000004fc18c825 */ /* 0x000fe200078e0218 */
[----:B------:R-:W-:Y:S02]  /*15cd0*/  ISETP.GE.AND P6, PT, R15, c[0x0][0x3c8], PT ;  /* 0x0000f2000f007a0c */ /* 0x000fe40003fc6270 */
[----:B------:R-:W-:Y:S02]  /*15ce0*/  @!P0 LEA.HI.X R3, R16, R4, R28, 0x2, P5 ;  /* 0x0000000410038211 */ /* 0x000fe400028f141c */
[----:B------:R-:W-:Y:S01]  /*15cf0*/  ISETP.GE.AND P5, PT, R14, c[0x0][0x3c8], PT ;  /* 0x0000f2000e007a0c */ /* 0x000fe20003fa6270 */
[----:B------:R-:W-:Y:S01]  /*15d00*/  @!P4 ST.E.64 [R24.64], R82 ;  /* 0x000000521800c985 */ /* 0x000fe2000c101b06 */
[----:B------:R-:W-:-:S03]  /*15d10*/  ISETP.GE.AND P4, PT, R13, c[0x0][0x3c8], PT ;  /* 0x0000f2000d007a0c */ /* 0x000fc60003f86270 */
[----:B------:R-:W-:Y:S01]  /*15d20*/  @!P3 ST.E.64 [R22.64], R76 ;  /* 0x0000004c1600b985 */ /* 0x000fe2000c101b06 */
[----:B------:R-:W-:-:S03]  /*15d30*/  ISETP.GE.AND P3, PT, R12, c[0x0][0x3c8], PT ;  /* 0x0000f2000c007a0c */ /* 0x000fc60003f66270 */
[----:B------:R1:W-:Y:S01]  /*15d40*/  @!P2 ST.E.64 [R20.64], R72 ;  /* 0x000000481400a985 */ /* 0x0003e2000c101b06 */
[----:B------:R-:W-:-:S03]  /*15d50*/  ISETP.GE.AND P2, PT, R11, c[0x0][0x3c8], PT ;  /* 0x0000f2000b007a0c */ /* 0x000fc60003f46270 */
[----:B------:R2:W-:Y:S04]  /*15d60*/  @!P1 ST.E.64 [R18.64], R66 ;  /* 0x0000004212009985 */ /* 0x0005e8000c101b06 */
[----:B------:R3:W-:Y:S01]  /*15d70*/  @!P0 ST.E.64 [R2.64], R48 ;  /* 0x0000003002008985 */ /* 0x0007e2000c101b06 */
[CC--:B-1----:R-:W-:Y:S02]  /*15d80*/  @!P6 LEA R20, P0, R15.reuse, R0.reuse, 0x2 ;  /* 0x000000000f14e211 */ /* 0x0c2fe400078010ff */
[----:B--2---:R-:W-:Y:S02]  /*15d90*/  @!P5 LEA R18, P1, R14, R0, 0x2 ;  /* 0x000000000e12d211 */ /* 0x004fe400078210ff */
[----:B------:R-:W-:Y:S02]  /*15da0*/  @!P6 LEA.HI.X R21, R15, R4, R29, 0x2, P0 ;  /* 0x000000040f15e211 */ /* 0x000fe400000f141d */
[----:B------:R-:W-:-:S02]  /*15db0*/  @!P4 LEA R16, P0, R13, R0, 0x2 ;  /* 0x000000000d10c211 */ /* 0x000fc400078010ff */
        /* <DEDUP_REMOVED lines=21> */
.L_x_1694:
[----:B------:R-:W2:Y:S04]  /*15f10*/  LDL.LU R7, [R1+0x8] ;  /* 0x0000080001077983 */ /* 0x000ea80000300800 */
[----:B------:R-:W3:Y:S01]  /*15f20*/  LDL R6, [R1+0x10] ;  /* 0x0000100001067983 */ /* 0x000ee20000100800 */
        /* <DEDUP_REMOVED lines=10> */
[----:B---3--:R-:W-:-:S05]  /*15fd0*/  @P1 LEA.HI.X R3, R249, c[0x0][0x50c], R6, 0x2, P0 ;  /* 0x00014300f9031a11 */ /* 0x008fca00000f1406 */
        /* <DEDUP_REMOVED lines=8> */
.L_x_1722:
        /* <DEDUP_REMOVED lines=12> */
[----:B------:R-:W2:Y:S01]  /*16120*/  LDL.LU R21, [R1+0x3c] ;  /* 0x00003c0001157983 */ /* 0x000ea20000300800 */
[----:B------:R-:W-:Y:S01]  /*16130*/  IMAD.MOV.U32 R2, RZ, RZ, 0x368 ;  /* 0x00000368ff027424 */ /* 0x000fe200078e00ff */
[----:B------:R-:W-:-:S04]  /*16140*/  ISETP.GT.AND P2, PT, R17, 0x1, PT ;  /* 0x000000011100780c */ /* 0x000fc80003f44270 */
[----:B------:R-:W-:-:S04]  /*16150*/  SEL R2, R2, 0x328, P2 ;  /* 0x0000032802027807 */ /* 0x000fc80001000000 */
[----:B------:R1:W3:Y:S08]  /*16160*/  LDC.64 R8, c[0x0][R2+0x170] ;  /* 0x00005c0002087b82 */ /* 0x0002f00000000a00 */
[----:B------:R1:W4:Y:S08]  /*16170*/  LDC.64 R6, c[0x0][R2+0x168] ;  /* 0x00005a0002067b82 */ /* 0x0003300000000a00 */
[----:B------:R1:W5:Y:S08]  /*16180*/  LDC.64 R14, c[0x0][R2+0x178] ;  /* 0x00005e00020e7b82 */ /* 0x0003700000000a00 */
[----:B------:R1:W2:Y:S02]  /*16190*/  LDC.64 R12, c[0x0][R2+0x160] ;  /* 0x00005800020c7b82 */ /* 0x0002a40000000a00 */
[----:B-1----:R-:W-:-:S02]  /*161a0*/  IMAD.MOV.U32 R2, RZ, RZ, c[0x0][0x4e8] ;  /* 0x00013a00ff027624 */ /* 0x002fc400078e00ff */
[-C--:B---3--:R-:W-:Y:S02]  /*161b0*/  IMAD R3, R9, R10.reuse, RZ ;  /* 0x0000000a09037224 */ /* 0x088fe400078e02ff */
[----:B------:R-:W-:Y:S01]  /*161c0*/  IMAD.WIDE.U32 R4, R8, R10, RZ ;  /* 0x0000000a08047225 */ /* 0x000fe200078e00ff */
[----:B------:R-:W-:Y:S02]  /*161d0*/  ISETP.NE.AND P0, PT, R2, 0x1, PT ;  /* 0x000000010200780c */ /* 0x000fe40003f05270 */
[----:B------:R-:W-:Y:S01]  /*161e0*/  MOV R2, R11 ;  /* 0x0000000b00027202 */ /* 0x000fe20000000f00 */
[----:B------:R-:W-:Y:S02]  /*161f0*/  IMAD R8, R8, R20, R3 ;  /* 0x0000001408087224 */ /* 0x000fe400078e0203 */
[-C--:B----4-:R-:W-:Y:S02]  /*16200*/  IMAD R9, R7, R251.reuse, RZ ;  /* 0x000000fb07097224 */ /* 0x090fe400078e02ff */
        /* <DEDUP_REMOVED lines=9> */
[-C--:B-----5:R-:W-:Y:S02]  /*162a0*/  IMAD R8, R15, R3.reuse, RZ ;  /* 0x000000030f087224 */ /* 0x0a0fe400078e02ff */
        /* <DEDUP_REMOVED lines=19> */
.L_x_1724:
[----:B------:R-:W-:Y:S05]  /*163e0*/  BSYNC B0 ;  /* 0x0000000000007941 */ /* 0x000fea0003800000 */
.L_x_1723:
[----:B------:R-:W-:-:S13]  /*163f0*/  ISETP.GT.AND P0, PT, R17, 0x1, PT ;  /* 0x000000011100780c */ /* 0x000fda0003f04270 */
[----:B------:R-:W-:Y:S05]  /*16400*/  @P0 BRA `(.L_x_1709) ;  /* 0x000007f000000947 */ /* 0x000fea0003800000 */
[----:B-1----:R-:W2:Y:S01]  /*16410*/  LDL.LU R2, [R1+0x4] ;  /* 0x0000040001027983 */ /* 0x002ea20000300800 */
        /* <DEDUP_REMOVED lines=40> */
.L_x_1779:
[----:B------:R-:W-:Y:S05]  /*166a0*/  BRA.DIV ~URZ, `(.L_x_1726) ;  /* 0x000022027f007947 */ /* 0x000fea000b800000 */
[----:B------:R3:W4:Y:S02]  /*166b0*/  SHFL.IDX PT, R0, R12, RZ, 0x1c1f ;  /* 0x001c1fff0c007589 */ /* 0x00072400000e0000 */
.L_x_1780:
        /* <DEDUP_REMOVED lines=18> */
.L_x_1728:
[----:B------:R-:W-:Y:S05]  /*167e0*/  BSYNC B0 ;  /* 0x0000000000007941 */ /* 0x000fea0003800000 */
.L_x_1727:
[----:B------:R-:W-:Y:S05]  /*167f0*/  BRA.DIV ~URZ, `(.L_x_1729) ;  /* 0x000021127f007947 */ /* 0x000fea000b800000 */
[----:B--2---:R2:W1:Y:S04]  /*16800*/  SHFL.IDX PT, R8, R9, 0x1, 0x1c1f ;  /* 0x003c1f0009087f89 */ /* 0x00446800000e0000 */
[----:B----4-:R2:W4:Y:S02]  /*16810*/  SHFL.IDX PT, R0, R12, 0x1, 0x1c1f ;  /* 0x003c1f000c007f89 */ /* 0x01052400000e0000 */
.L_x_1781:
        /* <DEDUP_REMOVED lines=18> */
.L_x_1731:
[----:B------:R-:W-:Y:S05]  /*16940*/  BSYNC B0 ;  /* 0x0000000000007941 */ /* 0x000fea0003800000 */
.L_x_1730:
[----:B------:R-:W-:Y:S05]  /*16950*/  BRA.DIV ~URZ, `(.L_x_1732) ;  /* 0x000020727f007947 */ /* 0x000fea000b800000 */
[----:B-1----:R1:W2:Y:S02]  /*16960*/  SHFL.IDX PT, R8, R9, 0x2, 0x1c1f ;  /* 0x005c1f0009087f89 */ /* 0x0022a400000e0000 */
.L_x_1782:
[----:B------:R-:W-:Y:S05]  /*16970*/  BRA.DIV ~URZ, `(.L_x_1733) ;  /* 0x000020c27f007947 */ /* 0x000fea000b800000 */
[----:B----4-:R4:W1:Y:S02]  /*16980*/  SHFL.IDX PT, R0, R12, 0x2, 0x1c1f ;  /* 0x005c1f000c007f89 */ /* 0x01086400000e0000 */
.L_x_1783:
        /* <DEDUP_REMOVED lines=18> */
.L_x_1735:
[----:B------:R-:W-:Y:S05]  /*16ab0*/  BSYNC B0 ;  /* 0x0000000000007941 */ /* 0x000fea0003800000 */
.L_x_1734:
[----:B------:R-:W-:Y:S05]  /*16ac0*/  BRA.DIV ~URZ, `(.L_x_1736) ;  /* 0x00001fd27f007947 */ /* 0x000fea000b800000 */
[----:B--2---:R2:W3:Y:S04]  /*16ad0*/  SHFL.IDX PT, R8, R9, 0x3, 0x1c1f ;  /* 0x007c1f0009087f89 */ /* 0x0044e800000e0000 */
[----:B-1----:R2:W1:Y:S02]  /*16ae0*/  SHFL.IDX PT, R0, R12, 0x3, 0x1c1f ;  /* 0x007c1f000c007f89 */ /* 0x00246400000e0000 */
.L_x_1784:
        /* <DEDUP_REMOVED lines=17> */
.L_x_1709:
[----:B------:R-:W-:Y:S05]  /*16c00*/  BSYNC B1 ;  /* 0x0000000000017941 */ /* 0x000fea0003800000 */
.L_x_1693:
        /* <DEDUP_REMOVED lines=15> */
.L_x_1785:
[----:B------:R-:W-:Y:S05]  /*16d00*/  BRA.DIV ~URZ, `(.L_x_1739) ;  /* 0x00001ec27f007947 */ /* 0x000fea000b800000 */
[----:B------:R3:W4:Y:S02]  /*16d10*/  SHFL.IDX PT, R8, R78, 0x1, 0x1f ;  /* 0x00201f004e087f89 */ /* 0x00072400000e0000 */
.L_x_1786:
        /* <DEDUP_REMOVED lines=19> */
.L_x_1787:
        /* <DEDUP_REMOVED lines=16> */
.L_x_1788:
[----:B---3--:R-:W-:Y:S01]  /*16f50*/  IMAD R0, R0, c[0x0][0x538], RZ ;  /* 0x00014e0000007a24 */ /* 0x008fe200078e02ff */
[----:B------:R-:W-:Y:S04]  /*16f60*/  BSSY B1, `(.L_x_1742) ;  /* 0x0000084000017945 */ /* 0x000fe80003800000 */
[----:B----4-:R-:W-:-:S04]  /*16f70*/  IADD3 R8, R0, R8, RZ ;  /* 0x0000000800087210 */ /* 0x010fc80007ffe0ff */
[----:B--2---:R-:W-:-:S13]  /*16f80*/  ISETP.GT.AND P0, PT, R8, R9, PT ;  /* 0x000000090800720c */ /* 0x004fda0003f04270 */
[----:B------:R-:W-:Y:S05]  /*16f90*/  @P0 BRA `(.L_x_1743) ;  /* 0x0000025000000947 */ /* 0x000fea0003800000 */
.L_x_1747:
        /* <DEDUP_REMOVED lines=17> */
.L_x_1789:
        /* <DEDUP_REMOVED lines=16> */
.L_x_1790:
[----:B--2---:R-:W-:-:S05]  /*171b0*/  IMAD R0, R0, c[0x0][0x538], RZ ;  /* 0x00014e0000007a24 */ /* 0x004fca00078e02ff */
[----:B------:R-:W-:-:S04]  /*171c0*/  IADD3 R8, R0, R8, RZ ;  /* 0x0000000800087210 */ /* 0x000fc80007ffe0ff */
[----:B------:R-:W-:-:S13]  /*171d0*/  ISETP.GT.AND P0, PT, R8, R9, PT ;  /* 0x000000090800720c */ /* 0x000fda0003f04270 */
[----:B-1----:R-:W-:Y:S05]  /*171e0*/  @!P0 BRA `(.L_x_1747) ;  /* 0xfffffdb000008947 */ /* 0x002fea000383ffff */
.L_x_1743:
[----:B------:R-:W-:-:S05]  /*171f0*/  IADD3 R12, -R0, R8, RZ ;  /* 0x00000008000c7210 */ /* 0x000fca0007ffe1ff */
[----:B------:R-:W-:-:S05]  /*17200*/  IMAD R0, R4, c[0x0][0x538], R12 ;  /* 0x00014e0004007a24 */ /* 0x000fca00078e020c */
[----:B------:R-:W-:Y:S01]  /*17210*/  ISETP.GT.AND P0, PT, R0, R9, PT ;  /* 0x000000090000720c */ /* 0x000fe20003f04270 */
[----:B------:R-:W-:-:S12]  /*17220*/  BRA.DIV ~URZ, `(.L_x_1748) ;  /* 0x00001de27f007947 */ /* 0x000fd8000b800000 */
[----:B------:R-:W-:-:S04]  /*17230*/  VOTE.ANY R11, PT, !P0 ;  /* 0x00000000000b7806 */ /* 0x000fc800040e0100 */
.L_x_1791:
[----:B------:R2:W3:Y:S01]  /*17240*/  POPC R10, R11 ;  /* 0x0000000b000a7309 */ /* 0x0004e20000000000 */
[----:B------:R-:W-:Y:S05]  /*17250*/  BRA.DIV ~URZ, `(.L_x_1749) ;  /* 0x00001e027f007947 */ /* 0x000fea000b800000 */
[----:B---3--:R3:W4:Y:S04]  /*17260*/  SHFL.IDX PT, R8, R6, R10, 0x1f ;  /* 0x00001f0a06087589 */ /* 0x00872800000e0000 */
[----:B------:R3:W1:Y:S02]  /*17270*/  SHFL.IDX PT, R7, R7, R10, 0x1f ;  /* 0x00001f0a07077589 */ /* 0x00066400000e0000 */
.L_x_1792:
[----:B------:R-:W-:Y:S01]  /*17280*/  ISETP.NE.AND P0, PT, R11, RZ, PT ;  /* 0x000000ff0b00720c */ /* 0x000fe20003f05270 */
[----:B------:R-:W-:-:S12]  /*17290*/  BSSY B0, `(.L_x_1750) ;  /* 0x0000005000007945 */ /* 0x000fd80003800000 */
[----:B------:R-:W-:Y:S05]  /*172a0*/  @!P0 BRA `(.L_x_1751) ;  /* 0x0000003000008947 */ /* 0x000fea0003800000 */
[----:B------:R-:W-:Y:S01]  /*172b0*/  IADD3 R3, R10, -0x1, RZ ;  /* 0xffffffff0a037810 */ /* 0x000fe20007ffe0ff */
[----:B------:R-:W-:Y:S05]  /*172c0*/  BRA.DIV ~URZ, `(.L_x_1752) ;  /* 0x00001e627f007947 */ /* 0x000fea000b800000 */
[----:B------:R2:W3:Y:S02]  /*172d0*/  SHFL.IDX PT, R13, R4, R3, 0x1f ;  /* 0x00001f03040d7589 */ /* 0x0004e400000e0000 */
.L_x_1751:
[----:B------:R-:W-:Y:S05]  /*172e0*/  BSYNC B0 ;  /* 0x0000000000007941 */ /* 0x000fea0003800000 */
.L_x_1750:
[----:B---3--:R-:W-:Y:S01]  /*172f0*/  IMAD R6, R13, c[0x0][0x538], R12 ;  /* 0x00014e000d067a24 */ /* 0x008fe200078e020c */
[----:B----4-:R-:W-:Y:S02]  /*17300*/  IABS R2, R8 ;  /* 0x0000000800027213 */ /* 0x010fe40000000000 */
[----:B-12---:R-:W-:Y:S01]  /*17310*/  IABS R3, R7 ;  /* 0x0000000700037213 */ /* 0x006fe20000000000 */
[----:B------:R-:W-:Y:S01]  /*17320*/  IMAD.IADD R9, R9, 0x1, -R6 ;  /* 0x0000000109097824 */ /* 0x000fe200078e0a06 */
[----:B------:R1:W-:Y:S01]  /*17330*/  STL [R1], R6 ;  /* 0x0000000601007387 */ /* 0x0003e20000100800 */
        /* <DEDUP_REMOVED lines=65> */
.L_x_1744:
[----:B------:R-:W-:Y:S01]  /*17750*/  MOV R0, c[0x0][0x53c] ;  /* 0x00014f0000007a02 */ /* 0x000fe20000000f00 */
[----:B------:R2:W-:Y:S04]  /*17760*/  STL [R1], R9 ;  /* 0x0000000901007387 */ /* 0x0005e80000100800 */
[----:B------:R2:W-:Y:S04]  /*17770*/  STL [R1+0x4], RZ ;  /* 0x000004ff01007387 */ /* 0x0005e80000100800 */
[----:B------:R2:W-:Y:S04]  /*17780*/  STL [R1+0x8], RZ ;  /* 0x000008ff01007387 */ /* 0x0005e80000100800 */
[----:B------:R2:W-:Y:S02]  /*17790*/  STL [R1+0xc], R0 ;  /* 0x00000c0001007387 */ /* 0x0005e40000100800 */
.L_x_1753:
[----:B------:R-:W-:Y:S05]  /*177a0*/  BSYNC B1 ;  /* 0x0000000000017941 */ /* 0x000fea0003800000 */
.L_x_1742:
        /* <DEDUP_REMOVED lines=9> */
.L_x_1737:
[----:B--2---:R-:W2:Y:S02]  /*17840*/  LDL R0, [R1+0xc] ;  /* 0x00000c0001007983 */ /* 0x004ea40000100800 */
[----:B--2---:R-:W-:-:S13]  /*17850*/  ISETP.GE.AND P0, PT, R0, c[0x0][0x53c], PT ;  /* 0x00014f0000007a0c */ /* 0x004fda0003f06270 */
[----:B-1----:R-:W-:Y:S01]  /*17860*/  @P0 CALL.REL.NOINC `(.L_x_1754) ;  /* 0x0000001000000944 */ /* 0x002fe20003c00000 */
[----:B------:R-:W-:Y:S05]  /*17870*/  BRA `(.L_x_1755) ;  /* 0xfffea31000007947 */ /* 0x000fea000383ffff */
.L_x_1754:
[----:B------:R-:W-:Y:S05]  /*17880*/  EXIT ;  /* 0x000000000000794d */ /* 0x000fea0003800000 */
.L_x_1587:
[----:B------:R-:W-:Y:S01]  /*17890*/  IMAD.MOV.U32 R0, RZ, RZ, R5 ;  /* 0x000000ffff007224 */ /* 0x000fe200078e0005 */
[----:B------:R-:W-:Y:S02]  /*178a0*/  MOV R2, 0x1 ;  /* 0x0000000100027802 */ /* 0x000fe40000000f00 */
[----:B------:R-:W-:Y:S02]  /*178b0*/  MOV R3, 0x178d0 ;  /* 0x000178d000037802 */ /* 0x000fe40000000f00 */
[----:B------:R-:W-:Y:S05]  /*178c0*/  CALL.REL.NOINC `($__internal_32_$__cuda_sm70_shflsync_up_p) ;  /* 0x0000195000007944 */ /* 0x000fea0003c00000 */
[----:B------:R-:W-:Y:S01]  /*178d0*/  MOV R0, R4 ;  /* 0x0000000400007202 */ /* 0x000fe20000000f00 */
[----:B------:R-:W-:Y:S05]  /*178e0*/  BRA `(.L_x_1756) ;  /* 0xfffe8b8000007947 */ /* 0x000fea000383ffff */
.L_x_1588:
[----:B------:R-:W-:Y:S01]  /*178f0*/  IMAD.MOV.U32 R0, RZ, RZ, R5 ;  /* 0x000000ffff007224 */ /* 0x000fe200078e0005 */
[----:B------:R-:W-:Y:S02]  /*17900*/  MOV R2, 0x2 ;  /* 0x0000000200027802 */ /* 0x000fe40000000f00 */
[----:B------:R-:W-:Y:S02]  /*17910*/  MOV R3, 0x17930 ;  /* 0x0001793000037802 */ /* 0x000fe40000000f00 */
[----:B------:R-:W-:Y:S05]  /*17920*/  CALL.REL.NOINC `($__internal_32_$__cuda_sm70_shflsync_up_p) ;  /* 0x000018f000007944 */ /* 0x000fea0003c00000 */
[----:B------:R-:W-:Y:S01]  /*17930*/  SEL R0, R4, RZ, P4 ;  /* 0x000000ff04007207 */ /* 0x000fe20002000000 */
[----:B------:R-:W-:Y:S01]  /*17940*/  IMAD.MOV.U32 R2, RZ, RZ, 0x4 ;  /* 0x00000004ff027424 */ /* 0x000fe200078e00ff */
[----:B------:R-:W-:-:S03]  /*17950*/  MOV R3, 0x17980 ;  /* 0x0001798000037802 */ /* 0x000fc60000000f00 */
[----:B------:R-:W-:Y:S02]  /*17960*/  IMAD.IADD R0, R5, 0x1, R0 ;  /* 0x0000000105007824 */ /* 0x000fe400078e0200 */
        /* <DEDUP_REMOVED lines=14> */
[----:B------:R-:W-:Y:S01]  /*17a50*/  IMAD.IADD R4, R0, 0x1, R4 ;  /* 0x0000000100047824 */ /* 0x000fe200078e0204 */
[----:B------:R-:W-:-:S03]  /*17a60*/  MOV R0, 0x1f ;  /* 0x0000001f00007802 */ /* 0x000fc60000000f00 */
[----:B------:R-:W-:Y:S02]  /*17a70*/  IMAD.MOV.U32 R5, RZ, RZ, R4 ;  /* 0x000000ffff057224 */ /* 0x000fe400078e0004 */
[----:B------:R-:W-:Y:S05]  /*17a80*/  CALL.REL.NOINC `($__internal_31_$__cuda_sm70_shflsync_idx_p) ;  /* 0x0000174000007944 */ /* 0x000fea0003c00000 */
[----:B------:R-:W-:Y:S05]  /*17a90*/  BRA `(.L_x_1757) ;  /* 0xfffe8ad000007947 */ /* 0x000fea000383ffff */
.L_x_1590:
[----:B------:R-:W-:Y:S02]  /*17aa0*/  SEL R0, RZ, 0x1, P0 ;  /* 0x00000001ff007807 */ /* 0x000fe40000000000 */
[----:B------:R-:W-:Y:S02]  /*17ab0*/  MOV R2, 0x17ad0 ;  /* 0x00017ad000027802 */ /* 0x000fe40000000f00 */
[----:B------:R-:W-:Y:S05]  /*17ac0*/  CALL.REL.NOINC `($__internal_33_$__cuda_sm70_votesync_ballot) ;  /* 0x000017c000007944 */ /* 0x000fea0003c00000 */
[----:B------:R-:W-:Y:S01]  /*17ad0*/  MOV R6, R0 ;  /* 0x0000000000067202 */ /* 0x000fe20000000f00 */
[----:B------:R-:W-:Y:S05]  /*17ae0*/  BRA `(.L_x_1758) ;  /* 0xfffe8b1000007947 */ /* 0x000fea000383ffff */
.L_x_1591:
[----:B------:R-:W-:Y:S01]  /*17af0*/  IMAD.MOV.U32 R5, RZ, RZ, R8 ;  /* 0x000000ffff057224 */ /* 0x000fe200078e0008 */
[----:B--2---:R-:W-:Y:S01]  /*17b00*/  MOV R3, R13 ;  /* 0x0000000d00037202 */ /* 0x004fe20000000f00 */
[----:B------:R-:W-:Y:S01]  /*17b10*/  IMAD.MOV.U32 R0, RZ, RZ, 0x1f ;  /* 0x0000001fff007424 */ /* 0x000fe200078e00ff */
[----:B------:R-:W-:Y:S02]  /*17b20*/  MOV R2, 0x17b40 ;  /* 0x00017b4000027802 */ /* 0x000fe40000000f00 */
[----:B-1----:R-:W-:Y:S05]  /*17b30*/  CALL.REL.NOINC `($__internal_31_$__cuda_sm70_shflsync_idx_p) ;  /* 0x0000169000007944 */ /* 0x002fea0003c00000 */
[----:B------:R-:W-:Y:S01]  /*17b40*/  IMAD.MOV.U32 R11, RZ, RZ, R0 ;  /* 0x000000ffff0b7224 */ /* 0x000fe200078e0000 */
[----:B------:R-:W-:Y:S01]  /*17b50*/  MOV R5, R7 ;  /* 0x0000000700057202 */ /* 0x000fe20000000f00 */
[----:B------:R-:W-:Y:S01]  /*17b60*/  IMAD.MOV.U32 R7, RZ, RZ, RZ ;  /* 0x000000ffff077224 */ /* 0x000fe200078e00ff */
[----:B------:R-:W-:Y:S01]  /*17b70*/  MOV R3, R13 ;  /* 0x0000000d00037202 */ /* 0x000fe20000000f00 */
[----:B------:R-:W-:Y:S01]  /*17b80*/  IMAD.MOV.U32 R0, RZ, RZ, 0x1f ;  /* 0x0000001fff007424 */ /* 0x000fe200078e00ff */
[----:B------:R-:W-:-:S02]  /*17b90*/  MOV R2, 0x17bb0 ;  /* 0x00017bb000027802 */ /* 0x000fc40000000f00 */
[----:B------:R-:W-:Y:S05]  /*17ba0*/  CALL.REL.NOINC `($__internal_31_$__cuda_sm70_shflsync_idx_p) ;  /* 0x0000162000007944 */ /* 0x000fea0003c00000 */
[----:B------:R-:W-:Y:S01]  /*17bb0*/  MOV R10, R0 ;  /* 0x00000000000a7202 */ /* 0x000fe20000000f00 */
[----:B------:R-:W-:Y:S05]  /*17bc0*/  BRA `(.L_x_1759) ;  /* 0xfffe8a8000007947 */ /* 0x000fea000383ffff */
.L_x_1594:
[----:B------:R-:W-:Y:S01]  /*17bd0*/  IMAD.MOV.U32 R5, RZ, RZ, R4 ;  /* 0x000000ffff057224 */ /* 0x000fe200078e0004 */
[----:B------:R-:W-:-:S02]  /*17be0*/  MOV R0, 0x1f ;  /* 0x0000001f00007802 */ /* 0x000fc40000000f00 */
[----:B------:R-:W-:Y:S02]  /*17bf0*/  MOV R2, 0x17c10 ;  /* 0x00017c1000027802 */ /* 0x000fe40000000f00 */
[----:B-1----:R-:W-:Y:S05]  /*17c00*/  CALL.REL.NOINC `($__internal_31_$__cuda_sm70_shflsync_idx_p) ;  /* 0x000015c000007944 */ /* 0x002fea0003c00000 */
[----:B------:R-:W-:Y:S01]  /*17c10*/  MOV R7, R0 ;  /* 0x0000000000077202 */ /* 0x000fe20000000f00 */
[----:B------:R-:W-:Y:S05]  /*17c20*/  BRA `(.L_x_1593) ;  /* 0xfffe8a8000007947 */ /* 0x000fea000383ffff */
.L_x_1632:
[----:B------:R-:W-:Y:S01]  /*17c30*/  IMAD.MOV.U32 R5, RZ, RZ, R10 ;  /* 0x000000ffff057224 */ /* 0x000fe200078e000a */
[----:B------:R-:W-:Y:S01]  /*17c40*/  MOV R3, RZ ;  /* 0x000000ff00037202 */ /* 0x000fe20000000f00 */
[----:B------:R-:W-:Y:S01]  /*17c50*/  IMAD.MOV.U32 R0, RZ, RZ, 0x1c1f ;  /* 0x00001c1fff007424 */ /* 0x000fe200078e00ff */
[----:B------:R-:W-:Y:S02]  /*17c60*/  MOV R2, 0x17c80 ;  /* 0x00017c8000027802 */ /* 0x000fe40000000f00 */
[----:B-----5:R-:W-:Y:S05]  /*17c70*/  CALL.REL.NOINC `($__internal_31_$__cuda_sm70_shflsync_idx_p) ;  /* 0x0000155000007944 */ /* 0x020fea0003c00000 */
[----:B------:R-:W-:Y:S01]  /*17c80*/  MOV R8, R0 ;  /* 0x0000000000087202 */ /* 0x000fe20000000f00 */
[----:B------:R-:W-:Y:S05]  /*17c90*/  BRA `(.L_x_1760) ;  /* 0xffff030000007947 */ /* 0x000fea000383ffff */
.L_x_1633:
[----:B------:R-:W-:Y:S01]  /*17ca0*/  IMAD.MOV.U32 R5, RZ, RZ, R11 ;  /* 0x000000ffff057224 */ /* 0x000fe200078e000b */
[----:B------:R-:W-:Y:S01]  /*17cb0*/  MOV R3, RZ ;  /* 0x000000ff00037202 */ /* 0x000fe20000000f00 */
[----:B------:R-:W-:Y:S01]  /*17cc0*/  IMAD.MOV.U32 R0, RZ, RZ, 0x1c1f ;  /* 0x00001c1fff007424 */ /* 0x000fe200078e00ff */
[----:B------:R-:W-:Y:S02]  /*17cd0*/  MOV R2, 0x17cf0 ;  /* 0x00017cf000027802 */ /* 0x000fe40000000f00 */
[----:B-12--5:R-:W-:Y:S05]  /*17ce0*/  CALL.REL.NOINC `($__internal_31_$__cuda_sm70_shflsync_idx_p) ;  /* 0x000014e000007944 */ /* 0x026fea0003c00000 */
[----:B------:R-:W-:Y:S05]  /*17cf0*/  BRA `(.L_x_1761) ;  /* 0xffff02c000007947 */ /* 0x000fea000383ffff */
.L_x_1636:
[----:B--2---:R-:W-:Y:S01]  /*17d00*/  IMAD.MOV.U32 R5, RZ, RZ, R10 ;  /* 0x000000ffff057224 */ /* 0x004fe200078e000a */
[----:B------:R-:W-:Y:S01]  /*17d10*/  MOV R3, 0x1 ;  /* 0x0000000100037802 */ /* 0x000fe20000000f00 */
[----:B----4-:R-:W-:Y:S01]  /*17d20*/  IMAD.MOV.U32 R0, RZ, RZ, 0x1c1f ;  /* 0x00001c1fff007424 */ /* 0x010fe200078e00ff */
[----:B------:R-:W-:-:S02]  /*17d30*/  MOV R2, 0x17d50 ;  /* 0x00017d5000027802 */ /* 0x000fc40000000f00 */
[----:B-1-3-5:R-:W-:Y:S05]  /*17d40*/  CALL.REL.NOINC `($__internal_31_$__cuda_sm70_shflsync_idx_p) ;  /* 0x0000148000007944 */ /* 0x02afea0003c00000 */
[----:B------:R-:W-:Y:S01]  /*17d50*/  IMAD.MOV.U32 R8, RZ, RZ, R0 ;  /* 0x000000ffff087224 */ /* 0x000fe200078e0000 */
[----:B------:R-:W-:Y:S01]  /*17d60*/  MOV R3, 0x1 ;  /* 0x0000000100037802 */ /* 0x000fe20000000f00 */
[----:B------:R-:W-:Y:S01]  /*17d70*/  IMAD.MOV.U32 R5, RZ, RZ, R11 ;  /* 0x000000ffff057224 */ /* 0x000fe200078e000b */
[----:B------:R-:W-:-:S02]  /*17d80*/  MOV R0, 0x1c1f ;  /* 0x00001c1f00007802 */ /* 0x000fc40000000f00 */
[----:B------:R-:W-:Y:S02]  /*17d90*/  MOV R2, 0x17db0 ;  /* 0x00017db000027802 */ /* 0x000fe40000000f00 */
[----:B------:R-:W-:Y:S05]  /*17da0*/  CALL.REL.NOINC `($__internal_31_$__cuda_sm70_shflsync_idx_p) ;  /* 0x0000142000007944 */ /* 0x000fea0003c00000 */
[----:B------:R-:W-:Y:S05]  /*17db0*/  BRA `(.L_x_1762) ;  /* 0xffff037000007947 */ /* 0x000fea000383ffff */
.L_x_1639:
[----:B-1----:R-:W-:Y:S01]  /*17dc0*/  IMAD.MOV.U32 R5, RZ, RZ, R10 ;  /* 0x000000ffff057224 */ /* 0x002fe200078e000a */
[----:B------:R-:W-:Y:S01]  /*17dd0*/  MOV R3, 0x2 ;  /* 0x0000000200037802 */ /* 0x000fe20000000f00 */
[----:B----4-:R-:W-:Y:S01]  /*17de0*/  IMAD.MOV.U32 R0, RZ, RZ, 0x1c1f ;  /* 0x00001c1fff007424 */ /* 0x010fe200078e00ff */
[----:B------:R-:W-:Y:S02]  /*17df0*/  MOV R2, 0x17e10 ;  /* 0x00017e1000027802 */ /* 0x000fe40000000f00 */
[----:B--23-5:R-:W-:Y:S05]  /*17e00*/  CALL.REL.NOINC `($__internal_31_$__cuda_sm70_shflsync_idx_p) ;  /* 0x000013c000007944 */ /* 0x02cfea0003c00000 */
[----:B------:R-:W-:Y:S01]  /*17e10*/  MOV R8, R0 ;  /* 0x0000000000087202 */ /* 0x000fe20000000f00 */
[----:B------:R-:W-:Y:S05]  /*17e20*/  BRA `(.L_x_1763) ;  /* 0xffff046000007947 */ /* 0x000fea000383ffff */
.L_x_1640:
[----:B------:R-:W-:Y:S01]  /*17e30*/  IMAD.MOV.U32 R5, RZ, RZ, R11 ;  /* 0x000000ffff057224 */ /* 0x000fe200078e000b */
[----:B------:R-:W-:Y:S01]  /*17e40*/  MOV R3, 0x2 ;  /* 0x0000000200037802 */ /* 0x000fe20000000f00 */
[----:B----4-:R-:W-:Y:S01]  /*17e50*/  IMAD.MOV.U32 R0, RZ, RZ, 0x1c1f ;  /* 0x00001c1fff007424 */ /* 0x010fe200078e00ff */
[----:B------:R-:W-:Y:S02]  /*17e60*/  MOV R2, 0x17e80 ;  /* 0x00017e8000027802 */ /* 0x000fe40000000f00 */
[----:B-123-5:R-:W-:Y:S05]  /*17e70*/  CALL.REL.NOINC `($__internal_31_$__cuda_sm70_shflsync_idx_p) ;  /* 0x0000135000007944 */ /* 0x02efea0003c00000 */
[----:B------:R-:W-:Y:S05]  /*17e80*/  BRA `(.L_x_1764) ;  /* 0xffff042000007947 */ /* 0x000fea000383ffff */
.L_x_1643:
[----:B-1----:R-:W-:Y:S01]  /*17e90*/  IMAD.MOV.U32 R5, RZ, RZ, R10 ;  /* 0x000000ffff057224 */ /* 0x002fe200078e000a */
[----:B------:R-:W-:Y:S01]  /*17ea0*/  MOV R3, 0x3 ;  /* 0x0000000300037802 */ /* 0x000fe20000000f00 */
[----:B------:R-:W-:Y:S01]  /*17eb0*/  IMAD.MOV.U32 R0, RZ, RZ, 0x1c1f ;  /* 0x00001c1fff007424 */ /* 0x000fe200078e00ff */
[----:B------:R-:W-:-:S02]  /*17ec0*/  MOV R2, 0x17ee0 ;  /* 0x00017ee000027802 */ /* 0x000fc40000000f00 */
[----:B--2345:R-:W-:Y:S05]  /*17ed0*/  CALL.REL.NOINC `($__internal_31_$__cuda_sm70_shflsync_idx_p) ;  /* 0x000012f000007944 */ /* 0x03cfea0003c00000 */
[----:B------:R-:W-:Y:S01]  /*17ee0*/  IMAD.MOV.U32 R8, RZ, RZ, R0 ;  /* 0x000000ffff087224 */ /* 0x000fe200078e0000 */
[----:B------:R-:W-:Y:S01]  /*17ef0*/  MOV R3, 0x3 ;  /* 0x0000000300037802 */ /* 0x000fe20000000f00 */
[----:B------:R-:W-:Y:S01]  /*17f00*/  IMAD.MOV.U32 R5, RZ, RZ, R11 ;  /* 0x000000ffff057224 */ /* 0x000fe200078e000b */
[----:B------:R-:W-:-:S02]  /*17f10*/  MOV R0, 0x1c1f ;  /* 0x00001c1f00007802 */ /* 0x000fc40000000f00 */
[----:B------:R-:W-:Y:S02]  /*17f20*/  MOV R2, 0x17f40 ;  /* 0x00017f4000027802 */ /* 0x000fe40000000f00 */
[----:B------:R-:W-:Y:S05]  /*17f30*/  CALL.REL.NOINC `($__internal_31_$__cuda_sm70_shflsync_idx_p) ;  /* 0x0000129000007944 */ /* 0x000fea0003c00000 */
[----:B------:R-:W-:Y:S05]  /*17f40*/  BRA `(.L_x_1765) ;  /* 0xffff04d000007947 */ /* 0x000fea000383ffff */
.L_x_1690:
[----:B------:R-:W-:Y:S01]  /*17f50*/  IMAD.MOV.U32 R0, RZ, RZ, R205 ;  /* 0x000000ffff007224 */ /* 0x000fe200078e00cd */
[----:B------:R-:W-:Y:S01]  /*17f60*/  MOV R9, 0x1f ;  /* 0x0000001f00097802 */ /* 0x000fe20000000f00 */
[----:B------:R-:W-:Y:S01]  /*17f70*/  IMAD.MOV.U32 R3, RZ, RZ, 0x2 ;  /* 0x00000002ff037424 */ /* 0x000fe200078e00ff */
[----:B------:R-:W-:Y:S02]  /*17f80*/  MOV R8, 0xffffffff ;  /* 0xffffffff00087802 */ /* 0x000fe40000000f00 */
[----:B------:R-:W-:Y:S02]  /*17f90*/  MOV R2, 0x17fb0 ;  /* 0x00017fb000027802 */ /* 0x000fe40000000f00 */
[----:B------:R-:W-:Y:S05]  /*17fa0*/  CALL.REL.NOINC `($__internal_30_$__cuda_sm70_shflsync_bfly_p) ;  /* 0x000011e000007944 */ /* 0x000fea0003c00000 */
[----:B------:R-:W-:Y:S01]  /*17fb0*/  FADD.FTZ R7, R205, R0 ;  /* 0x00000000cd077221 */ /* 0x000fe20000010000 */
[----:B------:R-:W-:Y:S02]  /*17fc0*/  MOV R3, 0x1 ;  /* 0x0000000100037802 */ /* 0x000fe40000000f00 */
[----:B------:R-:W-:Y:S02]  /*17fd0*/  MOV R2, 0x18000 ;  /* 0x0001800000027802 */ /* 0x000fe40000000f00 */
[----:B------:R-:W-:-:S02]  /*17fe0*/  MOV R0, R7 ;  /* 0x0000000700007202 */ /* 0x000fc40000000f00 */
[----:B------:R-:W-:Y:S05]  /*17ff0*/  CALL.REL.NOINC `($__internal_30_$__cuda_sm70_shflsync_bfly_p) ;  /* 0x0000119000007944 */ /* 0x000fea0003c00000 */
[----:B------:R-:W-:Y:S01]  /*18000*/  FADD.FTZ R7, R7, R0 ;  /* 0x0000000007077221 */ /* 0x000fe20000010000 */
[----:B------:R-:W-:-:S02]  /*18010*/  MOV R0, R208 ;  /* 0x000000d000007202 */ /* 0x000fc40000000f00 */
[----:B------:R-:W-:Y:S02]  /*18020*/  MOV R3, 0x2 ;  /* 0x0000000200037802 */ /* 0x000fe40000000f00 */
[----:B------:R-:W-:Y:S02]  /*18030*/  MOV R2, 0x18050 ;  /* 0x0001805000027802 */ /* 0x000fe40000000f00 */
[----:B------:R-:W-:Y:S05]  /*18040*/  CALL.REL.NOINC `($__internal_30_$__cuda_sm70_shflsync_bfly_p) ;  /* 0x0000114000007944 */ /* 0x000fea0003c00000 */
[----:B------:R-:W-:Y:S01]  /*18050*/  FADD.FTZ R6, R208, R0 ;  /* 0x00000000d0067221 */ /* 0x000fe20000010000 */
[----:B------:R-:W-:Y:S02]  /*18060*/  MOV R3, 0x1 ;  /* 0x0000000100037802 */ /* 0x000fe40000000f00 */
[----:B------:R-:W-:Y:S02]  /*18070*/  MOV R2, 0x180a0 ;  /* 0x000180a000027802 */ /* 0x000fe40000000f00 */
[----:B------:R-:W-:Y:S02]  /*18080*/  MOV R0, R6 ;  /* 0x0000000600007202 */ /* 0x000fe40000000f00 */
[----:B------:R-:W-:Y:S05]  /*18090*/  CALL.REL.NOINC `($__internal_30_$__cuda_sm70_shflsync_bfly_p) ;  /* 0x000010f000007944 */ /* 0x000fea0003c00000 */
[----:B------:R-:W-:Y:S01]  /*180a0*/  FADD.FTZ R6, R6, R0 ;  /* 0x0000000006067221 */ /* 0x000fe20000010000 */
[----:B------:R-:W-:Y:S02]  /*180b0*/  MOV R0, R226 ;  /* 0x000000e200007202 */ /* 0x000fe40000000f00 */
[----:B------:R-:W-:-:S02]  /*180c0*/  MOV R3, 0x2 ;  /* 0x0000000200037802 */ /* 0x000fc40000000f00 */
        /* <DEDUP_REMOVED lines=9> */
[----:B------:R-:W-:Y:S02]  /*18160*/  MOV R3, 0x2 ;  /* 0x0000000200037802 */ /* 0x000fe40000000f00 */
[----:B------:R-:W-:-:S02]  /*18170*/  MOV R2, 0x18190 ;  /* 0x0001819000027802 */ /* 0x000fc40000000f00 */
[----:B------:R-:W-:Y:S05]  /*18180*/  CALL.REL.NOINC `($__internal_30_$__cuda_sm70_shflsync_bfly_p) ;  /* 0x0000100000007944 */ /* 0x000fea0003c00000 */
[----:B------:R-:W-:Y:S01]  /*18190*/  FADD.FTZ R4, R227, R0 ;  /* 0x00000000e3047221 */ /* 0x000fe20000010000 */
[----:B------:R-:W-:-:S02]  /*181a0*/  MOV R3, 0x1 ;  /* 0x0000000100037802 */ /* 0x000fc40000000f00 */
[----:B------:R-:W-:Y:S02]  /*181b0*/  MOV R2, 0x181e0 ;  /* 0x000181e000027802 */ /* 0x000fe40000000f00 */
[----:B------:R-:W-:Y:S02]  /*181c0*/  MOV R0, R4 ;  /* 0x0000000400007202 */ /* 0x000fe40000000f00 */
[----:B------:R-:W-:Y:S05]  /*181d0*/  CALL.REL.NOINC `($__internal_30_$__cuda_sm70_shflsync_bfly_p) ;  /* 0x00000fb000007944 */ /* 0x000fea0003c00000 */
[----:B------:R-:W-:Y:S01]  /*181e0*/  MOV R8, R0 ;  /* 0x0000000000087202 */ /* 0x000fe20000000f00 */
[----:B------:R-:W-:Y:S05]  /*181f0*/  BRA `(.L_x_1766) ;  /* 0xffffabb000007947 */ /* 0x000fea000383ffff */
.L_x_1697:
[----:B-1234-:R-:W-:Y:S01]  /*18200*/  IMAD.MOV.U32 R5, RZ, RZ, R12 ;  /* 0x000000ffff057224 */ /* 0x01efe200078e000c */
[----:B------:R-:W-:Y:S01]  /*18210*/  MOV R3, RZ ;  /* 0x000000ff00037202 */ /* 0x000fe20000000f00 */
[----:B------:R-:W-:Y:S01]  /*18220*/  IMAD.MOV.U32 R0, RZ, RZ, 0x1c1f ;  /* 0x00001c1fff007424 */ /* 0x000fe200078e00ff */
[----:B------:R-:W-:Y:S02]  /*18230*/  MOV R2, 0x18250 ;  /* 0x0001825000027802 */ /* 0x000fe40000000f00 */
[----:B------:R-:W-:Y:S05]  /*18240*/  CALL.REL.NOINC `($__internal_31_$__cuda_sm70_shflsync_idx_p) ;  /* 0x00000f8000007944 */ /* 0x000fea0003c00000 */
[----:B------:R-:W-:Y:S01]  /*18250*/  MOV R10, R0 ;  /* 0x00000000000a7202 */ /* 0x000fe20000000f00 */
[----:B------:R-:W-:Y:S05]  /*18260*/  BRA `(.L_x_1767) ;  /* 0xffffc5c000007947 */ /* 0x000fea000383ffff */
.L_x_1698:
[----:B------:R-:W-:Y:S01]  /*18270*/  IMAD.MOV.U32 R5, RZ, RZ, R13 ;  /* 0x000000ffff057224 */ /* 0x000fe200078e000d */
[----:B------:R-:W-:Y:S01]  /*18280*/  MOV R3, RZ ;  /* 0x000000ff00037202 */ /* 0x000fe20000000f00 */
[----:B------:R-:W-:Y:S01]  /*18290*/  IMAD.MOV.U32 R0, RZ, RZ, 0x1c1f ;  /* 0x00001c1fff007424 */ /* 0x000fe200078e00ff */
[----:B------:R-:W-:-:S02]  /*182a0*/  MOV R2, 0x182c0 ;  /* 0x000182c000027802 */ /* 0x000fc40000000f00 */
[----:B-12---:R-:W-:Y:S05]  /*182b0*/  CALL.REL.NOINC `($__internal_31_$__cuda_sm70_shflsync_idx_p) ;  /* 0x00000f1000007944 */ /* 0x006fea0003c00000 */
[----:B------:R-:W-:Y:S05]  /*182c0*/  BRA `(.L_x_1768) ;  /* 0xffffc58000007947 */ /* 0x000fea000383ffff */
.L_x_1701:
[----:B------:R-:W-:Y:S01]  /*182d0*/  IMAD.MOV.U32 R5, RZ, RZ, R12 ;  /* 0x000000ffff057224 */ /* 0x000fe200078e000c */
[----:B--2---:R-:W-:Y:S01]  /*182e0*/  MOV R3, 0x1 ;  /* 0x0000000100037802 */ /* 0x004fe20000000f00 */
[----:B----4-:R-:W-:Y:S01]  /*182f0*/  IMAD.MOV.U32 R0, RZ, RZ, 0x1c1f ;  /* 0x00001c1fff007424 */ /* 0x010fe200078e00ff */
[----:B------:R-:W-:-:S02]  /*18300*/  MOV R2, 0x18320 ;  /* 0x0001832000027802 */ /* 0x000fc40000000f00 */
[----:B-1-3--:R-:W-:Y:S05]  /*18310*/  CALL.REL.NOINC `($__internal_31_$__cuda_sm70_shflsync_idx_p) ;  /* 0x00000eb000007944 */ /* 0x00afea0003c00000 */
[----:B------:R-:W-:Y:S01]  /*18320*/  IMAD.MOV.U32 R10, RZ, RZ, R0 ;  /* 0x000000ffff0a7224 */ /* 0x000fe200078e0000 */
[----:B------:R-:W-:Y:S01]  /*18330*/  MOV R3, 0x1 ;  /* 0x0000000100037802 */ /* 0x000fe20000000f00 */
[----:B------:R-:W-:Y:S01]  /*18340*/  IMAD.MOV.U32 R5, RZ, RZ, R13 ;  /* 0x000000ffff057224 */ /* 0x000fe200078e000d */
[----:B------:R-:W-:-:S02]  /*18350*/  MOV R0, 0x1c1f ;  /* 0x00001c1f00007802 */ /* 0x000fc40000000f00 */
[----:B------:R-:W-:Y:S02]  /*18360*/  MOV R2, 0x18380 ;  /* 0x0001838000027802 */ /* 0x000fe40000000f00 */
[----:B------:R-:W-:Y:S05]  /*18370*/  CALL.REL.NOINC `($__internal_31_$__cuda_sm70_shflsync_idx_p) ;  /* 0x00000e5000007944 */ /* 0x000fea0003c00000 */
[----:B------:R-:W-:Y:S05]  /*18380*/  BRA `(.L_x_1769) ;  /* 0xffffc61000007947 */ /* 0x000fea000383ffff */
.L_x_1704:
[----:B------:R-:W-:Y:S01]  /*18390*/  IMAD.MOV.U32 R5, RZ, RZ, R12 ;  /* 0x000000ffff057224 */ /* 0x000fe200078e000c */
[----:B-1----:R-:W-:Y:S01]  /*183a0*/  MOV R3, 0x2 ;  /* 0x0000000200037802 */ /* 0x002fe20000000f00 */
[----:B----4-:R-:W-:Y:S01]  /*183b0*/  IMAD.MOV.U32 R0, RZ, RZ, 0x1c1f ;  /* 0x00001c1fff007424 */ /* 0x010fe200078e00ff */
[----:B------:R-:W-:Y:S02]  /*183c0*/  MOV R2, 0x183e0 ;  /* 0x000183e000027802 */ /* 0x000fe40000000f00 */
[----:B--23--:R-:W-:Y:S05]  /*183d0*/  CALL.REL.NOINC `($__internal_31_$__cuda_sm70_shflsync_idx_p) ;  /* 0x00000df000007944 */ /* 0x00cfea0003c00000 */
[----:B------:R-:W-:Y:S01]  /*183e0*/  MOV R10, R0 ;  /* 0x00000000000a7202 */ /* 0x000fe20000000f00 */
[----:B------:R-:W-:Y:S05]  /*183f0*/  BRA `(.L_x_1770) ;  /* 0xffffc6f000007947 */ /* 0x000fea000383ffff */
.L_x_1705:
[----:B------:R-:W-:Y:S01]  /*18400*/  IMAD.MOV.U32 R5, RZ, RZ, R13 ;  /* 0x000000ffff057224 */ /* 0x000fe200078e000d */
[----:B------:R-:W-:Y:S01]  /*18410*/  MOV R3, 0x2 ;  /* 0x0000000200037802 */ /* 0x000fe20000000f00 */
[----:B----4-:R-:W-:Y:S01]  /*18420*/  IMAD.MOV.U32 R0, RZ, RZ, 0x1c1f ;  /* 0x00001c1fff007424 */ /* 0x010fe200078e00ff */
[----:B------:R-:W-:Y:S02]  /*18430*/  MOV R2, 0x18450 ;  /* 0x0001845000027802 */ /* 0x000fe40000000f00 */
[----:B-123--:R-:W-:Y:S05]  /*18440*/  CALL.REL.NOINC `($__internal_31_$__cuda_sm70_shflsync_idx_p) ;  /* 0x00000d8000007944 */ /* 0x00efea0003c00000 */
[----:B------:R-:W-:Y:S05]  /*18450*/  BRA `(.L_x_1771) ;  /* 0xffffc6b000007947 */ /* 0x000fea000383ffff */
.L_x_1708:
[----:B------:R-:W-:Y:S01]  /*18460*/  IMAD.MOV.U32 R5, RZ, RZ, R12 ;  /* 0x000000ffff057224 */ /* 0x000fe200078e000c */
[----:B-1----:R-:W-:Y:S01]  /*18470*/  MOV R3, 0x3 ;  /* 0x0000000300037802 */ /* 0x002fe20000000f00 */
[----:B------:R-:W-:Y:S01]  /*18480*/  IMAD.MOV.U32 R0, RZ, RZ, 0x1c1f ;  /* 0x00001c1fff007424 */ /* 0x000fe200078e00ff */
[----:B------:R-:W-:-:S02]  /*18490*/  MOV R2, 0x184b0 ;  /* 0x000184b000027802 */ /* 0x000fc40000000f00 */
[----:B--234-:R-:W-:Y:S05]  /*184a0*/  CALL.REL.NOINC `($__internal_31_$__cuda_sm70_shflsync_idx_p) ;  /* 0x00000d2000007944 */ /* 0x01cfea0003c00000 */
[----:B------:R-:W-:Y:S01]  /*184b0*/  IMAD.MOV.U32 R6, RZ, RZ, R0 ;  /* 0x000000ffff067224 */ /* 0x000fe200078e0000 */
[----:B------:R-:W-:Y:S01]  /*184c0*/  MOV R3, 0x3 ;  /* 0x0000000300037802 */ /* 0x000fe20000000f00 */
[----:B------:R-:W-:Y:S01]  /*184d0*/  IMAD.MOV.U32 R5, RZ, RZ, R13 ;  /* 0x000000ffff057224 */ /* 0x000fe200078e000d */
[----:B------:R-:W-:-:S02]  /*184e0*/  MOV R0, 0x1c1f ;  /* 0x00001c1f00007802 */ /* 0x000fc40000000f00 */
[----:B------:R-:W-:Y:S02]  /*184f0*/  MOV R2, 0x18510 ;  /* 0x0001851000027802 */ /* 0x000fe40000000f00 */
[----:B------:R-:W-:Y:S05]  /*18500*/  CALL.REL.NOINC `($__internal_31_$__cuda_sm70_shflsync_idx_p) ;  /* 0x00000cc000007944 */ /* 0x000fea0003c00000 */
[----:B------:R-:W-:Y:S05]  /*18510*/  BRA `(.L_x_1772) ;  /* 0xffffc75000007947 */ /* 0x000fea000383ffff */
.L_x_1710:
[----:B------:R-:W-:Y:S01]  /*18520*/  IMAD.MOV.U32 R5, RZ, RZ, R17 ;  /* 0x000000ffff057224 */ /* 0x000fe200078e0011 */
[----:B------:R-:W-:Y:S01]  /*18530*/  MOV R3, RZ ;  /* 0x000000ff00037202 */ /* 0x000fe20000000f00 */
[----:B------:R-:W-:Y:S01]  /*18540*/  IMAD.MOV.U32 R0, RZ, RZ, 0x1c1f ;  /* 0x00001c1fff007424 */ /* 0x000fe200078e00ff */
[----:B------:R-:W-:Y:S02]  /*18550*/  MOV R2, 0x18570 ;  /* 0x0001857000027802 */ /* 0x000fe40000000f00 */
[----:B------:R-:W-:Y:S05]  /*18560*/  CALL.REL.NOINC `($__internal_31_$__cuda_sm70_shflsync_idx_p) ;  /* 0x00000c6000007944 */ /* 0x000fea0003c00000 */
[----:B------:R-:W-:Y:S01]  /*18570*/  MOV R4, R0 ;  /* 0x0000000000047202 */ /* 0x000fe20000000f00 */
[----:B------:R-:W-:Y:S05]  /*18580*/  BRA `(.L_x_1773) ;  /* 0xffffca2000007947 */ /* 0x000fea000383ffff */
.L_x_1711:
[----:B------:R-:W-:Y:S01]  /*18590*/  IMAD.MOV.U32 R5, RZ, RZ, R24 ;  /* 0x000000ffff057224 */ /* 0x000fe200078e0018 */
[----:B------:R-:W-:Y:S01]  /*185a0*/  MOV R3, RZ ;  /* 0x000000ff00037202 */ /* 0x000fe20000000f00 */
[----:B------:R-:W-:Y:S01]  /*185b0*/  IMAD.MOV.U32 R0, RZ, RZ, 0x1c1f ;  /* 0x00001c1fff007424 */ /* 0x000fe200078e00ff */
[----:B------:R-:W-:Y:S02]  /*185c0*/  MOV R2, 0x185e0 ;  /* 0x000185e000027802 */ /* 0x000fe40000000f00 */
[----:B-12---:R-:W-:Y:S05]  /*185d0*/  CALL.REL.NOINC `($__internal_31_$__cuda_sm70_shflsync_idx_p) ;  /* 0x00000bf000007944 */ /* 0x006fea0003c00000 */
[----:B------:R-:W-:Y:S05]  /*185e0*/  BRA `(.L_x_1774) ;  /* 0xffffc9e000007947 */ /* 0x000fea000383ffff */
.L_x_1714:
[----:B------:R-:W-:Y:S01]  /*185f0*/  IMAD.MOV.U32 R5, RZ, RZ, R17 ;  /* 0x000000ffff057224 */ /* 0x000fe200078e0011 */
[----:B-1----:R-:W-:Y:S01]  /*18600*/  MOV R3, 0x1 ;  /* 0x0000000100037802 */ /* 0x002fe20000000f00 */
[----:B----4-:R-:W-:Y:S01]  /*18610*/  IMAD.MOV.U32 R0, RZ, RZ, 0x1c1f ;  /* 0x00001c1fff007424 */ /* 0x010fe200078e00ff */
[----:B------:R-:W-:-:S02]  /*18620*/  MOV R2, 0x18640 ;  /* 0x0001864000027802 */ /* 0x000fc40000000f00 */
[----:B--23--:R-:W-:Y:S05]  /*18630*/  CALL.REL.NOINC `($__internal_31_$__cuda_sm70_shflsync_idx_p) ;  /* 0x00000b9000007944 */ /* 0x00cfea0003c00000 */
[----:B------:R-:W-:Y:S01]  /*18640*/  IMAD.MOV.U32 R4, RZ, RZ, R0 ;  /* 0x000000ffff047224 */ /* 0x000fe200078e0000 */
[----:B------:R-:W-:Y:S01]  /*18650*/  MOV R3, 0x1 ;  /* 0x0000000100037802 */ /* 0x000fe20000000f00 */
[----:B------:R-:W-:Y:S01]  /*18660*/  IMAD.MOV.U32 R5, RZ, RZ, R24 ;  /* 0x000000ffff057224 */ /* 0x000fe200078e0018 */
[----:B------:R-:W-:-:S02]  /*18670*/  MOV R0, 0x1c1f ;  /* 0x00001c1f00007802 */ /* 0x000fc40000000f00 */
[----:B------:R-:W-:Y:S02]  /*18680*/  MOV R2, 0x186a0 ;  /* 0x000186a000027802 */ /* 0x000fe40000000f00 */
[----:B------:R-:W-:Y:S05]  /*18690*/  CALL.REL.NOINC `($__internal_31_$__cuda_sm70_shflsync_idx_p) ;  /* 0x00000b3000007944 */ /* 0x000fea0003c00000 */
[----:B------:R-:W-:Y:S05]  /*186a0*/  BRA `(.L_x_1775) ;  /* 0xffffcdf000007947 */ /* 0x000fea000383ffff */
.L_x_1717:
[----:B------:R-:W-:Y:S01]  /*186b0*/  IMAD.MOV.U32 R5, RZ, RZ, R17 ;  /* 0x000000ffff057224 */ /* 0x000fe200078e0011 */
[----:B-12---:R-:W-:Y:S01]  /*186c0*/  MOV R3, 0x2 ;  /* 0x0000000200037802 */ /* 0x006fe20000000f00 */
[----:B----4-:R-:W-:Y:S01]  /*186d0*/  IMAD.MOV.U32 R0, RZ, RZ, 0x1c1f ;  /* 0x00001c1fff007424 */ /* 0x010fe200078e00ff */
[----:B------:R-:W-:Y:S02]  /*186e0*/  MOV R2, 0x18700 ;  /* 0x0001870000027802 */ /* 0x000fe40000000f00 */
[----:B---3--:R-:W-:Y:S05]  /*186f0*/  CALL.REL.NOINC `($__internal_31_$__cuda_sm70_shflsync_idx_p) ;  /* 0x00000ad000007944 */ /* 0x008fea0003c00000 */
[----:B------:R-:W-:Y:S01]  /*18700*/  MOV R4, R0 ;  /* 0x0000000000047202 */ /* 0x000fe20000000f00 */
[----:B------:R-:W-:Y:S05]  /*18710*/  BRA `(.L_x_1776) ;  /* 0xffffd0e000007947 */ /* 0x000fea000383ffff */
.L_x_1718:
[----:B------:R-:W-:Y:S01]  /*18720*/  IMAD.MOV.U32 R5, RZ, RZ, R24 ;  /* 0x000000ffff057224 */ /* 0x000fe200078e0018 */
[----:B--2---:R-:W-:Y:S01]  /*18730*/  MOV R3, 0x2 ;  /* 0x0000000200037802 */ /* 0x004fe20000000f00 */
[----:B----4-:R-:W-:Y:S01]  /*18740*/  IMAD.MOV.U32 R0, RZ, RZ, 0x1c1f ;  /* 0x00001c1fff007424 */ /* 0x010fe200078e00ff */
[----:B------:R-:W-:Y:S02]  /*18750*/  MOV R2, 0x18770 ;  /* 0x0001877000027802 */ /* 0x000fe40000000f00 */
[----:B-1-3--:R-:W-:Y:S05]  /*18760*/  CALL.REL.NOINC `($__internal_31_$__cuda_sm70_shflsync_idx_p) ;  /* 0x00000a6000007944 */ /* 0x00afea0003c00000 */
[----:B------:R-:W-:Y:S05]  /*18770*/  BRA `(.L_x_1777) ;  /* 0xffffd0a000007947 */ /* 0x000fea000383ffff */
.L_x_1721:
[----:B------:R-:W-:Y:S01]  /*18780*/  IMAD.MOV.U32 R5, RZ, RZ, R17 ;  /* 0x000000ffff057224 */ /* 0x000fe200078e0011 */
[----:B--2---:R-:W-:Y:S01]  /*18790*/  MOV R3, 0x3 ;  /* 0x0000000300037802 */ /* 0x004fe20000000f00 */
[----:B-1----:R-:W-:Y:S01]  /*187a0*/  IMAD.MOV.U32 R0, RZ, RZ, 0x1c1f ;  /* 0x00001c1fff007424 */ /* 0x002fe200078e00ff */
[----:B------:R-:W-:-:S02]  /*187b0*/  MOV R2, 0x187d0 ;  /* 0x000187d000027802 */ /* 0x000fc40000000f00 */
[----:B---34-:R-:W-:Y:S05]  /*187c0*/  CALL.REL.NOINC `($__internal_31_$__cuda_sm70_shflsync_idx_p) ;  /* 0x00000a0000007944 */ /* 0x018fea0003c00000 */
[----:B------:R-:W-:Y:S01]  /*187d0*/  IMAD.MOV.U32 R4, RZ, RZ, R0 ;  /* 0x000000ffff047224 */ /* 0x000fe200078e0000 */
[----:B------:R-:W-:Y:S01]  /*187e0*/  MOV R3, 0x3 ;  /* 0x0000000300037802 */ /* 0x000fe20000000f00 */
[----:B------:R-:W-:Y:S01]  /*187f0*/  IMAD.MOV.U32 R5, RZ, RZ, R24 ;  /* 0x000000ffff057224 */ /* 0x000fe200078e0018 */
[----:B------:R-:W-:-:S02]  /*18800*/  MOV R0, 0x1c1f ;  /* 0x00001c1f00007802 */ /* 0x000fc40000000f00 */
[----:B------:R-:W-:Y:S02]  /*18810*/  MOV R2, 0x18830 ;  /* 0x0001883000027802 */ /* 0x000fe40000000f00 */
[----:B------:R-:W-:Y:S05]  /*18820*/  CALL.REL.NOINC `($__internal_31_$__cuda_sm70_shflsync_idx_p) ;  /* 0x000009a000007944 */ /* 0x000fea0003c00000 */
[----:B------:R-:W-:Y:S05]  /*18830*/  BRA `(.L_x_1778) ;  /* 0xffffd37000007947 */ /* 0x000fea000383ffff */
.L_x_1725:
[----:B------:R-:W-:Y:S01]  /*18840*/  IMAD.MOV.U32 R5, RZ, RZ, R9 ;  /* 0x000000ffff057224 */ /* 0x000fe200078e0009 */
[----:B------:R-:W-:Y:S01]  /*18850*/  MOV R3, RZ ;  /* 0x000000ff00037202 */ /* 0x000fe20000000f00 */
[----:B------:R-:W-:Y:S01]  /*18860*/  IMAD.MOV.U32 R0, RZ, RZ, 0x1c1f ;  /* 0x00001c1fff007424 */ /* 0x000fe200078e00ff */
[----:B------:R-:W-:Y:S02]  /*18870*/  MOV R2, 0x18890 ;  /* 0x0001889000027802 */ /* 0x000fe40000000f00 */
[----:B------:R-:W-:Y:S05]  /*18880*/  CALL.REL.NOINC `($__internal_31_$__cuda_sm70_shflsync_idx_p) ;  /* 0x0000094000007944 */ /* 0x000fea0003c00000 */
[----:B------:R-:W-:Y:S01]  /*18890*/  MOV R8, R0 ;  /* 0x0000000000087202 */ /* 0x000fe20000000f00 */
[----:B------:R-:W-:Y:S05]  /*188a0*/  BRA `(.L_x_1779) ;  /* 0xffffddf000007947 */ /* 0x000fea000383ffff */
.L_x_1726:
[----:B------:R-:W-:Y:S01]  /*188b0*/  IMAD.MOV.U32 R5, RZ, RZ, R12 ;  /* 0x000000ffff057224 */ /* 0x000fe200078e000c */
[----:B------:R-:W-:Y:S01]  /*188c0*/  MOV R3, RZ ;  /* 0x000000ff00037202 */ /* 0x000fe20000000f00 */
[----:B------:R-:W-:Y:S01]  /*188d0*/  IMAD.MOV.U32 R0, RZ, RZ, 0x1c1f ;  /* 0x00001c1fff007424 */ /* 0x000fe200078e00ff */
[----:B------:R-:W-:Y:S02]  /*188e0*/  MOV R2, 0x18900 ;  /* 0x0001890000027802 */ /* 0x000fe40000000f00 */
[----:B-12---:R-:W-:Y:S05]  /*188f0*/  CALL.REL.NOINC `($__internal_31_$__cuda_sm70_shflsync_idx_p) ;  /* 0x000008d000007944 */ /* 0x006fea0003c00000 */
[----:B------:R-:W-:Y:S05]  /*18900*/  BRA `(.L_x_1780) ;  /* 0xffffddb000007947 */ /* 0x000fea000383ffff */
.L_x_1729:
[----:B--2---:R-:W-:Y:S01]  /*18910*/  IMAD.MOV.U32 R5, RZ, RZ, R9 ;  /* 0x000000ffff057224 */ /* 0x004fe200078e0009 */
[----:B------:R-:W-:Y:S01]  /*18920*/  MOV R3, 0x1 ;  /* 0x0000000100037802 */ /* 0x000fe20000000f00 */
        /* <DEDUP_REMOVED lines=10> */
.L_x_1732:
[----:B-1----:R-:W-:Y:S01]  /*189d0*/  IMAD.MOV.U32 R5, RZ, RZ, R9 ;  /* 0x000000ffff057224 */ /* 0x002fe200078e0009 */
[----:B------:R-:W-:Y:S01]  /*189e0*/  MOV R3, 0x2 ;  /* 0x0000000200037802 */ /* 0x000fe20000000f00 */
[----:B----4-:R-:W-:Y:S01]  /*189f0*/  IMAD.MOV.U32 R0, RZ, RZ, 0x1c1f ;  /* 0x00001c1fff007424 */ /* 0x010fe200078e00ff */
[----:B------:R-:W-:Y:S02]  /*18a00*/  MOV R2, 0x18a20 ;  /* 0x00018a2000027802 */ /* 0x000fe40000000f00 */
[----:B--23--:R-:W-:Y:S05]  /*18a10*/  CALL.REL.NOINC `($__internal_31_$__cuda_sm70_shflsync_idx_p) ;  /* 0x000007b000007944 */ /* 0x00cfea0003c00000 */
[----:B------:R-:W-:Y:S01]  /*18a20*/  MOV R8, R0 ;  /* 0x0000000000087202 */ /* 0x000fe20000000f00 */
[----:B------:R-:W-:Y:S05]  /*18a30*/  BRA `(.L_x_1782) ;  /* 0xffffdf3000007947 */ /* 0x000fea000383ffff */
.L_x_1733:
[----:B------:R-:W-:Y:S01]  /*18a40*/  IMAD.MOV.U32 R5, RZ, RZ, R12 ;  /* 0x000000ffff057224 */ /* 0x000fe200078e000c */
[----:B------:R-:W-:Y:S01]  /*18a50*/  MOV R3, 0x2 ;  /* 0x0000000200037802 */ /* 0x000fe20000000f00 */
[----:B----4-:R-:W-:Y:S01]  /*18a60*/  IMAD.MOV.U32 R0, RZ, RZ, 0x1c1f ;  /* 0x00001c1fff007424 */ /* 0x010fe200078e00ff */
[----:B------:R-:W-:Y:S02]  /*18a70*/  MOV R2, 0x18a90 ;  /* 0x00018a9000027802 */ /* 0x000fe40000000f00 */
[----:B-123--:R-:W-:Y:S05]  /*18a80*/  CALL.REL.NOINC `($__internal_31_$__cuda_sm70_shflsync_idx_p) ;  /* 0x0000074000007944 */ /* 0x00efea0003c00000 */
[----:B------:R-:W-:Y:S05]  /*18a90*/  BRA `(.L_x_1783) ;  /* 0xffffdef000007947 */ /* 0x000fea000383ffff */
.L_x_1736:
[----:B-1----:R-:W-:Y:S01]  /*18aa0*/  IMAD.MOV.U32 R5, RZ, RZ, R9 ;  /* 0x000000ffff057224 */ /* 0x002fe200078e0009 */
[----:B------:R-:W-:Y:S01]  /*18ab0*/  MOV R3, 0x3 ;  /* 0x0000000300037802 */ /* 0x000fe20000000f00 */
        /* <DEDUP_REMOVED lines=10> */
.L_x_1738:
[----:B------:R-:W-:Y:S01]  /*18b60*/  IMAD.MOV.U32 R5, RZ, RZ, R78 ;  /* 0x000000ffff057224 */ /* 0x000fe200078e004e */
[----:B------:R-:W-:Y:S01]  /*18b70*/  MOV R3, RZ ;  /* 0x000000ff00037202 */ /* 0x000fe20000000f00 */
[----:B------:R-:W-:Y:S01]  /*18b80*/  IMAD.MOV.U32 R0, RZ, RZ, 0x1f ;  /* 0x0000001fff007424 */ /* 0x000fe200078e00ff */
[----:B------:R-:W-:Y:S02]  /*18b90*/  MOV R2, 0x18bb0 ;  /* 0x00018bb000027802 */ /* 0x000fe40000000f00 */
[----:B--2---:R-:W-:Y:S05]  /*18ba0*/  CALL.REL.NOINC `($__internal_31_$__cuda_sm70_shflsync_idx_p) ;  /* 0x0000062000007944 */ /* 0x004fea0003c00000 */
[----:B------:R-:W-:Y:S01]  /*18bb0*/  MOV R9, R0 ;  /* 0x0000000000097202 */ /* 0x000fe20000000f00 */
[----:B------:R-:W-:Y:S05]  /*18bc0*/  BRA `(.L_x_1785) ;  /* 0xffffe13000007947 */ /* 0x000fea000383ffff */
.L_x_1739:
[----:B------:R-:W-:Y:S01]  /*18bd0*/  IMAD.MOV.U32 R5, RZ, RZ, R78 ;  /* 0x000000ffff057224 */ /* 0x000fe200078e004e */
[----:B------:R-:W-:Y:S01]  /*18be0*/  MOV R3, 0x1 ;  /* 0x0000000100037802 */ /* 0x000fe20000000f00 */
[----:B------:R-:W-:Y:S01]  /*18bf0*/  IMAD.MOV.U32 R0, RZ, RZ, 0x1f ;  /* 0x0000001fff007424 */ /* 0x000fe200078e00ff */
[----:B------:R-:W-:Y:S02]  /*18c00*/  MOV R2, 0x18c20 ;  /* 0x00018c2000027802 */ /* 0x000fe40000000f00 */
[----:B-12---:R-:W-:Y:S05]  /*18c10*/  CALL.REL.NOINC `($__internal_31_$__cuda_sm70_shflsync_idx_p) ;  /* 0x000005b000007944 */ /* 0x006fea0003c00000 */
[----:B------:R-:W-:Y:S01]  /*18c20*/  MOV R8, R0 ;  /* 0x0000000000087202 */ /* 0x000fe20000000f00 */
[----:B------:R-:W-:Y:S05]  /*18c30*/  BRA `(.L_x_1786) ;  /* 0xffffe0e000007947 */ /* 0x000fea000383ffff */
.L_x_1740:
[----:B------:R-:W-:Y:S02]  /*18c40*/  MOV R2, 0x1 ;  /* 0x0000000100027802 */ /* 0x000fe40000000f00 */
[----:B------:R-:W-:-:S02]  /*18c50*/  MOV R3, 0x18c70 ;  /* 0x00018c7000037802 */ /* 0x000fc40000000f00 */
[----:B-1234-:R-:W-:Y:S05]  /*18c60*/  CALL.REL.NOINC `($__internal_32_$__cuda_sm70_shflsync_up_p) ;  /* 0x000005b000007944 */ /* 0x01efea0003c00000 */
[----:B------:R-:W-:Y:S05]  /*18c70*/  BRA `(.L_x_1787) ;  /* 0xffffe1d000007947 */ /* 0x000fea000383ffff */
.L_x_1741:
[----:B------:R-:W-:Y:S02]  /*18c80*/  MOV R2, 0x2 ;  /* 0x0000000200027802 */ /* 0x000fe40000000f00 */
[----:B------:R-:W-:-:S02]  /*18c90*/  MOV R3, 0x18cb0 ;  /* 0x00018cb000037802 */ /* 0x000fc40000000f00 */
[----:B--2-4-:R-:W-:Y:S05]  /*18ca0*/  CALL.REL.NOINC `($__internal_32_$__cuda_sm70_shflsync_up_p) ;  /* 0x0000057000007944 */ /* 0x014fea0003c00000 */
        /* <DEDUP_REMOVED lines=23> */
.L_x_1745:
[----:B------:R-:W-:Y:S02]  /*18e20*/  MOV R2, 0x1 ;  /* 0x0000000100027802 */ /* 0x000fe40000000f00 */
[----:B------:R-:W-:Y:S02]  /*18e30*/  MOV R3, 0x18e50 ;  /* 0x00018e5000037802 */ /* 0x000fe40000000f00 */
[----:B------:R-:W-:Y:S05]  /*18e40*/  CALL.REL.NOINC `($__internal_32_$__cuda_sm70_shflsync_up_p) ;  /* 0x000003d000007944 */ /* 0x000fea0003c00000 */
[----:B------:R-:W-:Y:S01]  /*18e50*/  MOV R2, R4 ;  /* 0x0000000400027202 */ /* 0x000fe20000000f00 */
[----:B------:R-:W-:Y:S05]  /*18e60*/  BRA `(.L_x_1789) ;  /* 0xffffe24000007947 */ /* 0x000fea000383ffff */
.L_x_1746:
        /* <DEDUP_REMOVED lines=26> */
.L_x_1748:
[----:B------:R-:W-:Y:S02]  /*19010*/  SEL R0, RZ, 0x1, P0 ;  /* 0x00000001ff007807 */ /* 0x000fe40000000000 */
[----:B------:R-:W-:Y:S02]  /*19020*/  MOV R2, 0x19040 ;  /* 0x0001904000027802 */ /* 0x000fe40000000f00 */
[----:B-1----:R-:W-:Y:S05]  /*19030*/  CALL.REL.NOINC `($__internal_33_$__cuda_sm70_votesync_ballot) ;  /* 0x0000025000007944 */ /* 0x002fea0003c00000 */
[----:B------:R-:W-:Y:S01]  /*19040*/  MOV R11, R0 ;  /* 0x00000000000b7202 */ /* 0x000fe20000000f00 */
[----:B------:R-:W-:Y:S05]  /*19050*/  BRA `(.L_x_1791) ;  /* 0xffffe1e000007947 */ /* 0x000fea000383ffff */
.L_x_1749:
[----:B------:R-:W-:Y:S01]  /*19060*/  IMAD.MOV.U32 R5, RZ, RZ, R6 ;  /* 0x000000ffff057224 */ /* 0x000fe200078e0006 */
[----:B---3--:R-:W-:Y:S01]  /*19070*/  MOV R3, R10 ;  /* 0x0000000a00037202 */ /* 0x008fe20000000f00 */
[----:B------:R-:W-:Y:S01]  /*19080*/  IMAD.MOV.U32 R0, RZ, RZ, 0x1f ;  /* 0x0000001fff007424 */ /* 0x000fe200078e00ff */
[----:B------:R-:W-:Y:S02]  /*19090*/  MOV R2, 0x190b0 ;  /* 0x000190b000027802 */ /* 0x000fe40000000f00 */
[----:B-12---:R-:W-:Y:S05]  /*190a0*/  CALL.REL.NOINC `($__internal_31_$__cuda_sm70_shflsync_idx_p) ;  /* 0x0000012000007944 */ /* 0x006fea0003c00000 */
[----:B------:R-:W-:Y:S01]  /*190b0*/  IMAD.MOV.U32 R8, RZ, RZ, R0 ;  /* 0x000000ffff087224 */ /* 0x000fe200078e0000 */
[----:B------:R-:W-:Y:S01]  /*190c0*/  MOV R3, R10 ;  /* 0x0000000a00037202 */ /* 0x000fe20000000f00 */
[----:B------:R-:W-:Y:S01]  /*190d0*/  IMAD.MOV.U32 R5, RZ, RZ, R7 ;  /* 0x000000ffff057224 */ /* 0x000fe200078e0007 */
[----:B------:R-:W-:Y:S02]  /*190e0*/  MOV R0, 0x1f ;  /* 0x0000001f00007802 */ /* 0x000fe40000000f00 */
[----:B------:R-:W-:-:S02]  /*190f0*/  MOV R2, 0x19110 ;  /* 0x0001911000027802 */ /* 0x000fc40000000f00 */
[----:B------:R-:W-:Y:S05]  /*19100*/  CALL.REL.NOINC `($__internal_31_$__cuda_sm70_shflsync_idx_p) ;  /* 0x000000c000007944 */ /* 0x000fea0003c00000 */
[----:B------:R-:W-:Y:S01]  /*19110*/  MOV R7, R0 ;  /* 0x0000000000077202 */ /* 0x000fe20000000f00 */
[----:B------:R-:W-:Y:S05]  /*19120*/  BRA `(.L_x_1792) ;  /* 0xffffe15000007947 */ /* 0x000fea000383ffff */
.L_x_1752:
[----:B------:R-:W-:Y:S01]  /*19130*/  IMAD.MOV.U32 R5, RZ, RZ, R4 ;  /* 0x000000ffff057224 */ /* 0x000fe200078e0004 */
[----:B------:R-:W-:-:S02]  /*19140*/  MOV R0, 0x1f ;  /* 0x0000001f00007802 */ /* 0x000fc40000000f00 */
[----:B------:R-:W-:Y:S02]  /*19150*/  MOV R2, 0x19170 ;  /* 0x0001917000027802 */ /* 0x000fe40000000f00 */
[----:B-1234-:R-:W-:Y:S05]  /*19160*/  CALL.REL.NOINC `($__internal_31_$__cuda_sm70_shflsync_idx_p) ;  /* 0x0000006000007944 */ /* 0x01efea0003c00000 */
[----:B------:R-:W-:Y:S01]  /*19170*/  MOV R13, R0 ;  /* 0x00000000000d7202 */ /* 0x000fe20000000f00 */
[----:B------:R-:W-:Y:S05]  /*19180*/  BRA `(.L_x_1751) ;  /* 0xffffe15000007947 */ /* 0x000fea000383ffff */
        .weak           $__internal_30_$__cuda_sm70_shflsync_bfly_p
        .type           $__internal_30_$__cuda_sm70_shflsync_bfly_p,@function
        .size           $__internal_30_$__cuda_sm70_shflsync_bfly_p,($__internal_31_$__cuda_sm70_shflsync_idx_p - $__internal_30_$__cuda_sm70_shflsync_bfly_p)
$__internal_30_$__cuda_sm70_shflsync_bfly_p:
[----:B------:R-:W-:Y:S04]  /*19190*/  WARPSYNC R8 ;  /* 0x0000000800007348 */ /* 0x000fe80003800000 */
[----:B------:R1:W2:Y:S02]  /*191a0*/  SHFL.BFLY PT, R0, R0, R3, R9 ;  /* 0x0c00000300007389 */ /* 0x0002a400000e0009 */
[----:B-1----:R-:W-:-:S04]  /*191b0*/  MOV R3, 0x0 ;  /* 0x0000000000037802 */ /* 0x002fc80000000f00 */
[----:B--2---:R-:W-:Y:S05]  /*191c0*/  RET.REL.NODEC R2 `(_ZN7cutlass13device_kernelIN5flash19enable_sm80_to_sm89INS1_16FlashAttnFwdSm80INS1_25CollectiveMainloopFwdSm80ILi4ELi1ELb0EN4cute5tupleIJNS5_1CILi128EEENS7_ILi48EEENS7_ILi96EEEEEELi96ENS_6half_tEfNS_4arch4Sm80ELb0ELb0ELb0ELb1ELb0ELb1ELb1ELb1EEENS1_21CollectiveEpilogueFwdINS6_IJS8_SA_S9_EEENS6_IJNS7_ILi1EEESI_SI_EEESC_SE_Li128ELb1ELb1ELb1ELb0EEENS1_36VarlenDynamicPersistentTileSchedulerILi128ELi48ELi128ELi128ELb1ELb1ELb0ELb0ELb1ELb1EEEEEEEEEvNT_6ParamsE) ;  /* 0xfffe6e3002007950 */ /* 0x004fea0003c3ffff */
        .weak           $__internal_31_$__cuda_sm70_shflsync_idx_p
        .type           $__internal_31_$__cuda_sm70_shflsync_idx_p,@function
        .size           $__internal_31_$__cuda_sm70_shflsync_idx_p,($__internal_32_$__cuda_sm70_shflsync_up_p - $__internal_31_$__cuda_sm70_shflsync_idx_p)
$__internal_31_$__cuda_sm70_shflsync_idx_p:
[----:B------:R-:W-:-:S04]  /*191d0*/  MOV R79, 0xffffffff ;  /* 0xffffffff004f7802 */ /* 0x000fc80000000f00 */
[----:B------:R-:W-:Y:S04]  /*191e0*/  WARPSYNC R79 ;  /* 0x0000004f00007348 */ /* 0x000fe80003800000 */
[----:B------:R1:W2:Y:S02]  /*191f0*/  SHFL.IDX PT, R0, R5, R3, R0 ;  /* 0x0000000305007389 */ /* 0x0002a400000e0000 */
[----:B-1----:R-:W-:-:S04]  /*19200*/  MOV R3, 0x0 ;  /* 0x0000000000037802 */ /* 0x002fc80000000f00 */
[----:B--2---:R-:W-:Y:S05]  /*19210*/  RET.REL.NODEC R2 `(_ZN7cutlass13device_kernelIN5flash19enable_sm80_to_sm89INS1_16FlashAttnFwdSm80INS1_25CollectiveMainloopFwdSm80ILi4ELi1ELb0EN4cute5tupleIJNS5_1CILi128EEENS7_ILi48EEENS7_ILi96EEEEEELi96ENS_6half_tEfNS_4arch4Sm80ELb0ELb0ELb0ELb1ELb0ELb1ELb1ELb1EEENS1_21CollectiveEpilogueFwdINS6_IJS8_SA_S9_EEENS6_IJNS7_ILi1EEESI_SI_EEESC_SE_Li128ELb1ELb1ELb1ELb0EEENS1_36VarlenDynamicPersistentTileSchedulerILi128ELi48ELi128ELi128ELb1ELb1ELb0ELb0ELb1ELb1EEEEEEEEEvNT_6ParamsE) ;  /* 0xfffe6de002007950 */ /* 0x004fea0003c3ffff */
        .weak           $__internal_32_$__cuda_sm70_shflsync_up_p
        .type           $__internal_32_$__cuda_sm70_shflsync_up_p,@function
        .size           $__internal_32_$__cuda_sm70_shflsync_up_p,($__internal_33_$__cuda_sm70_votesync_ballot - $__internal_32_$__cuda_sm70_shflsync_up_p)
$__internal_32_$__cuda_sm70_shflsync_up_p:
[----:B------:R-:W-:Y:S02]  /*19220*/  IMAD.MOV.U32 R4, RZ, RZ, RZ ;  /* 0x000000ffff047224 */ /* 0x000fe400078e00ff */
[----:B------:R-:W-:-:S04]  /*19230*/  IMAD.MOV.U32 R10, RZ, RZ, -0x1 ;  /* 0xffffffffff0a7424 */ /* 0x000fc800078e00ff */
[----:B------:R-:W-:Y:S04]  /*19240*/  WARPSYNC R10 ;  /* 0x0000000a00007348 */ /* 0x000fe80003800000 */
[----:B------:R1:W2:Y:S02]  /*19250*/  SHFL.UP PT, R4, R0, R2, R4 ;  /* 0x0400000200047389 */ /* 0x0002a400000e0004 */
[----:B-1----:R-:W-:Y:S02]  /*19260*/  MOV R2, R3 ;  /* 0x0000000300027202 */ /* 0x002fe40000000f00 */
[----:B------:R-:W-:-:S04]  /*19270*/  MOV R3, 0x0 ;  /* 0x0000000000037802 */ /* 0x000fc80000000f00 */
[----:B--2---:R-:W-:Y:S05]  /*19280*/  RET.REL.NODEC R2 `(_ZN7cutlass13device_kernelIN5flash19enable_sm80_to_sm89INS1_16FlashAttnFwdSm80INS1_25CollectiveMainloopFwdSm80ILi4ELi1ELb0EN4cute5tupleIJNS5_1CILi128EEENS7_ILi48EEENS7_ILi96EEEEEELi96ENS_6half_tEfNS_4arch4Sm80ELb0ELb0ELb0ELb1ELb0ELb1ELb1ELb1EEENS1_21CollectiveEpilogueFwdINS6_IJS8_SA_S9_EEENS6_IJNS7_ILi1EEESI_SI_EEESC_SE_Li128ELb1ELb1ELb1ELb0EEENS1_36VarlenDynamicPersistentTileSchedulerILi128ELi48ELi128ELi128ELb1ELb1ELb0ELb0ELb1ELb1EEEEEEEEEvNT_6ParamsE) ;  /* 0xfffe6d7002007950 */ /* 0x004fea0003c3ffff */
        .weak           $__internal_33_$__cuda_sm70_votesync_ballot
        .type           $__internal_33_$__cuda_sm70_votesync_ballot,@function
        .size           $__internal_33_$__cuda_sm70_votesync_ballot,(.L_x_2889 - $__internal_33_$__cuda_sm70_votesync_ballot)
$__internal_33_$__cuda_sm70_votesync_ballot:
[----:B------:R-:W-:Y:S01]  /*19290*/  ISETP.NE.U32.AND P0, PT, R0, 0x1, PT ;  /* 0x000000010000780c */ /* 0x000fe20003f05070 */
[----:B------:R-:W-:-:S04]  /*192a0*/  IMAD.MOV.U32 R3, RZ, RZ, -0x1 ;  /* 0xffffffffff037424 */ /* 0x000fc800078e00ff */
[----:B------:R-:W-:Y:S08]  /*192b0*/  WARPSYNC R3 ;  /* 0x0000000300007348 */ /* 0x000ff00003800000 */
[----:B------:R-:W-:-:S04]  /*192c0*/  VOTE.ANY R0, PT, !P0 ;  /* 0x0000000000007806 */ /* 0x000fc800040e0100 */
[----:B------:R-:W-:Y:S01]  /*192d0*/  LOP3.LUT R0, R0, R3, RZ, 0xc0, !PT ;  /* 0x0000000300007212 */ /* 0x000fe200078ec0ff */
[----:B------:R-:W-:-:S04]  /*192e0*/  IMAD.MOV.U32 R3, RZ, RZ, 0x0 ;  /* 0x00000000ff037424 */ /* 0x000fc800078e00ff */
[----:B------:R-:W-:Y:S05]  /*192f0*/  RET.REL.NODEC R2 `(_ZN7cutlass13device_kernelIN5flash19enable_sm80_to_sm89INS1_16FlashAttnFwdSm80INS1_25CollectiveMainloopFwdSm80ILi4ELi1ELb0EN4cute5tupleIJNS5_1CILi128EEENS7_ILi48EEENS7_ILi96EEEEEELi96ENS_6half_tEfNS_4arch4Sm80ELb0ELb0ELb0ELb1ELb0ELb1ELb1ELb1EEENS1_21CollectiveEpilogueFwdINS6_IJS8_SA_S9_EEENS6_IJNS7_ILi1EEESI_SI_EEESC_SE_Li128ELb1ELb1ELb1ELb0EEENS1_36VarlenDynamicPersistentTileSchedulerILi128ELi48ELi128ELi128ELb1ELb1ELb0ELb0ELb1ELb1EEEEEEEEEvNT_6ParamsE) ;  /* 0xfffe6d0002007950 */ /* 0x000fea0003c3ffff */
.L_x_1793:
        /* <DEDUP_REMOVED lines=16> */
.L_x_2889:


//--------------------- .text._ZN7cutlass13device_kernelIN5flash19enable_sm80_to_sm89INS1_16FlashAttnFwdSm80INS1_25CollectiveMainloopFwdSm80ILi4ELi1ELb0EN4cute5tupleIJNS5_1CILi128EEENS7_ILi48EEENS7_ILi96EEEEEELi96ENS_6half_tEfNS_4arch4Sm80ELb0ELb1ELb0ELb0ELb0ELb0ELb1ELb1EEENS1_21CollectiveEpilogueFwdINS6_IJS8_SA_S9_EEENS6_IJNS7_ILi1EEESI_SI_EEESC_SE_Li128ELb0ELb1ELb1ELb0EEENS1_19SingleTileSchedulerILb0ELb1ELb1ELi128EEEEEEEEEvNT_6ParamsE --------------------------
	.section	.text._ZN7cutlass13device_kernelIN5flash19enable_sm80_to_sm89INS1_16FlashAttnFwdSm80INS1_25CollectiveMainloopFwdSm80ILi4ELi1ELb0EN4cute5tupleIJNS5_1CILi128EEENS7_ILi48EEENS7_ILi96EEEEEELi96ENS_6half_tEfNS_4arch4Sm80ELb0ELb1ELb0ELb0ELb0ELb0ELb1ELb1EEENS1_21CollectiveEpilogueFwdINS6_IJS8_SA_S9_EEENS6_IJNS7_ILi1EEESI_SI_EEESC_SE_Li128ELb0ELb1ELb1ELb0EEENS1_19SingleTileSchedulerILb0ELb1ELb1ELi128EEEEEEEEEvNT_6ParamsE,"ax",@progbits
	.sectioninfo	@"SHI_REGISTERS=255"
	.align	128
.text._ZN7cutlass13device_kernelIN5flash19enable_sm80_to_sm89INS1_16FlashAttnFwdSm80INS1_25CollectiveMainloopFwdSm80ILi4ELi1ELb0EN4cute5tupleIJNS5_1CILi128EEENS7_ILi48EEENS7_ILi96EEEEEELi96ENS_6half_tEfNS_4arch4Sm80ELb0ELb1ELb0ELb0ELb0ELb0ELb1ELb1EEENS1_21CollectiveEpilogueFwdINS6_IJS8_SA_S9_EEENS6_IJNS7_ILi1EEESI_SI_EEESC_SE_Li128ELb0ELb1ELb1ELb0EEENS1_19SingleTileSchedulerILb0ELb1ELb1ELi128EEEEEEEEEvNT_6ParamsE:
        .type           _ZN7cutlass13device_kernelIN5flash19enable_sm80_to_sm89INS1_16FlashAttnFwdSm80INS1_25CollectiveMainloopFwdSm80ILi4ELi1ELb0EN4cute5tupleIJNS5_1CILi128EEENS7_ILi48EEENS7_ILi96EEEEEELi96ENS_6half_tEfNS_4arch4Sm80ELb0ELb1ELb0ELb0ELb0ELb0ELb1ELb1EEENS1_21CollectiveEpilogueFwdINS6_IJS8_SA_S9_EEENS6_IJNS7_ILi1EEESI_SI_EEESC_SE_Li128ELb0ELb1ELb1ELb0EEENS1_19SingleTileSchedulerILb0ELb1ELb1ELi128EEEEEEEEEvNT_6ParamsE,@function
        .size           _ZN7cutlass13device_kernelIN5flash19enable_sm80_to_sm89INS1_16FlashAttnFwdSm80INS1_25CollectiveMainloopFwdSm80ILi4ELi1ELb0EN4cute5tupleIJNS5_1CILi128EEENS7_ILi48EEENS7_ILi96EEEEEELi96ENS_6half_tEfNS_4arch4Sm80ELb0ELb1ELb0ELb0ELb0ELb0ELb1ELb1EEENS1_21CollectiveEpilogueFwdINS6_IJS8_SA_S9_EEENS6_IJNS7_ILi1EEESI_SI_EEESC_SE_Li128ELb0ELb1ELb1ELb0EEENS1_19SingleTileSchedulerILb0ELb1ELb1ELi128EEEEEEEEEvNT_6ParamsE,(.L_x_2894 - _ZN7cutlass13device_kernelIN5flash19enable_sm80_to_sm89INS1_16FlashAttnFwdSm80INS1_25CollectiveMainloopFwdSm80ILi4ELi1ELb0EN4cute5tupleIJNS5_1CILi128EEENS7_ILi48EEENS7_ILi96EEEEEELi96ENS_6half_tEfNS_4arch4Sm80ELb0ELb1ELb0ELb0ELb0ELb0ELb1ELb1EEENS1_21CollectiveEpilogueFwdINS6_IJS8_SA_S9_EEENS6_IJNS7_ILi1EEESI_SI_EEESC_SE_Li128ELb0ELb1ELb1ELb0EEENS1_19SingleTileSchedulerILb0ELb1ELb1ELi128EEEEEEEEEvNT_6ParamsE)
        .other          _ZN7cutlass13device_kernelIN5flash19enable_sm80_to_sm89INS1_16FlashAttnFwdSm80INS1_25CollectiveMainloopFwdSm80ILi4ELi1ELb0EN4cute5tupleIJNS5_1CILi128EEENS7_ILi48EEENS7_ILi96EEEEEELi96ENS_6half_tEfNS_4arch4Sm80ELb0ELb1ELb0ELb0ELb0ELb0ELb1ELb1EEENS1_21CollectiveEpilogueFwdINS6_IJS8_SA_S9_EEENS6_IJNS7_ILi1EEESI_SI_EEESC_SE_Li128ELb0ELb1ELb1ELb0EEENS1_19SingleTileSchedulerILb0ELb1ELb1ELi128EEEEEEEEEvNT_6ParamsE,@"STO_CUDA_ENTRY STV_DEFAULT"
_ZN7cutlass13device_kernelIN5flash19enable_sm80_to_sm89INS1_16FlashAttnFwdSm80INS1_25CollectiveMainloopFwdSm80ILi4ELi1ELb0EN4cute5tupleIJNS5_1CILi128EEENS7_ILi48EEENS7_ILi96EEEEEELi96ENS_6half_tEfNS_4arch4Sm80ELb0ELb1ELb0ELb0ELb0ELb0ELb1ELb1EEENS1_21CollectiveEpilogueFwdINS6_IJS8_SA_S9_EEENS6_IJNS7_ILi1EEESI_SI_EEESC_SE_Li128ELb0ELb1ELb1ELb0EEENS1_19SingleTileSchedulerILb0ELb1ELb1ELi128EEEEEEEEEvNT_6ParamsE:
        /* <DEDUP_REMOVED lines=17> */
.L_x_1794:
[----:B---3--:R-:W-:Y:S02]  /*0110*/  ULDC.64 UR4, c[0x0][0x550] ;  /* 0x0001540000047ab9 */ /* 0x008fe40000000a00 */
[----:B------:R-:W-:Y:S02]  /*0120*/  UISETP.NE.AND UP0, UPT, UR4, 0x1, UPT ;  /* 0x000000010400788c */ /* 0x000fe4000bf05270 */
[----:B------:R-:W-:-:S02]  /*0130*/  UIMAD.WIDE.U32 UR10, UR6, UR5, URZ ;  /* 0x00000005060a72a5 */ /* 0x000fc4000f8e003f */
[----:B------:R-:W-:Y:S02]  /*0140*/  ULDC UR4, c[0x0][0x558] ;  /* 0x0001560000047ab9 */ /* 0x000fe40000000800 */
[----:B------:R-:W-:-:S05]  /*0150*/  UMOV UR9, UR6 ;  /* 0x0000000600097c82 */ /* 0x000fca0008000000 */
[----:B------:R-:W-:-:S03]  /*0160*/  @UP0 USHF.R.U32.HI UR9, URZ, UR4, UR11 ;  /* 0x000000043f090299 */ /* 0x000fc6000801160b */
.L_x_1795:
        /* <DEDUP_REMOVED lines=35> */
.L_x_1797:
[----:B------:R-:W-:Y:S02]  /*03a0*/  ULDC UR4, c[0x0][0x32c] ;  /* 0x0000cb0000047ab9 */ /* 0x000fe40000000800 */
[----:B------:R-:W-:-:S03]  /*03b0*/  UISETP.NE.AND UP0, UPT, UR10, UR4, UPT ;  /* 0x000000040a00728c */ /* 0x000fc6000bf05270 */
[----:B------:R-:W-:Y:S02]  /*03c0*/  ULDC.64 UR4, c[0x0][0x330] ;  /* 0x0000cc0000047ab9 */ /* 0x000fe40000000a00 */
[----:B------:R-:W-:-:S06]  /*03d0*/  UIMAD.WIDE.U32 UR10, UR7, UR4, URZ ;  /* 0x00000004070a72a5 */ /* 0x000fcc000f8e003f */
[----:B------:R-:W-:Y:S02]  /*03e0*/  @UP0 USHF.R.U32.HI UR7, URZ, UR5, UR11 ;  /* 0x000000053f070299 */ /* 0x000fe4000801160b */
.L_x_1798:
[----:B------:R-:W-:Y:S02]  /*03f0*/  ULDC UR4, c[0x0][0x32c] ;  /* 0x0000cb0000047ab9 */ /* 0x000fe40000000800 */
[----:B------:R-:W-:-:S04]  /*0400*/  UIMAD UR4, UR7, UR4, UR4 ;  /* 0x00000004070472a4 */ /* 0x000fc8000f8e0204 */
[----:B------:R-:W-:-:S04]  /*0410*/  UISETP.LT.AND UP0, UPT, UR6, UR4, UPT ;  /* 0x000000040600728c */ /* 0x000fc8000bf01270 */
[----:B------:R-:W-:-:S03]  /*0420*/  USEL UR6, UR6, UR4, UP0 ;  /* 0x0000000406067287 */ /* 0x000fc60008000000 */
.L_x_1796:
        /* <DEDUP_REMOVED lines=34> */
.L_x_1800:
[----:B------:R-:W-:-:S04]  /*0650*/  MOV R2, c[0x0][0x32c] ;  /* 0x0000cb0000027a02 */ /* 0x000fc80000000f00 */
[----:B------:R-:W-:-:S13]  /*0660*/  ISETP.NE.AND P0, PT, R2, 0x1, PT ;  /* 0x000000010200780c */ /* 0x000fda0003f05270 */
[----:B------:R-:W-:-:S05]  /*0670*/  @P0 IMAD.HI.U32 R2, R4, c[0x0][0x330], RZ ;  /* 0x0000cc0004020a27 */ /* 0x000fca00078e00ff */
[----:B------:R-:W-:-:S05]  /*0680*/  @P0 SHF.R.U32.HI R4, RZ, c[0x0][0x334], R2 ;  /* 0x0000cd00ff040a19 */ /* 0x000fca0000011602 */
.L_x_1801:
[----:B------:R-:W-:-:S05]  /*0690*/  IMAD R4, R4, c[0x0][0x32c], RZ ;  /* 0x0000cb0004047a24 */ /* 0x000fca00078e02ff */
[----:B------:R-:W-:-:S05]  /*06a0*/  IMNMX R3, R3, R4, !PT ;  /* 0x0000000403037217 */ /* 0x000fca0007800200 */
.L_x_1799:
        /* <DEDUP_REMOVED lines=39> */
.L_x_1802:
        /* <DEDUP_REMOVED lines=67> */
[CC--:B------:R-:W-:Y:S01]  /*0d50*/  LEA.HI R9, R96.reuse, R93.reuse, RZ, 0x2 ;  /* 0x0000005d60097211 */ /* 0x0c0fe200078f10ff */
        /* <DEDUP_REMOVED lines=11> */
[----:B------:R-:W-:Y:S01]  /*0e10*/  LEA.HI R8, R96, R93, RZ, 0x3 ;  /* 0x0000005d60087211 */ /* 0x000fe200078f18ff */
[--C-:B------:R-:W-:Y:S01]  /*0e20*/  IMAD R6, R97, 0x20, R232.reuse ;  /* 0x0000002061067824 */ /* 0x100fe200078e02e8 */
[----:B------:R-:W-:Y:S01]  /*0e30*/  SHF.R.S32.HI R13, RZ, 0x1f, R232 ;  /* 0x0000001fff0d7819 */ /* 0x000fe200000114e8 */
[----:B------:R-:W-:Y:S01]  /*0e40*/  IMAD R3, R7, c[0x0][0x1c0], RZ ;  /* 0x0000700007037a24 */ /* 0x000fe200078e02ff */
[----:B------:R-:W-:Y:S01]  /*0e50*/  SHF.R.S32.HI R4, RZ, 0x3, R8 ;  /* 0x00000003ff047819 */ /* 0x000fe20000011408 */
[----:B------:R-:W-:Y:S01]  /*0e60*/  IMAD.U32 R11, RZ, RZ, UR7 ;  /* 0x00000007ff0b7e24 */ /* 0x000fe2000f8e00ff */
[----:B------:R-:W-:Y:S01]  /*0e70*/  IADD3 R6, R6, UR13, RZ ;  /* 0x0000000d06067c10 */ /* 0x000fe2000fffe0ff */
[----:B------:R-:W-:Y:S01]  /*0e80*/  IMAD R15, R13, c[0x0][0x1e0], RZ ;  /* 0x000078000d0f7a24 */ /* 0x000fe200078e02ff */
[----:B------:R-:W-:Y:S01]  /*0e90*/  SHF.L.U32 R16, R97, 0x3, RZ ;  /* 0x0000000361107819 */ /* 0x000fe200000006ff */
[----:B------:R-:W-:Y:S01]  /*0ea0*/  IMAD R13, R13, c[0x0][0x208], RZ ;  /* 0x000082000d0d7a24 */ /* 0x000fe200078e02ff */
[----:B------:R-:W-:Y:S01]  /*0eb0*/  BSSY B0, `(.L_x_1804) ;  /* 0x0000073000007945 */ /* 0x000fe20003800000 */
[----:B------:R-:W-:Y:S01]  /*0ec0*/  @P2 IMAD.HI.U32 R2, R6, c[0x0][0x2c8], RZ ;  /* 0x0000b20006022a27 */ /* 0x000fe200078e00ff */
[----:B------:R-:W-:-:S02]  /*0ed0*/  SHF.R.S32.HI R17, RZ, 0x1f, R16 ;  /* 0x0000001fff117819 */ /* 0x000fc40000011410 */
[----:B------:R-:W-:Y:S01]  /*0ee0*/  ISETP.GE.AND P6, PT, R16, c[0x0][0x1d4], PT ;  /* 0x0000750010007a0c */ /* 0x000fe20003fc6270 */
[----:B------:R-:W-:Y:S01]  /*0ef0*/  IMAD.MOV.U32 R5, RZ, RZ, R6 ;  /* 0x000000ffff057224 */ /* 0x000fe200078e0006 */
[----:B------:R-:W-:Y:S01]  /*0f00*/  @P1 SHF.R.U32.HI R5, RZ, c[0x0][0x2cc], R2 ;  /* 0x0000b300ff051a19 */ /* 0x000fe20000011602 */
[----:B------:R-:W-:Y:S02]  /*0f10*/  IMAD R2, R0, c[0x0][0x1c4], R3 ;  /* 0x0000710000027a24 */ /* 0x000fe400078e0203 */
        /* <DEDUP_REMOVED lines=8> */
[----:B------:R-:W-:Y:S01]  /*0fa0*/  IMAD R14, R232, c[0x0][0x20c], R13 ;  /* 0x00008300e80e7a24 */ /* 0x000fe200078e020d */
[----:B------:R-:W-:Y:S01]  /*0fb0*/  LOP3.LUT R15, R3, 0x18, R16, 0xf8, !PT ;  /* 0x00000018030f7812 */ /* 0x000fe200078ef810 */
[----:B------:R-:W-:Y:S01]  /*0fc0*/  IMAD.WIDE.U32 R10, R0, c[0x0][0x1c0], R10 ;  /* 0x00007000000a7a25 */ /* 0x000fe200078e000a */
[----:B------:R-:W-:Y:S01]  /*0fd0*/  SHF.R.U32.HI R218, RZ, 0x3, R3 ;  /* 0x00000003ffda7819 */ /* 0x000fe20000011603 */
[----:B------:R-:W-:-:S02]  /*0fe0*/  UIMAD UR4, UR8, UR4, URZ ;  /* 0x00000004080472a4 */ /* 0x000fc4000f8e023f */
[----:B------:R-:W-:Y:S01]  /*0ff0*/  IMAD.WIDE.U32 R12, R232, c[0x0][0x208], R16 ;  /* 0x00008200e80c7a25 */ /* 0x000fe200078e0010 */
[----:B------:R-:W-:Y:S01]  /*1000*/  LOP3.LUT R218, R15, R218, RZ, 0x3c, !PT ;  /* 0x000000da0fda7212 */ /* 0x000fe200078e3cff */
[----:B------:R-:W-:Y:S02]  /*1010*/  UIMAD UR4, UR9, UR5, UR4 ;  /* 0x00000005090472a4 */ /* 0x000fe4000f8e0204 */
[----:B------:R-:W-:Y:S01]  /*1020*/  IMAD.IADD R3, R11, 0x1, R2 ;  /* 0x000000010b037824 */ /* 0x000fe200078e0202 */
[----:B------:R-:W-:Y:S01]  /*1030*/  ULDC UR5, c[0x0][0x2c4] ;  /* 0x0000b10000057ab9 */ /* 0x000fe20000000800 */
[----:B------:R-:W-:Y:S01]  /*1040*/  IMAD.IADD R15, R13, 0x1, R14 ;  /* 0x000000010d0f7824 */ /* 0x000fe200078e020e */
[----:B------:R-:W-:Y:S01]  /*1050*/  MOV R14, R12 ;  /* 0x0000000c000e7202 */ /* 0x000fe20000000f00 */
[----:B------:R-:W-:Y:S01]  /*1060*/  IMAD.MOV R11, RZ, RZ, -R5 ;  /* 0x000000ffff0b7224 */ /* 0x000fe200078e0a05 */
[-C--:B------:R-:W-:Y:S01]  /*1070*/  LEA.HI R12, R96, R93.reuse, RZ, 0x4 ;  /* 0x0000005d600c7211 */ /* 0x080fe200078f20ff */
[----:B------:R-:W-:Y:S01]  /*1080*/  IMAD.MOV.U32 R2, RZ, RZ, R10 ;  /* 0x000000ffff027224 */ /* 0x000fe200078e000a */
[----:B------:R-:W-:Y:S01]  /*1090*/  UIMAD UR6, UR8, UR6, URZ ;  /* 0x00000006080672a4 */ /* 0x000fe2000f8e023f */
[----:B------:R-:W-:Y:S01]  /*10a0*/  IMAD R10, R11, c[0x0][0x2c4], R6 ;  /* 0x0000b1000b0a7a24 */ /* 0x000fe200078e0206 */
[----:B------:R-:W-:Y:S01]  /*10b0*/  LOP3.LUT R6, R12, 0xfffffff0, RZ, 0xc0, !PT ;  /* 0xfffffff00c067812 */ /* 0x000fe200078ec0ff */
[----:B------:R-:W-:Y:S01]  /*10c0*/  IMAD R18, R18, c[0x0][0x1b0], RZ ;  /* 0x00006c0012127a24 */ /* 0x000fe200078e02ff */
[----:B------:R-:W-:Y:S01]  /*10d0*/  IADD3 R13, R232, UR13, RZ ;  /* 0x0000000de80d7c10 */ /* 0x000fe2000fffe0ff */
[----:B------:R-:W-:Y:S01]  /*10e0*/  IMAD.WIDE.U32 R220, R220, c[0x0][0x210], R14 ;  /* 0x00008400dcdc7a25 */ /* 0x000fe200078e000e */
[----:B------:R-:W-:Y:S01]  /*10f0*/  SHF.R.S32.HI R11, RZ, 0x1f, R10 ;  /* 0x0000001fff0b7819 */ /* 0x000fe2000001140a */
[----:B------:R-:W-:Y:S01]  /*1100*/  UIMAD UR6, UR9, UR7, UR6 ;  /* 0x00000007090672a4 */ /* 0x000fe2000f8e0206 */
[----:B------:R-:W-:Y:S01]  /*1110*/  LEA.HI R96, R96, R93, RZ, 0x5 ;  /* 0x0000005d60607211 */ /* 0x000fe200078f28ff */
[----:B------:R-:W-:Y:S01]  /*1120*/  IMAD.IADD R6, R93, 0x1, -R6 ;  /* 0x000000015d067824 */ /* 0x000fe200078e0a06 */
[----:B------:R-:W-:Y:S01]  /*1130*/  IADD3 R221, R221, UR4, RZ ;  /* 0x00000004dddd7c10 */ /* 0x000fe2000fffe0ff */
[C---:B------:R-:W-:Y:S01]  /*1140*/  IMAD.WIDE.U32 R2, R5.reuse, c[0x0][0x1b0], R2 ;  /* 0x00006c0005027a25 */ /* 0x040fe200078e0002 */
[----:B------:R-:W-:Y:S01]  /*1150*/  ULDC UR4, c[0x0][0x168] ;  /* 0x00005a0000047ab9 */ /* 0x000fe20000000800 */
[----:B------:R-:W-:Y:S01]  /*1160*/  SHF.R.S32.HI R95, RZ, 0x5, R96 ;  /* 0x00000005ff5f7819 */ /* 0x000fe20000011460 */
[----:B------:R-:W-:Y:S01]  /*1170*/  UIMAD UR4, UR5, UR4, URZ ;  /* 0x00000004050472a4 */ /* 0x000fe2000f8e023f */
[----:B------:R-:W-:Y:S01]  /*1180*/  LEA.HI R101, R6, R6, RZ, 0x1 ;  /* 0x0000000606657211 */ /* 0x000fe200078f08ff */
[----:B------:R-:W-:-:S02]  /*1190*/  IMAD R18, R5, c[0x0][0x1b4], R18 ;  /* 0x00006d0005127a24 */ /* 0x000fc400078e0212 */
[----:B------:R-:W-:Y:S01]  /*11a0*/  IMAD R11, R11, c[0x0][0x1a8], RZ ;  /* 0x00006a000b0b7a24 */ /* 0x000fe200078e02ff */
[--C-:B------:R-:W-:Y:S01]  /*11b0*/  SHF.R.S32.HI R14, RZ, 0x1, R101.reuse ;  /* 0x00000001ff0e7819 */ /* 0x100fe20000011465 */
[----:B------:R-:W-:Y:S01]  /*11c0*/  IMAD.IADD R19, R3, 0x1, R18 ;  /* 0x0000000103137824 */ /* 0x000fe200078e0212 */
[----:B------:R-:W-:Y:S01]  /*11d0*/  SHF.R.S32.HI R5, RZ, 0x1f, R101 ;  /* 0x0000001fff057819 */ /* 0x000fe20000011465 */
[----:B------:R-:W-:Y:S01]  /*11e0*/  IMAD.WIDE.U32 R24, R232, c[0x0][0x1e0], R16 ;  /* 0x00007800e8187a25 */ /* 0x000fe200078e0010 */
[----:B------:R-:W-:Y:S02]  /*11f0*/  IADD3 R3, R16, 0x40, RZ ;  /* 0x0000004010037810 */ /* 0x000fe40007ffe0ff */
[----:B------:R-:W-:Y:S01]  /*1200*/  LEA.HI R5, R5, R14, RZ, 0x2 ;  /* 0x0000000e05057211 */ /* 0x000fe200078f10ff */
[----:B------:R-:W-:Y:S01]  /*1210*/  IMAD.MOV.U32 R18, RZ, RZ, R2 ;  /* 0x000000ffff127224 */ /* 0x000fe200078e0002 */
[----:B------:R-:W-:Y:S01]  /*1220*/  ISETP.GE.AND P4, PT, R3, c[0x0][0x1d4], PT ;  /* 0x0000750003007a0c */ /* 0x000fe20003f86270 */
[----:B------:R-:W-:Y:S01]  /*1230*/  IMAD R2, R10, c[0x0][0x1ac], R11 ;  /* 0x00006b000a027a24 */ /* 0x000fe200078e020b */
[----:B------:R-:W-:Y:S01]  /*1240*/  LOP3.LUT R5, R5, 0xfffffffc, RZ, 0xc0, !PT ;  /* 0xfffffffc05057812 */ /* 0x000fe200078ec0ff */
[----:B------:R-:W-:-:S02]  /*1250*/  IMAD.IADD R23, R25, 0x1, R22 ;  /* 0x0000000119177824 */ /* 0x000fc400078e0216 */
[----:B------:R-:W-:Y:S01]  /*1260*/  IMAD.WIDE.U32 R10, R10, c[0x0][0x1a8], R18 ;  /* 0x00006a000a0a7a25 */ /* 0x000fe200078e0012 */
[----:B------:R-:W-:Y:S02]  /*1270*/  IADD3 R5, R14, -R5, RZ ;  /* 0x800000050e057210 */ /* 0x000fe40007ffe0ff */
[----:B------:R-:W-:Y:S01]  /*1280*/  IADD3 R14, R16, 0x20, RZ ;  /* 0x00000020100e7810 */ /* 0x000fe20007ffe0ff */
[----:B------:R-:W-:Y:S01]  /*1290*/  IMAD.MOV.U32 R22, RZ, RZ, R24 ;  /* 0x000000ffff167224 */ /* 0x000fe200078e0018 */
[----:B------:R-:W-:Y:S01]  /*12a0*/  LEA R3, P1, R10, c[0x0][0x160], 0x1 ;  /* 0x000058000a037a11 */ /* 0x000fe200078208ff */
[----:B------:R-:W-:Y:S01]  /*12b0*/  IMAD.U32 R224, RZ, RZ, UR9 ;  /* 0x00000009ffe07e24 */ /* 0x000fe2000f8e00ff */
[C---:B------:R-:W-:Y:S01]  /*12c0*/  ISETP.GE.AND P2, PT, R14.reuse, c[0x0][0x198], PT ;  /* 0x000066000e007a0c */ /* 0x040fe20003f46270 */
[----:B------:R-:W-:Y:S01]  /*12d0*/  IMAD.IADD R2, R11, 0x1, R2 ;  /* 0x000000010b027824 */ /* 0x000fe200078e0202 */
[----:B------:R-:W-:Y:S01]  /*12e0*/  ISETP.GE.AND P5, PT, R14, c[0x0][0x1d4], PT ;  /* 0x000075000e007a0c */ /* 0x000fe20003fa6270 */
[----:B------:R-:W-:Y:S01]  /*12f0*/  IMAD.WIDE.U32 R224, R224, c[0x0][0x1e8], R22 ;  /* 0x00007a00e0e07a25 */ /* 0x000fe200078e0016 */
[----:B------:R-:W-:Y:S01]  /*1300*/  P2R R15, PR, RZ, 0x4 ;  /* 0x00000004ff0f7803 */ /* 0x000fe20000000000 */
[----:B------:R1:W3:Y:S01]  /*1310*/  SHFL.IDX PT, R18, R3, RZ, 0x1c1f ;  /* 0x001c1fff03127589 */ /* 0x0002e200000e0000 */
[----:B------:R-:W-:Y:S01]  /*1320*/  LEA.HI.X R2, R10, c[0x0][0x164], R2, 0x1, P1 ;  /* 0x000059000a027a11 */ /* 0x000fe200008f0c02 */
[----:B------:R-:W-:Y:S01]  /*1330*/  IMAD.SHL.U32 R11, R97, 0x8, RZ ;  /* 0x00000008610b7824 */ /* 0x000fe200078e00ff */
[----:B------:R-:W-:-:S02]  /*1340*/  IADD3 R225, R225, UR6, RZ ;  /* 0x00000006e1e17c10 */ /* 0x000fc4000fffe0ff */
[----:B------:R-:W-:Y:S01]  /*1350*/  LOP3.LUT P1, RZ, R5, 0x2, RZ, 0xc0, !PT ;  /* 0x0000000205ff7812 */ /* 0x000fe2000782c0ff */
[----:B------:R1:W4:Y:S01]  /*1360*/  SHFL.IDX PT, R19, R2, RZ, 0x1c1f ;  /* 0x001c1fff02137589 */ /* 0x00032200000e0000 */
[----:B------:R-:W-:Y:S02]  /*1370*/  ISETP.GE.AND P3, PT, R11, c[0x0][0x198], PT ;  /* 0x000066000b007a0c */ /* 0x000fe40003f66270 */
[----:B--2---:R-:W-:Y:S01]  /*1380*/  @P0 SHF.R.S32.HI R21, RZ, 0x1f, R20 ;  /* 0x0000001fff150819 */ /* 0x004fe20000011414 */
[----:B------:R-:W-:Y:S01]  /*1390*/  @!P0 IMAD.MOV.U32 R21, RZ, RZ, R7 ;  /* 0x000000ffff158224 */ /* 0x000fe200078e0007 */
[----:B------:R-:W-:Y:S01]  /*13a0*/  LEA.HI R7, R9, R232, RZ, 0x1 ;  /* 0x000000e809077211 */ /* 0x000fe200078f08ff */
[----:B------:R-:W-:Y:S01]  /*13b0*/  @!P0 IMAD.MOV.U32 R20, RZ, RZ, R0 ;  /* 0x000000ffff148224 */ /* 0x000fe200078e0000 */
[----:B------:R-:W-:Y:S01]  /*13c0*/  ISETP.GE.AND P0, PT, R13, UR4, PT ;  /* 0x000000040d007c0c */ /* 0x000fe2000bf06270 */
[----:B------:R-:W-:Y:S01]  /*13d0*/  IMAD R229, R21, c[0x0][0x1f0], RZ ;  /* 0x00007c0015e57a24 */ /* 0x000fe200078e02ff */
[----:B------:R-:W-:Y:S01]  /*13e0*/  LOP3.LUT R7, R7, 0x7fffffe, RZ, 0xc0, !PT ;  /* 0x07fffffe07077812 */ /* 0x000fe200078ec0ff */
[----:B------:R-:W-:-:S02]  /*13f0*/  IMAD R227, R21, c[0x0][0x218], RZ ;  /* 0x0000860015e37a24 */ /* 0x000fc400078e02ff */
[----:B------:R-:W-:Y:S01]  /*1400*/  IMAD.MOV.U32 R0, RZ, RZ, 0x10 ;  /* 0x00000010ff007424 */ /* 0x000fe200078e00ff */
[----:B------:R-:W-:Y:S01]  /*1410*/  IADD3 R10, R232, -R7, RZ ;  /* 0x80000007e80a7210 */ /* 0x000fe20007ffe0ff */
[C---:B------:R-:W-:Y:S01]  /*1420*/  IMAD R229, R20.reuse, c[0x0][0x1f4], R229 ;  /* 0x00007d0014e57a24 */ /* 0x040fe200078e02e5 */
[----:B------:R-:W-:Y:S01]  /*1430*/  IADD3 R7, R11, 0x40, RZ ;  /* 0x000000400b077810 */ /* 0x000fe20007ffe0ff */
[----:B------:R-:W-:Y:S01]  /*1440*/  IMAD R227, R20, c[0x0][0x21c], R227 ;  /* 0x0000870014e37a24 */ /* 0x000fe200078e02e3 */
[----:B------:R-:W-:Y:S01]  /*1450*/  SEL R0, R0, 0xfffffff0, !P1 ;  /* 0xfffffff000007807 */ /* 0x000fe20004800000 */
[----:B------:R-:W-:Y:S01]  /*1460*/  IMAD R9, R95, 0x8, R10 ;  /* 0x000000085f097824 */ /* 0x000fe200078e020a */
[----:B------:R-:W-:Y:S01]  /*1470*/  ISETP.NE.AND P1, PT, R15, RZ, PT ;  /* 0x000000ff0f00720c */ /* 0x000fe20003f25270 */
[----:B------:R-:W-:Y:S01]  /*1480*/  IMAD.WIDE.U32 R224, R20, c[0x0][0x1f0], R224 ;  /* 0x00007c0014e07a25 */ /* 0x000fe200078e00e0 */
[----:B------:R-:W-:-:S03]  /*1490*/  ISETP.GE.AND P2, PT, R7, c[0x0][0x198], PT ;  /* 0x0000660007007a0c */ /* 0x000fc60003f46270 */
[----:B------:R-:W-:-:S04]  /*14a0*/  IMAD.WIDE.U32 R220, R20, c[0x0][0x218], R220 ;  /* 0x0000860014dc7a25 */ /* 0x000fc800078e00dc */
[----:B------:R-:W-:Y:S02]  /*14b0*/  IMAD.U32 R218, R9, 0x20, R218 ;  /* 0x0000002009da7824 */ /* 0x000fe400078e00da */
        /* <DEDUP_REMOVED lines=18> */
.L_x_1805:
[----:B-1-34-:R-:W-:Y:S05]  /*15e0*/  BSYNC B0 ;  /* 0x0000000000007941 */ /* 0x01afea0003800000 */
.L_x_1804:
        /* <DEDUP_REMOVED lines=22> */
.L_x_1807:
[----:B------:R-:W-:Y:S05]  /*1750*/  BSYNC B0 ;  /* 0x0000000000007941 */ /* 0x000fea0003800000 */
.L_x_1806:
        /* <DEDUP_REMOVED lines=22> */
.L_x_1809:
[----:B------:R-:W-:Y:S05]  /*18c0*/  BSYNC B0 ;  /* 0x0000000000007941 */ /* 0x000fea0003800000 */
.L_x_1808:
[----:B---3--:R3:W5:Y:S01]  /*18d0*/  SHFL.IDX PT, R18, R3, 0x3, 0x1c1f ;  /* 0x007c1f0003127f89 */ /* 0x00876200000e0000 */
[----:B------:R-:W-:Y:S01]  /*18e0*/  IADD3 R13, R13, 0x60, RZ ;  /* 0x000000600d0d7810 */ /* 0x000fe20007ffe0ff */
[----:B------:R-:W-:Y:S01]  /*18f0*/  IMAD.MOV.U32 R99, RZ, RZ, 0x30 ;  /* 0x00000030ff637424 */ /* 0x000fe200078e00ff */
[----:B------:R-:W-:Y:S01]  /*1900*/  UMOV UR6, 0x5 ;  /* 0x0000000500067882 */ /* 0x000fe20000000000 */
[----:B----4-:R-:W4:Y:S01]  /*1910*/  SHFL.IDX PT, R19, R2, 0x3, 0x1c1f ;  /* 0x007c1f0002137f89 */ /* 0x010f2200000e0000 */
[----:B------:R-:W-:Y:S01]  /*1920*/  ISETP.GE.AND P1, PT, R13, UR4, PT ;  /* 0x000000040d007c0c */ /* 0x000fe2000bf26270 */
[----:B------:R-:W-:Y:S01]  /*1930*/  IMAD R94, R148, -0x30, R99 ;  /* 0xffffffd0945e7824 */ /* 0x000fe200078e0263 */
[----:B------:R-:W-:Y:S01]  /*1940*/  ULDC.64 UR4, c[0x0][0x1e0] ;  /* 0x0000780000047ab9 */ /* 0x000fe20000000a00 */
[----:B------:R-:W-:Y:S01]  /*1950*/  IMAD.SHL.U32 R218, R218, 0x2, RZ ;  /* 0x00000002dada7824 */ /* 0x000fe200078e00ff */
[----:B------:R-:W-:Y:S01]  /*1960*/  USHF.L.U32 UR7, UR4, 0x5, URZ ;  /* 0x0000000504077899 */ /* 0x000fe2000800063f */
[----:B------:R-:W-:Y:S01]  /*1970*/  IMAD.MOV.U32 R228, RZ, RZ, R224 ;  /* 0x000000ffffe47224 */ /* 0x000fe200078e00e0 */
[----:B------:R-:W-:Y:S01]  /*1980*/  IADD3 R92, R94, c[0x0][0x1d0], RZ ;  /* 0x000074005e5c7a10 */ /* 0x000fe20007ffe0ff */
[----:B------:R-:W-:Y:S01]  /*1990*/  USHF.L.U64.HI UR6, UR4, UR6, UR5 ;  /* 0x0000000604067299 */ /* 0x000fe20008010205 */
[----:B------:R-:W-:Y:S01]  /*19a0*/  IMAD.SHL.U32 R4, R4, 0x8, RZ ;  /* 0x0000000804047824 */ /* 0x000fe200078e00ff */
[----:B------:R-:W-:Y:S01]  /*19b0*/  LOP3.LUT R101, R101, 0x7fffffe, RZ, 0xc0, !PT ;  /* 0x07fffffe65657812 */ /* 0x000fe200078ec0ff */
[----:B------:R-:W-:Y:S01]  /*19c0*/  IMAD.MOV.U32 R226, RZ, RZ, R220 ;  /* 0x000000ffffe27224 */ /* 0x000fe200078e00dc */
[----:B------:R-:W-:-:S02]  /*19d0*/  SEL R73, RZ, 0x1, P6 ;  /* 0x00000001ff497807 */ /* 0x000fc40003000000 */
[----:B------:R-:W-:Y:S01]  /*19e0*/  @!P1 SHF.R.S32.HI R9, RZ, 0x1f, R14 ;  /* 0x0000001fff099819 */ /* 0x000fe2000001140e */
[----:B------:R-:W-:Y:S01]  /*19f0*/  IMAD.IADD R101, R6, 0x1, -R101 ;  /* 0x0000000106657824 */ /* 0x000fe200078e0a65 */
[----:B------:R-:W-:Y:S02]  /*1a00*/  @!P1 IADD3 R10, R11, 0x40, RZ ;  /* 0x000000400b0a9810 */ /* 0x000fe40007ffe0ff */
[----:B------:R-:W-:Y:S01]  /*1a10*/  @!P1 LEA.HI R9, R9, R14, RZ, 0x3 ;  /* 0x0000000e09099211 */ /* 0x000fe200078f18ff */
[----:B-123--:R-:W-:Y:S01]  /*1a20*/  IMAD R3, R99, c[0x0][0x1e4], RZ ;  /* 0x0000790063037a24 */ /* 0x00efe200078e02ff */
[----:B-----5:R-:W-:Y:S01]  /*1a30*/  @!P1 LEA R16, P0, R11, R18, 0x1 ;  /* 0x000000120b109211 */ /* 0x020fe200078008ff */
[----:B------:R-:W-:Y:S01]  /*1a40*/  IMAD.WIDE.U32 R98, R99, c[0x0][0x1e0], RZ ;  /* 0x0000780063627a25 */ /* 0x000fe200078e00ff */
[----:B------:R-:W-:Y:S02]  /*1a50*/  @!P1 SHF.R.S32.HI R7, RZ, 0x1f, R10 ;  /* 0x0000001fff079819 */ /* 0x000fe4000001140a */
[----:B----4-:R-:W-:Y:S01]  /*1a60*/  @!P1 LEA.HI.X R17, R11, R19, R17, 0x1, P0 ;  /* 0x000000130b119211 */ /* 0x010fe200000f0c11 */
[----:B------:R-:W-:Y:S01]  /*1a70*/  IMAD.IADD R3, R99, 0x1, R3 ;  /* 0x0000000163037824 */ /* 0x000fe200078e0203 */
[----:B------:R-:W-:-:S02]  /*1a80*/  @!P1 LOP3.LUT R9, R9, 0xfffffff8, RZ, 0xc0, !PT ;  /* 0xfffffff809099812 */ /* 0x000fc400078ec0ff */
[----:B------:R-:W-:Y:S01]  /*1a90*/  ISETP.NE.AND P0, PT, R15, RZ, PT ;  /* 0x000000ff0f00720c */ /* 0x000fe20003f05270 */
[----:B------:R-:W-:Y:S01]  /*1aa0*/  @!PT LDS RZ, [RZ] ;  /* 0x00000000fffff984 */ /* 0x000fe20000000800 */
[----:B------:R1:W-:Y:S01]  /*1ab0*/  @!P1 LDGSTS.E.BYPASS.LTC128B.128 [R218+0x6100], [R16.64], !P3 ;  /* 0x0610000010da9fae */ /* 0x0003e2000d901d4a */
[----:B------:R-:W-:Y:S01]  /*1ac0*/  @!P1 LEA.HI R7, R7, R10, RZ, 0x3 ;  /* 0x0000000a07079211 */ /* 0x000fe200078f18ff */
[----:B------:R-:W-:Y:S01]  /*1ad0*/  @!P1 IMAD.WIDE R14, R9, 0x2, R18 ;  /* 0x00000002090e9825 */ /* 0x000fe200078e0212 */
[----:B------:R-:W-:Y:S02]  /*1ae0*/  IMNMX R9, R92, 0x30, PT ;  /* 0x000000305c097817 */ /* 0x000fe40003800200 */
[----:B------:R-:W-:Y:S02]  /*1af0*/  @!P1 LOP3.LUT R7, R7, 0xfffffff8, RZ, 0xc0, !PT ;  /* 0xfffffff807079812 */ /* 0x000fe400078ec0ff */
[----:B------:R-:W-:Y:S01]  /*1b00*/  IADD3 R2, R148, -0x1, RZ ;  /* 0xffffffff94027810 */ /* 0x000fe20007ffe0ff */
[----:B------:R-:W-:Y:S01]  /*1b10*/  IMAD.IADD R9, R9, 0x1, -R232 ;  /* 0x0000000109097824 */ /* 0x000fe200078e0ae8 */
[----:B------:R-:W-:Y:S01]  /*1b20*/  SEL R54, RZ, 0x2, P5 ;  /* 0x00000002ff367807 */ /* 0x000fe20002800000 */
[----:B------:R-:W-:Y:S01]  /*1b30*/  @!P1 IMAD.WIDE R20, R7, 0x2, R18 ;  /* 0x0000000207149825 */ /* 0x000fe200078e0212 */
[----:B------:R-:W-:Y:S01]  /*1b40*/  SEL R76, RZ, 0x4, P4 ;  /* 0x00000004ff4c7807 */ /* 0x000fe20002000000 */
[----:B------:R2:W-:Y:S01]  /*1b50*/  @!P1 LDGSTS.E.BYPASS.LTC128B.128 [R218+0x8100], [R14.64], !P0 ;  /* 0x081000000eda9fae */ /* 0x0005e2000c101d4a */
[----:B------:R-:W-:Y:S01]  /*1b60*/  ISETP.GE.AND P3, PT, R9, 0x1, PT ;  /* 0x000000010900780c */ /* 0x000fe20003f66270 */
[----:B------:R-:W-:Y:S01]  /*1b70*/  IMAD R10, R3, R2, RZ ;  /* 0x00000002030a7224 */ /* 0x000fe200078e02ff */
[----:B------:R-:W-:Y:S01]  /*1b80*/  ISETP.GE.AND P0, PT, R9, 0x21, PT ;  /* 0x000000210900780c */ /* 0x000fe20003f06270 */
[----:B------:R3:W-:Y:S01]  /*1b90*/  @!P1 LDGSTS.E.BYPASS.LTC128B.128 [R218+0xa100], [R20.64], !P2 ;  /* 0x0a10000014da9fae */ /* 0x0007e2000d101d4a */
[----:B------:R-:W-:Y:S01]  /*1ba0*/  SHF.R.S32.HI R9, RZ, 0x1f, R2 ;  /* 0x0000001fff097819 */ /* 0x000fe20000011402 */
[----:B------:R-:W-:Y:S01]  /*1bb0*/  IMAD.WIDE.U32 R78, R2, c[0x0][0x208], RZ ;  /* 0x00008200024e7a25 */ /* 0x000fe200078e00ff */
[----:B------:R-:W-:Y:S01]  /*1bc0*/  IADD3 R72, R94, c[0x0][0x1d0], -R232 ;  /* 0x000074005e487a10 */ /* 0x000fe20007ffe8e8 */
[----:B------:R-:W0:Y:S02]  /*1bd0*/  LDGDEPBAR ;  /* 0x00000000000079af */ /* 0x000e240000000000 */
[C---:B------:R-:W-:Y:S01]  /*1be0*/  IMAD R7, R9.reuse, R98, R10 ;  /* 0x0000006209077224 */ /* 0x040fe200078e020a */
[----:B------:R-:W-:Y:S01]  /*1bf0*/  LOP3.LUT R10, R8, 0xfffffff8, RZ, 0xc0, !PT ;  /* 0xfffffff8080a7812 */ /* 0x000fe200078ec0ff */
[----:B------:R-:W-:-:S02]  /*1c00*/  IMAD R53, R9, c[0x0][0x208], RZ ;  /* 0x0000820009357a24 */ /* 0x000fc400078e02ff */
[----:B------:R-:W-:Y:S01]  /*1c10*/  IMAD.IADD R73, R54, 0x1, R73 ;  /* 0x0000000136497824 */ /* 0x000fe200078e0249 */
[----:B-1----:R-:W-:Y:S01]  /*1c20*/  SHF.R.S32.HI R17, RZ, 0x4, R12 ;  /* 0x00000004ff117819 */ /* 0x002fe2000001140c */
[----:B------:R-:W-:Y:S02]  /*1c30*/  IMAD.IADD R13, R93, 0x1, -R10 ;  /* 0x000000015d0d7824 */ /* 0x000fe400078e0a0a */
[----:B------:R-:W-:Y:S01]  /*1c40*/  IMAD R53, R2, c[0x0][0x20c], R53 ;  /* 0x0000830002357a24 */ /* 0x000fe200078e0235 */
[----:B------:R-:W-:Y:S01]  /*1c50*/  LEA.HI R12, R12, R17, RZ, 0x1 ;  /* 0x000000110c0c7211 */ /* 0x000fe200078f08ff */
[----:B------:R-:W-:Y:S01]  /*1c60*/  IMAD.IADD R76, R76, 0x1, R73 ;  /* 0x000000014c4c7824 */ /* 0x000fe200078e0249 */
[----:B------:R-:W-:Y:S01]  /*1c70*/  LEA.HI R11, R13, R13, RZ, 0x1 ;  /* 0x0000000d0d0b7211 */ /* 0x000fe200078f08ff */
[----:B------:R-:W-:Y:S01]  /*1c80*/  IMAD.IADD R53, R79, 0x1, R53 ;  /* 0x000000014f357824 */ /* 0x000fe200078e0235 */
[----:B------:R-:W-:Y:S01]  /*1c90*/  LOP3.LUT R12, R12, 0xfffffffe, RZ, 0xc0, !PT ;  /* 0xfffffffe0c0c7812 */ /* 0x000fe200078ec0ff */
[----:B------:R-:W-:Y:S01]  /*1ca0*/  IMAD.WIDE.U32 R78, R78, 0x30, R226 ;  /* 0x000000304e4e7825 */ /* 0x000fe200078e00e2 */
[----:B------:R-:W-:-:S03]  /*1cb0*/  LOP3.LUT R10, R11, 0x3fffffe, RZ, 0xc0, !PT ;  /* 0x03fffffe0b0a7812 */ /* 0x000fc600078ec0ff */
[----:B--2---:R-:W-:-:S04]  /*1cc0*/  IMAD.WIDE.U32 R14, R2, R98, R228 ;  /* 0x00000062020e7225 */ /* 0x004fc800078e00e4 */
[----:B------:R-:W-:Y:S01]  /*1cd0*/  IMAD.IADD R7, R15, 0x1, R7 ;  /* 0x000000010f077824 */ /* 0x000fe200078e0207 */
[----:B------:R-:W-:Y:S01]  /*1ce0*/  BAR.SYNC.DEFER_BLOCKING 0x0 ;  /* 0x0000000000007b1d */ /* 0x000fe20000010000 */
[C---:B------:R-:W-:Y:S01]  /*1cf0*/  @P3 LEA R18, P2, R14.reuse, c[0x0][0x1c8], 0x1 ;  /* 0x000072000e123a11 */ /* 0x040fe200078408ff */
[----:B------:R-:W-:Y:S01]  /*1d00*/  IMAD.IADD R12, R17, 0x1, -R12 ;  /* 0x00000001110c7824 */ /* 0x000fe200078e0a0c */
[C---:B------:R-:W-:Y:S01]  /*1d10*/  @P0 IADD3 R8, P1, R14.reuse, UR7, RZ ;  /* 0x000000070e080c10 */ /* 0x040fe2000ff3e0ff */
[----:B------:R-:W-:Y:S01]  /*1d20*/  IMAD.IADD R13, R13, 0x1, -R10 ;  /* 0x000000010d0d7824 */ /* 0x000fe200078e0a0a */
[----:B------:R-:W-:Y:S01]  /*1d30*/  @P3 LEA.HI.X R19, R14, c[0x0][0x1cc], R7, 0x1, P2 ;  /* 0x000073000e133a11 */ /* 0x000fe200010f0c07 */
[C---:B------:R-:W-:Y:S01]  /*1d40*/  IMAD.SHL.U32 R100, R12.reuse, 0x8, RZ ;  /* 0x000000080c647824 */ /* 0x040fe200078e00ff */
[----:B------:R-:W-:Y:S01]  /*1d50*/  @P0 IADD3.X R7, R7, UR6, RZ, P1, !PT ;  /* 0x0000000607070c10 */ /* 0x000fe20008ffe4ff */
[----:B------:R-:W-:Y:S01]  /*1d60*/  IMAD R13, R12, 0x8, R13 ;  /* 0x000000080c0d7824 */ /* 0x000fe200078e020d */
[----:B------:R-:W-:Y:S01]  /*1d70*/  @P0 LEA R16, P1, R8, c[0x0][0x1c8], 0x1 ;  /* 0x0000720008100a11 */ /* 0x000fe200078208ff */
[----:B------:R-:W-:Y:S01]  /*1d80*/  IMAD R53, R53, 0x30, RZ ;  /* 0x0000003035357824 */ /* 0x000fe200078e02ff */
[----:B------:R-:W-:-:S02]  /*1d90*/  SHF.R.S32.HI R15, RZ, 0x1f, R6 ;  /* 0x0000001fff0f7819 */ /* 0x000fc40000011406 */
[----:B------:R-:W-:Y:S01]  /*1da0*/  @P0 LEA.HI.X R17, R8, c[0x0][0x1cc], R7, 0x1, P1 ;  /* 0x0000730008110a11 */ /* 0x000fe200008f0c07 */
[----:B------:R-:W-:Y:S01]  /*1db0*/  IMAD.SHL.U32 R7, R5, 0x40, RZ ;  /* 0x0000004005077824 */ /* 0x000fe200078e00ff */
[----:B------:R-:W-:Y:S01]  /*1dc0*/  SHF.R.S32.HI R8, RZ, 0x1, R11 ;  /* 0x00000001ff087819 */ /* 0x000fe2000001140b */
[----:B------:R-:W-:Y:S01]  /*1dd0*/  IMAD.IADD R52, R79, 0x1, R53 ;  /* 0x000000014f347824 */ /* 0x000fe200078e0235 */
[----:B------:R-:W-:Y:S02]  /*1de0*/  LEA.HI R15, R15, R6, RZ, 0x3 ;  /* 0x000000060f0f7211 */ /* 0x000fe400078f18ff */
[----:B------:R-:W-:Y:S01]  /*1df0*/  LOP3.LUT R7, R7, 0xc0, RZ, 0xc0, !PT ;  /* 0x000000c007077812 */ /* 0x000fe200078ec0ff */
[----:B------:R-:W-:Y:S01]  /*1e00*/  IMAD.SHL.U32 R5, R8, 0x40, RZ ;  /* 0x0000004008057824 */ /* 0x000fe200078e00ff */
[----:B------:R-:W-:Y:S01]  /*1e10*/  LOP3.LUT P1, RZ, R76, 0x1, RZ, 0xc0, !PT ;  /* 0x000000014cff7812 */ /* 0x000fe2000782c0ff */
[----:B------:R-:W-:Y:S01]  /*1e20*/  IMAD.SHL.U32 R15, R15, 0x20, RZ ;  /* 0x000000200f0f7824 */ /* 0x000fe200078e00ff */
[----:B------:R-:W-:Y:S01]  /*1e30*/  LOP3.LUT R100, R7, 0x8, R100, 0xf8, !PT ;  /* 0x0000000807647812 */ /* 0x000fe200078ef864 */
[----:B------:R-:W-:Y:S01]  /*1e40*/  @!PT LDS RZ, [RZ] ;  /* 0x00000000fffff984 */ /* 0x000fe20000000800 */
[----:B------:R-:W-:Y:S01]  /*1e50*/  @!PT LDS RZ, [RZ] ;  /* 0x00000000fffff984 */ /* 0x000fe20000000800 */
[----:B------:R-:W-:Y:S01]  /*1e60*/  @!PT LDS RZ, [RZ] ;  /* 0x00000000fffff984 */ /* 0x000fe20000000800 */
[----:B------:R1:W-:Y:S01]  /*1e70*/  @P3 LDGSTS.E.BYPASS.LTC128B.128 [R218+0x2500], [R18.64], !P6 ;  /* 0x0250000012da3fae */ /* 0x0003e2000f101d4a */
[----:B------:R-:W-:-:S02]  /*1e80*/  LOP3.LUT R5, R5, 0xc0, RZ, 0xc0, !PT ;  /* 0x000000c005057812 */ /* 0x000fc400078ec0ff */
[----:B------:R-:W-:Y:S01]  /*1e90*/  LOP3.LUT R102, R15, 0xffffff00, RZ, 0xc0, !PT ;  /* 0xffffff000f667812 */ /* 0x000fe200078ec0ff */
[----:B------:R1:W-:Y:S01]  /*1ea0*/  @P3 LDGSTS.E.BYPASS.LTC128B.128 [R218+0x3100], [R18.64+0x40], !P5 ;  /* 0x0310004012da3fae */ /* 0x0003e2000e901d4a */
[----:B------:R-:W-:Y:S02]  /*1eb0*/  LOP3.LUT R4, R5, 0x8, R4, 0xf8, !PT ;  /* 0x0000000805047812 */ /* 0x000fe400078ef804 */
[----:B------:R-:W-:Y:S01]  /*1ec0*/  SHF.R.U32.HI R7, RZ, 0x3, R7 ;  /* 0x00000003ff077819 */ /* 0x000fe20000011607 */
[----:B------:R1:W-:Y:S01]  /*1ed0*/  @P3 LDGSTS.E.BYPASS.LTC128B.128 [R218+0x3d00], [R18.64+0x80], !P4 ;  /* 0x03d0008012da3fae */ /* 0x0003e2000e101d4a */
[----:B------:R-:W-:Y:S01]  /*1ee0*/  SHF.R.U32.HI R5, RZ, 0x3, R5 ;  /* 0x00000003ff057819 */ /* 0x000fe20000011605 */
[----:B------:R-:W-:Y:S01]  /*1ef0*/  IMAD R6, R95, 0x200, R102 ;  /* 0x000002005f067824 */ /* 0x000fe200078e0266 */
[----:B------:R-:W-:Y:S01]  /*1f00*/  LOP3.LUT R100, R100, R7, RZ, 0x3c, !PT ;  /* 0x0000000764647212 */ /* 0x000fe200078e3cff */
[----:B------:R1:W-:Y:S01]  /*1f10*/  @P0 LDGSTS.E.BYPASS.LTC128B.128 [R218+0x2d00], [R16.64], !P6 ;  /* 0x02d0000010da0fae */ /* 0x0003e2000f101d4a */
[----:B------:R-:W-:Y:S01]  /*1f20*/  LOP3.LUT R4, R4, R5, RZ, 0x3c, !PT ;  /* 0x0000000504047212 */ /* 0x000fe200078e3cff */
[----:B------:R-:W-:Y:S01]  /*1f30*/  IMAD R217, R101, 0x20, R6 ;  /* 0x0000002065d97824 */ /* 0x000fe200078e0206 */
[----:B------:R-:W-:Y:S01]  /*1f40*/  ISETP.GT.AND P3, PT, R93, 0x3f, PT ;  /* 0x0000003f5d00780c */ /* 0x000fe20003f64270 */
[----:B------:R1:W-:Y:S01]  /*1f50*/  @P0 LDGSTS.E.BYPASS.LTC128B.128 [R218+0x3900], [R16.64+0x40], !P5 ;  /* 0x0390004010da0fae */ /* 0x0003e2000e901d4a */
[----:B------:R-:W-:Y:S01]  /*1f60*/  ISETP.LT.OR P1, PT, R72, 0x1, !P1 ;  /* 0x000000014800780c */ /* 0x000fe20004f21670 */
[----:B------:R-:W-:Y:S01]  /*1f70*/  IMAD.IADD R217, R100, 0x1, R217 ;  /* 0x0000000164d97824 */ /* 0x000fe200078e02d9 */
[----:B------:R-:W-:Y:S01]  /*1f80*/  LOP3.LUT P2, RZ, R76, 0x4, RZ, 0xc0, !PT ;  /* 0x000000044cff7812 */ /* 0x000fe2000784c0ff */
[----:B------:R1:W-:Y:S01]  /*1f90*/  @P0 LDGSTS.E.BYPASS.LTC128B.128 [R218+0x4500], [R16.64+0x80], !P4 ;  /* 0x0450008010da0fae */ /* 0x0003e2000e101d4a */
[----:B------:R-:W-:Y:S01]  /*1fa0*/  IMAD.U32 R216, R13, 0x20, R4 ;  /* 0x000000200dd87824 */ /* 0x000fe200078e0004 */
[----:B------:R-:W-:Y:S01]  /*1fb0*/  LOP3.LUT P0, RZ, R8, 0x2, RZ, 0xc0, !PT ;  /* 0x0000000208ff7812 */ /* 0x000fe2000780c0ff */
[----:B------:R-:W-:Y:S01]  /*1fc0*/  IMAD.SHL.U32 R217, R217, 0x2, RZ ;  /* 0x00000002d9d97824 */ /* 0x000fe200078e00ff */
[----:B------:R-:W0:Y:S01]  /*1fd0*/  LDGDEPBAR ;  /* 0x00000000000079af */ /* 0x000e220000000000 */
[----:B------:R-:W-:Y:S01]  /*1fe0*/  IMAD.SHL.U32 R216, R216, 0x2, RZ ;  /* 0x00000002d8d87824 */ /* 0x000fe200078e00ff */
[----:B------:R-:W-:Y:S01]  /*1ff0*/  ISETP.LT.OR P2, PT, R72, 0x1, !P2 ;  /* 0x000000014800780c */ /* 0x000fe20005741670 */
[----:B------:R-:W-:-:S02]  /*2000*/  IMAD R213, R0, 0x2, R217 ;  /* 0x0000000200d57824 */ /* 0x000fc400078e02d9 */
[----:B------:R-:W-:Y:S01]  /*2010*/  @!P3 IMAD.MOV.U32 R79, RZ, RZ, c[0x0][0x208] ;  /* 0x00008200ff4fb624 */ /* 0x000fe200078e00ff */
[C---:B------:R-:W-:Y:S01]  /*2020*/  IADD3 R8, R216.reuse, 0x2500, RZ ;  /* 0x00002500d8087810 */ /* 0x040fe20007ffe0ff */
[----:B------:R-:W-:Y:S01]  /*2030*/  @!P3 IMAD.MOV.U32 R77, RZ, RZ, c[0x0][0x20c] ;  /* 0x00008300ff4db624 */ /* 0x000fe200078e00ff */
[----:B------:R-:W-:Y:S01]  /*2040*/  IADD3 R215, R216, 0x2520, RZ ;  /* 0x00002520d8d77810 */ /* 0x000fe20007ffe0ff */
[----:B------:R-:W-:Y:S02]  /*2050*/  IMAD R101, R101, 0x20, R102 ;  /* 0x0000002065657824 */ /* 0x000fe400078e0266 */
[----:B------:R-:W-:Y:S02]  /*2060*/  @P0 IADD3 R215, R8, -0x20, RZ ;  /* 0xffffffe008d70810 */ /* 0x000fe40007ffe0ff */
[----:B------:R-:W-:Y:S02]  /*2070*/  LEA R74, P0, R78, c[0x0][0x1f8], 0x1 ;  /* 0x00007e004e4a7a11 */ /* 0x000fe400078008ff */
[----:B------:R-:W-:-:S02]  /*2080*/  IADD3 R211, R215, 0x400, RZ ;  /* 0x00000400d7d37810 */ /* 0x000fc40007ffe0ff */
[----:B------:R-:W-:Y:S02]  /*2090*/  LEA.HI.X R75, R78, c[0x0][0x1fc], R52, 0x1, P0 ;  /* 0x00007f004e4b7a11 */ /* 0x000fe400000f0c34 */
[----:B------:R-:W-:Y:S02]  /*20a0*/  @!P3 LEA R104, P0, R79, R74, 0x6 ;  /* 0x0000004a4f68b211 */ /* 0x000fe400078030ff */
[----:B------:R-:W-:Y:S02]  /*20b0*/  IADD3 R210, R215, 0x800, RZ ;  /* 0x00000800d7d27810 */ /* 0x000fe40007ffe0ff */
[----:B------:R-:W-:Y:S01]  /*20c0*/  @!P3 LEA.HI.X R105, R79, R75, R77, 0x6, P0 ;  /* 0x0000004b4f69b211 */ /* 0x000fe200000f344d */
[----:B------:R-:W-:-:S04]  /*20d0*/  DEPBAR.LE SB0, 0x1 ;  /* 0x000080400000791a */ /* 0x000fc80000000000 */
[----:B------:R-:W-:-:S04]  /*20e0*/  DEPBAR.LE SB0, 0x0 ;  /* 0x000080000000791a */ /* 0x000fc80000000000 */
[----:B------:R-:W-:Y:S01]  /*20f0*/  BAR.SYNC.DEFER_BLOCKING 0x0 ;  /* 0x0000000000007b1d */ /* 0x000fe20000010000 */
[----:B------:R-:W-:Y:S02]  /*2100*/  LOP3.LUT P0, RZ, R76, 0x2, RZ, 0xc0, !PT ;  /* 0x000000024cff7812 */ /* 0x000fe4000780c0ff */
[C---:B------:R-:W-:Y:S02]  /*2110*/  IADD3 R209, R215.reuse, 0xc00, RZ ;  /* 0x00000c00d7d17810 */ /* 0x040fe40007ffe0ff */
[----:B------:R-:W-:Y:S02]  /*2120*/  ISETP.LT.OR P0, PT, R72, 0x1, !P0 ;  /* 0x000000014800780c */ /* 0x000fe40004701670 */
[C---:B------:R-:W-:Y:S02]  /*2130*/  IADD3 R208, R215.reuse, 0x1000, RZ ;  /* 0x00001000d7d07810 */ /* 0x040fe40007ffe0ff */
[C---:B------:R-:W-:Y:S02]  /*2140*/  IADD3 R207, R215.reuse, 0x1400, RZ ;  /* 0x00001400d7cf7810 */ /* 0x040fe40007ffe0ff */
[----:B------:R-:W-:-:S02]  /*2150*/  IADD3 R206, R215, 0x1800, RZ ;  /* 0x00001800d7ce7810 */ /* 0x000fc40007ffe0ff */
[C---:B------:R-:W-:Y:S02]  /*2160*/  IADD3 R205, R215.reuse, 0x1c00, RZ ;  /* 0x00001c00d7cd7810 */ /* 0x040fe40007ffe0ff */
[----:B------:R-:W-:Y:S01]  /*2170*/  IADD3 R204, R215, 0x2000, RZ ;  /* 0x00002000d7cc7810 */ /* 0x000fe20007ffe0ff */
[----:B------:R-:W-:Y:S04]  /*2180*/  LDSM.16.M88.4 R48, [R217+0x5900] ;  /* 0x00590000d930783b */ /* 0x000fe80000000200 */
[----:B------:R-:W2:Y:S04]  /*2190*/  LDSM.16.M88.4 R64, [R216+0x2500] ;  /* 0x00250000d840783b */ /* 0x000ea80000000200 */
[----:B------:R-:W4:Y:S04]  /*21a0*/  LDSM.16.M88.4 R56, [R216+0x2900] ;  /* 0x00290000d838783b */ /* 0x000f280000000200 */
[----:B------:R-:W5:Y:S04]  /*21b0*/  LDSM.16.M88.4 R44, [R217+0x4900] ;  /* 0x00490000d92c783b */ /* 0x000f680000000200 */
[----:B------:R-:W5:Y:S04]  /*21c0*/  LDSM.16.M88.4 R4, [R216+0x2d00] ;  /* 0x002d0000d804783b */ /* 0x000f680000000200 */
[----:B------:R-:W-:Y:S04]  /*21d0*/  LDSM.16.M88.4 R40, [R213+0x5900] ;  /* 0x00590000d528783b */ /* 0x000fe80000000200 */
[----:B-1----:R-:W1:Y:S04]  /*21e0*/  LDSM.16.M88.4 R16, [R215+0x400] ;  /* 0x00040000d710783b */ /* 0x002e680000000200 */
[----:B------:R-:W1:Y:S04]  /*21f0*/  LDSM.16.M88.4 R8, [R215+0x800] ;  /* 0x00080000d708783b */ /* 0x000e680000000200 */
[----:B---3--:R-:W3:Y:S01]  /*2200*/  LDSM.16.M88.4 R20, [R215] ;  /* 0x00000000d714783b */ /* 0x008ee20000000200 */
[C---:B--2---:R-:W-:Y:S08]  /*2210*/  HMMA.16816.F32 R36, R48.reuse, R64, RZ ;  /* 0x000000403024723c */ /* 0x044ff000000018ff */
[C---:B----4-:R-:W-:Y:S08]  /*2220*/  HMMA.16816.F32 R28, R48.reuse, R56, RZ ;  /* 0x00000038301c723c */ /* 0x050ff000000018ff */
[C---:B------:R-:W-:Y:S08]  /*2230*/  HMMA.16816.F32 R32, R48.reuse, R66, RZ ;  /* 0x000000423020723c */ /* 0x040ff000000018ff */
[----:B------:R-:W-:Y:S08]  /*2240*/  HMMA.16816.F32 R24, R48, R58, RZ ;  /* 0x0000003a3018723c */ /* 0x000ff000000018ff */
[C---:B-----5:R-:W-:Y:S08]  /*2250*/  HMMA.16816.F32 R68, R44.reuse, R64, RZ ;  /* 0x000000402c44723c */ /* 0x060ff000000018ff */
[----:B------:R-:W-:Y:S08]  /*2260*/  HMMA.16816.F32 R60, R44, R56, RZ ;  /* 0x000000382c3c723c */ /* 0x000ff000000018ff */
[----:B------:R-:W-:Y:S08]  /*2270*/  HMMA.16816.F32 R12, R48, R4, RZ ;  /* 0x00000004300c723c */ /* 0x000ff000000018ff */
[C---:B------:R-:W-:Y:S08]  /*2280*/  HMMA.16816.F32 R64, R44.reuse, R66, RZ ;  /* 0x000000422c40723c */ /* 0x040ff000000018ff */
[C---:B------:R-:W-:Y:S08]  /*2290*/  HMMA.16816.F32 R56, R44.reuse, R58, RZ ;  /* 0x0000003a2c38723c */ /* 0x040ff000000018ff */
[----:B------:R-:W-:Y:S08]  /*22a0*/  HMMA.16816.F32 R52, R44, R4, RZ ;  /* 0x000000042c34723c */ /* 0x000ff000000018ff */
[-C--:B------:R-:W-:Y:S08]  /*22b0*/  HMMA.16816.F32 R48, R48, R6.reuse, RZ ;  /* 0x000000063030723c */ /* 0x080ff000000018ff */
[----:B------:R-:W-:Y:S01]  /*22c0*/  HMMA.16816.F32 R44, R44, R6, RZ ;  /* 0x000000062c2c723c */ /* 0x000fe200000018ff */
[----:B------:R-:W2:Y:S04]  /*22d0*/  LDSM.16.M88.4 R4, [R213+0x4900] ;  /* 0x00490000d504783b */ /* 0x000ea80000000200 */
[----:B------:R-:W-:Y:S01]  /*22e0*/  @!PT LDS RZ, [RZ] ;  /* 0x00000000fffff984 */ /* 0x000fe20000000800 */
[----:B------:R-:W-:Y:S01]  /*22f0*/  @!PT LDS RZ, [RZ] ;  /* 0x00000000fffff984 */ /* 0x000fe20000000800 */
[----:B------:R-:W-:Y:S01]  /*2300*/  @!PT LDS RZ, [RZ] ;  /* 0x00000000fffff984 */ /* 0x000fe20000000800 */
[----:B------:R4:W-:Y:S01]  /*2310*/  LDGSTS.E.BYPASS.LTC128B.128 [R218+0x100], [R74.64], !P1 ;  /* 0x001000004ada7fae */ /* 0x0009e2000c901d4a */
[----:B------:R-:W-:-:S02]  /*2320*/  @!P3 LOP3.LUT P1, RZ, R73, 0x1, RZ, 0xc0, !PT ;  /* 0x0000000149ffb812 */ /* 0x000fc4000782c0ff */
[C---:B-1----:R-:W-:Y:S01]  /*2330*/  HMMA.16816.F32 R24, R40.reuse, R18, R24 ;  /* 0x000000122818723c */ /* 0x042fe20000001818 */
        /* <DEDUP_REMOVED lines=8> */
[C---:B---3--:R-:W-:Y:S03]  /*23c0*/  HMMA.16816.F32 R36, R40.reuse, R20, R36 ;  /* 0x000000142824723c */ /* 0x048fe60000001824 */
[----:B------:R1:W-:Y:S04]  /*23d0*/  @!P3 LDGSTS.E.BYPASS.LTC128B.128 [R218+0x1500], [R104.64+0x40], !P2 ;  /* 0x0150004068dabfae */ /* 0x0003e8000d101d4a */
[----:B------:R1:W-:Y:S01]  /*23e0*/  @!P3 LDGSTS.E.BYPASS.LTC128B.128 [R218+0x2100], [R104.64+0x80], !P0 ;  /* 0x0210008068dabfae */ /* 0x0003e2000c101d4a */
[C---:B------:R-:W-:Y:S01]  /*23f0*/  HMMA.16816.F32 R28, R40.reuse, R16, R28 ;  /* 0x00000010281c723c */ /* 0x040fe2000000181c */
[----:B------:R-:W-:Y:S01]  /*2400*/  ISETP.GT.AND P0, PT, R2, R219, PT ;  /* 0x000000db0200720c */ /* 0x000fe20003f04270 */
[----:B------:R-:W-:Y:S01]  /*2410*/  IMAD.IADD R2, R100, 0x1, R101 ;  /* 0x0000000164027824 */ /* 0x000fe200078e0265 */
[----:B------:R-:W-:Y:S04]  /*2420*/  LDSM.16.M88.4 R88, [R217+0x7900] ;  /* 0x00790000d958783b */ /* 0x000fe80000000200 */
[----:B------:R-:W3:Y:S01]  /*2430*/  LDSM.16.M88.4 R80, [R216+0x3500] ;  /* 0x00350000d850783b */ /* 0x000ee20000000200 */
[C---:B------:R-:W-:Y:S03]  /*2440*/  HMMA.16816.F32 R32, R40.reuse, R22, R32 ;  /* 0x000000162820723c */ /* 0x040fe60000001820 */
[----:B------:R-:W5:Y:S04]  /*2450*/  LDSM.16.M88.4 R76, [R216+0x3900] ;  /* 0x00390000d84c783b */ /* 0x000f680000000200 */
[----:B------:R-:W1:Y:S01]  /*2460*/  LDSM.16.M88.4 R84, [R216+0x3100] ;  /* 0x00310000d854783b */ /* 0x000e620000000200 */
[----:B------:R-:W-:Y:S03]  /*2470*/  HMMA.16816.F32 R48, R40, R10, R48 ;  /* 0x0000000a2830723c */ /* 0x000fe60000001830 */
[----:B----4-:R-:W4:Y:S04]  /*2480*/  LDSM.16.M88.4 R72, [R217+0x6900] ;  /* 0x00690000d948783b */ /* 0x010f280000000200 */
[----:B------:R-:W-:Y:S01]  /*2490*/  LDSM.16.M88.4 R40, [R213+0x7900] ;  /* 0x00790000d528783b */ /* 0x000fe20000000200 */
[C---:B--2---:R-:W-:Y:S03]  /*24a0*/  HMMA.16816.F32 R68, R4.reuse, R20, R68 ;  /* 0x000000140444723c */ /* 0x044fe60000001844 */
[----:B------:R-:W0:Y:S05]  /*24b0*/  LDGDEPBAR ;  /* 0x00000000000079af */ /* 0x000e2a0000000000 */
[C---:B------:R-:W-:Y:S08]  /*24c0*/  HMMA.16816.F32 R60, R4.reuse, R16, R60 ;  /* 0x00000010043c723c */ /* 0x040ff0000000183c */
[C---:B------:R-:W-:Y:S08]  /*24d0*/  HMMA.16816.F32 R52, R4.reuse, R8, R52 ;  /* 0x000000080434723c */ /* 0x040ff00000001834 */
[C---:B------:R-:W-:Y:S01]  /*24e0*/  HMMA.16816.F32 R64, R4.reuse, R22, R64 ;  /* 0x000000160440723c */ /* 0x040fe20000001840 */
[----:B------:R-:W-:Y:S07]  /*24f0*/  LDSM.16.M88.4 R20, [R215+0x1400] ;  /* 0x00140000d714783b */ /* 0x000fee0000000200 */
[C---:B------:R-:W-:Y:S01]  /*2500*/  HMMA.16816.F32 R56, R4.reuse, R18, R56 ;  /* 0x000000120438723c */ /* 0x040fe20000001838 */
[----:B------:R-:W-:Y:S07]  /*2510*/  LDSM.16.M88.4 R16, [R215+0xc00] ;  /* 0x000c0000d710783b */ /* 0x000fee0000000200 */
[----:B------:R-:W-:Y:S01]  /*2520*/  HMMA.16816.F32 R44, R4, R10, R44 ;  /* 0x0000000a042c723c */ /* 0x000fe2000000182c */
[----:B------:R-:W2:Y:S04]  /*2530*/  LDSM.16.M88.4 R8, [R215+0x1000] ;  /* 0x00100000d708783b */ /* 0x000ea80000000200 */
[----:B------:R-:W2:Y:S03]  /*2540*/  LDSM.16.M88.4 R4, [R213+0x6900] ;  /* 0x00690000d504783b */ /* 0x000ea60000000200 */
[C---:B---3--:R-:W-:Y:S08]  /*2550*/  HMMA.16816.F32 R24, R88.reuse, R82, R24 ;  /* 0x000000525818723c */ /* 0x048ff00000001818 */
[C---:B-----5:R-:W-:Y:S08]  /*2560*/  HMMA.16816.F32 R12, R88.reuse, R76, R12 ;  /* 0x0000004c580c723c */ /* 0x060ff0000000180c */
[C---:B-1----:R-:W-:Y:S08]  /*2570*/  HMMA.16816.F32 R36, R88.reuse, R84, R36 ;  /* 0x000000545824723c */ /* 0x042ff00000001824 */
[C---:B------:R-:W-:Y:S08]  /*2580*/  HMMA.16816.F32 R28, R88.reuse, R80, R28 ;  /* 0x00000050581c723c */ /* 0x040ff0000000181c */
[C---:B------:R-:W-:Y:S08]  /*2590*/  HMMA.16816.F32 R32, R88.reuse, R86, R32 ;  /* 0x000000565820723c */ /* 0x040ff00000001820 */
[----:B------:R-:W-:Y:S01]  /*25a0*/  HMMA.16816.F32 R48, R88, R78, R48 ;  /* 0x0000004e5830723c */ /* 0x000fe20000001830 */
[----:B------:R-:W-:Y:S07]  /*25b0*/  LDSM.16.M88.4 R88, [R217+0x8900] ;  /* 0x00890000d958783b */ /* 0x000fee0000000200 */
[C---:B----4-:R-:W-:Y:S08]  /*25c0*/  HMMA.16816.F32 R68, R72.reuse, R84, R68 ;  /* 0x000000544844723c */ /* 0x050ff00000001844 */
[C---:B------:R-:W-:Y:S01]  /*25d0*/  HMMA.16816.F32 R64, R72.reuse, R86, R64 ;  /* 0x000000564840723c */ /* 0x040fe20000001840 */
[----:B------:R-:W-:Y:S07]  /*25e0*/  LDSM.16.M88.4 R84, [R217+0x9900] ;  /* 0x00990000d954783b */ /* 0x000fee0000000200 */
[C---:B------:R-:W-:Y:S08]  /*25f0*/  HMMA.16816.F32 R60, R72.reuse, R80, R60 ;  /* 0x00000050483c723c */ /* 0x040ff0000000183c */
[C---:B------:R-:W-:Y:S01]  /*2600*/  HMMA.16816.F32 R56, R72.reuse, R82, R56 ;  /* 0x000000524838723c */ /* 0x040fe20000001838 */
[----:B------:R-:W-:Y:S07]  /*2610*/  LDSM.16.M88.4 R80, [R216+0x3d00] ;  /* 0x003d0000d850783b */ /* 0x000fee0000000200 */
[C---:B------:R-:W-:Y:S08]  /*2620*/  HMMA.16816.F32 R52, R72.reuse, R76, R52 ;  /* 0x0000004c4834723c */ /* 0x040ff00000001834 */
[----:B------:R-:W-:Y:S01]  /*2630*/  HMMA.16816.F32 R44, R72, R78, R44 ;  /* 0x0000004e482c723c */ /* 0x000fe2000000182c */
[----:B------:R-:W1:Y:S04]  /*2640*/  LDSM.16.M88.4 R76, [R216+0x4100] ;  /* 0x00410000d84c783b */ /* 0x000e680000000200 */
[----:B------:R-:W3:Y:S03]  /*2650*/  LDSM.16.M88.4 R72, [R216+0x4500] ;  /* 0x00450000d848783b */ /* 0x000ee60000000200 */
[C---:B--2---:R-:W-:Y:S08]  /*2660*/  HMMA.16816.F32 R24, R40.reuse, R10, R24 ;  /* 0x0000000a2818723c */ /* 0x044ff00000001818 */
        /* <DEDUP_REMOVED lines=8> */
[----:B------:R-:W-:Y:S07]  /*26f0*/  LDSM.16.M88.4 R16, [R215+0x1800] ;  /* 0x00180000d710783b */ /* 0x000fee0000000200 */
[C---:B------:R-:W-:Y:S08]  /*2700*/  HMMA.16816.F32 R60, R4.reuse, R8, R60 ;  /* 0x00000008043c723c */ /* 0x040ff0000000183c */
[C---:B------:R-:W-:Y:S01]  /*2710*/  HMMA.16816.F32 R56, R4.reuse, R10, R56 ;  /* 0x0000000a0438723c */ /* 0x040fe20000001838 */
[----:B------:R-:W2:Y:S07]  /*2720*/  LDSM.16.M88.4 R8, [R215+0x1c00] ;  /* 0x001c0000d708783b */ /* 0x000eae0000000200 */
[C---:B------:R-:W-:Y:S08]  /*2730*/  HMMA.16816.F32 R52, R4.reuse, R20, R52 ;  /* 0x000000140434723c */ /* 0x040ff00000001834 */
[----:B------:R-:W-:Y:S01]  /*2740*/  HMMA.16816.F32 R44, R4, R22, R44 ;  /* 0x00000016042c723c */ /* 0x000fe2000000182c */
[----:B------:R-:W4:Y:S04]  /*2750*/  LDSM.16.M88.4 R4, [R215+0x2000] ;  /* 0x00200000d704783b */ /* 0x000f280000000200 */
[----:B------:R-:W5:Y:S01]  /*2760*/  LDSM.16.M88.4 R20, [R213+0x8900] ;  /* 0x00890000d514783b */ /* 0x000f620000000200 */
[----:B------:R-:W-:-:S04]  /*2770*/  DEPBAR.LE SB0, 0x0 ;  /* 0x000080000000791a */ /* 0x000fc80000000000 */
[C---:B-1----:R-:W-:Y:S08]  /*2780*/  HMMA.16816.F32 R24, R84.reuse, R78, R24 ;  /* 0x0000004e5418723c */ /* 0x042ff00000001818 */
[C---:B---3--:R-:W-:Y:S08]  /*2790*/  HMMA.16816.F32 R12, R84.reuse, R72, R12 ;  /* 0x00000048540c723c */ /* 0x048ff0000000180c */
        /* <DEDUP_REMOVED lines=9> */
[----:B------:R-:W-:Y:S08]  /*2830*/  HMMA.16816.F32 R44, R88, R74, R44 ;  /* 0x0000004a582c723c */ /* 0x000ff0000000182c */
[C---:B--2---:R-:W-:Y:S08]  /*2840*/  HMMA.16816.F32 R72, R40.reuse, R10, R24 ;  /* 0x0000000a2848723c */ /* 0x044ff00000001818 */
[C---:B----4-:R-:W-:Y:S08]  /*2850*/  HMMA.16816.F32 R24, R40.reuse, R4, R12 ;  /* 0x000000042818723c */ /* 0x050ff0000000180c */
[C---:B------:R-:W-:Y:S08]  /*2860*/  HMMA.16816.F32 R36, R40.reuse, R16, R36 ;  /* 0x000000102824723c */ /* 0x040ff00000001824 */
[C---:B------:R-:W-:Y:S08]  /*2870*/  HMMA.16816.F32 R32, R40.reuse, R18, R32 ;  /* 0x000000122820723c */ /* 0x040ff00000001820 */
[C---:B------:R-:W-:Y:S08]  /*2880*/  HMMA.16816.F32 R28, R40.reuse, R8, R28 ;  /* 0x00000008281c723c */ /* 0x040ff0000000181c */
[----:B------:R-:W-:Y:S08]  /*2890*/  HMMA.16816.F32 R12, R40, R6, R48 ;  /* 0x00000006280c723c */ /* 0x000ff00000001830 */
[C---:B-----5:R-:W-:Y:S08]  /*28a0*/  HMMA.16816.F32 R68, R20.reuse, R16, R68 ;  /* 0x000000101444723c */ /* 0x060ff00000001844 */
        /* <DEDUP_REMOVED lines=15> */
[----:B------:R-:W-:-:S04]  /*29a0*/  @P2 IADD3 R6, P1, P0, R224, UR7, R8 ;  /* 0x00000007e0062c10 */ /* 0x000fc8000f83e008 */
[----:B------:R-:W-:Y:S02]  /*29b0*/  @P2 IADD3.X R5, R229, UR6, R3, P1, P0 ;  /* 0x00000006e5052c10 */ /* 0x000fe40008fe0403 */
        /* <DEDUP_REMOVED lines=16> */
.L_x_1810:
[----:B------:R-:W-:Y:S01]  /*2ac0*/  LOP3.LUT R96, R96, 0xffffffe0, RZ, 0xc0, !PT ;  /* 0xffffffe060607812 */ /* 0x000fe200078ec0ff */
[----:B------:R-:W-:Y:S01]  /*2ad0*/  ULDC UR8, c[0x0][0x324] ;  /* 0x0000c90000087ab9 */ /* 0x000fe20000000800 */
[----:B------:R-:W-:Y:S01]  /*2ae0*/  SHF.R.S32.HI R8, RZ, 0x1f, R95 ;  /* 0x0000001fff087819 */ /* 0x000fe2000001145f */
[----:B------:R-:W-:Y:S01]  /*2af0*/  ULOP3.LUT UR8, URZ, UR8, URZ, 0x33, !UPT ;  /* 0x000000083f087292 */ /* 0x000fe2000f8e333f */
[----:B------:R-:W-:Y:S01]  /*2b00*/  PLOP3.LUT P1, PT, PT, PT, UP2, 0x80, 0x0 ;  /* 0x000000000000781c */ /* 0x000fe20003f2f028 */
[----:B------:R-:W-:Y:S01]  /*2b10*/  IMAD.IADD R93, R93, 0x1, -R96 ;  /* 0x000000015d5d7824 */ /* 0x000fe200078e0a60 */
[----:B------:R-:W-:Y:S01]  /*2b20*/  LEA.HI R8, R8, R95, RZ, 0x2 ;  /* 0x0000005f08087211 */ /* 0x000fe200078f10ff */
[----:B------:R-:W0:Y:S01]  /*2b30*/  LDGDEPBAR ;  /* 0x00000000000079af */ /* 0x000e220000000000 */
[----:B------:R-:W-:-:S02]  /*2b40*/  PLOP3.LUT P0, PT, PT, PT, UP2, 0x80, 0x0 ;  /* 0x000000000000781c */ /* 0x000fc40003f0f028 */
[----:B-1----:R-:W-:Y:S02]  /*2b50*/  SHF.R.S32.HI R4, RZ, 0x1f, R93 ;  /* 0x0000001fff047819 */ /* 0x002fe4000001145d */
[----:B------:R-:W-:Y:S02]  /*2b60*/  LOP3.LUT R8, R8, 0xffffffc, RZ, 0xc0, !PT ;  /* 0x0ffffffc08087812 */ /* 0x000fe400078ec0ff */
[----:B------:R-:W-:Y:S02]  /*2b70*/  LEA.HI R3, R4, R93, RZ, 0x2 ;  /* 0x0000005d04037211 */ /* 0x000fe400078f10ff */
[----:B------:R-:W-:Y:S01]  /*2b80*/  LEA.HI R4, R97, R97, RZ, 0x1 ;  /* 0x0000006161047211 */ /* 0x000fe200078f08ff */
[----:B------:R-:W-:Y:S01]  /*2b90*/  IMAD.IADD R8, R95, 0x1, -R8 ;  /* 0x000000015f087824 */ /* 0x000fe200078e0a08 */
[----:B------:R-:W-:-:S03]  /*2ba0*/  LEA.HI.SX32 R5, R3, UR13, 0x1e ;  /* 0x0000000d03057c11 */ /* 0x000fc6000f8ff2ff */
[C---:B------:R-:W-:Y:S01]  /*2bb0*/  IMAD.SHL.U32 R6, R4.reuse, 0x20, RZ ;  /* 0x0000002004067824 */ /* 0x040fe200078e00ff */
[----:B------:R-:W-:Y:S01]  /*2bc0*/  LOP3.LUT R4, R4, 0x1ffffffe, RZ, 0xc0, !PT ;  /* 0x1ffffffe04047812 */ /* 0x000fe200078ec0ff */
[----:B------:R-:W-:-:S03]  /*2bd0*/  IMAD R5, R8, 0x10, R5 ;  /* 0x0000001008057824 */ /* 0x000fc600078e0205 */
[----:B------:R-:W-:Y:S01]  /*2be0*/  LOP3.LUT R6, R6, 0xffffffc0, RZ, 0xc0, !PT ;  /* 0xffffffc006067812 */ /* 0x000fe200078ec0ff */
[----:B------:R-:W-:-:S04]  /*2bf0*/  IMAD.IADD R4, R97, 0x1, -R4 ;  /* 0x0000000161047824 */ /* 0x000fc800078e0a04 */
[----:B------:R-:W-:-:S04]  /*2c00*/  IMAD.IADD R5, R6, 0x1, R5 ;  /* 0x0000000106057824 */ /* 0x000fc800078e0205 */
[----:B------:R-:W-:-:S04]  /*2c10*/  IMAD R222, R4, 0x8, R5 ;  /* 0x0000000804de7824 */ /* 0x000fc800078e0205 */
[----:B------:R-:W-:-:S04]  /*2c20*/  @P1 IMAD.HI.U32 R4, R222, c[0x0][0x2c8], RZ ;  /* 0x0000b200de041a27 */ /* 0x000fc800078e00ff */
[----:B------:R-:W-:Y:S01]  /*2c30*/  IMAD.MOV.U32 R49, RZ, RZ, R222 ;  /* 0x000000ffff317224 */ /* 0x000fe200078e00de */
[----:B------:R-:W-:Y:S02]  /*2c40*/  @P0 SHF.R.U32.HI R49, RZ, c[0x0][0x2cc], R4 ;  /* 0x0000b300ff310a19 */ /* 0x000fe40000011604 */
[----:B------:R-:W-:Y:S02]  /*2c50*/  LOP3.LUT R4, R3, 0x7ffffffc, RZ, 0xc0, !PT ;  /* 0x7ffffffc03047812 */ /* 0x000fe400078ec0ff */
[----:B------:R-:W-:Y:S01]  /*2c60*/  PLOP3.LUT P0, PT, PT, PT, UP1, 0x40, 0x0 ;  /* 0x000000000000781c */ /* 0x000fe20003f0e818 */
[----:B------:R-:W1:Y:S02]  /*2c70*/  SHFL.IDX PT, R3, R49, RZ, 0x1c1f ;  /* 0x001c1fff31037589 */ /* 0x000e6400000e0000 */
[----:B------:R-:W-:-:S04]  /*2c80*/  IMAD.IADD R4, R93, 0x1, -R4 ;  /* 0x000000015d047824 */ /* 0x000fc800078e0a04 */
[----:B------:R-:W-:-:S04]  /*2c90*/  IMAD.SHL.U32 R223, R4, 0x2, RZ ;  /* 0x0000000204df7824 */ /* 0x000fc800078e00ff */
[----:B------:R-:W-:Y:S01]  /*2ca0*/  IMAD.IADD R48, R94, 0x1, -R223 ;  /* 0x000000015e307824 */ /* 0x000fe200078e0adf */
[C---:B------:R-:W-:Y:S02]  /*2cb0*/  IADD3 R23, -R223.reuse, 0x1, R92 ;  /* 0x00000001df177810 */ /* 0x040fe40007ffe15c */
[----:B------:R-:W-:Y:S02]  /*2cc0*/  IADD3 R77, -R223, c[0x0][0x1d0], R94 ;  /* 0x00007400df4d7a10 */ /* 0x000fe40007ffe15e */
[----:B------:R-:W-:-:S04]  /*2cd0*/  IADD3 R23, R23, -c[0x0][0x168], RZ ;  /* 0x80005a0017177a10 */ /* 0x000fc80007ffe0ff */
[C---:B------:R-:W-:Y:S02]  /*2ce0*/  IADD3 R78, R23.reuse, c[0x0][0x328], RZ ;  /* 0x0000ca00174e7a10 */ /* 0x040fe40007ffe0ff */
[----:B------:R-:W-:-:S03]  /*2cf0*/  IADD3 R23, R23, UR8, RZ ;  /* 0x0000000817177c10 */ /* 0x000fc6000fffe0ff */
[--C-:B-1----:R-:W-:Y:S02]  /*2d00*/  IMAD.IADD R4, R78, 0x1, R3.reuse ;  /* 0x000000014e047824 */ /* 0x102fe400078e0203 */
[----:B------:R-:W-:-:S03]  /*2d10*/  IMAD.IADD R5, R23, 0x1, R3 ;  /* 0x0000000117057824 */ /* 0x000fc600078e0203 */
[----:B------:R-:W-:Y:S01]  /*2d20*/  IMNMX R9, R4, R77, PT ;  /* 0x0000004d04097217 */ /* 0x000fe20003800200 */
[----:B------:R-:W-:Y:S05]  /*2d30*/  @P0 BRA `(.L_x_1811) ;  /* 0x0000015000000947 */ /* 0x000fea0003800000 */
[----:B------:R-:W-:Y:S01]  /*2d40*/  IADD3 R3, R3, c[0x0][0x1d0], RZ ;  /* 0x0000740003037a10 */ /* 0x000fe20007ffe0ff */
        /* <DEDUP_REMOVED lines=11> */
.L_x_1813:
[----:B------:R-:W-:-:S04]  /*2e00*/  MOV R3, c[0x0][0x32c] ;  /* 0x0000cb0000037a02 */ /* 0x000fc80000000f00 */
[----:B------:R-:W-:-:S13]  /*2e10*/  ISETP.NE.AND P0, PT, R3, 0x1, PT ;  /* 0x000000010300780c */ /* 0x000fda0003f05270 */
[----:B------:R-:W-:-:S05]  /*2e20*/  @P0 IMAD.HI.U32 R3, R7, c[0x0][0x330], RZ ;  /* 0x0000cc0007030a27 */ /* 0x000fca00078e00ff */
[----:B------:R-:W-:Y:S02]  /*2e30*/  @P0 SHF.R.U32.HI R7, RZ, c[0x0][0x334], R3 ;  /* 0x0000cd00ff070a19 */ /* 0x000fe40000011603 */
.L_x_1814:
[----:B------:R-:W-:Y:S05]  /*2e40*/  BSYNC B0 ;  /* 0x0000000000007941 */ /* 0x000fea0003800000 */
.L_x_1812:
[----:B------:R-:W-:-:S05]  /*2e50*/  IMAD R6, R7, c[0x0][0x32c], R48 ;  /* 0x0000cb0007067a24 */ /* 0x000fca00078e0230 */
[----:B------:R-:W-:Y:S02]  /*2e60*/  IADD3 R4, R6, c[0x0][0x32c], RZ ;  /* 0x0000cb0006047a10 */ /* 0x000fe40007ffe0ff */
[----:B------:R-:W-:Y:S02]  /*2e70*/  IMNMX R5, R5, R6, !PT ;  /* 0x0000000605057217 */ /* 0x000fe40007800200 */
[----:B------:R-:W-:Y:S02]  /*2e80*/  IMNMX R9, R9, R4, PT ;  /* 0x0000000409097217 */ /* 0x000fe40003800200 */
.L_x_1811:
[----:B------:R-:W1:Y:S01]  /*2e90*/  SHFL.IDX PT, R4, R49, 0x1, 0x1c1f ;  /* 0x003c1f0031047f89 */ /* 0x000e6200000e0000 */
[----:B------:R-:W-:Y:S01]  /*2ea0*/  PLOP3.LUT P0, PT, PT, PT, UP1, 0x40, 0x0 ;  /* 0x000000000000781c */ /* 0x000fe20003f0e818 */
[--C-:B-1----:R-:W-:Y:S02]  /*2eb0*/  IMAD.IADD R6, R78, 0x1, R4.reuse ;  /* 0x000000014e067824 */ /* 0x102fe400078e0204 */
[----:B------:R-:W-:-:S03]  /*2ec0*/  IMAD.IADD R3, R23, 0x1, R4 ;  /* 0x0000000117037824 */ /* 0x000fc600078e0204 */
[----:B------:R-:W-:-:S07]  /*2ed0*/  IMNMX R79, R6, R77, PT ;  /* 0x0000004d064f7217 */ /* 0x000fce0003800200 */
        /* <DEDUP_REMOVED lines=13> */
.L_x_1817:
[----:B------:R-:W-:-:S04]  /*2fb0*/  MOV R4, c[0x0][0x32c] ;  /* 0x0000cb0000047a02 */ /* 0x000fc80000000f00 */
[----:B------:R-:W-:-:S13]  /*2fc0*/  ISETP.NE.AND P0, PT, R4, 0x1, PT ;  /* 0x000000010400780c */ /* 0x000fda0003f05270 */
[----:B------:R-:W-:-:S05]  /*2fd0*/  @P0 IMAD.HI.U32 R4, R7, c[0x0][0x330], RZ ;  /* 0x0000cc0007040a27 */ /* 0x000fca00078e00ff */
[----:B------:R-:W-:Y:S02]  /*2fe0*/  @P0 SHF.R.U32.HI R7, RZ, c[0x0][0x334], R4 ;  /* 0x0000cd00ff070a19 */ /* 0x000fe40000011604 */
.L_x_1818:
[----:B------:R-:W-:Y:S05]  /*2ff0*/  BSYNC B0 ;  /* 0x0000000000007941 */ /* 0x000fea0003800000 */
.L_x_1816:
[----:B------:R-:W-:-:S05]  /*3000*/  IMAD R6, R7, c[0x0][0x32c], R48 ;  /* 0x0000cb0007067a24 */ /* 0x000fca00078e0230 */
[----:B------:R-:W-:Y:S02]  /*3010*/  IADD3 R4, R6, c[0x0][0x32c], RZ ;  /* 0x0000cb0006047a10 */ /* 0x000fe40007ffe0ff */
[----:B------:R-:W-:Y:S02]  /*3020*/  IMNMX R3, R3, R6, !PT ;  /* 0x0000000603037217 */ /* 0x000fe40007800200 */
[----:B------:R-:W-:Y:S02]  /*3030*/  IMNMX R79, R79, R4, PT ;  /* 0x000000044f4f7217 */ /* 0x000fe40003800200 */
.L_x_1815:
[C---:B------:R-:W-:Y:S02]  /*3040*/  ISETP.GE.AND P0, PT, R94.reuse, 0x2, PT ;  /* 0x000000025e00780c */ /* 0x040fe40003f06270 */
[----:B------:R-:W-:Y:S02]  /*3050*/  ISETP.GE.AND P1, PT, R94, 0x9, PT ;  /* 0x000000095e00780c */ /* 0x000fe40003f26270 */
[----:B------:R-:W-:Y:S02]  /*3060*/  P2R R7, PR, RZ, 0x1 ;  /* 0x00000001ff077803 */ /* 0x000fe40000000000 */
[----:B------:R-:W-:-:S02]  /*3070*/  ISETP.GT.AND P0, PT, R5, 0x1, !P0 ;  /* 0x000000010500780c */ /* 0x000fc40004704270 */
[----:B------:R-:W-:Y:S02]  /*3080*/  P2R R76, PR, RZ, 0x2 ;  /* 0x00000002ff4c7803 */ /* 0x000fe40000000000 */
[----:B------:R-:W-:Y:S02]  /*3090*/  ISETP.LT.OR P0, PT, R9, 0x2, P0 ;  /* 0x000000020900780c */ /* 0x000fe40000701670 */
[C---:B------:R-:W-:Y:S02]  /*30a0*/  ISETP.GE.AND P2, PT, R94.reuse, 0x29, PT ;  /* 0x000000295e00780c */ /* 0x040fe40003f46270 */
        /* <DEDUP_REMOVED lines=8> */
[----:B------:R-:W-:-:S04]  /*3130*/  ISETP.LT.OR P0, PT, R9, 0xa, P0 ;  /* 0x0000000a0900780c */ /* 0x000fc80000701670 */
[----:B------:R-:W-:Y:S02]  /*3140*/  FSEL R4, R65, -INF , !P0 ;  /* 0xff80000041047808 */ /* 0x000fe40004000000 */
[----:B------:R-:W-:Y:S02]  /*3150*/  ISETP.GT.AND P0, PT, R5, 0x10, !P1 ;  /* 0x000000100500780c */ /* 0x000fe40004f04270 */
[----:B------:R-:W-:Y:S02]  /*3160*/  P2R R65, PR, RZ, 0x2 ;  /* 0x00000002ff417803 */ /* 0x000fe40000000000 */
[----:B------:R-:W-:Y:S02]  /*3170*/  ISETP.LT.OR P0, PT, R9, 0x11, P0 ;  /* 0x000000110900780c */ /* 0x000fe40000701670 */
[----:B------:R-:W-:Y:S02]  /*3180*/  ISETP.GE.AND P1, PT, R94, 0x12, PT ;  /* 0x000000125e00780c */ /* 0x000fe40003f26270 */
[----:B------:R-:W-:-:S02]  /*3190*/  FSEL R40, R60, -INF , !P0 ;  /* 0xff8000003c287808 */ /* 0x000fc40004000000 */
[----:B------:R-:W-:Y:S02]  /*31a0*/  ISETP.GT.AND P0, PT, R5, 0x11, !P1 ;  /* 0x000000110500780c */ /* 0x000fe40004f04270 */
[----:B------:R-:W-:Y:S02]  /*31b0*/  P2R R60, PR, RZ, 0x2 ;  /* 0x00000002ff3c7803 */ /* 0x000fe40000000000 */
[----:B------:R-:W-:Y:S02]  /*31c0*/  ISETP.LT.OR P0, PT, R9, 0x12, P0 ;  /* 0x000000120900780c */ /* 0x000fe40000701670 */
[----:B------:R-:W-:Y:S02]  /*31d0*/  ISETP.GE.AND P1, PT, R94, 0x19, PT ;  /* 0x000000195e00780c */ /* 0x000fe40003f26270 */
[----:B------:R-:W-:Y:S02]  /*31e0*/  FSEL R10, R61, -INF , !P0 ;  /* 0xff8000003d0a7808 */ /* 0x000fe40004000000 */
[----:B------:R-:W-:-:S02]  /*31f0*/  ISETP.GT.AND P0, PT, R5, 0x18, !P1 ;  /* 0x000000180500780c */ /* 0x000fc40004f04270 */
[----:B------:R-:W-:Y:S02]  /*3200*/  P2R R51, PR, RZ, 0x2 ;  /* 0x00000002ff337803 */ /* 0x000fe40000000000 */
[----:B------:R-:W-:Y:S02]  /*3210*/  ISETP.LT.OR P0, PT, R9, 0x19, P0 ;  /* 0x000000190900780c */ /* 0x000fe40000701670 */
[----:B------:R-:W-:Y:S02]  /*3220*/  ISETP.GE.AND P1, PT, R94, 0x1a, PT ;  /* 0x0000001a5e00780c */ /* 0x000fe40003f26270 */
[----:B------:R-:W-:Y:S02]  /*3230*/  FSEL R56, R56, -INF , !P0 ;  /* 0xff80000038387808 */ /* 0x000fe40004000000 */
[----:B------:R-:W-:Y:S02]  /*3240*/  ISETP.GT.AND P0, PT, R5, 0x19, !P1 ;  /* 0x000000190500780c */ /* 0x000fe40004f04270 */
[----:B------:R-:W-:-:S02]  /*3250*/  P2R R50, PR, RZ, 0x2 ;  /* 0x00000002ff327803 */ /* 0x000fc40000000000 */
[----:B------:R-:W-:Y:S02]  /*3260*/  ISETP.LT.OR P0, PT, R9, 0x1a, P0 ;  /* 0x0000001a0900780c */ /* 0x000fe40000701670 */
[----:B------:R-:W-:Y:S02]  /*3270*/  ISETP.GE.AND P1, PT, R94, 0x21, PT ;  /* 0x000000215e00780c */ /* 0x000fe40003f26270 */
[----:B------:R-:W-:Y:S02]  /*3280*/  FSEL R8, R57, -INF , !P0 ;  /* 0xff80000039087808 */ /* 0x000fe40004000000 */
[----:B------:R-:W-:Y:S02]  /*3290*/  ISETP.GT.AND P0, PT, R5, 0x20, !P1 ;  /* 0x000000200500780c */ /* 0x000fe40004f04270 */
[----:B------:R-:W-:Y:S02]  /*32a0*/  P2R R43, PR, RZ, 0x2 ;  /* 0x00000002ff2b7803 */ /* 0x000fe40000000000 */
[----:B------:R-:W-:-:S02]  /*32b0*/  ISETP.LT.OR P0, PT, R9, 0x21, P0 ;  /* 0x000000210900780c */ /* 0x000fc40000701670 */
[----:B------:R-:W-:Y:S02]  /*32c0*/  ISETP.GE.AND P1, PT, R94, 0x22, PT ;  /* 0x000000225e00780c */ /* 0x000fe40003f26270 */
[----:B------:R-:W-:Y:S02]  /*32d0*/  FSEL R22, R52, -INF , !P0 ;  /* 0xff80000034167808 */ /* 0x000fe40004000000 */
[----:B------:R-:W-:Y:S02]  /*32e0*/  ISETP.GT.AND P0, PT, R5, 0x21, !P1 ;  /* 0x000000210500780c */ /* 0x000fe40004f04270 */
[----:B------:R-:W-:Y:S02]  /*32f0*/  P2R R42, PR, RZ, 0x2 ;  /* 0x00000002ff2a7803 */ /* 0x000fe40000000000 */
[----:B------:R-:W-:Y:S02]  /*3300*/  ISETP.LT.OR P0, PT, R9, 0x22, P0 ;  /* 0x000000220900780c */ /* 0x000fe40000701670 */
[----:B------:R-:W-:-:S02]  /*3310*/  ISETP.GE.AND P1, PT, R94, 0x1, PT ;  /* 0x000000015e00780c */ /* 0x000fc40003f26270 */
[----:B------:R-:W-:Y:S02]  /*3320*/  FSEL R21, R53, -INF , !P0 ;  /* 0xff80000035157808 */ /* 0x000fe40004000000 */
[----:B------:R-:W-:-:S04]  /*3330*/  ISETP.GT.AND P0, PT, R5, 0x28, !P2 ;  /* 0x000000280500780c */ /* 0x000fc80005704270 */
[----:B------:R-:W-:-:S04]  /*3340*/  ISETP.LT.OR P0, PT, R9, 0x29, P0 ;  /* 0x000000290900780c */ /* 0x000fc80000701670 */
[----:B------:R-:W-:Y:S02]  /*3350*/  FSEL R20, R44, -INF , !P0 ;  /* 0xff8000002c147808 */ /* 0x000fe40004000000 */
[----:B------:R-:W-:Y:S02]  /*3360*/  ISETP.GT.AND P0, PT, R5, RZ, !P1 ;  /* 0x000000ff0500720c */ /* 0x000fe40004f04270 */
[----:B------:R-:W-:Y:S02]  /*3370*/  P2R R44, PR, RZ, 0x2 ;  /* 0x00000002ff2c7803 */ /* 0x000fe40000000000 */
[----:B------:R-:W-:Y:S02]  /*3380*/  ISETP.LT.OR P0, PT, R9, 0x1, P0 ;  /* 0x000000010900780c */ /* 0x000fe40000701670 */
[----:B------:R-:W-:Y:S02]  /*3390*/  ISETP.GE.AND P1, PT, R94, 0x2a, PT ;  /* 0x0000002a5e00780c */ /* 0x000fe40003f26270 */
[----:B------:R-:W-:-:S02]  /*33a0*/  FSEL R68, R68, -INF , !P0 ;  /* 0xff80000044447808 */ /* 0x000fc40004000000 */
[----:B------:R-:W-:Y:S02]  /*33b0*/  ISETP.GT.AND P0, PT, R5, 0x29, !P1 ;  /* 0x000000290500780c */ /* 0x000fe40004f04270 */
[----:B------:R-:W1:Y:S02]  /*33c0*/  SHFL.IDX PT, R5, R49, 0x2, 0x1c1f ;  /* 0x005c1f0031057f89 */ /* 0x000e6400000e0000 */
[----:B------:R-:W-:-:S04]  /*33d0*/  ISETP.LT.OR P0, PT, R9, 0x2a, P0 ;  /* 0x0000002a0900780c */ /* 0x000fc80000701670 */
[----:B------:R-:W-:Y:S02]  /*33e0*/  FSEL R18, R45, -INF , !P0 ;  /* 0xff8000002d127808 */ /* 0x000fe40004000000 */
        /* <DEDUP_REMOVED lines=17> */
.L_x_1821:
[----:B------:R-:W-:-:S04]  /*3500*/  MOV R5, c[0x0][0x32c] ;  /* 0x0000cb0000057a02 */ /* 0x000fc80000000f00 */
[----:B------:R-:W-:-:S13]  /*3510*/  ISETP.NE.AND P0, PT, R5, 0x1, PT ;  /* 0x000000010500780c */ /* 0x000fda0003f05270 */
[----:B------:R-:W-:-:S05]  /*3520*/  @P0 IMAD.HI.U32 R5, R9, c[0x0][0x330], RZ ;  /* 0x0000cc0009050a27 */ /* 0x000fca00078e00ff */
[----:B------:R-:W-:Y:S02]  /*3530*/  @P0 SHF.R.U32.HI R9, RZ, c[0x0][0x334], R5 ;  /* 0x0000cd00ff090a19 */ /* 0x000fe40000011605 */
.L_x_1822:
[----:B------:R-:W-:Y:S05]  /*3540*/  BSYNC B0 ;  /* 0x0000000000007941 */ /* 0x000fea0003800000 */
.L_x_1820:
[----:B------:R-:W-:-:S05]  /*3550*/  IMAD R16, R9, c[0x0][0x32c], R48 ;  /* 0x0000cb0009107a24 */ /* 0x000fca00078e0230 */
[----:B------:R-:W-:Y:S02]  /*3560*/  IADD3 R5, R16, c[0x0][0x32c], RZ ;  /* 0x0000cb0010057a10 */ /* 0x000fe40007ffe0ff */
[----:B------:R-:W-:Y:S02]  /*3570*/  IMNMX R45, R45, R16, !PT ;  /* 0x000000102d2d7217 */ /* 0x000fe40007800200 */
[----:B------:R-:W-:Y:S02]  /*3580*/  IMNMX R52, R52, R5, PT ;  /* 0x0000000534347217 */ /* 0x000fe40003800200 */
.L_x_1819:
[----:B------:R-:W-:Y:S02]  /*3590*/  ISETP.NE.AND P0, PT, R76, RZ, PT ;  /* 0x000000ff4c00720c */ /* 0x000fe40003f05270 */
[----:B------:R-:W-:Y:S02]  /*35a0*/  P2R R80, PR, RZ, 0x40 ;  /* 0x00000040ff507803 */ /* 0x000fe40000000000 */
[----:B------:R-:W-:Y:S02]  /*35b0*/  ISETP.GT.AND P0, PT, R3, 0x8, !P0 ;  /* 0x000000080300780c */ /* 0x000fe40004704270 */
[----:B------:R-:W-:-:S02]  /*35c0*/  ISETP.NE.AND P6, PT, R51, RZ, PT ;  /* 0x000000ff3300720c */ /* 0x000fc40003fc5270 */
[----:B------:R-:W-:Y:S02]  /*35d0*/  ISETP.LT.OR P0, PT, R79, 0x9, P0 ;  /* 0x000000094f00780c */ /* 0x000fe40000701670 */
[----:B------:R-:W-:Y:S02]  /*35e0*/  P2R R61, PR, RZ, 0x20 ;  /* 0x00000020ff3d7803 */ /* 0x000fe40000000000 */
[----:B------:R-:W-:Y:S02]  /*35f0*/  FSEL R5, R66, -INF , !P0 ;  /* 0xff80000042057808 */ /* 0x000fe40004000000 */
[----:B------:R-:W-:Y:S02]  /*3600*/  ISETP.NE.AND P0, PT, R69, RZ, PT ;  /* 0x000000ff4500720c */ /* 0x000fe40003f05270 */
[----:B------:R-:W-:Y:S02]  /*3610*/  ISETP.NE.AND P5, PT, R50, RZ, PT ;  /* 0x000000ff3200720c */ /* 0x000fe40003fa5270 */
[----:B------:R-:W-:-:S02]  /*3620*/  ISETP.GT.AND P0, PT, R3, 0x9, !P0 ;  /* 0x000000090300780c */ /* 0x000fc40004704270 */
[----:B------:R-:W-:Y:S02]  /*3630*/  P2R R57, PR, RZ, 0x10 ;  /* 0x00000010ff397803 */ /* 0x000fe40000000000 */
[----:B------:R-:W-:Y:S02]  /*3640*/  ISETP.LT.OR P0, PT, R79, 0xa, P0 ;  /* 0x0000000a4f00780c */ /* 0x000fe40000701670 */
[----:B------:R-:W-:Y:S02]  /*3650*/  ISETP.NE.AND P4, PT, R43, RZ, PT ;  /* 0x000000ff2b00720c */ /* 0x000fe40003f85270 */
[----:B------:R-:W-:Y:S02]  /*3660*/  FSEL R67, R67, -INF , !P0 ;  /* 0xff80000043437808 */ /* 0x000fe40004000000 */
[----:B------:R-:W-:Y:S02]  /*3670*/  ISETP.NE.AND P0, PT, R65, RZ, PT ;  /* 0x000000ff4100720c */ /* 0x000fe40003f05270 */
[----:B------:R-:W-:-:S02]  /*3680*/  P2R R53, PR, RZ, 0x8 ;  /* 0x00000008ff357803 */ /* 0x000fc40000000000 */
[----:B------:R-:W-:Y:S02]  /*3690*/  ISETP.GT.AND P0, PT, R3, 0x10, !P0 ;  /* 0x000000100300780c */ /* 0x000fe40004704270 */
[----:B------:R-:W-:Y:S02]  /*36a0*/  ISETP.NE.AND P3, PT, R42, RZ, PT ;  /* 0x000000ff2a00720c */ /* 0x000fe40003f65270 */
[----:B------:R-:W-:-:S04]  /*36b0*/  ISETP.LT.OR P0, PT, R79, 0x11, P0 ;  /* 0x000000114f00780c */ /* 0x000fc80000701670 */
[----:B------:R-:W-:Y:S02]  /*36c0*/  FSEL R41, R62, -INF , !P0 ;  /* 0xff8000003e297808 */ /* 0x000fe40004000000 */
[----:B------:R-:W-:Y:S02]  /*36d0*/  ISETP.NE.AND P0, PT, R60, RZ, PT ;  /* 0x000000ff3c00720c */ /* 0x000fe40003f05270 */
[----:B------:R-:W-:Y:S02]  /*36e0*/  P2R R62, PR, RZ, 0x40 ;  /* 0x00000040ff3e7803 */ /* 0x000fe40000000000 */
[----:B------:R-:W-:-:S04]  /*36f0*/  ISETP.GT.AND P0, PT, R3, 0x11, !P0 ;  /* 0x000000110300780c */ /* 0x000fc80004704270 */
[----:B------:R-:W-:-:S04]  /*3700*/  ISETP.LT.OR P0, PT, R79, 0x12, P0 ;  /* 0x000000124f00780c */ /* 0x000fc80000701670 */
        /* <DEDUP_REMOVED lines=15> */
[----:B------:R-:W-:-:S04]  /*3800*/  ISETP.GT.AND P0, PT, R3, 0x1, !P0 ;  /* 0x000000010300780c */ /* 0x000fc80004704270 */
[----:B------:R-:W-:-:S04]  /*3810*/  ISETP.LT.OR P0, PT, R79, 0x2, P0 ;  /* 0x000000024f00780c */ /* 0x000fc80000701670 */
[----:B------:R-:W-:Y:S02]  /*3820*/  FSEL R71, R71, -INF , !P0 ;  /* 0xff80000047477808 */ /* 0x000fe40004000000 */
[----:B------:R-:W-:-:S04]  /*3830*/  ISETP.GT.AND P0, PT, R3, RZ, !P6 ;  /* 0x000000ff0300720c */ /* 0x000fc80007704270 */
        /* <DEDUP_REMOVED lines=8> */
[----:B------:R-:W-:Y:S02]  /*38c0*/  ISETP.GT.AND P0, PT, R45, RZ, !P6 ;  /* 0x000000ff2d00720c */ /* 0x000fe40007704270 */
[----:B------:R-:W-:Y:S02]  /*38d0*/  ISETP.NE.AND P6, PT, R62, RZ, PT ;  /* 0x000000ff3e00720c */ /* 0x000fe40003fc5270 */
        /* <DEDUP_REMOVED lines=22> */
[----:B------:R-:W-:Y:S02]  /*3a40*/  ISETP.GT.AND P0, PT, R45, 0x18, !P6 ;  /* 0x000000182d00780c */ /* 0x000fe40007704270 */
[----:B------:R-:W-:Y:S02]  /*3a50*/  ISETP.NE.AND P6, PT, R80, RZ, PT ;  /* 0x000000ff5000720c */ /* 0x000fe40003fc5270 */
        /* <DEDUP_REMOVED lines=17> */
[----:B------:R-:W1:Y:S01]  /*3b70*/  SHFL.IDX PT, R12, R49, 0x3, 0x1c1f ;  /* 0x007c1f00310c7f89 */ /* 0x000e6200000e0000 */
[----:B------:R-:W-:-:S04]  /*3b80*/  ISETP.GT.AND P0, PT, R45, 0x29, !P1 ;  /* 0x000000292d00780c */ /* 0x000fc80004f04270 */
        /* <DEDUP_REMOVED lines=19> */
.L_x_1825:
[----:B------:R-:W-:-:S04]  /*3cc0*/  MOV R12, c[0x0][0x32c] ;  /* 0x0000cb00000c7a02 */ /* 0x000fc80000000f00 */
[----:B------:R-:W-:-:S13]  /*3cd0*/  ISETP.NE.AND P0, PT, R12, 0x1, PT ;  /* 0x000000010c00780c */ /* 0x000fda0003f05270 */
[----:B------:R-:W-:-:S05]  /*3ce0*/  @P0 IMAD.HI.U32 R12, R25, c[0x0][0x330], RZ ;  /* 0x0000cc00190c0a27 */ /* 0x000fca00078e00ff */
[----:B------:R-:W-:Y:S02]  /*3cf0*/  @P0 SHF.R.U32.HI R25, RZ, c[0x0][0x334], R12 ;  /* 0x0000cd00ff190a19 */ /* 0x000fe4000001160c */
.L_x_1826:
[----:B------:R-:W-:Y:S05]  /*3d00*/  BSYNC B0 ;  /* 0x0000000000007941 */ /* 0x000fea0003800000 */
.L_x_1824:
[----:B------:R-:W-:-:S05]  /*3d10*/  IMAD R48, R25, c[0x0][0x32c], R48 ;  /* 0x0000cb0019307a24 */ /* 0x000fca00078e0230 */
[----:B------:R-:W-:Y:S02]  /*3d20*/  IADD3 R12, R48, c[0x0][0x32c], RZ ;  /* 0x0000cb00300c7a10 */ /* 0x000fe40007ffe0ff */
[----:B------:R-:W-:Y:S02]  /*3d30*/  IMNMX R23, R23, R48, !PT ;  /* 0x0000003017177217 */ /* 0x000fe40007800200 */
[----:B------:R-:W-:Y:S02]  /*3d40*/  IMNMX R13, R13, R12, PT ;  /* 0x0000000c0d0d7217 */ /* 0x000fe40003800200 */
.L_x_1823:
[----:B------:R-:W-:Y:S01]  /*3d50*/  ISETP.NE.AND P0, PT, R76, RZ, PT ;  /* 0x000000ff4c00720c */ /* 0x000fe20003f05270 */
[----:B------:R-:W-:Y:S01]  /*3d60*/  IMAD.SHL.U32 R214, R2, 0x2, RZ ;  /* 0x0000000202d67824 */ /* 0x000fe200078e00ff */
[C---:B------:R-:W-:Y:S01]  /*3d70*/  ISETP.GT.AND P2, PT, R23.reuse, 0x28, !P2 ;  /* 0x000000281700780c */ /* 0x040fe20005744270 */
[----:B------:R-:W-:Y:S01]  /*3d80*/  ULDC.64 UR4, c[0x0][0x2c8] ;  /* 0x0000b20000047ab9 */ /* 0x000fe20000000a00 */
[C---:B------:R-:W-:Y:S01]  /*3d90*/  ISETP.GT.AND P0, PT, R23.reuse, 0x8, !P0 ;  /* 0x000000081700780c */ /* 0x040fe20004704270 */
[----:B------:R-:W-:Y:S01]  /*3da0*/  IMAD R212, R0, 0x2, R214 ;  /* 0x0000000200d47824 */ /* 0x000fe200078e02d6 */
[----:B------:R-:W-:Y:S01]  /*3db0*/  ISETP.GT.AND P1, PT, R23, 0x29, !P1 ;  /* 0x000000291700780c */ /* 0x000fe20004f24270 */
[----:B------:R-:W-:Y:S01]  /*3dc0*/  LDSM.16.MT88.4 R136, [R214+0x100] ;  /* 0x00010000d688783b */ /* 0x000fe20000004200 */
[C---:B------:R-:W-:Y:S01]  /*3dd0*/  ISETP.LT.OR P0, PT, R13.reuse, 0x9, P0 ;  /* 0x000000090d00780c */ /* 0x040fe20000701670 */
[----:B------:R-:W-:Y:S01]  /*3de0*/  UIMAD.WIDE.U32 UR14, UR13, UR4, URZ ;  /* 0x000000040d0e72a5 */ /* 0x000fe2000f8e003f */
[----:B------:R-:W-:Y:S01]  /*3df0*/  ISETP.LT.OR P2, PT, R13, 0x29, P2 ;  /* 0x000000290d00780c */ /* 0x000fe20001741670 */
[----:B------:R-:W-:Y:S01]  /*3e00*/  LDSM.16.MT88.4 R112, [R212+0x100] ;  /* 0x00010000d470783b */ /* 0x000fe20000004200 */
[----:B------:R-:W-:Y:S01]  /*3e10*/  FSEL R92, R34, -INF , !P0 ;  /* 0xff800000225c7808 */ /* 0x000fe20004000000 */
[----:B------:R-:W-:Y:S01]  /*3e20*/  @UP2 USHF.R.U32.HI UR13, URZ, UR5, UR15 ;  /* 0x000000053f0d2299 */ /* 0x000fe2000801160f */
[----:B------:R-:W-:Y:S01]  /*3e30*/  ISETP.NE.AND P0, PT, R69, RZ, PT ;  /* 0x000000ff4500720c */ /* 0x000fe20003f05270 */
[----:B------:R-:W-:Y:S01]  /*3e40*/  LDSM.16.MT88.4 R132, [R214+0xd00] ;  /* 0x000d0000d684783b */ /* 0x000fe20000004200 */
[----:B------:R-:W-:Y:S01]  /*3e50*/  ISETP.LT.OR P1, PT, R13, 0x2a, P1 ;  /* 0x0000002a0d00780c */ /* 0x000fe20000f21670 */
[----:B------:R-:W-:Y:S01]  /*3e60*/  UIADD3 UR4, UR12, UR13, URZ ;  /* 0x0000000d0c047290 */ /* 0x000fe2000fffe03f */
[----:B------:R-:W-:Y:S01]  /*3e70*/  ISETP.GT.AND P0, PT, R23, 0x9, !P0 ;  /* 0x000000091700780c */ /* 0x000fe20004704270 */
[----:B------:R-:W-:Y:S01]  /*3e80*/  LDSM.16.MT88.4 R76, [R214+0x1900] ;  /* 0x00190000d64c783b */ /* 0x000fe20000004200 */
[----:B------:R-:W-:Y:S01]  /*3e90*/  FSEL R187, R14, -INF , !P2 ;  /* 0xff8000000ebb7808 */ /* 0x000fe20005000000 */
[----:B------:R-:W-:Y:S01]  /*3ea0*/  ULDC UR13, c[0x0][0x328] ;  /* 0x0000ca00000d7ab9 */ /* 0x000fe20000000800 */
[----:B------:R-:W-:Y:S01]  /*3eb0*/  ISETP.LT.OR P0, PT, R13, 0xa, P0 ;  /* 0x0000000a0d00780c */ /* 0x000fe20000701670 */
[----:B------:R-:W-:Y:S01]  /*3ec0*/  LDSM.16.MT88.4 R156, [R214+0x500] ;  /* 0x00050000d69c783b */ /* 0x000fe20000004200 */
[----:B------:R-:W-:Y:S01]  /*3ed0*/  FSEL R189, R15, -INF , !P1 ;  /* 0xff8000000fbd7808 */ /* 0x000fe20004800000 */
[----:B------:R-:W-:Y:S01]  /*3ee0*/  UIADD3 UR13, UR4, UR13, URZ ;  /* 0x0000000d040d7290 */ /* 0x000fe2000fffe03f */
[----:B------:R-:W-:-:S02]  /*3ef0*/  FSEL R90, R35, -INF , !P0 ;  /* 0xff800000235a7808 */ /* 0x000fc40004000000 */
[----:B------:R-:W-:Y:S01]  /*3f00*/  ISETP.NE.AND P0, PT, R65, RZ, PT ;  /* 0x000000ff4100720c */ /* 0x000fe20003f05270 */
[----:B------:R-:W-:Y:S01]  /*3f10*/  LDSM.16.MT88.4 R32, [R212+0x1d00] ;  /* 0x001d0000d420783b */ /* 0x000fe20000004200 */
[----:B------:R-:W-:Y:S02]  /*3f20*/  IADD3 R230, R148, -0x2, RZ ;  /* 0xfffffffe94e67810 */ /* 0x000fe40007ffe0ff */
[----:B------:R-:W-:-:S04]  /*3f30*/  ISETP.GT.AND P0, PT, R23, 0x10, !P0 ;  /* 0x000000101700780c */ /* 0x000fc80004704270 */
[----:B------:R-:W-:-:S04]  /*3f40*/  ISETP.LT.OR P0, PT, R13, 0x11, P0 ;  /* 0x000000110d00780c */ /* 0x000fc80000701670 */
[----:B------:R-:W-:Y:S02]  /*3f50*/  FSEL R88, R30, -INF , !P0 ;  /* 0xff8000001e587808 */ /* 0x000fe40004000000 */
[----:B------:R-:W-:Y:S02]  /*3f60*/  ISETP.NE.AND P0, PT, R60, RZ, PT ;  /* 0x000000ff3c00720c */ /* 0x000fe40003f05270 */
[----:B------:R-:W-:Y:S02]  /*3f70*/  LDSM.16.MT88.4 R60, [R212+0xd00] ;  /* 0x000d0000d43c783b */ /* 0x000fe40000004200 */
[----:B------:R-:W-:-:S04]  /*3f80*/  ISETP.GT.AND P0, PT, R23, 0x11, !P0 ;  /* 0x000000111700780c */ /* 0x000fc80004704270 */
[----:B------:R-:W-:-:S04]  /*3f90*/  ISETP.LT.OR P0, PT, R13, 0x12, P0 ;  /* 0x000000120d00780c */ /* 0x000fc80000701670 */
[----:B------:R-:W-:Y:S02]  /*3fa0*/  FSEL R72, R31, -INF , !P0 ;  /* 0xff8000001f487808 */ /* 0x000fe40004000000 */
[----:B------:R-:W-:-:S04]  /*3fb0*/  ISETP.NE.AND P0, PT, R51, RZ, PT ;  /* 0x000000ff3300720c */ /* 0x000fc80003f05270 */
        /* <DEDUP_REMOVED lines=8> */
[----:B------:R-:W-:Y:S02]  /*4040*/  ISETP.NE.AND P0, PT, R7, RZ, PT ;  /* 0x000000ff0700720c */ /* 0x000fe40003f05270 */
[----:B------:R-:W-:Y:S02]  /*4050*/  FMNMX.FTZ R7, R68, R6, !PT ;  /* 0x0000000644077209 */ /* 0x000fe40007810000 */
[----:B------:R-:W-:Y:S02]  /*4060*/  ISETP.GT.AND P0, PT, R23, 0x1, !P0 ;  /* 0x000000011700780c */ /* 0x000fe40004704270 */
[----:B------:R-:W-:Y:S02]  /*4070*/  FMNMX.FTZ R7, R64, R7, !PT ;  /* 0x0000000740077209 */ /* 0x000fe40007810000 */
[----:B------:R-:W-:-:S02]  /*4080*/  ISETP.LT.OR P0, PT, R13, 0x2, P0 ;  /* 0x000000020d00780c */ /* 0x000fc40000701670 */
[----:B------:R-:W-:Y:S02]  /*4090*/  FMNMX.FTZ R7, R4, R7, !PT ;  /* 0x0000000704077209 */ /* 0x000fe40007810000 */
[----:B------:R-:W-:Y:S02]  /*40a0*/  FSEL R94, R39, -INF , !P0 ;  /* 0xff800000275e7808 */ /* 0x000fe40004000000 */
[----:B------:R-:W-:Y:S02]  /*40b0*/  FMNMX.FTZ R7, R40, R7, !PT ;  /* 0x0000000728077209 */ /* 0x000fe40007810000 */
[----:B------:R-:W-:Y:S02]  /*40c0*/  ISETP.NE.AND P0, PT, R44, RZ, PT ;  /* 0x000000ff2c00720c */ /* 0x000fe40003f05270 */
[----:B------:R-:W-:Y:S01]  /*40d0*/  FMNMX.FTZ R7, R10, R7, !PT ;  /* 0x000000070a077209 */ /* 0x000fe20007810000 */
[----:B------:R-:W-:Y:S01]  /*40e0*/  LDSM.16.MT88.4 R44, [R214+0x1100] ;  /* 0x00110000d62c783b */ /* 0x000fe20000004200 */
[----:B------:R-:W-:-:S02]  /*40f0*/  ISETP.GT.AND P0, PT, R23, RZ, !P0 ;  /* 0x000000ff1700720c */ /* 0x000fc40004704270 */
[----:B------:R-:W-:Y:S02]  /*4100*/  FMNMX.FTZ R7, R56, R7, !PT ;  /* 0x0000000738077209 */ /* 0x000fe40007810000 */
[----:B------:R-:W-:Y:S02]  /*4110*/  ISETP.LT.OR P0, PT, R13, 0x1, P0 ;  /* 0x000000010d00780c */ /* 0x000fe40000701670 */
[----:B------:R-:W-:Y:S02]  /*4120*/  FMNMX.FTZ R7, R8, R7, !PT ;  /* 0x0000000708077209 */ /* 0x000fe40007810000 */
[----:B------:R-:W-:Y:S02]  /*4130*/  FSEL R108, R38, -INF , !P0 ;  /* 0xff800000266c7808 */ /* 0x000fe40004000000 */
[----:B------:R-:W-:Y:S01]  /*4140*/  FMNMX.FTZ R12, R22, R7, !PT ;  /* 0x00000007160c7209 */ /* 0x000fe20007810000 */
[----:B------:R-:W-:Y:S01]  /*4150*/  LDSM.16.MT88.4 R36, [R214+0x1d00] ;  /* 0x001d0000d624783b */ /* 0x000fe20000004200 */
[----:B------:R-:W-:-:S02]  /*4160*/  ISETP.NE.AND P0, PT, R43, RZ, PT ;  /* 0x000000ff2b00720c */ /* 0x000fc40003f05270 */
[----:B------:R-:W-:Y:S02]  /*4170*/  FMNMX.FTZ R7, R21, R12, !PT ;  /* 0x0000000c15077209 */ /* 0x000fe40007810000 */
[----:B------:R-:W-:Y:S02]  /*4180*/  FMNMX.FTZ R12, R70, R71, !PT ;  /* 0x00000047460c7209 */ /* 0x000fe40007810000 */
[----:B------:R-:W-:Y:S02]  /*4190*/  FMNMX.FTZ R7, R20, R7, !PT ;  /* 0x0000000714077209 */ /* 0x000fe40007810000 */
[----:B------:R-:W-:Y:S02]  /*41a0*/  FMNMX.FTZ R12, R5, R12, !PT ;  /* 0x0000000c050c7209 */ /* 0x000fe40007810000 */
[----:B------:R-:W-:Y:S02]  /*41b0*/  FMNMX.FTZ R7, R18, R7, !PT ;  /* 0x0000000712077209 */ /* 0x000fe40007810000 */
[----:B------:R-:W-:-:S02]  /*41c0*/  FMNMX.FTZ R12, R67, R12, !PT ;  /* 0x0000000c430c7209 */ /* 0x000fc40007810000 */
[----:B------:R-:W-:Y:S01]  /*41d0*/  ISETP.GT.AND P0, PT, R23, 0x20, !P0 ;  /* 0x000000201700780c */ /* 0x000fe20004704270 */
[----:B------:R-:W1:Y:S01]  /*41e0*/  SHFL.BFLY PT, R24, R7, 0x2, 0x1f ;  /* 0x0c401f0007187f89 */ /* 0x000e6200000e0000 */
[----:B------:R-:W-:Y:S02]  /*41f0*/  FMNMX.FTZ R12, R41, R12, !PT ;  /* 0x0000000c290c7209 */ /* 0x000fe40007810000 */
[----:B------:R-:W-:Y:S02]  /*4200*/  ISETP.LT.OR P0, PT, R13, 0x21, P0 ;  /* 0x000000210d00780c */ /* 0x000fe40000701670 */
[----:B------:R-:W-:Y:S02]  /*4210*/  FMNMX.FTZ R12, R11, R12, !PT ;  /* 0x0000000c0b0c7209 */ /* 0x000fe40007810000 */
[----:B------:R-:W-:Y:S02]  /*4220*/  FSEL R178, R26, -INF , !P0 ;  /* 0xff8000001ab27808 */ /* 0x000fe40004000000 */
[----:B------:R-:W-:-:S02]  /*4230*/  FMNMX.FTZ R12, R9, R12, !PT ;  /* 0x0000000c090c7209 */ /* 0x000fc40007810000 */
[----:B------:R-:W-:Y:S02]  /*4240*/  FMNMX.FTZ R31, R108, R94, !PT ;  /* 0x0000005e6c1f7209 */ /* 0x000fe40007810000 */
[----:B------:R-:W-:Y:S02]  /*4250*/  FMNMX.FTZ R12, R59, R12, !PT ;  /* 0x0000000c3b0c7209 */ /* 0x000fe40007810000 */
[----:B------:R-:W-:Y:S02]  /*4260*/  FMNMX.FTZ R31, R92, R31, !PT ;  /* 0x0000001f5c1f7209 */ /* 0x000fe40007810000 */
[----:B------:R-:W-:Y:S02]  /*4270*/  FMNMX.FTZ R12, R19, R12, !PT ;  /* 0x0000000c130c7209 */ /* 0x000fe40007810000 */
[----:B------:R-:W-:Y:S02]  /*4280*/  FMNMX.FTZ R31, R90, R31, !PT ;  /* 0x0000001f5a1f7209 */ /* 0x000fe40007810000 */
[----:B-1----:R-:W-:-:S02]  /*4290*/  FMNMX.FTZ R24, R7, R24, !PT ;  /* 0x0000001807187209 */ /* 0x002fc40007810000 */
[----:B------:R-:W-:-:S03]  /*42a0*/  FMNMX.FTZ R7, R17, R12, !PT ;  /* 0x0000000c11077209 */ /* 0x000fc60007810000 */
[----:B------:R-:W1:Y:S01]  /*42b0*/  SHFL.BFLY PT, R151, R24, 0x1, 0x1f ;  /* 0x0c201f0018977f89 */ /* 0x000e6200000e0000 */
[----:B------:R-:W-:-:S04]  /*42c0*/  FMNMX.FTZ R12, R16, R7, !PT ;  /* 0x00000007100c7209 */ /* 0x000fc80007810000 */
[----:B------:R-:W-:Y:S02]  /*42d0*/  FMNMX.FTZ R7, R3, R12, !PT ;  /* 0x0000000c03077209 */ /* 0x000fe40007810000 */
[----:B-1----:R-:W-:-:S03]  /*42e0*/  FMNMX.FTZ R151, R24, R151, !PT ;  /* 0x0000009718977209 */ /* 0x002fc60007810000 */
[----:B------:R-:W1:Y:S01]  /*42f0*/  SHFL.BFLY PT, R24, R7, 0x2, 0x1f ;  /* 0x0c401f0007187f89 */ /* 0x000e6200000e0000 */
[C---:B------:R-:W-:Y:S01]  /*4300*/  FSETP.NEU.FTZ.AND P0, PT, R151.reuse, -INF , PT ;  /* 0xff8000009700780b */ /* 0x040fe20003f1d000 */
[----:B------:R-:W-:-:S05]  /*4310*/  FMUL.FTZ R25, R151, c[0x0][0x2d0] ;  /* 0x0000b40097197a20 */ /* 0x000fca0000410000 */
[----:B------:R-:W-:-:S05]  /*4320*/  FSEL R25, R25, RZ, P0 ;  /* 0x000000ff19197208 */ /* 0x000fca0000000000 */
[--C-:B------:R-:W-:Y:S02]  /*4330*/  FFMA.FTZ R155, R56, c[0x0][0x2d0], -R25.reuse ;  /* 0x0000b400389b7a23 */ /* 0x100fe40000010819 */
[--C-:B------:R-:W-:Y:S02]  /*4340*/  FFMA.FTZ R170, R20, c[0x0][0x2d0], -R25.reuse ;  /* 0x0000b40014aa7a23 */ /* 0x100fe40000010819 */
[--C-:B------:R-:W-:Y:S02]  /*4350*/  FFMA.FTZ R164, R6, c[0x0][0x2d0], -R25.reuse ;  /* 0x0000b40006a47a23 */ /* 0x100fe40000010819 */
[--C-:B------:R-:W-:Y:S01]  /*4360*/  FFMA.FTZ R160, R4, c[0x0][0x2d0], -R25.reuse ;  /* 0x0000b40004a07a23 */ /* 0x100fe20000010819 */
[----:B------:R-:W-:Y:S01]  /*4370*/  MUFU.EX2 R155, R155 ;  /* 0x0000009b009b7308 */ /* 0x000fe20000000800 */
[--C-:B------:R-:W-:Y:S02]  /*4380*/  FFMA.FTZ R173, R21, c[0x0][0x2d0], -R25.reuse ;  /* 0x0000b40015ad7a23 */ /* 0x100fe40000010819 */
[--C-:B------:R-:W-:Y:S01]  /*4390*/  FFMA.FTZ R169, R68, c[0x0][0x2d0], -R25.reuse ;  /* 0x0000b40044a97a23 */ /* 0x100fe20000010819 */
[----:B-1----:R-:W-:Y:S01]  /*43a0*/  FMNMX.FTZ R24, R7, R24, !PT ;  /* 0x0000001807187209 */ /* 0x002fe20007810000 */
[----:B------:R-:W-:-:S02]  /*43b0*/  FFMA.FTZ R165, R64, c[0x0][0x2d0], -R25 ;  /* 0x0000b40040a57a23 */ /* 0x000fc40000010819 */
[--C-:B------:R-:W-:Y:S01]  /*43c0*/  FFMA.FTZ R163, R40, c[0x0][0x2d0], -R25.reuse ;  /* 0x0000b40028a37a23 */ /* 0x100fe20000010819 */
[----:B------:R-:W-:Y:S01]  /*43d0*/  MUFU.EX2 R164, R164 ;  /* 0x000000a400a47308 */ /* 0x000fe20000000800 */
[----:B------:R-:W1:Y:S01]  /*43e0*/  SHFL.BFLY PT, R149, R24, 0x1, 0x1f ;  /* 0x0c201f0018957f89 */ /* 0x000e6200000e0000 */
[--C-:B------:R-:W-:Y:S02]  /*43f0*/  FFMA.FTZ R154, R10, c[0x0][0x2d0], -R25.reuse ;  /* 0x0000b4000a9a7a23 */ /* 0x100fe40000010819 */
[--C-:B------:R-:W-:Y:S02]  /*4400*/  FFMA.FTZ R2, R8, c[0x0][0x2d0], -R25.reuse ;  /* 0x0000b40008027a23 */ /* 0x100fe40000010819 */
[--C-:B------:R-:W-:Y:S02]  /*4410*/  FFMA.FTZ R168, R22, c[0x0][0x2d0], -R25.reuse ;  /* 0x0000b40016a87a23 */ /* 0x100fe40000010819 */
[----:B------:R-:W2:Y:S01]  /*4420*/  MUFU.EX2 R169, R169 ;  /* 0x000000a900a97308 */ /* 0x000ea20000000800 */
[----:B------:R-:W-:-:S07]  /*4430*/  FFMA.FTZ R237, R18, c[0x0][0x2d0], -R25 ;  /* 0x0000b40012ed7a23 */ /* 0x000fce0000010819 */
[----:B------:R-:W-:Y:S08]  /*4440*/  MUFU.EX2 R165, R165 ;  /* 0x000000a500a57308 */ /* 0x000ff00000000800 */
[----:B------:R-:W3:Y:S01]  /*4450*/  MUFU.EX2 R160, R160 ;  /* 0x000000a000a07308 */ /* 0x000ee20000000800 */
[----:B-1----:R-:W-:Y:S02]  /*4460*/  FMNMX.FTZ R149, R24, R149, !PT ;  /* 0x0000009518957209 */ /* 0x002fe40007810000 */
[----:B------:R-:W-:-:S02]  /*4470*/  FMNMX.FTZ R24, R110, R111, !PT ;  /* 0x0000006f6e187209 */ /* 0x000fc40007810000 */
[C---:B------:R-:W-:Y:S01]  /*4480*/  FSETP.NEU.FTZ.AND P0, PT, R149.reuse, -INF , PT ;  /* 0xff8000009500780b */ /* 0x040fe20003f1d000 */
[----:B------:R-:W-:Y:S01]  /*4490*/  FMUL.FTZ R12, R149, c[0x0][0x2d0] ;  /* 0x0000b400950c7a20 */ /* 0x000fe20000410000 */
[----:B------:R-:W-:Y:S01]  /*44a0*/  FMNMX.FTZ R24, R109, R24, !PT ;  /* 0x000000186d187209 */ /* 0x000fe20007810000 */
[----:B------:R-:W-:Y:S01]  /*44b0*/  MUFU.EX2 R163, R163 ;  /* 0x000000a300a37308 */ /* 0x000fe20000000800 */
[----:B--2---:R-:W-:Y:S01]  /*44c0*/  F2FP.PACK_AB R96, R164, R169 ;  /* 0x000000a9a460723e */ /* 0x004fe200000000ff */
[----:B------:R-:W-:Y:S01]  /*44d0*/  FADD.FTZ R164, R169, R164 ;  /* 0x000000a4a9a47221 */ /* 0x000fe20000010000 */
[----:B------:R-:W-:Y:S02]  /*44e0*/  FMNMX.FTZ R24, R95, R24, !PT ;  /* 0x000000185f187209 */ /* 0x000fe40007810000 */
[----:B------:R-:W-:Y:S02]  /*44f0*/  FSEL R12, R12, RZ, P0 ;  /* 0x000000ff0c0c7208 */ /* 0x000fe40000000000 */
[----:B------:R-:W-:Y:S01]  /*4500*/  FMNMX.FTZ R24, R93, R24, !PT ;  /* 0x000000185d187209 */ /* 0x000fe20007810000 */
[----:B------:R-:W1:Y:S01]  /*4510*/  MUFU.EX2 R154, R154 ;  /* 0x0000009a009a7308 */ /* 0x000e620000000800 */
[----:B------:R-:W-:Y:S01]  /*4520*/  ISETP.NE.AND P0, PT, R42, RZ, PT ;  /* 0x000000ff2a00720c */ /* 0x000fe20003f05270 */
[--C-:B------:R-:W-:Y:S01]  /*4530*/  FFMA.FTZ R167, R5, c[0x0][0x2d0], -R12.reuse ;  /* 0x0000b40005a77a23 */ /* 0x100fe2000001080c */
[----:B------:R-:W-:Y:S01]  /*4540*/  FMNMX.FTZ R24, R91, R24, !PT ;  /* 0x000000185b187209 */ /* 0x000fe20007810000 */
[----:B------:R-:W-:Y:S01]  /*4550*/  LDSM.16.MT88.4 R4, [R212+0x1900] ;  /* 0x00190000d404783b */ /* 0x000fe20000004200 */
[----:B------:R-:W-:Y:S01]  /*4560*/  ISETP.GT.AND P0, PT, R23, 0x21, !P0 ;  /* 0x000000211700780c */ /* 0x000fe20004704270 */
[--C-:B------:R-:W-:Y:S01]  /*4570*/  FFMA.FTZ R0, R59, c[0x0][0x2d0], -R12.reuse ;  /* 0x0000b4003b007a23 */ /* 0x100fe2000001080c */
        /* <DEDUP_REMOVED lines=10> */
[----:B---3--:R-:W-:Y:S01]  /*4620*/  F2FP.PACK_AB R98, R160, R165 ;  /* 0x000000a5a062723e */ /* 0x008fe200000000ff */
[----:B------:R-:W-:Y:S01]  /*4630*/  LDSM.16.MT88.4 R40, [R212+0x1100] ;  /* 0x00110000d428783b */ /* 0x000fe20000004200 */
[----:B------:R-:W-:Y:S01]  /*4640*/  FMNMX.FTZ R24, R179, R24, !PT ;  /* 0x00000018b3187209 */ /* 0x000fe20007810000 */
[--C-:B------:R-:W-:Y:S01]  /*4650*/  FFMA.FTZ R150, R11, c[0x0][0x2d0], -R12.reuse ;  /* 0x0000b4000b967a23 */ /* 0x100fe2000001080c */
[----:B-1----:R-:W-:Y:S01]  /*4660*/  F2FP.PACK_AB R8, R154, R163 ;  /* 0x000000a39a08723e */ /* 0x002fe200000000ff */
[----:B------:R-:W1:Y:S01]  /*4670*/  MUFU.EX2 R166, R166 ;  /* 0x000000a600a67308 */ /* 0x000e620000000800 */
[----:B------:R-:W-:Y:S01]  /*4680*/  FMNMX.FTZ R29, R177, R24, !PT ;  /* 0x00000018b11d7209 */ /* 0x000fe20007810000 */
[--C-:B------:R-:W-:Y:S01]  /*4690*/  FFMA.FTZ R153, R9, c[0x0][0x2d0], -R12.reuse ;  /* 0x0000b40009997a23 */ /* 0x100fe2000001080c */
[----:B------:R-:W-:Y:S01]  /*46a0*/  LDSM.16.MT88.4 R24, [R212+0x900] ;  /* 0x00090000d418783b */ /* 0x000fe20000004200 */
[--C-:B------:R-:W-:Y:S01]  /*46b0*/  FFMA.FTZ R235, R3, c[0x0][0x2d0], -R12.reuse ;  /* 0x0000b40003eb7a23 */ /* 0x100fe2000001080c */
[----:B------:R-:W-:Y:S01]  /*46c0*/  FMNMX.FTZ R56, R176, R29, !PT ;  /* 0x0000001db0387209 */ /* 0x000fe20007810000 */
[--C-:B------:R-:W-:Y:S01]  /*46d0*/  FFMA.FTZ R172, R19, c[0x0][0x2d0], -R12.reuse ;  /* 0x0000b40013ac7a23 */ /* 0x100fe2000001080c */
[----:B------:R-:W-:Y:S01]  /*46e0*/  FMNMX.FTZ R29, R88, R31, !PT ;  /* 0x0000001f581d7209 */ /* 0x000fe20007810000 */
[----:B------:R-:W-:Y:S01]  /*46f0*/  MUFU.EX2 R167, R167 ;  /* 0x000000a700a77308 */ /* 0x000fe20000000800 */
[--C-:B------:R-:W-:Y:S01]  /*4700*/  FFMA.FTZ R175, R17, c[0x0][0x2d0], -R12.reuse ;  /* 0x0000b40011af7a23 */ /* 0x100fe2000001080c */
[----:B------:R-:W2:Y:S01]  /*4710*/  SHFL.BFLY PT, R21, R56, 0x2, 0x1f ;  /* 0x0c401f0038157f89 */ /* 0x000ea200000e0000 */
[----:B------:R-:W-:Y:S01]  /*4720*/  FMNMX.FTZ R29, R72, R29, !PT ;  /* 0x0000001d481d7209 */ /* 0x000fe20007810000 */
[----:B------:R-:W-:-:S02]  /*4730*/  FFMA.FTZ R174, R16, c[0x0][0x2d0], -R12 ;  /* 0x0000b40010ae7a23 */ /* 0x000fc4000001080c */
[----:B------:R-:W-:Y:S01]  /*4740*/  LDSM.16.MT88.4 R16, [R212+0x1500] ;  /* 0x00150000d410783b */ /* 0x000fe20000004200 */
[----:B------:R-:W-:Y:S01]  /*4750*/  FMNMX.FTZ R20, R74, R29, !PT ;  /* 0x0000001d4a147209 */ /* 0x000fe20007810000 */
[----:B------:R-:W3:Y:S01]  /*4760*/  MUFU.EX2 R162, R162 ;  /* 0x000000a200a27308 */ /* 0x000ee20000000800 */
[----:B-1----:R-:W-:Y:S01]  /*4770*/  F2FP.PACK_AB R97, R166, R171 ;  /* 0x000000aba661723e */ /* 0x002fe200000000ff */
[----:B------:R-:W-:Y:S01]  /*4780*/  LDSM.16.MT88.4 R28, [R214+0x900] ;  /* 0x00090000d61c783b */ /* 0x000fe20000004200 */
[----:B------:R-:W-:Y:S01]  /*4790*/  FMNMX.FTZ R23, R75, R20, !PT ;  /* 0x000000144b177209 */ /* 0x000fe20007810000 */
[----:B------:R-:W-:Y:S02]  /*47a0*/  FADD.FTZ R166, R171, R166 ;  /* 0x000000a6aba67221 */ /* 0x000fe40000010000 */
[----:B------:R-:W-:Y:S01]  /*47b0*/  FADD.FTZ R165, R165, R164 ;  /* 0x000000a4a5a57221 */ /* 0x000fe20000010000 */
[----:B------:R-:W-:Y:S01]  /*47c0*/  FMNMX.FTZ R13, R178, R23, !PT ;  /* 0x00000017b20d7209 */ /* 0x000fe20007810000 */
[----:B------:R-:W1:Y:S02]  /*47d0*/  MUFU.EX2 R2, R2 ;  /* 0x0000000200027308 */ /* 0x000e640000000800 */
[----:B------:R-:W-:Y:S01]  /*47e0*/  FADD.FTZ R160, R160, R165 ;  /* 0x000000a5a0a07221 */ /* 0x000fe20000010000 */
[----:B------:R-:W-:-:S02]  /*47f0*/  FMNMX.FTZ R152, R186, R13, !PT ;  /* 0x0000000dba987209 */ /* 0x000fc40007810000 */
[----:B------:R-:W-:Y:S01]  /*4800*/  LDSM.16.MT88.4 R12, [R214+0x2100] ;  /* 0x00210000d60c783b */ /* 0x000fe20000004200 */
[----:B------:R-:W-:Y:S01]  /*4810*/  FADD.FTZ R163, R163, R160 ;  /* 0x000000a0a3a37221 */ /* 0x000fe20000010000 */
[----:B------:R-:W-:Y:S01]  /*4820*/  FMNMX.FTZ R152, R187, R152, !PT ;  /* 0x00000098bb987209 */ /* 0x000fe20007810000 */
[----:B------:R-:W-:Y:S01]  /*4830*/  MUFU.EX2 R161, R161 ;  /* 0x000000a100a17308 */ /* 0x000fe20000000800 */
[----:B---3--:R-:W-:Y:S01]  /*4840*/  F2FP.PACK_AB R99, R162, R167 ;  /* 0x000000a7a263723e */ /* 0x008fe200000000ff */
[----:B------:R-:W-:Y:S01]  /*4850*/  FADD.FTZ R167, R167, R166 ;  /* 0x000000a6a7a77221 */ /* 0x000fe20000010000 */
[----:B------:R-:W-:Y:S01]  /*4860*/  FMNMX.FTZ R152, R189, R152, !PT ;  /* 0x00000098bd987209 */ /* 0x000fe20007810000 */
[----:B------:R-:W-:Y:S01]  /*4870*/  FADD.FTZ R154, R154, R163 ;  /* 0x000000a39a9a7221 */ /* 0x000fe20000010000 */
[----:B--2---:R-:W-:Y:S01]  /*4880*/  FMNMX.FTZ R56, R56, R21, !PT ;  /* 0x0000001538387209 */ /* 0x004fe20007810000 */
[----:B------:R-:W-:Y:S01]  /*4890*/  FADD.FTZ R162, R162, R167 ;  /* 0x000000a7a2a27221 */ /* 0x000fe20000010000 */
[----:B------:R-:W-:Y:S01]  /*48a0*/  LDSM.16.MT88.4 R20, [R214+0x1500] ;  /* 0x00150000d614783b */ /* 0x000fe20000004200 */
[----:B------:R-:W-:Y:S01]  /*48b0*/  HMMA.16816.F32 R144, R96, R136, RZ ;  /* 0x000000886090723c */ /* 0x000fe200000018ff */
[----:B------:R-:W2:Y:S01]  /*48c0*/  MUFU.EX2 R150, R150 ;  /* 0x0000009600967308 */ /* 0x000ea20000000800 */
[----:B-1----:R-:W-:Y:S01]  /*48d0*/  F2FP.PACK_AB R10, R2, R155 ;  /* 0x0000009b020a723e */ /* 0x002fe200000000ff */
[----:B------:R-:W1:Y:S01]  /*48e0*/  SHFL.BFLY PT, R59, R152, 0x2, 0x1f ;  /* 0x0c401f00983b7f89 */ /* 0x000e6200000e0000 */
[----:B------:R-:W-:-:S03]  /*48f0*/  FADD.FTZ R155, R155, R154 ;  /* 0x0000009a9b9b7221 */ /* 0x000fc60000010000 */
[----:B------:R-:W3:Y:S01]  /*4900*/  SHFL.BFLY PT, R57, R56, 0x1, 0x1f ;  /* 0x0c201f0038397f89 */ /* 0x000ee200000e0000 */
[----:B------:R-:W-:Y:S01]  /*4910*/  HMMA.16816.F32 R104, R96, R112, RZ ;  /* 0x000000706068723c */ /* 0x000fe200000018ff */
[----:B------:R-:W-:Y:S01]  /*4920*/  MUFU.EX2 R153, R153 ;  /* 0x0000009900997308 */ /* 0x000fe20000000800 */
[----:B------:R-:W-:-:S06]  /*4930*/  FADD.FTZ R155, R2, R155 ;  /* 0x0000009b029b7221 */ /* 0x000fcc0000010000 */
[----:B------:R-:W-:Y:S01]  /*4940*/  HMMA.16816.F32 R120, R96, R132, RZ ;  /* 0x000000846078723c */ /* 0x000fe200000018ff */
[----:B------:R-:W4:Y:S01]  /*4950*/  MUFU.EX2 R0, R0 ;  /* 0x0000000000007308 */ /* 0x000f220000000800 */
[----:B--2---:R-:W-:Y:S01]  /*4960*/  F2FP.PACK_AB R9, R150, R161 ;  /* 0x000000a19609723e */ /* 0x004fe200000000ff */
[----:B------:R-:W-:-:S04]  /*4970*/  FADD.FTZ R161, R161, R162 ;  /* 0x000000a2a1a17221 */ /* 0x000fc80000010000 */
[----:B------:R-:W-:Y:S01]  /*4980*/  FADD.FTZ R150, R150, R161 ;  /* 0x000000a196967221 */ /* 0x000fe20000010000 */
[----:B------:R-:W-:Y:S01]  /*4990*/  HMMA.16816.F32 R52, R96, R60, RZ ;  /* 0x0000003c6034723c */ /* 0x000fe200000018ff */
[----:B------:R-:W-:Y:S01]  /*49a0*/  MUFU.EX2 R168, R168 ;  /* 0x000000a800a87308 */ /* 0x000fe20000000800 */
[----:B-1----:R-:W-:Y:S02]  /*49b0*/  FMNMX.FTZ R152, R152, R59, !PT ;  /* 0x0000003b98987209 */ /* 0x002fe40007810000 */
[----:B---3--:R-:W-:-:S03]  /*49c0*/  FMNMX.FTZ R3, R56, R57, !PT ;  /* 0x0000003938037209 */ /* 0x008fc60007810000 */
[----:B------:R-:W1:Y:S01]  /*49d0*/  SHFL.BFLY PT, R125, R152, 0x1, 0x1f ;  /* 0x0c201f00987d7f89 */ /* 0x000e6200000e0000 */
[----:B------:R-:W-:Y:S01]  /*49e0*/  HMMA.16816.F32 R68, R96, R76, RZ ;  /* 0x0000004c6044723c */ /* 0x000fe200000018ff */
[----:B----4-:R-:W-:Y:S01]  /*49f0*/  F2FP.PACK_AB R11, R0, R153 ;  /* 0x00000099000b723e */ /* 0x010fe200000000ff */
[----:B------:R-:W2:Y:S01]  /*4a00*/  MUFU.EX2 R173, R173 ;  /* 0x000000ad00ad7308 */ /* 0x000ea20000000800 */
[C---:B------:R-:W-:Y:S01]  /*4a10*/  FMUL.FTZ R200, R3.reuse, c[0x0][0x2d0] ;  /* 0x0000b40003c87a20 */ /* 0x040fe20000410000 */
[----:B------:R-:W-:Y:S01]  /*4a20*/  FSETP.NEU.FTZ.AND P0, PT, R3, -INF , PT ;  /* 0xff8000000300780b */ /* 0x000fe20003f1d000 */
[----:B------:R-:W-:-:S03]  /*4a30*/  FADD.FTZ R153, R153, R150 ;  /* 0x0000009699997221 */ /* 0x000fc60000010000 */
[----:B------:R-:W-:Y:S01]  /*4a40*/  HMMA.16816.F32 R84, R96, R4, RZ ;  /* 0x000000046054723c */ /* 0x000fe200000018ff */
[----:B------:R-:W-:Y:S01]  /*4a50*/  FSEL R200, R200, RZ, P0 ;  /* 0x000000ffc8c87208 */ /* 0x000fe20000000000 */
[----:B------:R-:W-:Y:S01]  /*4a60*/  MUFU.EX2 R170, R170 ;  /* 0x000000aa00aa7308 */ /* 0x000fe20000000800 */
[----:B------:R-:W-:-:S03]  /*4a70*/  FADD.FTZ R153, R0, R153 ;  /* 0x0000009900997221 */ /* 0x000fc60000010000 */
[--C-:B------:R-:W-:Y:S02]  /*4a80*/  FFMA.FTZ R181, R110, c[0x0][0x2d0], -R200.reuse ;  /* 0x0000b4006eb57a23 */ /* 0x100fe400000108c8 */
[C---:B------:R-:W-:Y:S01]  /*4a90*/  HMMA.16816.F32 R100, R96.reuse, R138, RZ ;  /* 0x0000008a6064723c */ /* 0x040fe200000018ff */
[--C-:B------:R-:W-:Y:S01]  /*4aa0*/  FFMA.FTZ R182, R111, c[0x0][0x2d0], -R200.reuse ;  /* 0x0000b4006fb67a23 */ /* 0x100fe200000108c8 */
[----:B------:R-:W3:Y:S01]  /*4ab0*/  MUFU.EX2 R237, R237 ;  /* 0x000000ed00ed7308 */ /* 0x000ee20000000800 */
[--C-:B------:R-:W-:Y:S01]  /*4ac0*/  FFMA.FTZ R183, R109, c[0x0][0x2d0], -R200.reuse ;  /* 0x0000b4006db77a23 */ /* 0x100fe200000108c8 */
[----:B--2---:R-:W-:Y:S01]  /*4ad0*/  F2FP.PACK_AB R56, R173, R168 ;  /* 0x000000a8ad38723e */ /* 0x004fe200000000ff */
[--C-:B------:R-:W-:Y:S01]  /*4ae0*/  FFMA.FTZ R184, R95, c[0x0][0x2d0], -R200.reuse ;  /* 0x0000b4005fb87a23 */ /* 0x100fe200000108c8 */
[----:B-1----:R-:W-:Y:S02]  /*4af0*/  FMNMX.FTZ R152, R152, R125, !PT ;  /* 0x0000007d98987209 */ /* 0x002fe40007810000 */
[----:B------:R-:W-:Y:S01]  /*4b00*/  HMMA.16816.F32 R116, R96, R114, RZ ;  /* 0x000000726074723c */ /* 0x000fe200000018ff */
[----:B------:R-:W-:Y:S01]  /*4b10*/  FFMA.FTZ R192, R93, c[0x0][0x2d0], -R200 ;  /* 0x0000b4005dc07a23 */ /* 0x000fe200000108c8 */
[----:B------:R-:W-:Y:S01]  /*4b20*/  MUFU.EX2 R181, R181 ;  /* 0x000000b500b57308 */ /* 0x000fe20000000800 */
[C---:B------:R-:W-:Y:S01]  /*4b30*/  FSETP.NEU.FTZ.AND P0, PT, R152.reuse, -INF , PT ;  /* 0xff8000009800780b */ /* 0x040fe20003f1d000 */
[----:B------:R-:W-:-:S02]  /*4b40*/  FMUL.FTZ R201, R152, c[0x0][0x2d0] ;  /* 0x0000b40098c97a20 */ /* 0x000fc40000410000 */
[--C-:B------:R-:W-:Y:S02]  /*4b50*/  FFMA.FTZ R195, R91, c[0x0][0x2d0], -R200.reuse ;  /* 0x0000b4005bc37a23 */ /* 0x100fe400000108c8 */
[C---:B------:R-:W-:Y:S01]  /*4b60*/  HMMA.16816.F32 R128, R96.reuse, R134, RZ ;  /* 0x000000866080723c */ /* 0x040fe200000018ff */
[----:B------:R-:W-:Y:S01]  /*4b70*/  FSEL R201, R201, RZ, P0 ;  /* 0x000000ffc9c97208 */ /* 0x000fe20000000000 */
[----:B------:R-:W1:Y:S01]  /*4b80*/  MUFU.EX2 R182, R182 ;  /* 0x000000b600b67308 */ /* 0x000e620000000800 */
[----:B---3--:R-:W-:Y:S01]  /*4b90*/  F2FP.PACK_AB R58, R237, R170 ;  /* 0x000000aaed3a723e */ /* 0x008fe200000000ff */
[----:B------:R-:W-:Y:S01]  /*4ba0*/  FFMA.FTZ R194, R89, c[0x0][0x2d0], -R200 ;  /* 0x0000b40059c27a23 */ /* 0x000fe200000108c8 */
[----:B------:R-:W-:Y:S01]  /*4bb0*/  PLOP3.LUT P0, PT, PT, PT, UP1, 0x40, 0x0 ;  /* 0x000000000000781c */ /* 0x000fe20003f0e818 */
[--C-:B------:R-:W-:Y:S02]  /*4bc0*/  FFMA.FTZ R185, R108, c[0x0][0x2d0], -R201.reuse ;  /* 0x0000b4006cb97a23 */ /* 0x100fe400000108c9 */
[----:B------:R-:W-:Y:S01]  /*4bd0*/  HMMA.16816.F32 R64, R96, R62, RZ ;  /* 0x0000003e6040723c */ /* 0x000fe200000018ff */
[--C-:B------:R-:W-:Y:S01]  /*4be0*/  FFMA.FTZ R188, R94, c[0x0][0x2d0], -R201.reuse ;  /* 0x0000b4005ebc7a23 */ /* 0x100fe200000108c9 */
[----:B------:R-:W-:Y:S01]  /*4bf0*/  MUFU.EX2 R183, R183 ;  /* 0x000000b700b77308 */ /* 0x000fe20000000800 */
[----:B------:R-:W-:-:S02]  /*4c00*/  FFMA.FTZ R191, R92, c[0x0][0x2d0], -R201 ;  /* 0x0000b4005cbf7a23 */ /* 0x000fc400000108c9 */
[--C-:B------:R-:W-:Y:S02]  /*4c10*/  FFMA.FTZ R190, R90, c[0x0][0x2d0], -R201.reuse ;  /* 0x0000b4005abe7a23 */ /* 0x100fe400000108c9 */
[----:B------:R-:W-:Y:S01]  /*4c20*/  FFMA.FTZ R193, R73, c[0x0][0x2d0], -R200 ;  /* 0x0000b40049c17a23 */ /* 0x000fe200000108c8 */
[C---:B------:R-:W-:Y:S01]  /*4c30*/  HMMA.16816.F32 R80, R96.reuse, R78, RZ ;  /* 0x0000004e6050723c */ /* 0x040fe200000018ff */
[--C-:B------:R-:W-:Y:S01]  /*4c40*/  FFMA.FTZ R199, R88, c[0x0][0x2d0], -R201.reuse ;  /* 0x0000b40058c77a23 */ /* 0x100fe200000108c9 */
[----:B------:R-:W2:Y:S01]  /*4c50*/  MUFU.EX2 R184, R184 ;  /* 0x000000b800b87308 */ /* 0x000ea20000000800 */
[----:B-1----:R-:W-:Y:S01]  /*4c60*/  F2FP.PACK_AB R92, R182, R181 ;  /* 0x000000b5b65c723e */ /* 0x002fe200000000ff */
[--C-:B------:R-:W-:Y:S02]  /*4c70*/  FFMA.FTZ R196, R72, c[0x0][0x2d0], -R201.reuse ;  /* 0x0000b40048c47a23 */ /* 0x100fe400000108c9 */
[--C-:B------:R-:W-:Y:S02]  /*4c80*/  FFMA.FTZ R197, R74, c[0x0][0x2d0], -R201.reuse ;  /* 0x0000b4004ac57a23 */ /* 0x100fe400000108c9 */
[----:B------:R-:W-:Y:S01]  /*4c90*/  HMMA.16816.F32 R96, R96, R6, RZ ;  /* 0x000000066060723c */ /* 0x000fe200000018ff */
[----:B------:R-:W-:Y:S01]  /*4ca0*/  FFMA.FTZ R198, R75, c[0x0][0x2d0], -R201 ;  /* 0x0000b4004bc67a23 */ /* 0x000fe200000108c9 */
[----:B------:R-:W-:Y:S01]  /*4cb0*/  MUFU.EX2 R185, R185 ;  /* 0x000000b900b97308 */ /* 0x000fe20000000800 */
[----:B------:R-:W-:-:S02]  /*4cc0*/  FADD.FTZ R182, R181, R182 ;  /* 0x000000b6b5b67221 */ /* 0x000fc40000010000 */
[----:B------:R-:W-:Y:S02]  /*4cd0*/  FFMA.FTZ R233, R176, c[0x0][0x2d0], -R200 ;  /* 0x0000b400b0e97a23 */ /* 0x000fe400000108c8 */
[----:B------:R-:W-:Y:S01]  /*4ce0*/  FFMA.FTZ R231, R189, c[0x0][0x2d0], -R201 ;  /* 0x0000b400bde77a23 */ /* 0x000fe200000108c9 */
[C---:B------:R-:W-:Y:S01]  /*4cf0*/  HMMA.16816.F32 R144, R8.reuse, R156, R144 ;  /* 0x0000009c0890723c */ /* 0x040fe20000001890 */
[----:B------:R-:W-:Y:S01]  /*4d00*/  FADD.FTZ R168, R168, R155 ;  /* 0x0000009ba8a87221 */ /* 0x000fe20000010000 */
[----:B------:R-:W1:Y:S01]  /*4d10*/  MUFU.EX2 R188, R188 ;  /* 0x000000bc00bc7308 */ /* 0x000e620000000800 */
[C---:B--2---:R-:W-:Y:S01]  /*4d20*/  F2FP.PACK_AB R94, R184.reuse, R183 ;  /* 0x000000b7b85e723e */ /* 0x044fe200000000ff */
[----:B------:R-:W-:Y:S02]  /*4d30*/  FADD.FTZ R183, R183, R182 ;  /* 0x000000b6b7b77221 */ /* 0x000fe40000010000 */
[----:B------:R-:W-:Y:S02]  /*4d40*/  FADD.FTZ R173, R173, R168 ;  /* 0x000000a8adad7221 */ /* 0x000fe40000010000 */
[----:B------:R-:W-:Y:S01]  /*4d50*/  HMMA.16816.F32 R104, R8, R48, R104 ;  /* 0x000000300868723c */ /* 0x000fe20000001868 */
[----:B------:R-:W-:Y:S01]  /*4d60*/  FADD.FTZ R183, R184, R183 ;  /* 0x000000b7b8b77221 */ /* 0x000fe20000010000 */
[----:B------:R-:W-:Y:S01]  /*4d70*/  MUFU.EX2 R191, R191 ;  /* 0x000000bf00bf7308 */ /* 0x000fe20000000800 */
[----:B------:R-:W-:-:S04]  /*4d80*/  FADD.FTZ R170, R170, R173 ;  /* 0x000000adaaaa7221 */ /* 0x000fc80000010000 */
[----:B------:R-:W-:Y:S01]  /*4d90*/  FADD.FTZ R237, R237, R170 ;  /* 0x000000aaeded7221 */ /* 0x000fe20000010000 */
[----:B------:R-:W-:Y:S02]  /*4da0*/  HMMA.16816.F32 R120, R8, R44, R120 ;  /* 0x0000002c0878723c */ /* 0x000fe40000001878 */
[----:B------:R-:W2:Y:S01]  /*4db0*/  MUFU.EX2 R190, R190 ;  /* 0x000000be00be7308 */ /* 0x000ea20000000800 */
[----:B-1----:R-:W-:Y:S01]  /*4dc0*/  F2FP.PACK_AB R93, R188, R185 ;  /* 0x000000b9bc5d723e */ /* 0x002fe200000000ff */
[----:B------:R-:W-:-:S04]  /*4dd0*/  FADD.FTZ R188, R185, R188 ;  /* 0x000000bcb9bc7221 */ /* 0x000fc80000010000 */
[C---:B------:R-:W-:Y:S02]  /*4de0*/  HMMA.16816.F32 R52, R8.reuse, R40, R52 ;  /* 0x000000280834723c */ /* 0x040fe40000001834 */
[----:B------:R-:W-:Y:S06]  /*4df0*/  MUFU.EX2 R172, R172 ;  /* 0x000000ac00ac7308 */ /* 0x000fec0000000800 */
[----:B------:R-:W-:Y:S02]  /*4e00*/  HMMA.16816.F32 R68, R8, R36, R68 ;  /* 0x000000240844723c */ /* 0x000fe40000001844 */
[----:B------:R-:W1:Y:S01]  /*4e10*/  MUFU.EX2 R175, R175 ;  /* 0x000000af00af7308 */ /* 0x000e620000000800 */
[----:B--2---:R-:W-:Y:S01]  /*4e20*/  F2FP.PACK_AB R95, R190, R191 ;  /* 0x000000bfbe5f723e */ /* 0x004fe200000000ff */
[----:B------:R-:W-:-:S04]  /*4e30*/  FADD.FTZ R191, R191, R188 ;  /* 0x000000bcbfbf7221 */ /* 0x000fc80000010000 */
[C---:B------:R-:W-:Y:S01]  /*4e40*/  HMMA.16816.F32 R84, R8.reuse, R32, R84 ;  /* 0x000000200854723c */ /* 0x040fe20000001854 */
[----:B------:R-:W-:Y:S01]  /*4e50*/  FADD.FTZ R190, R190, R191 ;  /* 0x000000bfbebe7221 */ /* 0x000fe20000010000 */
[----:B------:R-:W-:Y:S06]  /*4e60*/  MUFU.EX2 R174, R174 ;  /* 0x000000ae00ae7308 */ /* 0x000fec0000000800 */
[----:B------:R-:W-:Y:S02]  /*4e70*/  HMMA.16816.F32 R100, R8, R158, R100 ;  /* 0x0000009e0864723c */ /* 0x000fe40000001864 */
[----:B------:R-:W2:Y:S01]  /*4e80*/  MUFU.EX2 R235, R235 ;  /* 0x000000eb00eb7308 */ /* 0x000ea20000000800 */
[----:B-1----:R-:W-:Y:S01]  /*4e90*/  F2FP.PACK_AB R57, R175, R172 ;  /* 0x000000acaf39723e */ /* 0x002fe200000000ff */
[----:B------:R-:W-:-:S04]  /*4ea0*/  FADD.FTZ R172, R172, R153 ;  /* 0x00000099acac7221 */ /* 0x000fc80000010000 */
[C---:B------:R-:W-:Y:S01]  /*4eb0*/  HMMA.16816.F32 R116, R8.reuse, R50, R116 ;  /* 0x000000320874723c */ /* 0x040fe20000001874 */
[----:B------:R-:W-:Y:S01]  /*4ec0*/  FADD.FTZ R175, R175, R172 ;  /* 0x000000acafaf7221 */ /* 0x000fe20000010000 */
[----:B------:R-:W-:Y:S06]  /*4ed0*/  MUFU.EX2 R192, R192 ;  /* 0x000000c000c07308 */ /* 0x000fec0000000800 */
[----:B------:R-:W-:Y:S01]  /*4ee0*/  HMMA.16816.F32 R128, R8, R46, R128 ;  /* 0x0000002e0880723c */ /* 0x000fe20000001880 */
[----:B--2---:R-:W-:Y:S01]  /*4ef0*/  F2FP.PACK_AB R59, R235, R174 ;  /* 0x000000aeeb3b723e */ /* 0x004fe200000000ff */
[----:B------:R-:W1:Y:S01]  /*4f00*/  MUFU.EX2 R195, R195 ;  /* 0x000000c300c37308 */ /* 0x000e620000000800 */
[----:B------:R-:W-:-:S05]  /*4f10*/  FADD.FTZ R174, R174, R175 ;  /* 0x000000afaeae7221 */ /* 0x000fca0000010000 */
[C---:B------:R-:W-:Y:S01]  /*4f20*/  HMMA.16816.F32 R64, R8.reuse, R42, R64 ;  /* 0x0000002a0840723c */ /* 0x040fe20000001840 */
[----:B------:R-:W-:Y:S01]  /*4f30*/  FADD.FTZ R235, R235, R174 ;  /* 0x000000aeebeb7221 */ /* 0x000fe20000010000 */
[----:B------:R-:W-:Y:S06]  /*4f40*/  MUFU.EX2 R194, R194 ;  /* 0x000000c200c27308 */ /* 0x000fec0000000800 */
[C---:B------:R-:W-:Y:S02]  /*4f50*/  HMMA.16816.F32 R80, R8.reuse, R38, R80 ;  /* 0x000000260850723c */ /* 0x040fe40000001850 */
[----:B------:R-:W-:Y:S06]  /*4f60*/  MUFU.EX2 R193, R193 ;  /* 0x000000c100c17308 */ /* 0x000fec0000000800 */
[----:B------:R-:W-:Y:S01]  /*4f70*/  HMMA.16816.F32 R96, R8, R34, R96 ;  /* 0x000000220860723c */ /* 0x000fe20000001860 */
[----:B------:R-:W2:Y:S01]  /*4f80*/  LDSM.16.MT88.4 R8, [R212+0x2100] ;  /* 0x00210000d408783b */ /* 0x000ea20000004200 */
[----:B------:R-:W-:Y:S06]  /*4f90*/  MUFU.EX2 R199, R199 ;  /* 0x000000c700c77308 */ /* 0x000fec0000000800 */
[C---:B------:R-:W-:Y:S02]  /*4fa0*/  HMMA.16816.F32 R108, R92.reuse, R112, RZ ;  /* 0x000000705c6c723c */ /* 0x040fe400000018ff */
[----:B------:R-:W3:Y:S06]  /*4fb0*/  MUFU.EX2 R196, R196 ;  /* 0x000000c400c47308 */ /* 0x000eec0000000800 */
[C---:B------:R-:W-:Y:S02]  /*4fc0*/  HMMA.16816.F32 R124, R92.reuse, R132, RZ ;  /* 0x000000845c7c723c */ /* 0x040fe400000018ff */
[----:B------:R-:W-:Y:S06]  /*4fd0*/  MUFU.EX2 R197, R197 ;  /* 0x000000c500c57308 */ /* 0x000fec0000000800 */
[----:B------:R-:W-:Y:S02]  /*4fe0*/  HMMA.16816.F32 R88, R92, R4, RZ ;  /* 0x000000045c58723c */ /* 0x000fe400000018ff */
[----:B------:R-:W4:Y:S05]  /*4ff0*/  MUFU.EX2 R198, R198 ;  /* 0x000000c600c67308 */ /* 0x000f2a0000000800 */
[----:B-1----:R-:W-:Y:S01]  /*5000*/  F2FP.PACK_AB R4, R195, R192 ;  /* 0x000000c0c304723e */ /* 0x002fe200000000ff */
[----:B------:R-:W-:Y:S01]  /*5010*/  HMMA.16816.F32 R144, R56, R28, R144 ;  /* 0x0000001c3890723c */ /* 0x000fe20000001890 */
[----:B---3--:R-:W-:Y:S01]  /*5020*/  F2FP.PACK_AB R5, R196, R199 ;  /* 0x000000c7c405723e */ /* 0x008fe200000000ff */
[----:B------:R-:W-:Y:S01]  /*5030*/  FADD.FTZ R192, R192, R183 ;  /* 0x000000b7c0c07221 */ /* 0x000fe20000010000 */
[----:B------:R-:W-:Y:S01]  /*5040*/  MUFU.EX2 R233, R233 ;  /* 0x000000e900e97308 */ /* 0x000fe20000000800 */
[----:B------:R-:W-:-:S02]  /*5050*/  FADD.FTZ R199, R199, R190 ;  /* 0x000000bec7c77221 */ /* 0x000fc40000010000 */
[----:B------:R-:W-:Y:S02]  /*5060*/  FADD.FTZ R195, R195, R192 ;  /* 0x000000c0c3c37221 */ /* 0x000fe40000010000 */
[C---:B------:R-:W-:Y:S01]  /*5070*/  HMMA.16816.F32 R104, R56.reuse, R24, R104 ;  /* 0x000000183868723c */ /* 0x040fe20000001868 */
[----:B------:R-:W-:Y:S02]  /*5080*/  FADD.FTZ R196, R196, R199 ;  /* 0x000000c7c4c47221 */ /* 0x000fe40000010000 */
[----:B------:R-:W-:Y:S05]  /*5090*/  MUFU.EX2 R231, R231 ;  /* 0x000000e700e77308 */ /* 0x000fea0000000800 */
        /* <DEDUP_REMOVED lines=36> */
[----:B------:R-:W-:Y:S01]  /*52e0*/  FFMA.FTZ R40, R177, c[0x0][0x2d0], -R200 ;  /* 0x0000b400b1287a23 */ /* 0x000fe200000108c8 */
[C---:B------:R-:W-:Y:S05]  /*52f0*/  HMMA.16816.F32 R72, R4.reuse, R36, R72 ;  /* 0x000000240448723c */ /* 0x040fea0000001848 */
[----:B------:R-:W2:Y:S02]  /*5300*/  MUFU.EX2 R33, R33 ;  /* 0x0000002100217308 */ /* 0x000ea40000000800 */
[----:B------:R-:W-:Y:S01]  /*5310*/  FFMA.FTZ R36, R187, c[0x0][0x2d0], -R201 ;  /* 0x0000b400bb247a23 */ /* 0x000fe200000108c9 */
[C---:B------:R-:W-:Y:S05]  /*5320*/  HMMA.16816.F32 R140, R4.reuse, R156, R140 ;  /* 0x0000009c048c723c */ /* 0x040fea000000188c */
[----:B------:R-:W3:Y:S03]  /*5330*/  MUFU.EX2 R40, R40 ;  /* 0x0000002800287308 */ /* 0x000ee60000000800 */
[C---:B------:R-:W-:Y:S05]  /*5340*/  HMMA.16816.F32 R136, R4.reuse, R158, R136 ;  /* 0x0000009e0488723c */ /* 0x040fea0000001888 */
[----:B------:R-:W4:Y:S03]  /*5350*/  MUFU.EX2 R36, R36 ;  /* 0x0000002400247308 */ /* 0x000f260000000800 */
[C---:B------:R-:W-:Y:S08]  /*5360*/  HMMA.16816.F32 R112, R4.reuse, R50, R112 ;  /* 0x000000320470723c */ /* 0x040ff00000001870 */
        /* <DEDUP_REMOVED lines=41> */
.L_x_1828:
[----:B------:R-:W-:Y:S02]  /*5600*/  UISETP.NE.AND UP0, UPT, UR12, 0x1, UPT ;  /* 0x000000010c00788c */ /* 0x000fe4000bf05270 */
[----:B------:R-:W-:Y:S02]  /*5610*/  ULDC.64 UR4, c[0x0][0x330] ;  /* 0x0000cc0000047ab9 */ /* 0x000fe40000000a00 */
[----:B------:R-:W-:-:S07]  /*5620*/  UIMAD.WIDE.U32 UR16, UR14, UR4, URZ ;  /* 0x000000040e1072a5 */ /* 0x000fce000f8e003f */
[----:B------:R-:W-:Y:S02]  /*5630*/  @UP0 UMOV UR15, UR17 ;  /* 0x00000011000f0c82 */ /* 0x000fe40008000000 */
[----:B------:R-:W-:Y:S02]  /*5640*/  @UP0 USHF.R.U32.HI UR14, URZ, UR5, UR15 ;  /* 0x000000053f0e0299 */ /* 0x000fe4000801160f */
.L_x_1829:
[----:B------:R-:W-:Y:S02]  /*5650*/  ULDC UR4, c[0x0][0x32c] ;  /* 0x0000cb0000047ab9 */ /* 0x000fe40000000800 */
[----:B------:R-:W-:-:S04]  /*5660*/  UIMAD UR4, UR14, UR12, UR4 ;  /* 0x0000000c0e0472a4 */ /* 0x000fc8000f8e0204 */
[----:B------:R-:W-:-:S04]  /*5670*/  UISETP.LT.AND UP0, UPT, UR13, UR4, UPT ;  /* 0x000000040d00728c */ /* 0x000fc8000bf01270 */
[----:B------:R-:W-:-:S03]  /*5680*/  USEL UR13, UR13, UR4, UP0 ;  /* 0x000000040d0d7287 */ /* 0x000fc60008000000 */
.L_x_1827:
        /* <DEDUP_REMOVED lines=20> */
.L_x_1849:
        /* <DEDUP_REMOVED lines=16> */
[----:B------:R-:W-:Y:S02]  /*58d0*/  IMAD R3, R3, c[0x0][0x208], RZ ;  /* 0x0000820003037a24 */ /* 0x000fe400078e02ff */
[----:B------:R-:W-:Y:S02]  /*58e0*/  @!P3 IMAD.MOV.U32 R9, RZ, RZ, c[0x0][0x208] ;  /* 0x00008200ff09b624 */ /* 0x000fe400078e00ff */
[----:B------:R-:W-:Y:S02]  /*58f0*/  IMAD R3, R230, c[0x0][0x20c], R3 ;  /* 0x00008300e6037a24 */ /* 0x000fe400078e0203 */
[----:B------:R-:W-:Y:S02]  /*5900*/  @!P3 IMAD.MOV.U32 R4, RZ, RZ, c[0x0][0x20c] ;  /* 0x00008300ff04b624 */ /* 0x000fe400078e00ff */
[----:B------:R-:W-:Y:S02]  /*5910*/  IMAD.IADD R3, R7, 0x1, R3 ;  /* 0x0000000107037824 */ /* 0x000fe400078e0203 */
[----:B------:R-:W-:Y:S04]  /*5920*/  IMAD.WIDE.U32 R6, R6, 0x30, RZ ;  /* 0x0000003006067825 */ /* 0x000fe800078e00ff */
[----:B------:R-:W-:Y:S01]  /*5930*/  IMAD R3, R3, 0x30, RZ ;  /* 0x0000003003037824 */ /* 0x000fe200078e02ff */
[-C--:B------:R-:W-:Y:S02]  /*5940*/  IADD3 R5, P2, R220, R6.reuse, RZ ;  /* 0x00000006dc057210 */ /* 0x080fe40007f5e0ff */
[-C--:B------:R-:W-:Y:S01]  /*5950*/  @!P3 LEA R11, P0, R9, R6.reuse, 0x5 ;  /* 0x00000006090bb211 */ /* 0x080fe200078028ff */
[----:B------:R-:W-:Y:S01]  /*5960*/  IMAD.IADD R3, R7, 0x1, R3 ;  /* 0x0000000107037824 */ /* 0x000fe200078e0203 */
[-C--:B------:R-:W-:Y:S04]  /*5970*/  IADD3 R7, P1, R239, R6.reuse, RZ ;  /* 0x00000006ef077210 */ /* 0x080fe80007f3e0ff */
[----:B------:R-:W-:Y:S01]  /*5980*/  @!P3 LEA.HI.X R9, R9, R3, R4, 0x5, P0 ;  /* 0x000000030909b211 */ /* 0x000fe200000f2c04 */
[----:B------:R-:W-:Y:S01]  /*5990*/  IMAD.X R4, R3, 0x1, R227, P2 ;  /* 0x0000000103047824 */ /* 0x000fe200010e06e3 */
[----:B------:R-:W-:Y:S02]  /*59a0*/  LEA R14, P2, R5, c[0x0][0x1f8], 0x1 ;  /* 0x00007e00050e7a11 */ /* 0x000fe400078408ff */
[----:B------:R-:W-:Y:S01]  /*59b0*/  IADD3 R8, P0, R236, R6, RZ ;  /* 0x00000006ec087210 */ /* 0x000fe20007f1e0ff */
[----:B------:R-:W-:Y:S01]  /*59c0*/  IMAD.X R6, R3, 0x1, R238, P1 ;  /* 0x0000000103067824 */ /* 0x000fe200008e06ee */
[----:B------:R-:W-:Y:S02]  /*59d0*/  LEA.HI.X R15, R5, c[0x0][0x1fc], R4, 0x1, P2 ;  /* 0x00007f00050f7a11 */ /* 0x000fe400010f0c04 */
[----:B------:R-:W-:Y:S01]  /*59e0*/  LEA R12, P1, R7, c[0x0][0x1f8], 0x1 ;  /* 0x00007e00070c7a11 */ /* 0x000fe200078208ff */
[----:B------:R-:W-:Y:S01]  /*59f0*/  IMAD.X R3, R3, 0x1, R234, P0 ;  /* 0x0000000103037824 */ /* 0x000fe200000e06ea */
[C---:B------:R-:W-:Y:S01]  /*5a00*/  LEA R16, P0, R8.reuse, c[0x0][0x1f8], 0x1 ;  /* 0x00007e0008107a11 */ /* 0x040fe200078008ff */
[----:B------:R-:W-:Y:S01]  /*5a10*/  @!PT LDS RZ, [RZ] ;  /* 0x00000000fffff984 */ /* 0x000fe20000000800 */
[----:B------:R-:W-:Y:S01]  /*5a20*/  @!PT LDS RZ, [RZ] ;  /* 0x00000000fffff984 */ /* 0x000fe20000000800 */
[----:B------:R-:W-:Y:S01]  /*5a30*/  @!PT LDS RZ, [RZ] ;  /* 0x00000000fffff984 */ /* 0x000fe20000000800 */
[----:B------:R4:W-:Y:S01]  /*5a40*/  LDGSTS.E.BYPASS.LTC128B.128 [R218+0x100], [R14.64], !P6 ;  /* 0x001000000eda7fae */ /* 0x0009e2000f101d4a */
[----:B------:R-:W-:Y:S02]  /*5a50*/  LEA.HI.X R13, R7, c[0x0][0x1fc], R6, 0x1, P1 ;  /* 0x00007f00070d7a11 */ /* 0x000fe400008f0c06 */
[C---:B------:R-:W-:Y:S02]  /*5a60*/  @!P3 IADD3 R4, P2, R11.reuse, R220, RZ ;  /* 0x000000dc0b04b210 */ /* 0x040fe40007f5e0ff */
[----:B------:R-:W-:Y:S01]  /*5a70*/  LEA.HI.X R17, R8, c[0x0][0x1fc], R3, 0x1, P0 ;  /* 0x00007f0008117a11 */ /* 0x000fe200000f0c03 */
[----:B------:R4:W-:Y:S01]  /*5a80*/  LDGSTS.E.BYPASS.LTC128B.128 [R218+0xd00], [R12.64], !P5 ;  /* 0x00d000000cda7fae */ /* 0x0009e2000e901d4a */
[----:B------:R-:W-:Y:S01]  /*5a90*/  @!P3 IADD3 R3, P1, R11, R239, RZ ;  /* 0x000000ef0b03b210 */ /* 0x000fe20007f3e0ff */
[----:B------:R-:W-:Y:S01]  /*5aa0*/  @!P3 IMAD.X R5, R9, 0x1, R227, P2 ;  /* 0x000000010905b824 */ /* 0x000fe200010e06e3 */
[C---:B------:R-:W-:Y:S02]  /*5ab0*/  @!P3 LEA R20, P2, R4.reuse, c[0x0][0x1f8], 0x1 ;  /* 0x00007e000414ba11 */ /* 0x040fe400078408ff */
[----:B------:R4:W-:Y:S01]  /*5ac0*/  LDGSTS.E.BYPASS.LTC128B.128 [R218+0x1900], [R16.64], !P4 ;  /* 0x0190000010da7fae */ /* 0x0009e2000e101d4a */
[----:B------:R-:W-:Y:S01]  /*5ad0*/  @!P3 IADD3 R11, P0, R11, R236, RZ ;  /* 0x000000ec0b0bb210 */ /* 0x000fe20007f1e0ff */
[----:B------:R-:W-:Y:S01]  /*5ae0*/  @!P3 IMAD.X R6, R9, 0x1, R238, P1 ;  /* 0x000000010906b824 */ /* 0x000fe200008e06ee */
        /* <DEDUP_REMOVED lines=9> */
.L_x_1831:
        /* <DEDUP_REMOVED lines=13> */
[----:B------:R-:W-:Y:S07]  /*5c50*/  LDSM.16.M88.4 R164, [R213+0x6900] ;  /* 0x00690000d5a4783b */ /* 0x000fee0000000200 */
[-C--:B------:R-:W-:Y:S08]  /*5c60*/  HMMA.16816.F32 R36, R152, R168.reuse, RZ ;  /* 0x000000a89824723c */ /* 0x080ff000000018ff */
[C---:B------:R-:W-:Y:S08]  /*5c70*/  HMMA.16816.F32 R40, R160.reuse, R168, RZ ;  /* 0x000000a8a028723c */ /* 0x040ff000000018ff */
[-C--:B------:R-:W-:Y:S01]  /*5c80*/  HMMA.16816.F32 R44, R160, R170.reuse, RZ ;  /* 0x000000aaa02c723c */ /* 0x080fe200000018ff */
[----:B------:R-:W-:Y:S07]  /*5c90*/  LDSM.16.M88.4 R160, [R216+0x3900] ;  /* 0x00390000d8a0783b */ /* 0x000fee0000000200 */
[----:B------:R-:W-:Y:S01]  /*5ca0*/  HMMA.16816.F32 R48, R152, R170, RZ ;  /* 0x000000aa9830723c */ /* 0x000fe200000018ff */
[----:B------:R-:W1:Y:S07]  /*5cb0*/  LDSM.16.M88.4 R152, [R216+0x3500] ;  /* 0x00350000d898783b */ /* 0x000e6e0000000200 */
[-C--:B------:R-:W-:Y:S01]  /*5cc0*/  HMMA.16816.F32 R4, R172, R176.reuse, R4 ;  /* 0x000000b0ac04723c */ /* 0x080fe20000001804 */
[----:B------:R-:W3:Y:S07]  /*5cd0*/  LDSM.16.M88.4 R168, [R209] ;  /* 0x00000000d1a8783b */ /* 0x000eee0000000200 */
        /* <DEDUP_REMOVED lines=14> */
[----:B------:R-:W5:Y:S07]  /*5dc0*/  LDSM.16.M88.4 R172, [R208] ;  /* 0x00000000d0ac783b */ /* 0x000f6e0000000200 */
[-C--:B--2---:R-:W-:Y:S01]  /*5dd0*/  HMMA.16816.F32 R4, R156, R192.reuse, R4 ;  /* 0x000000c09c04723c */ /* 0x084fe20000001804 */
[----:B------:R-:W-:Y:S07]  /*5de0*/  LDSM.16.M88.4 R188, [R213+0x9900] ;  /* 0x00990000d5bc783b */ /* 0x000fee0000000200 */
        /* <DEDUP_REMOVED lines=12> */
[----:B------:R-:W-:Y:S01]  /*5eb0*/  HMMA.16816.F32 R48, R156, R162, R48 ;  /* 0x000000a29c30723c */ /* 0x000fe20000001830 */
[----:B------:R-:W1:Y:S07]  /*5ec0*/  LDSM.16.M88.4 R156, [R216+0x3d00] ;  /* 0x003d0000d89c783b */ /* 0x000e6e0000000200 */
[-C--:B---3--:R-:W-:Y:S01]  /*5ed0*/  HMMA.16816.F32 R4, R164, R168.reuse, R4 ;  /* 0x000000a8a404723c */ /* 0x088fe20000001804 */
[----:B------:R-:W2:Y:S07]  /*5ee0*/  LDSM.16.M88.4 R160, [R217+0x9900] ;  /* 0x00990000d9a0783b */ /* 0x000eae0000000200 */
[C---:B----4-:R-:W-:Y:S08]  /*5ef0*/  HMMA.16816.F32 R8, R176.reuse, R168, R8 ;  /* 0x000000a8b008723c */ /* 0x050ff00000001808 */
[-C--:B------:R-:W-:Y:S08]  /*5f00*/  HMMA.16816.F32 R12, R176, R170.reuse, R12 ;  /* 0x000000aab00c723c */ /* 0x080ff0000000180c */
[C---:B------:R-:W-:Y:S01]  /*5f10*/  HMMA.16816.F32 R16, R164.reuse, R170, R16 ;  /* 0x000000aaa410723c */ /* 0x040fe20000001810 */
[----:B------:R-:W3:Y:S07]  /*5f20*/  LDSM.16.M88.4 R168, [R216+0x4500] ;  /* 0x00450000d8a8783b */ /* 0x000eee0000000200 */
[-C--:B-----5:R-:W-:Y:S08]  /*5f30*/  HMMA.16816.F32 R20, R164, R172.reuse, R20 ;  /* 0x000000aca414723c */ /* 0x0a0ff00000001814 */
[C---:B------:R-:W-:Y:S08]  /*5f40*/  HMMA.16816.F32 R24, R176.reuse, R172, R24 ;  /* 0x000000acb018723c */ /* 0x040ff00000001818 */
[-C--:B------:R-:W-:Y:S08]  /*5f50*/  HMMA.16816.F32 R28, R176, R174.reuse, R28 ;  /* 0x000000aeb01c723c */ /* 0x080ff0000000181c */
[C---:B------:R-:W-:Y:S01]  /*5f60*/  HMMA.16816.F32 R32, R164.reuse, R174, R32 ;  /* 0x000000aea420723c */ /* 0x040fe20000001820 */
[----:B------:R-:W-:Y:S07]  /*5f70*/  LDSM.16.M88.4 R172, [R213+0x8900] ;  /* 0x00890000d5ac783b */ /* 0x000fee0000000200 */
[-C--:B------:R-:W-:Y:S08]  /*5f80*/  HMMA.16816.F32 R36, R164, R180.reuse, R36 ;  /* 0x000000b4a424723c */ /* 0x080ff00000001824 */
[C---:B------:R-:W-:Y:S08]  /*5f90*/  HMMA.16816.F32 R40, R176.reuse, R180, R40 ;  /* 0x000000b4b028723c */ /* 0x040ff00000001828 */
[-C--:B------:R-:W-:Y:S01]  /*5fa0*/  HMMA.16816.F32 R44, R176, R182.reuse, R44 ;  /* 0x000000b6b02c723c */ /* 0x080fe2000000182c */
[----:B------:R-:W4:Y:S07]  /*5fb0*/  LDSM.16.M88.4 R176, [R206] ;  /* 0x00000000ceb0783b */ /* 0x000f2e0000000200 */
[----:B------:R-:W-:Y:S01]  /*5fc0*/  HMMA.16816.F32 R48, R164, R182, R48 ;  /* 0x000000b6a430723c */ /* 0x000fe20000001830 */
[----:B------:R-:W5:Y:S01]  /*5fd0*/  LDSM.16.M88.4 R164, [R204] ;  /* 0x00000000cca4783b */ /* 0x000f620000000200 */
[----:B------:R-:W-:Y:S06]  /*5fe0*/  DEPBAR.LE SB0, 0x0 ;  /* 0x000080000000791a */ /* 0x000fec0000000000 */
[-C--:B-1----:R-:W-:Y:S01]  /*5ff0*/  HMMA.16816.F32 R4, R152, R156.reuse, R4 ;  /* 0x0000009c9804723c */ /* 0x082fe20000001804 */
[----:B------:R-:W-:Y:S07]  /*6000*/  BAR.SYNC.DEFER_BLOCKING 0x0 ;  /* 0x0000000000007b1d */ /* 0x000fee0000010000 */
[C---:B--2---:R-:W-:Y:S08]  /*6010*/  HMMA.16816.F32 R8, R160.reuse, R156, R8 ;  /* 0x0000009ca008723c */ /* 0x044ff00000001808 */
        /* <DEDUP_REMOVED lines=9> */
[----:B------:R-:W-:Y:S08]  /*60b0*/  HMMA.16816.F32 R48, R152, R170, R48 ;  /* 0x000000aa9830723c */ /* 0x000ff00000001830 */
[-C--:B----4-:R-:W-:Y:S08]  /*60c0*/  HMMA.16816.F32 R4, R172, R176.reuse, R4 ;  /* 0x000000b0ac04723c */ /* 0x090ff00000001804 */
[C---:B------:R-:W-:Y:S08]  /*60d0*/  HMMA.16816.F32 R8, R188.reuse, R176, R8 ;  /* 0x000000b0bc08723c */ /* 0x040ff00000001808 */
[-C--:B------:R-:W-:Y:S08]  /*60e0*/  HMMA.16816.F32 R12, R188, R178.reuse, R12 ;  /* 0x000000b2bc0c723c */ /* 0x080ff0000000180c */
[C---:B------:R-:W-:Y:S08]  /*60f0*/  HMMA.16816.F32 R16, R172.reuse, R178, R16 ;  /* 0x000000b2ac10723c */ /* 0x040ff00000001810 */
[-C--:B------:R-:W-:Y:S08]  /*6100*/  HMMA.16816.F32 R20, R172, R192.reuse, R20 ;  /* 0x000000c0ac14723c */ /* 0x080ff00000001814 */
[C---:B------:R-:W-:Y:S08]  /*6110*/  HMMA.16816.F32 R24, R188.reuse, R192, R24 ;  /* 0x000000c0bc18723c */ /* 0x040ff00000001818 */
[-C--:B------:R-:W-:Y:S08]  /*6120*/  HMMA.16816.F32 R28, R188, R194.reuse, R28 ;  /* 0x000000c2bc1c723c */ /* 0x080ff0000000181c */
[C---:B------:R-:W-:Y:S08]  /*6130*/  HMMA.16816.F32 R32, R172.reuse, R194, R32 ;  /* 0x000000c2ac20723c */ /* 0x040ff00000001820 */
[-C--:B-----5:R-:W-:Y:S08]  /*6140*/  HMMA.16816.F32 R36, R172, R164.reuse, R36 ;  /* 0x000000a4ac24723c */ /* 0x0a0ff00000001824 */
[C---:B------:R-:W-:Y:S08]  /*6150*/  HMMA.16816.F32 R40, R188.reuse, R164, R40 ;  /* 0x000000a4bc28723c */ /* 0x040ff00000001828 */
[-C--:B------:R-:W-:Y:S08]  /*6160*/  HMMA.16816.F32 R44, R188, R166.reuse, R44 ;  /* 0x000000a6bc2c723c */ /* 0x080ff0000000182c */
[----:B------:R-:W-:Y:S01]  /*6170*/  HMMA.16816.F32 R48, R172, R166, R48 ;  /* 0x000000a6ac30723c */ /* 0x000fe20000001830 */
[----:B------:R-:W-:-:S07]  /*6180*/  @!P0 BRA `(.L_x_1832) ;  /* 0x000002f000008947 */ /* 0x000fce0003800000 */
[----:B------:R-:W-:Y:S02]  /*6190*/  IADD3 R152, R230, -0x1, RZ ;  /* 0xffffffffe6987810 */ /* 0x000fe40007ffe0ff */
[----:B------:R-:W-:Y:S02]  /*61a0*/  IADD3 R3, -R232, 0x30, RZ ;  /* 0x00000030e8037810 */ /* 0x000fe40007ffe1ff */
[----:B------:R-:W-:Y:S01]  /*61b0*/  SHF.R.S32.HI R149, RZ, 0x1f, R152 ;  /* 0x0000001fff957819 */ /* 0x000fe20000011498 */
[C---:B------:R-:W-:Y:S01]  /*61c0*/  IMAD.WIDE.U32 R162, R152.reuse, c[0x0][0x1e0], RZ ;  /* 0x0000780098a27a25 */ /* 0x040fe200078e00ff */
        /* <DEDUP_REMOVED lines=9> */
[C---:B------:R-:W-:Y:S01]  /*6260*/  @P1 IMAD.X R151, R149.reuse, 0x1, R229, P0 ;  /* 0x0000000195971824 */ /* 0x040fe200000e06e5 */
        /* <DEDUP_REMOVED lines=10> */
[----:B------:R-:W-:Y:S04]  /*6310*/  @P1 IADD3 R152, P2, R201, R162, RZ ;  /* 0x000000a2c9981210 */ /* 0x000fe80007f5e0ff */
[----:B------:R1:W-:Y:S01]  /*6320*/  @P1 LDGSTS.E.BYPASS.LTC128B.128 [R218+0x3100], [R156.64], !P5 ;  /* 0x031000009cda1fae */ /* 0x0003e2000e901d4a */
[C---:B------:R-:W-:Y:S01]  /*6330*/  @P1 IMAD.X R3, R149.reuse, 0x1, R200, P2 ;  /* 0x0000000195031824 */ /* 0x040fe200010e06c8 */
[C---:B------:R-:W-:Y:S04]  /*6340*/  @P1 LEA R160, P2, R152.reuse, c[0x0][0x1c8], 0x1 ;  /* 0x0000720098a01a11 */ /* 0x040fe800078408ff */
[----:B------:R-:W-:Y:S02]  /*6350*/  @P1 LEA.HI.X R161, R152, c[0x0][0x1cc], R3, 0x1, P2 ;  /* 0x0000730098a11a11 */ /* 0x000fe400010f0c03 */
[----:B------:R-:W-:Y:S03]  /*6360*/  @P0 IADD3 R152, P2, R162, UR7, RZ ;  /* 0x00000007a2980c10 */ /* 0x000fe6000ff5e0ff */
[----:B------:R1:W-:Y:S01]  /*6370*/  @P1 LDGSTS.E.BYPASS.LTC128B.128 [R218+0x3d00], [R160.64], !P4 ;  /* 0x03d00000a0da1fae */ /* 0x0003e2000e101d4a */
[----:B------:R-:W-:Y:S02]  /*6380*/  @P0 IADD3.X R149, R149, UR6, RZ, P2, !PT ;  /* 0x0000000695950c10 */ /* 0x000fe400097fe4ff */
[----:B------:R-:W-:Y:S05]  /*6390*/  @P0 IADD3 R154, P2, R152, R224, RZ ;  /* 0x000000e0989a0210 */ /* 0x000fea0007f5e0ff */
[C---:B------:R-:W-:Y:S01]  /*63a0*/  @P0 IMAD.X R3, R149.reuse, 0x1, R229, P2 ;  /* 0x0000000195030824 */ /* 0x040fe200010e06e5 */
[C---:B------:R-:W-:Y:S04]  /*63b0*/  @P0 LEA R162, P2, R154.reuse, c[0x0][0x1c8], 0x1 ;  /* 0x000072009aa20a11 */ /* 0x040fe800078408ff */
[----:B------:R-:W-:Y:S02]  /*63c0*/  @P0 LEA.HI.X R163, R154, c[0x0][0x1cc], R3, 0x1, P2 ;  /* 0x000073009aa30a11 */ /* 0x000fe400010f0c03 */
[----:B------:R-:W-:Y:S03]  /*63d0*/  @P0 IADD3 R154, P2, R152, R203, RZ ;  /* 0x000000cb989a0210 */ /* 0x000fe60007f5e0ff */
[----:B------:R1:W-:Y:S02]  /*63e0*/  @P0 LDGSTS.E.BYPASS.LTC128B.128 [R218+0x2d00], [R162.64], !P6 ;  /* 0x02d00000a2da0fae */ /* 0x0003e4000f101d4a */
[C---:B------:R-:W-:Y:S01]  /*63f0*/  @P0 IMAD.X R3, R149.reuse, 0x1, R202, P2 ;  /* 0x0000000195030824 */ /* 0x040fe200010e06ca */
        /* <DEDUP_REMOVED lines=8> */
.L_x_1832:
[----:B------:R-:W-:Y:S01]  /*6480*/  PLOP3.LUT P1, PT, PT, PT, UP2, 0x80, 0x0 ;  /* 0x000000000000781c */ /* 0x000fe20003f2f028 */
        /* <DEDUP_REMOVED lines=30> */
.L_x_1835:
[----:B------:R-:W-:Y:S04]  /*6670*/  MOV R3, c[0x0][0x32c] ;  /* 0x0000cb0000037a02 */ /* 0x000fe80000000f00 */
[----:B------:R-:W-:Y:S11]  /*6680*/  ISETP.NE.AND P0, PT, R3, 0x1, PT ;  /* 0x000000010300780c */ /* 0x000ff60003f05270 */
[----:B------:R-:W-:Y:S02]  /*6690*/  @!UPT UIADD3 URZ, URZ, URZ, URZ ;  /* 0x0000003f3f3ff290 */ /* 0x000fe4000fffe03f */
[----:B------:R-:W-:Y:S05]  /*66a0*/  @P0 IMAD.HI.U32 R3, R149, c[0x0][0x330], RZ ;  /* 0x0000cc0095030a27 */ /* 0x000fea00078e00ff */
[----:B------:R-:W-:Y:S02]  /*66b0*/  @P0 SHF.R.U32.HI R149, RZ, c[0x0][0x334], R3 ;  /* 0x0000cd00ff950a19 */ /* 0x000fe40000011603 */
.L_x_1836:
[----:B------:R-:W-:Y:S05]  /*66c0*/  BSYNC B0 ;  /* 0x0000000000007941 */ /* 0x000fea0003800000 */
.L_x_1834:
[----:B------:R-:W-:Y:S04]  /*66d0*/  IMAD.IADD R152, R156, 0x1, -R223 ;  /* 0x000000019c987824 */ /* 0x000fe800078e0adf */
[----:B------:R-:W-:Y:S05]  /*66e0*/  IMAD R149, R149, c[0x0][0x32c], R152 ;  /* 0x0000cb0095957a24 */ /* 0x000fea00078e0298 */
[----:B------:R-:W-:Y:S02]  /*66f0*/  IADD3 R152, R149, c[0x0][0x32c], RZ ;  /* 0x0000cb0095987a10 */ /* 0x000fe40007ffe0ff */
[----:B------:R-:W-:Y:S02]  /*6700*/  IMNMX R168, R168, R149, !PT ;  /* 0x00000095a8a87217 */ /* 0x000fe40007800200 */
[----:B------:R-:W-:Y:S02]  /*6710*/  IMNMX R171, R171, R152, PT ;  /* 0x00000098abab7217 */ /* 0x000fe40003800200 */
.L_x_1833:
[----:B------:R-:W-:Y:S01]  /*6720*/  PLOP3.LUT P0, PT, PT, PT, UP1, 0x40, 0x0 ;  /* 0x000000000000781c */ /* 0x000fe20003f0e818 */
[----:B------:R-:W1:Y:S02]  /*6730*/  SHFL.IDX PT, R152, R158, 0x1, 0x1c1f ;  /* 0x003c1f009e987f89 */ /* 0x000e6400000e0000 */
[----:B-1----:R-:W-:Y:S01]  /*6740*/  IADD3 R166, R153, R152, RZ ;  /* 0x0000009899a67210 */ /* 0x002fe20007ffe0ff */
[----:B------:R-:W-:Y:S09]  /*6750*/  IMAD.IADD R173, R155, 0x1, R152 ;  /* 0x000000019bad7824 */ /* 0x000ff200078e0298 */
        /* <DEDUP_REMOVED lines=15> */
.L_x_1839:
[----:B------:R-:W-:Y:S04]  /*6850*/  MOV R3, c[0x0][0x32c] ;  /* 0x0000cb0000037a02 */ /* 0x000fe80000000f00 */
[----:B------:R-:W-:Y:S11]  /*6860*/  ISETP.NE.AND P0, PT, R3, 0x1, PT ;  /* 0x000000010300780c */ /* 0x000ff60003f05270 */
[----:B------:R-:W-:Y:S02]  /*6870*/  @!UPT UIADD3 URZ, URZ, URZ, URZ ;  /* 0x0000003f3f3ff290 */ /* 0x000fe4000fffe03f */
[----:B------:R-:W-:Y:S05]  /*6880*/  @P0 IMAD.HI.U32 R3, R152, c[0x0][0x330], RZ ;  /* 0x0000cc0098030a27 */ /* 0x000fea00078e00ff */
[----:B------:R-:W-:Y:S02]  /*6890*/  @P0 SHF.R.U32.HI R152, RZ, c[0x0][0x334], R3 ;  /* 0x0000cd00ff980a19 */ /* 0x000fe40000011603 */
.L_x_1840:
[----:B------:R-:W-:Y:S05]  /*68a0*/  BSYNC B0 ;  /* 0x0000000000007941 */ /* 0x000fea0003800000 */
.L_x_1838:
[----:B------:R-:W-:Y:S04]  /*68b0*/  IMAD.IADD R3, R156, 0x1, -R223 ;  /* 0x000000019c037824 */ /* 0x000fe800078e0adf */
[----:B------:R-:W-:Y:S05]  /*68c0*/  IMAD R3, R152, c[0x0][0x32c], R3 ;  /* 0x0000cb0098037a24 */ /* 0x000fea00078e0203 */
[----:B------:R-:W-:Y:S02]  /*68d0*/  IADD3 R152, R3, c[0x0][0x32c], RZ ;  /* 0x0000cb0003987a10 */ /* 0x000fe40007ffe0ff */
[----:B------:R-:W-:Y:S02]  /*68e0*/  IMNMX R166, R166, R3, !PT ;  /* 0x00000003a6a67217 */ /* 0x000fe40007800200 */
[----:B------:R-:W-:Y:S02]  /*68f0*/  IMNMX R173, R173, R152, PT ;  /* 0x00000098adad7217 */ /* 0x000fe40003800200 */
.L_x_1837:
        /* <DEDUP_REMOVED lines=19> */
.L_x_1843:
[----:B------:R-:W-:Y:S04]  /*6a30*/  MOV R3, c[0x0][0x32c] ;  /* 0x0000cb0000037a02 */ /* 0x000fe80000000f00 */
[----:B------:R-:W-:Y:S11]  /*6a40*/  ISETP.NE.AND P0, PT, R3, 0x1, PT ;  /* 0x000000010300780c */ /* 0x000ff60003f05270 */
[----:B------:R-:W-:Y:S02]  /*6a50*/  @!UPT UIADD3 URZ, URZ, URZ, URZ ;  /* 0x0000003f3f3ff290 */ /* 0x000fe4000fffe03f */
[----:B------:R-:W-:Y:S05]  /*6a60*/  @P0 IMAD.HI.U32 R3, R152, c[0x0][0x330], RZ ;  /* 0x0000cc0098030a27 */ /* 0x000fea00078e00ff */
[----:B------:R-:W-:Y:S02]  /*6a70*/  @P0 SHF.R.U32.HI R152, RZ, c[0x0][0x334], R3 ;  /* 0x0000cd00ff980a19 */ /* 0x000fe40000011603 */
.L_x_1844:
[----:B------:R-:W-:Y:S05]  /*6a80*/  BSYNC B0 ;  /* 0x0000000000007941 */ /* 0x000fea0003800000 */
.L_x_1842:
[----:B------:R-:W-:Y:S04]  /*6a90*/  IMAD.IADD R3, R156, 0x1, -R223 ;  /* 0x000000019c037824 */ /* 0x000fe800078e0adf */
[----:B------:R-:W-:Y:S05]  /*6aa0*/  IMAD R3, R152, c[0x0][0x32c], R3 ;  /* 0x0000cb0098037a24 */ /* 0x000fea00078e0203 */
[----:B------:R-:W-:Y:S02]  /*6ab0*/  IADD3 R149, R3, c[0x0][0x32c], RZ ;  /* 0x0000cb0003957a10 */ /* 0x000fe40007ffe0ff */
[----:B------:R-:W-:Y:S02]  /*6ac0*/  IMNMX R161, R161, R3, !PT ;  /* 0x00000003a1a17217 */ /* 0x000fe40007800200 */
[----:B------:R-:W-:Y:S02]  /*6ad0*/  IMNMX R162, R162, R149, PT ;  /* 0x00000095a2a27217 */ /* 0x000fe40003800200 */
.L_x_1841:
[C---:B------:R-:W-:Y:S02]  /*6ae0*/  ISETP.GE.AND P2, PT, R156.reuse, 0x9, PT ;  /* 0x000000099c00780c */ /* 0x040fe40003f46270 */
[----:B------:R-:W-:Y:S02]  /*6af0*/  ISETP.GE.AND P1, PT, R156, 0xa, PT ;  /* 0x0000000a9c00780c */ /* 0x000fe40003f26270 */
[----:B------:R-:W-:Y:S02]  /*6b00*/  ISETP.GT.AND P0, PT, R168, 0x8, !P2 ;  /* 0x00000008a800780c */ /* 0x000fe40005704270 */
[----:B------:R-:W-:Y:S02]  /*6b10*/  P2R R151, PR, RZ, 0x4 ;  /* 0x00000004ff977803 */ /* 0x000fe40000000000 */
[C---:B------:R-:W-:Y:S02]  /*6b20*/  ISETP.LT.OR P0, PT, R171.reuse, 0x9, P0 ;  /* 0x00000009ab00780c */ /* 0x040fe40000701670 */
[----:B------:R-:W-:Y:S02]  /*6b30*/  P2R R149, PR, RZ, 0x2 ;  /* 0x00000002ff957803 */ /* 0x000fe40000000000 */
[----:B------:R-:W-:Y:S02]  /*6b40*/  FSEL R154, R16, -INF , !P0 ;  /* 0xff800000109a7808 */ /* 0x000fe40004000000 */
[----:B------:R-:W-:Y:S02]  /*6b50*/  ISETP.GT.AND P0, PT, R168, 0x9, !P1 ;  /* 0x00000009a800780c */ /* 0x000fe40004f04270 */
[----:B------:R-:W-:Y:S02]  /*6b60*/  P2R R169, PR, RZ, 0x40 ;  /* 0x00000040ffa97803 */ /* 0x000fe40000000000 */
[----:B------:R-:W-:Y:S02]  /*6b70*/  ISETP.LT.OR P0, PT, R171, 0xa, P0 ;  /* 0x0000000aab00780c */ /* 0x000fe40000701670 */
[----:B------:R-:W-:Y:S02]  /*6b80*/  ISETP.GE.AND P6, PT, R156, 0x1a, PT ;  /* 0x0000001a9c00780c */ /* 0x000fe40003fc6270 */
        /* <DEDUP_REMOVED lines=39> */
[----:B------:R-:W-:Y:S02]  /*6e00*/  P2R R175, PR, RZ, 0x8 ;  /* 0x00000008ffaf7803 */ /* 0x000fe40000000000 */
[----:B------:R-:W-:Y:S02]  /*6e10*/  FSEL R246, R33, -INF , !P0 ;  /* 0xff80000021f67808 */ /* 0x000fe40004000000 */
[----:B------:R-:W-:Y:S02]  /*6e20*/  ISETP.GT.AND P0, PT, R166, 0x18, !P1 ;  /* 0x00000018a600780c */ /* 0x000fe40004f04270 */
[----:B------:R-:W-:Y:S02]  /*6e30*/  ISETP.GE.AND P1, PT, R156, 0x29, PT ;  /* 0x000000299c00780c */ /* 0x000fe40003f26270 */
[C---:B------:R-:W-:Y:S04]  /*6e40*/  ISETP.LT.OR P0, PT, R173.reuse, 0x19, P0 ;  /* 0x00000019ad00780c */ /* 0x040fe80000701670 */
[----:B------:R-:W-:Y:S02]  /*6e50*/  FSEL R196, R34, -INF , !P0 ;  /* 0xff80000022c47808 */ /* 0x000fe40004000000 */
[----:B------:R-:W-:Y:S02]  /*6e60*/  ISETP.GT.AND P0, PT, R166, 0x19, !P6 ;  /* 0x00000019a600780c */ /* 0x000fe40007704270 */
[----:B------:R-:W-:Y:S02]  /*6e70*/  ISETP.GE.AND P6, PT, R156, 0x2, PT ;  /* 0x000000029c00780c */ /* 0x000fe40003fc6270 */
[----:B------:R-:W-:Y:S02]  /*6e80*/  ISETP.LT.OR P0, PT, R173, 0x1a, P0 ;  /* 0x0000001aad00780c */ /* 0x000fe40000701670 */
[----:B------:R-:W-:Y:S02]  /*6e90*/  P2R R174, PR, RZ, 0x40 ;  /* 0x00000040ffae7803 */ /* 0x000fe40000000000 */
[----:B------:R-:W-:Y:S02]  /*6ea0*/  FSEL R199, R35, -INF , !P0 ;  /* 0xff80000023c77808 */ /* 0x000fe40004000000 */
[----:B------:R-:W-:Y:S04]  /*6eb0*/  ISETP.GT.AND P0, PT, R168, 0x20, !P5 ;  /* 0x00000020a800780c */ /* 0x000fe80006f04270 */
[C---:B------:R-:W-:Y:S04]  /*6ec0*/  ISETP.LT.OR P0, PT, R171.reuse, 0x21, P0 ;  /* 0x00000021ab00780c */ /* 0x040fe80000701670 */
[----:B------:R-:W-:Y:S02]  /*6ed0*/  FSEL R198, R36, -INF , !P0 ;  /* 0xff80000024c67808 */ /* 0x000fe40004000000 */
[----:B------:R-:W-:Y:S02]  /*6ee0*/  ISETP.GT.AND P0, PT, R168, 0x21, !P4 ;  /* 0x00000021a800780c */ /* 0x000fe40006704270 */
[----:B------:R-:W-:Y:S02]  /*6ef0*/  P2R R36, PR, RZ, 0x10 ;  /* 0x00000010ff247803 */ /* 0x000fe40000000000 */
        /* <DEDUP_REMOVED lines=8> */
[----:B------:R-:W-:Y:S04]  /*6f80*/  ISETP.GT.AND P0, PT, R168, RZ, !P3 ;  /* 0x000000ffa800720c */ /* 0x000fe80005f04270 */
[C---:B------:R-:W-:Y:S04]  /*6f90*/  ISETP.LT.OR P0, PT, R171.reuse, 0x1, P0 ;  /* 0x00000001ab00780c */ /* 0x040fe80000701670 */
[----:B------:R-:W-:Y:S02]  /*6fa0*/  FSEL R38, R4, -INF , !P0 ;  /* 0xff80000004267808 */ /* 0x000fe40004000000 */
[----:B------:R-:W-:Y:S04]  /*6fb0*/  ISETP.GT.AND P0, PT, R168, 0x1, !P6 ;  /* 0x00000001a800780c */ /* 0x000fe80007704270 */
[----:B------:R-:W-:Y:S04]  /*6fc0*/  ISETP.LT.OR P0, PT, R171, 0x2, P0 ;  /* 0x00000002ab00780c */ /* 0x000fe80000701670 */
[----:B------:R-:W-:Y:S02]  /*6fd0*/  FSEL R4, R5, -INF , !P0 ;  /* 0xff80000005047808 */ /* 0x000fe40004000000 */
[C---:B------:R-:W-:Y:S04]  /*6fe0*/  ISETP.GT.AND P0, PT, R166.reuse, 0x1, !P6 ;  /* 0x00000001a600780c */ /* 0x040fe80007704270 */
[----:B------:R-:W-:Y:S04]  /*6ff0*/  ISETP.LT.OR P0, PT, R173, 0x2, P0 ;  /* 0x00000002ad00780c */ /* 0x000fe80000701670 */
[----:B------:R-:W-:Y:S02]  /*7000*/  FSEL R5, R7, -INF , !P0 ;  /* 0xff80000007057808 */ /* 0x000fe40004000000 */
[----:B------:R-:W-:Y:S04]  /*7010*/  ISETP.GT.AND P0, PT, R166, RZ, !P3 ;  /* 0x000000ffa600720c */ /* 0x000fe80005f04270 */
[----:B------:R-:W-:Y:S04]  /*7020*/  ISETP.LT.OR P0, PT, R173, 0x1, P0 ;  /* 0x00000001ad00780c */ /* 0x000fe80000701670 */
[----:B------:R-:W-:Y:S02]  /*7030*/  FSEL R39, R6, -INF , !P0 ;  /* 0xff80000006277808 */ /* 0x000fe40004000000 */
[----:B------:R-:W-:Y:S04]  /*7040*/  ISETP.GT.AND P0, PT, R168, 0x28, !P1 ;  /* 0x00000028a800780c */ /* 0x000fe80004f04270 */
[C---:B------:R-:W-:Y:S04]  /*7050*/  ISETP.LT.OR P0, PT, R171.reuse, 0x29, P0 ;  /* 0x00000029ab00780c */ /* 0x040fe80000701670 */
[----:B------:R-:W-:Y:S02]  /*7060*/  FSEL R192, R48, -INF , !P0 ;  /* 0xff80000030c07808 */ /* 0x000fe40004000000 */
[----:B------:R-:W-:Y:S04]  /*7070*/  ISETP.GE.AND P0, PT, R156, 0x2a, PT ;  /* 0x0000002a9c00780c */ /* 0x000fe80003f06270 */
[----:B------:R-:W-:Y:S04]  /*7080*/  ISETP.GT.AND P2, PT, R168, 0x29, !P0 ;  /* 0x00000029a800780c */ /* 0x000fe80004744270 */
        /* <DEDUP_REMOVED lines=8> */
[----:B------:R-:W-:Y:S02]  /*7110*/  ISETP.GT.AND P2, PT, R161, 0x1, !P6 ;  /* 0x00000001a100780c */ /* 0x000fe40007744270 */
[----:B------:R-:W-:Y:S02]  /*7120*/  ISETP.NE.AND P6, PT, R176, RZ, PT ;  /* 0x000000ffb000720c */ /* 0x000fe40003fc5270 */
        /* <DEDUP_REMOVED lines=22> */
[----:B------:R-:W-:Y:S02]  /*7290*/  ISETP.GT.AND P2, PT, R161, 0x19, !P6 ;  /* 0x00000019a100780c */ /* 0x000fe40007744270 */
[----:B------:R-:W-:Y:S02]  /*72a0*/  ISETP.NE.AND P6, PT, R169, RZ, PT ;  /* 0x000000ffa900720c */ /* 0x000fe40003fc5270 */
[----:B------:R-:W-:Y:S04]  /*72b0*/  ISETP.LT.OR P2, PT, R162, 0x1a, P2 ;  /* 0x0000001aa200780c */ /* 0x000fe80001741670 */
[----:B------:R-:W-:Y:S02]  /*72c0*/  FSEL R245, R29, -INF , !P2 ;  /* 0xff8000001df57808 */ /* 0x000fe40005000000 */
[C---:B------:R-:W-:Y:S02]  /*72d0*/  ISETP.GT.AND P2, PT, R161.reuse, 0x20, !P5 ;  /* 0x00000020a100780c */ /* 0x040fe40006f44270 */
[----:B------:R-:W-:Y:S02]  /*72e0*/  ISETP.NE.AND P5, PT, R164, RZ, PT ;  /* 0x000000ffa400720c */ /* 0x000fe40003fa5270 */
[----:B------:R-:W-:Y:S04]  /*72f0*/  ISETP.LT.OR P2, PT, R162, 0x21, P2 ;  /* 0x00000021a200780c */ /* 0x000fe80001741670 */
[----:B------:R-:W-:Y:S02]  /*7300*/  FSEL R169, R40, -INF , !P2 ;  /* 0xff80000028a97808 */ /* 0x000fe40005000000 */
[----:B------:R-:W-:Y:S02]  /*7310*/  ISETP.GT.AND P2, PT, R161, 0x21, !P4 ;  /* 0x00000021a100780c */ /* 0x000fe40006744270 */
[----:B------:R-:W-:Y:S02]  /*7320*/  ISETP.NE.AND P4, PT, R163, RZ, PT ;  /* 0x000000ffa300720c */ /* 0x000fe40003f85270 */
[C---:B------:R-:W-:Y:S04]  /*7330*/  ISETP.LT.OR P2, PT, R162.reuse, 0x22, P2 ;  /* 0x00000022a200780c */ /* 0x040fe80001741670 */
[----:B------:R-:W-:Y:S02]  /*7340*/  FSEL R164, R41, -INF , !P2 ;  /* 0xff80000029a47808 */ /* 0x000fe40005000000 */
[C---:B------:R-:W-:Y:S04]  /*7350*/  ISETP.GT.AND P2, PT, R161.reuse, 0x28, !P1 ;  /* 0x00000028a100780c */ /* 0x040fe80004f44270 */
[----:B------:R-:W-:Y:S04]  /*7360*/  ISETP.LT.OR P2, PT, R162, 0x29, P2 ;  /* 0x00000029a200780c */ /* 0x000fe80001741670 */
[----:B------:R-:W-:Y:S02]  /*7370*/  FSEL R163, R44, -INF , !P2 ;  /* 0xff8000002ca37808 */ /* 0x000fe40005000000 */
[----:B------:R-:W-:Y:S02]  /*7380*/  ISETP.GT.AND P2, PT, R161, RZ, !P3 ;  /* 0x000000ffa100720c */ /* 0x000fe40005f44270 */
[----:B------:R-:W-:Y:S02]  /*7390*/  ISETP.NE.AND P3, PT, R165, RZ, PT ;  /* 0x000000ffa500720c */ /* 0x000fe40003f65270 */
[----:B------:R-:W-:Y:S04]  /*73a0*/  ISETP.LT.OR P2, PT, R162, 0x1, P2 ;  /* 0x00000001a200780c */ /* 0x000fe80001741670 */
        /* <DEDUP_REMOVED lines=23> */
.L_x_1847:
[----:B------:R-:W-:Y:S04]  /*7520*/  MOV R8, c[0x0][0x32c] ;  /* 0x0000cb0000087a02 */ /* 0x000fe80000000f00 */
[----:B------:R-:W-:Y:S11]  /*7530*/  ISETP.NE.AND P2, PT, R8, 0x1, PT ;  /* 0x000000010800780c */ /* 0x000ff60003f45270 */
[----:B------:R-:W-:Y:S02]  /*7540*/  @!UPT UIADD3 URZ, URZ, URZ, URZ ;  /* 0x0000003f3f3ff290 */ /* 0x000fe4000fffe03f */
[----:B------:R-:W-:Y:S05]  /*7550*/  @P2 IMAD.HI.U32 R8, R9, c[0x0][0x330], RZ ;  /* 0x0000cc0009082a27 */ /* 0x000fea00078e00ff */
[----:B------:R-:W-:Y:S02]  /*7560*/  @P2 SHF.R.U32.HI R9, RZ, c[0x0][0x334], R8 ;  /* 0x0000cd00ff092a19 */ /* 0x000fe40000011608 */
.L_x_1848:
[----:B------:R-:W-:Y:S05]  /*7570*/  BSYNC B0 ;  /* 0x0000000000007941 */ /* 0x000fea0003800000 */
.L_x_1846:
[----:B------:R-:W-:Y:S04]  /*7580*/  IMAD.IADD R156, R156, 0x1, -R223 ;  /* 0x000000019c9c7824 */ /* 0x000fe800078e0adf */
[----:B------:R-:W-:Y:S05]  /*7590*/  IMAD R156, R9, c[0x0][0x32c], R156 ;  /* 0x0000cb00099c7a24 */ /* 0x000fea00078e029c */
[----:B------:R-:W-:Y:S02]  /*75a0*/  IADD3 R9, R156, c[0x0][0x32c], RZ ;  /* 0x0000cb009c097a10 */ /* 0x000fe40007ffe0ff */
[----:B------:R-:W-:Y:S02]  /*75b0*/  IMNMX R153, R153, R156, !PT ;  /* 0x0000009c99997217 */ /* 0x000fe40007800200 */
[----:B------:R-:W-:Y:S02]  /*75c0*/  IMNMX R6, R6, R9, PT ;  /* 0x0000000906067217 */ /* 0x000fe40003800200 */
.L_x_1845:
[----:B------:R-:W-:Y:S01]  /*75d0*/  ISETP.NE.AND P2, PT, R175, RZ, PT ;  /* 0x000000ffaf00720c */ /* 0x000fe20003f45270 */
[----:B------:R-:W-:Y:S01]  /*75e0*/  LDSM.16.MT88.4 R20, [R214+0x100] ;  /* 0x00010000d614783b */ /* 0x000fe20000004200 */
        /* <DEDUP_REMOVED lines=30> */
[----:B------:R-:W-:Y:S02]  /*77d0*/  FMNMX.FTZ R10, R192, R19, !PT ;  /* 0x00000013c00a7209 */ /* 0x000fe40007810000 */
[----:B------:R-:W-:Y:S02]  /*77e0*/  ISETP.GT.AND P2, PT, R153, 0x10, !P2 ;  /* 0x000000109900780c */ /* 0x000fe40005744270 */
[----:B------:R-:W-:Y:S02]  /*77f0*/  FMNMX.FTZ R8, R195, R8, !PT ;  /* 0x00000008c3087209 */ /* 0x000fe40007810000 */
[----:B------:R-:W-:Y:S02]  /*7800*/  FMNMX.FTZ R17, R171, R10, !PT ;  /* 0x0000000aab117209 */ /* 0x000fe40007810000 */
[----:B------:R-:W-:Y:S02]  /*7810*/  ISETP.LT.OR P2, PT, R6, 0x11, P2 ;  /* 0x000000110600780c */ /* 0x000fe40001741670 */
        /* <DEDUP_REMOVED lines=15> */
[----:B-1----:R-:W-:Y:S02]  /*7910*/  FMNMX.FTZ R8, R17, R8, !PT ;  /* 0x0000000811087209 */ /* 0x002fe40007810000 */
[----:B------:R-:W-:Y:S02]  /*7920*/  FSEL R249, R30, -INF , !P2 ;  /* 0xff8000001ef97808 */ /* 0x000fe40005000000 */
[----:B------:R-:W-:Y:S01]  /*7930*/  ISETP.NE.AND P2, PT, R167, RZ, PT ;  /* 0x000000ffa700720c */ /* 0x000fe20003f45270 */
[----:B------:R-:W1:Y:S01]  /*7940*/  SHFL.BFLY PT, R151, R8, 0x1, 0x1f ;  /* 0x0c201f0008977f89 */ /* 0x000e6200000e0000 */
        /* <DEDUP_REMOVED lines=18> */
[----:B-1----:R-:W-:Y:S02]  /*7a70*/  FMNMX.FTZ R151, R8, R151, !PT ;  /* 0x0000009708977209 */ /* 0x002fe40007810000 */
[----:B------:R-:W-:Y:S02]  /*7a80*/  FMNMX.FTZ R10, R245, R10, !PT ;  /* 0x0000000af50a7209 */ /* 0x000fe40007810000 */
[----:B------:R-:W-:Y:S01]  /*7a90*/  ISETP.LT.OR P2, PT, R6, 0x22, P2 ;  /* 0x000000220600780c */ /* 0x000fe20001741670 */
[----:B------:R-:W-:Y:S01]  /*7aa0*/  FMUL.FTZ R241, R151, c[0x0][0x2d0] ;  /* 0x0000b40097f17a20 */ /* 0x000fe20000410000 */
[----:B--2---:R-:W-:Y:S02]  /*7ab0*/  FMNMX.FTZ R149, R12, R149, !PT ;  /* 0x000000950c957209 */ /* 0x004fe40007810000 */
[----:B------:R-:W-:Y:S02]  /*7ac0*/  FMNMX.FTZ R17, R169, R10, !PT ;  /* 0x0000000aa9117209 */ /* 0x000fe40007810000 */
[----:B------:R-:W-:Y:S01]  /*7ad0*/  FSEL R165, R43, -INF , !P2 ;  /* 0xff8000002ba57808 */ /* 0x000fe20005000000 */
[----:B------:R-:W1:Y:S01]  /*7ae0*/  SHFL.BFLY PT, R10, R149, 0x1, 0x1f ;  /* 0x0c201f00950a7f89 */ /* 0x000e6200000e0000 */
[----:B------:R-:W-:Y:S02]  /*7af0*/  FSETP.NEU.FTZ.AND P2, PT, R151, -INF , PT ;  /* 0xff8000009700780b */ /* 0x000fe40003f5d000 */
[----:B------:R-:W-:Y:S02]  /*7b00*/  FMNMX.FTZ R12, R13, R0, !PT ;  /* 0x000000000d0c7209 */ /* 0x000fe40007810000 */
[----:B------:R-:W-:Y:S02]  /*7b10*/  FSEL R241, R241, RZ, P2 ;  /* 0x000000fff1f17208 */ /* 0x000fe40001000000 */
[----:B------:R-:W-:Y:S02]  /*7b20*/  FMNMX.FTZ R8, R164, R17, !PT ;  /* 0x00000011a4087209 */ /* 0x000fe40007810000 */
[----:B------:R-:W-:Y:S01]  /*7b30*/  ISETP.GT.AND P1, PT, R153, 0x28, !P1 ;  /* 0x000000289900780c */ /* 0x000fe20004f24270 */
[--C-:B------:R-:W-:Y:S01]  /*7b40*/  FFMA.FTZ R155, R4, c[0x0][0x2d0], -R241.reuse ;  /* 0x0000b400049b7a23 */ /* 0x100fe200000108f1 */
[----:B------:R-:W-:Y:S01]  /*7b50*/  FMNMX.FTZ R4, R11, R12, !PT ;  /* 0x0000000c0b047209 */ /* 0x000fe20007810000 */
[--C-:B------:R-:W-:Y:S01]  /*7b60*/  FFMA.FTZ R175, R152, c[0x0][0x2d0], -R241.reuse ;  /* 0x0000b40098af7a23 */ /* 0x100fe200000108f1 */
[----:B------:R-:W-:Y:S01]  /*7b70*/  FMNMX.FTZ R8, R163, R8, !PT ;  /* 0x00000008a3087209 */ /* 0x000fe20007810000 */
[--C-:B------:R-:W-:Y:S01]  /*7b80*/  FFMA.FTZ R172, R38, c[0x0][0x2d0], -R241.reuse ;  /* 0x0000b40026ac7a23 */ /* 0x100fe200000108f1 */
[----:B------:R-:W-:Y:S01]  /*7b90*/  FMNMX.FTZ R4, R9, R4, !PT ;  /* 0x0000000409047209 */ /* 0x000fe20007810000 */
[--C-:B------:R-:W-:Y:S01]  /*7ba0*/  FFMA.FTZ R154, R154, c[0x0][0x2d0], -R241.reuse ;  /* 0x0000b4009a9a7a23 */ /* 0x100fe200000108f1 */
[----:B------:R-:W-:Y:S01]  /*7bb0*/  FMNMX.FTZ R17, R161, R8, !PT ;  /* 0x00000008a1117209 */ /* 0x000fe20007810000 */
[----:B------:R-:W-:Y:S01]  /*7bc0*/  MUFU.EX2 R155, R155 ;  /* 0x0000009b009b7308 */ /* 0x000fe20000000800 */
[----:B------:R-:W-:Y:S01]  /*7bd0*/  FMNMX.FTZ R19, R15, R4, !PT ;  /* 0x000000040f137209 */ /* 0x000fe20007810000 */
[--C-:B------:R-:W-:Y:S01]  /*7be0*/  FFMA.FTZ R186, R186, c[0x0][0x2d0], -R241.reuse ;  /* 0x0000b400baba7a23 */ /* 0x100fe200000108f1 */
[----:B------:R-:W-:Y:S01]  /*7bf0*/  ISETP.LT.OR P1, PT, R6, 0x29, P1 ;  /* 0x000000290600780c */ /* 0x000fe20000f21670 */
[----:B------:R-:W2:Y:S01]  /*7c00*/  SHFL.BFLY PT, R8, R17, 0x2, 0x1f ;  /* 0x0c401f0011087f89 */ /* 0x000ea200000e0000 */
[----:B------:R-:W-:Y:S01]  /*7c10*/  FMNMX.FTZ R4, R244, R19, !PT ;  /* 0x00000013f4047209 */ /* 0x000fe20007810000 */
[--C-:B------:R-:W-:Y:S01]  /*7c20*/  FFMA.FTZ R187, R188, c[0x0][0x2d0], -R241.reuse ;  /* 0x0000b400bcbb7a23 */ /* 0x100fe200000108f1 */
[----:B-1----:R-:W-:Y:S01]  /*7c30*/  FMNMX.FTZ R149, R149, R10, !PT ;  /* 0x0000000a95957209 */ /* 0x002fe20007810000 */
[--C-:B------:R-:W-:Y:S01]  /*7c40*/  FFMA.FTZ R190, R190, c[0x0][0x2d0], -R241.reuse ;  /* 0x0000b400bebe7a23 */ /* 0x100fe200000108f1 */
[----:B------:R-:W-:Y:S01]  /*7c50*/  FMNMX.FTZ R4, R247, R4, !PT ;  /* 0x00000004f7047209 */ /* 0x000fe20007810000 */
[----:B------:R-:W1:Y:S01]  /*7c60*/  MUFU.EX2 R172, R172 ;  /* 0x000000ac00ac7308 */ /* 0x000e620000000800 */
[----:B------:R-:W-:Y:S01]  /*7c70*/  FSEL R160, R46, -INF , !P1 ;  /* 0xff8000002ea07808 */ /* 0x000fe20004800000 */
[----:B------:R-:W-:Y:S01]  /*7c80*/  FMUL.FTZ R194, R149, c[0x0][0x2d0] ;  /* 0x0000b40095c27a20 */ /* 0x000fe20000410000 */
[----:B------:R-:W-:Y:S01]  /*7c90*/  FMNMX.FTZ R4, R249, R4, !PT ;  /* 0x00000004f9047209 */ /* 0x000fe20007810000 */
[--C-:B------:R-:W-:Y:S01]  /*7ca0*/  FFMA.FTZ R198, R198, c[0x0][0x2d0], -R241.reuse ;  /* 0x0000b400c6c67a23 */ /* 0x100fe200000108f1 */
[----:B------:R-:W-:Y:S01]  /*7cb0*/  FSETP.NEU.FTZ.AND P1, PT, R149, -INF , PT ;  /* 0xff8000009500780b */ /* 0x000fe20003f3d000 */
[--C-:B------:R-:W-:Y:S01]  /*7cc0*/  FFMA.FTZ R197, R197, c[0x0][0x2d0], -R241.reuse ;  /* 0x0000b400c5c57a23 */ /* 0x100fe200000108f1 */
[----:B------:R-:W-:Y:S02]  /*7cd0*/  FMNMX.FTZ R4, R251, R4, !PT ;  /* 0x00000004fb047209 */ /* 0x000fe40007810000 */
[----:B------:R-:W-:Y:S01]  /*7ce0*/  FSEL R194, R194, RZ, P1 ;  /* 0x000000ffc2c27208 */ /* 0x000fe20000800000 */
[----:B------:R-:W-:Y:S01]  /*7cf0*/  MUFU.EX2 R154, R154 ;  /* 0x0000009a009a7308 */ /* 0x000fe20000000800 */
[----:B------:R-:W-:Y:S02]  /*7d00*/  FMNMX.FTZ R4, R167, R4, !PT ;  /* 0x00000004a7047209 */ /* 0x000fe40007810000 */
        /* <DEDUP_REMOVED lines=9> */
[----:B------:R-:W3:Y:S01]  /*7da0*/  MUFU.EX2 R175, R175 ;  /* 0x000000af00af7308 */ /* 0x000ee20000000800 */
[----:B--2---:R-:W-:Y:S01]  /*7db0*/  FMNMX.FTZ R17, R17, R8, !PT ;  /* 0x0000000811117209 */ /* 0x004fe20007810000 */
[--C-:B------:R-:W-:Y:S01]  /*7dc0*/  FFMA.FTZ R250, R168, c[0x0][0x2d0], -R194.reuse ;  /* 0x0000b400a8fa7a23 */ /* 0x100fe200000108c2 */
[----:B------:R-:W-:Y:S01]  /*7dd0*/  FMNMX.FTZ R4, R153, R6, !PT ;  /* 0x0000000699047209 */ /* 0x000fe20007810000 */
[--C-:B------:R-:W-:Y:S01]  /*7de0*/  FFMA.FTZ R188, R195, c[0x0][0x2d0], -R194.reuse ;  /* 0x0000b400c3bc7a23 */ /* 0x100fe200000108c2 */
[----:B-1----:R-:W-:Y:S01]  /*7df0*/  F2FP.PACK_AB R156, R155, R172 ;  /* 0x000000ac9b9c723e */ /* 0x002fe200000000ff */
[----:B------:R-:W1:Y:S01]  /*7e00*/  SHFL.BFLY PT, R8, R17, 0x1, 0x1f ;  /* 0x0c201f0011087f89 */ /* 0x000e6200000e0000 */
[--C-:B------:R-:W-:Y:S02]  /*7e10*/  FFMA.FTZ R189, R189, c[0x0][0x2d0], -R194.reuse ;  /* 0x0000b400bdbd7a23 */ /* 0x100fe400000108c2 */
[--C-:B------:R-:W-:Y:S01]  /*7e20*/  FFMA.FTZ R195, R246, c[0x0][0x2d0], -R241.reuse ;  /* 0x0000b400f6c37a23 */ /* 0x100fe200000108f1 */
[----:B------:R-:W-:Y:S01]  /*7e30*/  MUFU.EX2 R173, R173 ;  /* 0x000000ad00ad7308 */ /* 0x000fe20000000800 */
[--C-:B------:R-:W-:Y:S02]  /*7e40*/  FFMA.FTZ R196, R196, c[0x0][0x2d0], -R194.reuse ;  /* 0x0000b400c4c47a23 */ /* 0x100fe400000108c2 */
[--C-:B------:R-:W-:Y:S01]  /*7e50*/  FFMA.FTZ R199, R199, c[0x0][0x2d0], -R194.reuse ;  /* 0x0000b400c7c77a23 */ /* 0x100fe200000108c2 */
[----:B------:R-:W2:Y:S01]  /*7e60*/  SHFL.BFLY PT, R5, R4, 0x2, 0x1f ;  /* 0x0c401f0004057f89 */ /* 0x000ea200000e0000 */
[--C-:B------:R-:W-:Y:S02]  /*7e70*/  FFMA.FTZ R248, R191, c[0x0][0x2d0], -R194.reuse ;  /* 0x0000b400bff87a23 */ /* 0x100fe400000108c2 */
[--C-:B------:R-:W-:Y:S02]  /*7e80*/  FFMA.FTZ R191, R192, c[0x0][0x2d0], -R241.reuse ;  /* 0x0000b400c0bf7a23 */ /* 0x100fe400000108f1 */
[----:B------:R-:W-:Y:S01]  /*7e90*/  FFMA.FTZ R241, R171, c[0x0][0x2d0], -R241 ;  /* 0x0000b400abf17a23 */ /* 0x000fe200000108f1 */
[----:B------:R-:W4:Y:S01]  /*7ea0*/  MUFU.EX2 R174, R174 ;  /* 0x000000ae00ae7308 */ /* 0x000f220000000800 */
[--C-:B------:R-:W-:Y:S02]  /*7eb0*/  FFMA.FTZ R193, R193, c[0x0][0x2d0], -R194.reuse ;  /* 0x0000b400c1c17a23 */ /* 0x100fe400000108c2 */
[----:B------:R-:W-:Y:S01]  /*7ec0*/  FFMA.FTZ R194, R166, c[0x0][0x2d0], -R194 ;  /* 0x0000b400a6c27a23 */ /* 0x000fe200000108c2 */
[----:B---3--:R-:W-:Y:S02]  /*7ed0*/  F2FP.PACK_AB R158, R175, R154 ;  /* 0x0000009aaf9e723e */ /* 0x008fe400000000ff */
[----:B-1----:R-:W-:Y:S04]  /*7ee0*/  FMNMX.FTZ R3, R17, R8, !PT ;  /* 0x0000000811037209 */ /* 0x002fe80007810000 */
[----:B------:R-:W-:Y:S01]  /*7ef0*/  MUFU.EX2 R179, R179 ;  /* 0x000000b300b37308 */ /* 0x000fe20000000800 */
[C---:B------:R-:W-:Y:S01]  /*7f00*/  FSETP.NEU.FTZ.AND P0, PT, R3.reuse, -INF , PT ;  /* 0xff8000000300780b */ /* 0x040fe20003f1d000 */
[----:B------:R-:W-:Y:S01]  /*7f10*/  FMUL.FTZ R170, R3, c[0x0][0x2d0] ;  /* 0x0000b40003aa7a20 */ /* 0x000fe20000410000 */
[----:B--2---:R-:W-:Y:S04]  /*7f20*/  FMNMX.FTZ R5, R4, R5, !PT ;  /* 0x0000000504057209 */ /* 0x004fe80007810000 */
[----:B------:R-:W-:Y:S03]  /*7f30*/  FSEL R170, R170, RZ, P0 ;  /* 0x000000ffaaaa7208 */ /* 0x000fe60000000000 */
[----:B------:R-:W1:Y:S01]  /*7f40*/  MUFU.EX2 R178, R178 ;  /* 0x000000b200b27308 */ /* 0x000e620000000800 */
[----:B------:R-:W2:Y:S01]  /*7f50*/  SHFL.BFLY PT, R152, R5, 0x1, 0x1f ;  /* 0x0c201f0005987f89 */ /* 0x000ea200000e0000 */
[----:B----4-:R-:W-:Y:S01]  /*7f60*/  F2FP.PACK_AB R157, R174, R173 ;  /* 0x000000adae9d723e */ /* 0x010fe200000000ff */
[--C-:B------:R-:W-:Y:S01]  /*7f70*/  FFMA.FTZ R181, R7, c[0x0][0x2d0], -R170.reuse ;  /* 0x0000b40007b57a23 */ /* 0x100fe200000108aa */
[----:B------:R-:W-:Y:S01]  /*7f80*/  FSEL R7, R151, RZ, P2 ;  /* 0x000000ff97077208 */ /* 0x000fe20001000000 */
[--C-:B------:R-:W-:Y:S02]  /*7f90*/  FFMA.FTZ R176, R37, c[0x0][0x2d0], -R170.reuse ;  /* 0x0000b40025b07a23 */ /* 0x100fe400000108aa */
[----:B------:R-:W-:Y:S02]  /*7fa0*/  FFMA.FTZ R177, R25, c[0x0][0x2d0], -R170 ;  /* 0x0000b40019b17a23 */ /* 0x000fe400000108aa */
[----:B------:R-:W-:Y:S01]  /*7fb0*/  FADD.FTZ R4, -R7, R150 ;  /* 0x0000009607047221 */ /* 0x000fe20000010100 */
[----:B------:R-:W-:Y:S01]  /*7fc0*/  FSEL R7, R149, RZ, P1 ;  /* 0x000000ff95077208 */ /* 0x000fe20000800000 */
[----:B------:R-:W-:Y:S01]  /*7fd0*/  FFMA.FTZ R180, R35, c[0x0][0x2d0], -R170 ;  /* 0x0000b40023b47a23 */ /* 0x000fe200000108aa */
[----:B------:R-:W-:Y:S01]  /*7fe0*/  MUFU.EX2 R176, R176 ;  /* 0x000000b000b07308 */ /* 0x000fe20000000800 */
[----:B------:R-:W-:Y:S01]  /*7ff0*/  FMUL.FTZ R150, R4, c[0x0][0x2d0] ;  /* 0x0000b40004967a20 */ /* 0x000fe20000410000 */
[----:B------:R-:W3:Y:S01]  /*8000*/  LDSM.16.MT88.4 R36, [R212+0x100] ;  /* 0x00010000d424783b */ /* 0x000ee20000004200 */
[----:B------:R-:W-:Y:S01]  /*8010*/  FADD.FTZ R4, -R7, R148 ;  /* 0x0000009407047221 */ /* 0x000fe20000010100 */
[----:B------:R-:W-:Y:S01]  /*8020*/  FSEL R7, R3, RZ, P0 ;  /* 0x000000ff03077208 */ /* 0x000fe20000000000 */
[----:B------:R-:W-:Y:S02]  /*8030*/  FFMA.FTZ R252, R169, c[0x0][0x2d0], -R170 ;  /* 0x0000b400a9fc7a23 */ /* 0x000fe400000108aa */
[----:B------:R-:W-:Y:S02]  /*8040*/  FMUL.FTZ R148, R4, c[0x0][0x2d0] ;  /* 0x0000b40004947a20 */ /* 0x000fe40000410000 */
[----:B------:R-:W-:Y:S01]  /*8050*/  FADD.FTZ R2, -R7, R2 ;  /* 0x0000000207027221 */ /* 0x000fe20000010100 */
[----:B------:R-:W4:Y:S01]  /*8060*/  MUFU.EX2 R150, R150 ;  /* 0x0000009600967308 */ /* 0x000f220000000800 */
[----:B-1----:R-:W-:Y:S01]  /*8070*/  F2FP.PACK_AB R159, R178, R179 ;  /* 0x000000b3b29f723e */ /* 0x002fe200000000ff */
[--C-:B------:R-:W-:Y:S01]  /*8080*/  FFMA.FTZ R240, R240, c[0x0][0x2d0], -R170.reuse ;  /* 0x0000b400f0f07a23 */ /* 0x100fe200000108aa */
[----:B--2---:R-:W-:Y:S01]  /*8090*/  FMNMX.FTZ R152, R5, R152, !PT ;  /* 0x0000009805987209 */ /* 0x004fe20007810000 */
[----:B------:R-:W-:Y:S02]  /*80a0*/  FMUL.FTZ R6, R2, c[0x0][0x2d0] ;  /* 0x0000b40002067a20 */ /* 0x000fe40000410000 */
[--C-:B------:R-:W-:Y:S01]  /*80b0*/  FFMA.FTZ R243, R243, c[0x0][0x2d0], -R170.reuse ;  /* 0x0000b400f3f37a23 */ /* 0x100fe200000108aa */
[C---:B------:R-:W-:Y:S01]  /*80c0*/  FSETP.NEU.FTZ.AND P0, PT, R152.reuse, -INF , PT ;  /* 0xff8000009800780b */ /* 0x040fe20003f1d000 */
[C---:B------:R-:W-:Y:S02]  /*80d0*/  FMUL.FTZ R162, R152.reuse, c[0x0][0x2d0] ;  /* 0x0000b40098a27a20 */ /* 0x040fe40000410000 */
[----:B------:R-:W1:Y:S01]  /*80e0*/  MUFU.EX2 R148, R148 ;  /* 0x0000009400947308 */ /* 0x000e620000000800 */
[----:B------:R-:W-:Y:S01]  /*80f0*/  FSEL R5, R152, RZ, P0 ;  /* 0x000000ff98057208 */ /* 0x000fe20000000000 */
[--C-:B------:R-:W-:Y:S01]  /*8100*/  FFMA.FTZ R242, R242, c[0x0][0x2d0], -R170.reuse ;  /* 0x0000b400f2f27a23 */ /* 0x100fe200000108aa */
[----:B------:R-:W-:Y:S01]  /*8110*/  FSEL R162, R162, RZ, P0 ;  /* 0x000000ffa2a27208 */ /* 0x000fe20000000000 */
[----:B------:R-:W-:Y:S01]  /*8120*/  FFMA.FTZ R245, R245, c[0x0][0x2d0], -R170 ;  /* 0x0000b400f5f57a23 */ /* 0x000fe200000108aa */
[C---:B------:R-:W-:Y:S01]  /*8130*/  ISETP.GT.AND P0, PT, R230.reuse, UR4, PT ;  /* 0x00000004e6007c0c */ /* 0x040fe2000bf04270 */
[----:B------:R-:W-:Y:S01]  /*8140*/  FADD.FTZ R5, -R5, R0 ;  /* 0x0000000005057221 */ /* 0x000fe20000010100 */
[----:B------:R-:W-:Y:S01]  /*8150*/  IADD3 R230, R230, -0x1, RZ ;  /* 0xffffffffe6e67810 */ /* 0x000fe20007ffe0ff */
[--C-:B------:R-:W-:Y:S02]  /*8160*/  FFMA.FTZ R185, R13, c[0x0][0x2d0], -R162.reuse ;  /* 0x0000b4000db97a23 */ /* 0x100fe400000108a2 */
[----:B------:R2:W5:Y:S01]  /*8170*/  MUFU.EX2 R2, R6 ;  /* 0x0000000600027308 */ /* 0x0005620000000800 */
[--C-:B------:R-:W-:Y:S02]  /*8180*/  FFMA.FTZ R182, R15, c[0x0][0x2d0], -R162.reuse ;  /* 0x0000b4000fb67a23 */ /* 0x100fe400000108a2 */
[----:B------:R-:W-:Y:S02]  /*8190*/  FMUL.FTZ R0, R5, c[0x0][0x2d0] ;  /* 0x0000b40005007a20 */ /* 0x000fe40000410000 */
[--C-:B------:R-:W-:Y:S02]  /*81a0*/  FFMA.FTZ R184, R11, c[0x0][0x2d0], -R162.reuse ;  /* 0x0000b4000bb87a23 */ /* 0x100fe400000108a2 */
[--C-:B------:R-:W-:Y:S02]  /*81b0*/  FFMA.FTZ R183, R9, c[0x0][0x2d0], -R162.reuse ;  /* 0x0000b40009b77a23 */ /* 0x100fe400000108a2 */
[C---:B----4-:R-:W-:Y:S01]  /*81c0*/  FMUL.FTZ R4, R150.reuse, R144 ;  /* 0x0000009096047220 */ /* 0x050fe20000410000 */
[----:B------:R-:W4:Y:S01]  /*81d0*/  MUFU.EX2 R0, R0 ;  /* 0x0000000000007308 */ /* 0x000f220000000800 */
[C---:B------:R-:W-:Y:S02]  /*81e0*/  FMUL.FTZ R5, R150.reuse, R145 ;  /* 0x0000009196057220 */ /* 0x040fe40000410000 */
[----:B------:R-:W-:Y:S02]  /*81f0*/  FMUL.FTZ R16, R150, R100 ;  /* 0x0000006496107220 */ /* 0x000fe40000410000 */
[----:B-1----:R-:W-:Y:S02]  /*8200*/  FMUL.FTZ R7, R148, R147 ;  /* 0x0000009394077220 */ /* 0x002fe40000410000 */
[----:B------:R-:W-:Y:S02]  /*8210*/  FMUL.FTZ R17, R150, R101 ;  /* 0x0000006596117220 */ /* 0x000fe40000410000 */
[C---:B------:R-:W-:Y:S01]  /*8220*/  FMUL.FTZ R18, R148.reuse, R102 ;  /* 0x0000006694127220 */ /* 0x040fe20000410000 */
[----:B------:R-:W1:Y:S01]  /*8230*/  MUFU.EX2 R177, R177 ;  /* 0x000000b100b17308 */ /* 0x000e620000000800 */
[C---:B------:R-:W-:Y:S02]  /*8240*/  FMUL.FTZ R19, R148.reuse, R103 ;  /* 0x0000006794137220 */ /* 0x040fe40000410000 */
[----:B------:R-:W3:Y:S01]  /*8250*/  LDSM.16.MT88.4 R100, [R214+0xd00] ;  /* 0x000d0000d664783b */ /* 0x000ee20000004200 */
[----:B--2---:R-:W-:Y:S02]  /*8260*/  FMUL.FTZ R6, R148, R146 ;  /* 0x0000009294067220 */ /* 0x004fe40000410000 */
[C---:B-----5:R-:W-:Y:S02]  /*8270*/  FMUL.FTZ R24, R2.reuse, R108 ;  /* 0x0000006c02187220 */ /* 0x060fe40000410000 */
[C---:B------:R-:W-:Y:S02]  /*8280*/  FMUL.FTZ R25, R2.reuse, R109 ;  /* 0x0000006d02197220 */ /* 0x040fe40000410000 */
[----:B------:R-:W-:Y:S01]  /*8290*/  MUFU.EX2 R181, R181 ;  /* 0x000000b500b57308 */ /* 0x000fe20000000800 */
[-C--:B------:R-:W-:Y:S01]  /*82a0*/  HMMA.16816.F32 R4, R156, R20.reuse, R4 ;  /* 0x000000149c04723c */ /* 0x080fe20000001804 */
[C---:B------:R-:W-:Y:S02]  /*82b0*/  FMUL.FTZ R8, R2.reuse, R140 ;  /* 0x0000008c02087220 */ /* 0x040fe40000410000 */
[----:B------:R-:W-:Y:S02]  /*82c0*/  FMUL.FTZ R9, R2, R141 ;  /* 0x0000008d02097220 */ /* 0x000fe40000410000 */
[C---:B----4-:R-:W-:Y:S02]  /*82d0*/  FMUL.FTZ R10, R0.reuse, R142 ;  /* 0x0000008e000a7220 */ /* 0x050fe40000410000 */
[----:B------:R-:W-:Y:S02]  /*82e0*/  FMUL.FTZ R11, R0, R143 ;  /* 0x0000008f000b7220 */ /* 0x000fe40000410000 */
[----:B------:R-:W2:Y:S03]  /*82f0*/  MUFU.EX2 R180, R180 ;  /* 0x000000b400b47308 */ /* 0x000ea60000000800 */
[----:B------:R-:W-:Y:S01]  /*8300*/  FMUL.FTZ R12, R2, R136 ;  /* 0x00000088020c7220 */ /* 0x000fe20000410000 */
[----:B-1----:R-:W-:Y:S01]  /*8310*/  F2FP.PACK_AB R144, R176, R177 ;  /* 0x000000b1b090723e */ /* 0x002fe200000000ff */
[----:B------:R-:W-:Y:S02]  /*8320*/  FMUL.FTZ R13, R2, R137 ;  /* 0x00000089020d7220 */ /* 0x000fe40000410000 */
[C---:B------:R-:W-:Y:S02]  /*8330*/  FMUL.FTZ R15, R0.reuse, R139 ;  /* 0x0000008b000f7220 */ /* 0x040fe40000410000 */
[C---:B------:R-:W-:Y:S01]  /*8340*/  FMUL.FTZ R14, R0.reuse, R138 ;  /* 0x0000008a000e7220 */ /* 0x040fe20000410000 */
[----:B------:R-:W-:Y:S01]  /*8350*/  MUFU.EX2 R185, R185 ;  /* 0x000000b900b97308 */ /* 0x000fe20000000800 */
[C---:B------:R-:W-:Y:S02]  /*8360*/  FMUL.FTZ R26, R0.reuse, R110 ;  /* 0x0000006e001a7220 */ /* 0x040fe40000410000 */
[----:B------:R-:W-:Y:S02]  /*8370*/  FMUL.FTZ R27, R0, R111 ;  /* 0x0000006f001b7220 */ /* 0x000fe40000410000 */
[----:B------:R-:W-:Y:S01]  /*8380*/  LDSM.16.MT88.4 R108, [R214+0x500] ;  /* 0x00050000d66c783b */ /* 0x000fe20000004200 */
[C---:B------:R-:W-:Y:S02]  /*8390*/  FMUL.FTZ R28, R2.reuse, R112 ;  /* 0x00000070021c7220 */ /* 0x040fe40000410000 */
[----:B------:R-:W-:Y:S02]  /*83a0*/  FMUL.FTZ R29, R2, R113 ;  /* 0x00000071021d7220 */ /* 0x000fe40000410000 */
[----:B------:R-:W1:Y:S01]  /*83b0*/  MUFU.EX2 R184, R184 ;  /* 0x000000b800b87308 */ /* 0x000e620000000800 */
[C---:B------:R-:W-:Y:S02]  /*83c0*/  FMUL.FTZ R30, R0.reuse, R114 ;  /* 0x00000072001e7220 */ /* 0x040fe40000410000 */
[----:B------:R-:W-:Y:S01]  /*83d0*/  FMUL.FTZ R31, R0, R115 ;  /* 0x00000073001f7220 */ /* 0x000fe20000410000 */
[----:B--2---:R-:W-:Y:S01]  /*83e0*/  F2FP.PACK_AB R146, R180, R181 ;  /* 0x000000b5b492723e */ /* 0x004fe200000000ff */
[----:B------:R-:W-:Y:S01]  /*83f0*/  LDSM.16.MT88.4 R112, [R212+0x500] ;  /* 0x00050000d470783b */ /* 0x000fe20000004200 */
[C---:B------:R-:W-:Y:S02]  /*8400*/  FMUL.FTZ R32, R150.reuse, R116 ;  /* 0x0000007496207220 */ /* 0x040fe40000410000 */
[----:B------:R-:W-:Y:S02]  /*8410*/  FMUL.FTZ R33, R150, R117 ;  /* 0x0000007596217220 */ /* 0x000fe40000410000 */
[----:B------:R-:W-:Y:S01]  /*8420*/  MUFU.EX2 R183, R183 ;  /* 0x000000b700b77308 */ /* 0x000fe20000000800 */
[C---:B------:R-:W-:Y:S02]  /*8430*/  FMUL.FTZ R34, R148.reuse, R118 ;  /* 0x0000007694227220 */ /* 0x040fe40000410000 */
[----:B------:R-:W-:Y:S02]  /*8440*/  FMUL.FTZ R35, R148, R119 ;  /* 0x0000007794237220 */ /* 0x000fe40000410000 */
[----:B------:R-:W-:Y:S01]  /*8450*/  LDSM.16.MT88.4 R116, [R214+0x1100] ;  /* 0x00110000d674783b */ /* 0x000fe20000004200 */
[C---:B------:R-:W-:Y:S02]  /*8460*/  FMUL.FTZ R48, R150.reuse, R128 ;  /* 0x0000008096307220 */ /* 0x040fe40000410000 */
[----:B------:R-:W-:Y:S02]  /*8470*/  FMUL.FTZ R49, R150, R129 ;  /* 0x0000008196317220 */ /* 0x000fe40000410000 */
[----:B------:R-:W2:Y:S01]  /*8480*/  MUFU.EX2 R182, R182 ;  /* 0x000000b600b67308 */ /* 0x000ea20000000800 */
[C---:B------:R-:W-:Y:S02]  /*8490*/  FMUL.FTZ R50, R148.reuse, R130 ;  /* 0x0000008294327220 */ /* 0x040fe40000410000 */
[----:B------:R-:W-:Y:S01]  /*84a0*/  FMUL.FTZ R51, R148, R131 ;  /* 0x0000008394337220 */ /* 0x000fe20000410000 */
[----:B-1----:R-:W-:Y:S01]  /*84b0*/  F2FP.PACK_AB R145, R184, R185 ;  /* 0x000000b9b891723e */ /* 0x002fe200000000ff */
[----:B------:R-:W-:Y:S01]  /*84c0*/  LDSM.16.MT88.4 R128, [R214+0x1500] ;  /* 0x00150000d680783b */ /* 0x000fe20000004200 */
[--C-:B------:R-:W-:Y:S02]  /*84d0*/  FFMA.FTZ R167, R167, c[0x0][0x2d0], -R162.reuse ;  /* 0x0000b400a7a77a23 */ /* 0x100fe400000108a2 */
[----:B------:R-:W-:Y:S02]  /*84e0*/  FFMA.FTZ R165, R165, c[0x0][0x2d0], -R162 ;  /* 0x0000b400a5a57a23 */ /* 0x000fe400000108a2 */
[----:B------:R-:W-:Y:S01]  /*84f0*/  MUFU.EX2 R136, R167 ;  /* 0x000000a700887308 */ /* 0x000fe20000000800 */
[C---:B------:R-:W-:Y:S02]  /*8500*/  FMUL.FTZ R40, R2.reuse, R124 ;  /* 0x0000007c02287220 */ /* 0x040fe40000410000 */
[----:B------:R-:W-:Y:S02]  /*8510*/  FMUL.FTZ R41, R2, R125 ;  /* 0x0000007d02297220 */ /* 0x000fe40000410000 */
[C---:B------:R-:W-:Y:S02]  /*8520*/  FMUL.FTZ R42, R0.reuse, R126 ;  /* 0x0000007e002a7220 */ /* 0x040fe40000410000 */
[----:B------:R-:W-:Y:S02]  /*8530*/  FMUL.FTZ R43, R0, R127 ;  /* 0x0000007f002b7220 */ /* 0x000fe40000410000 */
[C---:B------:R-:W-:Y:S01]  /*8540*/  FMUL.FTZ R44, R2.reuse, R132 ;  /* 0x00000084022c7220 */ /* 0x040fe20000410000 */
[----:B------:R-:W1:Y:S01]  /*8550*/  MUFU.EX2 R137, R165 ;  /* 0x000000a500897308 */ /* 0x000e620000000800 */
[----:B------:R-:W-:Y:S02]  /*8560*/  FMUL.FTZ R45, R2, R133 ;  /* 0x00000085022d7220 */ /* 0x000fe40000410000 */
[----:B------:R-:W-:Y:S01]  /*8570*/  FMUL.FTZ R46, R0, R134 ;  /* 0x00000086002e7220 */ /* 0x000fe20000410000 */
[----:B--2---:R-:W-:Y:S01]  /*8580*/  F2FP.PACK_AB R147, R182, R183 ;  /* 0x000000b7b693723e */ /* 0x004fe200000000ff */
[----:B------:R-:W-:Y:S02]  /*8590*/  FMUL.FTZ R47, R0, R135 ;  /* 0x00000087002f7220 */ /* 0x000fe40000410000 */
[C---:B------:R-:W-:Y:S02]  /*85a0*/  FMUL.FTZ R52, R150.reuse, R52 ;  /* 0x0000003496347220 */ /* 0x040fe40000410000 */
[----:B------:R-:W-:Y:S01]  /*85b0*/  FMUL.FTZ R53, R150, R53 ;  /* 0x0000003596357220 */ /* 0x000fe20000410000 */
[----:B------:R2:W-:Y:S01]  /*85c0*/  MUFU.EX2 R192, R241 ;  /* 0x000000f100c07308 */ /* 0x0005e20000000800 */
[C---:B------:R-:W-:Y:S01]  /*85d0*/  HMMA.16816.F32 R8, R144.reuse, R20, R8 ;  /* 0x000000149008723c */ /* 0x040fe20000001808 */
[C---:B------:R-:W-:Y:S02]  /*85e0*/  FMUL.FTZ R54, R148.reuse, R54 ;  /* 0x0000003694367220 */ /* 0x040fe40000410000 */
[----:B------:R-:W-:Y:S02]  /*85f0*/  FMUL.FTZ R55, R148, R55 ;  /* 0x0000003794377220 */ /* 0x000fe40000410000 */
[----:B------:R-:W-:Y:S02]  /*8600*/  FMUL.FTZ R56, R2, R56 ;  /* 0x0000003802387220 */ /* 0x000fe40000410000 */
[C---:B------:R-:W-:Y:S01]  /*8610*/  FMUL.FTZ R20, R150.reuse, R104 ;  /* 0x0000006896147220 */ /* 0x040fe20000410000 */
[-C--:B------:R-:W-:Y:S01]  /*8620*/  HMMA.16816.F32 R12, R144, R22.reuse, R12 ;  /* 0x00000016900c723c */ /* 0x080fe2000000180c */
[----:B------:R-:W-:Y:S01]  /*8630*/  FMUL.FTZ R21, R150, R105 ;  /* 0x0000006996157220 */ /* 0x000fe20000410000 */
[----:B------:R-:W-:Y:S02]  /*8640*/  MUFU.EX2 R186, R186 ;  /* 0x000000ba00ba7308 */ /* 0x000fe40000000800 */
[----:B------:R-:W-:Y:S02]  /*8650*/  FMUL.FTZ R57, R2, R57 ;  /* 0x0000003902397220 */ /* 0x000fe40000410000 */
[C---:B------:R-:W-:Y:S02]  /*8660*/  FMUL.FTZ R58, R0.reuse, R58 ;  /* 0x0000003a003a7220 */ /* 0x040fe40000410000 */
[C---:B------:R-:W-:Y:S01]  /*8670*/  HMMA.16816.F32 R16, R156.reuse, R22, R16 ;  /* 0x000000169c10723c */ /* 0x040fe20000001810 */
[----:B------:R-:W-:Y:S03]  /*8680*/  FMUL.FTZ R59, R0, R59 ;  /* 0x0000003b003b7220 */ /* 0x000fe60000410000 */
[C---:B------:R-:W-:Y:S01]  /*8690*/  FMUL.FTZ R60, R2.reuse, R60 ;  /* 0x0000003c023c7220 */ /* 0x040fe20000410000 */
[----:B------:R-:W4:Y:S01]  /*86a0*/  MUFU.EX2 R187, R187 ;  /* 0x000000bb00bb7308 */ /* 0x000f220000000800 */
[----:B------:R-:W-:Y:S02]  /*86b0*/  FMUL.FTZ R61, R2, R61 ;  /* 0x0000003d023d7220 */ /* 0x000fe40000410000 */
[C---:B------:R-:W-:Y:S04]  /*86c0*/  FMUL.FTZ R22, R148.reuse, R106 ;  /* 0x0000006a94167220 */ /* 0x040fe80000410000 */
[----:B------:R-:W-:Y:S02]  /*86d0*/  FMUL.FTZ R23, R148, R107 ;  /* 0x0000006b94177220 */ /* 0x000fe40000410000 */
[----:B------:R-:W5:Y:S01]  /*86e0*/  LDSM.16.MT88.4 R104, [R212+0xd00] ;  /* 0x000d0000d468783b */ /* 0x000f620000004200 */
[--C-:B--2---:R-:W-:Y:S01]  /*86f0*/  FFMA.FTZ R241, R164, c[0x0][0x2d0], -R170.reuse ;  /* 0x0000b400a4f17a23 */ /* 0x104fe200000108aa */
[----:B------:R-:W-:Y:S01]  /*8700*/  MUFU.EX2 R188, R188 ;  /* 0x000000bc00bc7308 */ /* 0x000fe20000000800 */
[C---:B------:R-:W-:Y:S02]  /*8710*/  FMUL.FTZ R62, R0.reuse, R62 ;  /* 0x0000003e003e7220 */ /* 0x040fe40000410000 */
[-C--:B---3--:R-:W-:Y:S01]  /*8720*/  HMMA.16816.F32 R20, R156, R36.reuse, R20 ;  /* 0x000000249c14723c */ /* 0x088fe20000001814 */
[----:B------:R-:W-:Y:S02]  /*8730*/  FMUL.FTZ R63, R0, R63 ;  /* 0x0000003f003f7220 */ /* 0x000fe40000410000 */
[----:B------:R-:W-:Y:S01]  /*8740*/  LDSM.16.MT88.4 R164, [R212+0x1500] ;  /* 0x00150000d4a4783b */ /* 0x000fe20000004200 */
[C---:B------:R-:W-:Y:S02]  /*8750*/  FMUL.FTZ R64, R150.reuse, R64 ;  /* 0x0000004096407220 */ /* 0x040fe40000410000 */
[----:B------:R-:W-:Y:S01]  /*8760*/  FMUL.FTZ R65, R150, R65 ;  /* 0x0000004196417220 */ /* 0x000fe20000410000 */
[----:B------:R-:W2:Y:S01]  /*8770*/  MUFU.EX2 R189, R189 ;  /* 0x000000bd00bd7308 */ /* 0x000ea20000000800 */
[C---:B------:R-:W-:Y:S01]  /*8780*/  HMMA.16816.F32 R24, R144.reuse, R36, R24 ;  /* 0x000000249018723c */ /* 0x040fe20000001818 */
[C---:B------:R-:W-:Y:S03]  /*8790*/  FMUL.FTZ R66, R148.reuse, R66 ;  /* 0x0000004294427220 */ /* 0x040fe60000410000 */
[----:B------:R-:W-:Y:S02]  /*87a0*/  FMUL.FTZ R67, R148, R67 ;  /* 0x0000004394437220 */ /* 0x000fe40000410000 */
[--C-:B------:R-:W-:Y:S02]  /*87b0*/  FFMA.FTZ R163, R163, c[0x0][0x2d0], -R170.reuse ;  /* 0x0000b400a3a37a23 */ /* 0x100fe400000108aa */
[-C--:B------:R-:W-:Y:S01]  /*87c0*/  HMMA.16816.F32 R28, R144, R38.reuse, R28 ;  /* 0x00000026901c723c */ /* 0x080fe2000000181c */
[C---:B------:R-:W-:Y:S01]  /*87d0*/  FMUL.FTZ R36, R150.reuse, R120 ;  /* 0x0000007896247220 */ /* 0x040fe20000410000 */
[----:B------:R-:W-:Y:S02]  /*87e0*/  MUFU.EX2 R190, R190 ;  /* 0x000000be00be7308 */ /* 0x000fe40000000800 */
[----:B------:R-:W-:Y:S02]  /*87f0*/  FMUL.FTZ R37, R150, R121 ;  /* 0x0000007996257220 */ /* 0x000fe40000410000 */
[----:B------:R-:W-:Y:S01]  /*8800*/  FFMA.FTZ R170, R161, c[0x0][0x2d0], -R170 ;  /* 0x0000b400a1aa7a23 */ /* 0x000fe200000108aa */
[----:B-1----:R-:W-:Y:S01]  /*8810*/  F2FP.PACK_AB R161, R137, R136 ;  /* 0x0000008889a1723e */ /* 0x002fe200000000ff */
[C---:B------:R-:W-:Y:S01]  /*8820*/  HMMA.16816.F32 R32, R156.reuse, R38, R32 ;  /* 0x000000269c20723c */ /* 0x040fe20000001820 */
[C---:B------:R-:W-:Y:S03]  /*8830*/  FMUL.FTZ R72, R2.reuse, R72 ;  /* 0x0000004802487220 */ /* 0x040fe60000410000 */
[----:B------:R1:W-:Y:S01]  /*8840*/  MUFU.EX2 R139, R170 ;  /* 0x000000aa008b7308 */ /* 0x0003e20000000800 */
[----:B------:R-:W-:Y:S02]  /*8850*/  FMUL.FTZ R73, R2, R73 ;  /* 0x0000004902497220 */ /* 0x000fe40000410000 */
[C---:B------:R-:W-:Y:S02]  /*8860*/  FMUL.FTZ R38, R148.reuse, R122 ;  /* 0x0000007a94267220 */ /* 0x040fe40000410000 */
[----:B------:R-:W-:Y:S02]  /*8870*/  FMUL.FTZ R39, R148, R123 ;  /* 0x0000007b94277220 */ /* 0x000fe40000410000 */
[----:B------:R-:W-:Y:S01]  /*8880*/  LDSM.16.MT88.4 R120, [R212+0x900] ;  /* 0x00090000d478783b */ /* 0x000fe20000004200 */
[C---:B------:R-:W-:Y:S02]  /*8890*/  FMUL.FTZ R74, R0.reuse, R74 ;  /* 0x0000004a004a7220 */ /* 0x040fe40000410000 */
[----:B------:R-:W-:Y:S01]  /*88a0*/  FMUL.FTZ R75, R0, R75 ;  /* 0x0000004b004b7220 */ /* 0x000fe20000410000 */
[----:B------:R-:W3:Y:S01]  /*88b0*/  MUFU.EX2 R195, R195 ;  /* 0x000000c300c37308 */ /* 0x000ee20000000800 */
[-C--:B------:R-:W-:Y:S01]  /*88c0*/  HMMA.16816.F32 R36, R156, R100.reuse, R36 ;  /* 0x000000649c24723c */ /* 0x080fe20000001824 */
[C---:B------:R-:W-:Y:S02]  /*88d0*/  FMUL.FTZ R76, R2.reuse, R76 ;  /* 0x0000004c024c7220 */ /* 0x040fe40000410000 */
[----:B------:R-:W-:Y:S02]  /*88e0*/  FMUL.FTZ R77, R2, R77 ;  /* 0x0000004d024d7220 */ /* 0x000fe40000410000 */
[C---:B------:R-:W-:Y:S02]  /*88f0*/  FMUL.FTZ R78, R0.reuse, R78 ;  /* 0x0000004e004e7220 */ /* 0x040fe40000410000 */
[----:B------:R-:W-:Y:S01]  /*8900*/  FMUL.FTZ R79, R0, R79 ;  /* 0x0000004f004f7220 */ /* 0x000fe20000410000 */
[C---:B------:R-:W-:Y:S01]  /*8910*/  HMMA.16816.F32 R40, R144.reuse, R100, R40 ;  /* 0x000000649028723c */ /* 0x040fe20000001828 */
[----:B------:R-:W-:Y:S01]  /*8920*/  MUFU.EX2 R196, R196 ;  /* 0x000000c400c47308 */ /* 0x000fe20000000800 */
[----:B-1----:R-:W-:Y:S02]  /*8930*/  LDSM.16.MT88.4 R168, [R214+0x2100] ;  /* 0x00210000d6a8783b */ /* 0x002fe40000004200 */
[C---:B------:R-:W-:Y:S02]  /*8940*/  FMUL.FTZ R88, R2.reuse, R88 ;  /* 0x0000005802587220 */ /* 0x040fe40000410000 */
[----:B------:R-:W-:Y:S02]  /*8950*/  FMUL.FTZ R89, R2, R89 ;  /* 0x0000005902597220 */ /* 0x000fe40000410000 */
[-C--:B------:R-:W-:Y:S01]  /*8960*/  HMMA.16816.F32 R44, R144, R102.reuse, R44 ;  /* 0x00000066902c723c */ /* 0x080fe2000000182c */
[C---:B------:R-:W-:Y:S02]  /*8970*/  FMUL.FTZ R90, R0.reuse, R90 ;  /* 0x0000005a005a7220 */ /* 0x040fe40000410000 */
[----:B------:R-:W1:Y:S01]  /*8980*/  MUFU.EX2 R199, R199 ;  /* 0x000000c700c77308 */ /* 0x000e620000000800 */
[----:B------:R-:W-:Y:S02]  /*8990*/  FMUL.FTZ R91, R0, R91 ;  /* 0x0000005b005b7220 */ /* 0x000fe40000410000 */
[C---:B------:R-:W-:Y:S02]  /*89a0*/  FMUL.FTZ R92, R2.reuse, R92 ;  /* 0x0000005c025c7220 */ /* 0x040fe40000410000 */
[C---:B------:R-:W-:Y:S01]  /*89b0*/  HMMA.16816.F32 R48, R156.reuse, R102, R48 ;  /* 0x000000669c30723c */ /* 0x040fe20000001830 */
[----:B------:R-:W1:Y:S03]  /*89c0*/  LDSM.16.MT88.4 R100, [R214+0x1900] ;  /* 0x00190000d664783b */ /* 0x000e660000004200 */
[----:B------:R-:W-:Y:S01]  /*89d0*/  FMUL.FTZ R93, R2, R93 ;  /* 0x0000005d025d7220 */ /* 0x000fe20000410000 */
[----:B------:R-:W-:Y:S01]  /*89e0*/  MUFU.EX2 R240, R240 ;  /* 0x000000f000f07308 */ /* 0x000fe20000000800 */
[C---:B------:R-:W-:Y:S02]  /*89f0*/  FMUL.FTZ R94, R0.reuse, R94 ;  /* 0x0000005e005e7220 */ /* 0x040fe40000410000 */
[-C--:B-----5:R-:W-:Y:S01]  /*8a00*/  HMMA.16816.F32 R52, R156, R104.reuse, R52 ;  /* 0x000000689c34723c */ /* 0x0a0fe20000001834 */
[----:B------:R-:W-:Y:S03]  /*8a10*/  FMUL.FTZ R95, R0, R95 ;  /* 0x0000005f005f7220 */ /* 0x000fe60000410000 */
[C---:B------:R-:W-:Y:S02]  /*8a20*/  FMUL.FTZ R96, R150.reuse, R96 ;  /* 0x0000006096607220 */ /* 0x040fe40000410000 */
[----:B------:R-:W-:Y:S01]  /*8a30*/  FMUL.FTZ R97, R150, R97 ;  /* 0x0000006196617220 */ /* 0x000fe20000410000 */
[----:B------:R-:W5:Y:S01]  /*8a40*/  MUFU.EX2 R243, R243 ;  /* 0x000000f300f37308 */ /* 0x000f620000000800 */
[C---:B------:R-:W-:Y:S01]  /*8a50*/  HMMA.16816.F32 R56, R144.reuse, R104, R56 ;  /* 0x000000689038723c */ /* 0x040fe20000001838 */
[C---:B------:R-:W-:Y:S03]  /*8a60*/  FMUL.FTZ R98, R148.reuse, R98 ;  /* 0x0000006294627220 */ /* 0x040fe60000410000 */
        /* <DEDUP_REMOVED lines=8> */
[----:B------:R-:W2:Y:S01]  /*8af0*/  MUFU.EX2 R245, R245 ;  /* 0x000000f500f57308 */ /* 0x000ea20000000800 */
[----:B------:R-:W-:Y:S02]  /*8b00*/  FMUL.FTZ R71, R148, R71 ;  /* 0x0000004794477220 */ /* 0x000fe40000410000 */
[C---:B------:R-:W-:Y:S02]  /*8b10*/  FMUL.FTZ R80, R150.reuse, R80 ;  /* 0x0000005096507220 */ /* 0x040fe40000410000 */
[----:B------:R-:W-:Y:S03]  /*8b20*/  FMUL.FTZ R81, R150, R81 ;  /* 0x0000005196517220 */ /* 0x000fe60000410000 */
[-C--:B-1----:R-:W-:Y:S01]  /*8b30*/  HMMA.16816.F32 R68, R156, R100.reuse, R68 ;  /* 0x000000649c44723c */ /* 0x082fe20000001844 */
[C---:B------:R-:W-:Y:S01]  /*8b40*/  FMUL.FTZ R82, R148.reuse, R82 ;  /* 0x0000005294527220 */ /* 0x040fe20000410000 */
[----:B------:R-:W-:Y:S01]  /*8b50*/  MUFU.EX2 R198, R198 ;  /* 0x000000c600c67308 */ /* 0x000fe20000000800 */
[----:B------:R-:W-:Y:S02]  /*8b60*/  FMUL.FTZ R83, R148, R83 ;  /* 0x0000005394537220 */ /* 0x000fe40000410000 */
[C---:B------:R-:W-:Y:S02]  /*8b70*/  FMUL.FTZ R84, R150.reuse, R84 ;  /* 0x0000005496547220 */ /* 0x040fe40000410000 */
[----:B------:R-:W-:Y:S01]  /*8b80*/  FMUL.FTZ R85, R150, R85 ;  /* 0x0000005596557220 */ /* 0x000fe20000410000 */
[C---:B------:R-:W-:Y:S01]  /*8b90*/  HMMA.16816.F32 R72, R144.reuse, R100, R72 ;  /* 0x000000649048723c */ /* 0x040fe20000001848 */
[C---:B------:R-:W-:Y:S03]  /*8ba0*/  FMUL.FTZ R86, R148.reuse, R86 ;  /* 0x0000005694567220 */ /* 0x040fe60000410000 */
[----:B------:R-:W-:Y:S01]  /*8bb0*/  MUFU.EX2 R197, R197 ;  /* 0x000000c500c57308 */ /* 0x000fe20000000800 */
[----:B------:R-:W-:Y:S02]  /*8bc0*/  FMUL.FTZ R87, R148, R87 ;  /* 0x0000005794577220 */ /* 0x000fe40000410000 */
[----:B----4-:R-:W-:Y:S01]  /*8bd0*/  F2FP.PACK_AB R100, R187, R186 ;  /* 0x000000babb64723e */ /* 0x010fe200000000ff */
[-C--:B------:R-:W-:Y:S01]  /*8be0*/  HMMA.16816.F32 R76, R144, R102.reuse, R76 ;  /* 0x00000066904c723c */ /* 0x080fe2000000184c */
[----:B--2---:R-:W-:Y:S03]  /*8bf0*/  F2FP.PACK_AB R101, R189, R188 ;  /* 0x000000bcbd65723e */ /* 0x004fe600000000ff */
[--C-:B------:R-:W-:Y:S02]  /*8c00*/  FFMA.FTZ R244, R244, c[0x0][0x2d0], -R162.reuse ;  /* 0x0000b400f4f47a23 */ /* 0x100fe400000108a2 */
[----:B------:R-:W-:Y:S01]  /*8c10*/  MUFU.EX2 R193, R193 ;  /* 0x000000c100c17308 */ /* 0x000fe20000000800 */
[--C-:B------:R-:W-:Y:S01]  /*8c20*/  FFMA.FTZ R247, R247, c[0x0][0x2d0], -R162.reuse ;  /* 0x0000b400f7f77a23 */ /* 0x100fe200000108a2 */
[C---:B------:R-:W-:Y:S01]  /*8c30*/  HMMA.16816.F32 R80, R156.reuse, R102, R80 ;  /* 0x000000669c50723c */ /* 0x040fe20000001850 */
[--C-:B------:R-:W-:Y:S03]  /*8c40*/  FFMA.FTZ R249, R249, c[0x0][0x2d0], -R162.reuse ;  /* 0x0000b400f9f97a23 */ /* 0x100fe600000108a2 */
[--C-:B------:R-:W-:Y:S02]  /*8c50*/  FFMA.FTZ R246, R251, c[0x0][0x2d0], -R162.reuse ;  /* 0x0000b400fbf67a23 */ /* 0x100fe400000108a2 */
[--C-:B------:R-:W-:Y:S01]  /*8c60*/  FFMA.FTZ R160, R160, c[0x0][0x2d0], -R162.reuse ;  /* 0x0000b400a0a07a23 */ /* 0x100fe200000108a2 */
[----:B---3--:R-:W-:Y:S01]  /*8c70*/  F2FP.PACK_AB R102, R195, R190 ;  /* 0x000000bec366723e */ /* 0x008fe200000000ff */
[-C--:B------:R-:W-:Y:S01]  /*8c80*/  HMMA.16816.F32 R84, R156, R104.reuse, R84 ;  /* 0x000000689c54723c */ /* 0x080fe20000001854 */
[----:B------:R-:W-:Y:S01]  /*8c90*/  F2FP.PACK_AB R103, R199, R196 ;  /* 0x000000c4c767723e */ /* 0x000fe200000000ff */
[----:B------:R-:W-:Y:S02]  /*8ca0*/  MUFU.EX2 R244, R244 ;  /* 0x000000f400f47308 */ /* 0x000fe40000000800 */
[----:B------:R-:W-:Y:S02]  /*8cb0*/  FFMA.FTZ R162, R153, c[0x0][0x2d0], -R162 ;  /* 0x0000b40099a27a23 */ /* 0x000fe400000108a2 */
[----:B------:R-:W-:Y:S01]  /*8cc0*/  FFMA.FTZ R172, R150, R237, R172 ;  /* 0x000000ed96ac7223 */ /* 0x000fe200000100ac */
[----:B------:R-:W-:Y:S01]  /*8cd0*/  MOV R150, R151 ;  /* 0x0000009700967202 */ /* 0x000fe20000000f00 */
[C---:B------:R-:W-:Y:S01]  /*8ce0*/  HMMA.16816.F32 R88, R144.reuse, R104, R88 ;  /* 0x000000689058723c */ /* 0x040fe20000001858 */
[----:B------:R-:W-:Y:S03]  /*8cf0*/  FFMA.FTZ R173, R148, R235, R173 ;  /* 0x000000eb94ad7223 */ /* 0x000fe600000100ad */
[----:B------:R-:W1:Y:S01]  /*8d00*/  MUFU.EX2 R247, R247 ;  /* 0x000000f700f77308 */ /* 0x000e620000000800 */
[----:B------:R-:W-:Y:S01]  /*8d10*/  FFMA.FTZ R177, R2, R233, R177 ;  /* 0x000000e902b17223 */ /* 0x000fe200000100b1 */
[----:B------:R-:W-:Y:S01]  /*8d20*/  MOV R148, R149 ;  /* 0x0000009500947202 */ /* 0x000fe20000000f00 */
[----:B------:R-:W-:Y:S01]  /*8d30*/  FFMA.FTZ R185, R0, R231, R185 ;  /* 0x000000e700b97223 */ /* 0x000fe200000100b9 */
[-C--:B------:R-:W-:Y:S01]  /*8d40*/  HMMA.16816.F32 R92, R144, R106.reuse, R92 ;  /* 0x0000006a905c723c */ /* 0x080fe2000000185c */
[----:B-----5:R-:W-:Y:S03]  /*8d50*/  F2FP.PACK_AB R104, R243, R240 ;  /* 0x000000f0f368723e */ /* 0x020fe600000000ff */
[----:B------:R-:W-:Y:S01]  /*8d60*/  MOV R2, R3 ;  /* 0x0000000300027202 */ /* 0x000fe20000000f00 */
[----:B------:R-:W-:Y:S01]  /*8d70*/  FADD.FTZ R155, R155, R172 ;  /* 0x000000ac9b9b7221 */ /* 0x000fe20000010000 */
[----:B------:R-:W-:Y:S01]  /*8d80*/  MUFU.EX2 R249, R249 ;  /* 0x000000f900f97308 */ /* 0x000fe20000000800 */
[----:B------:R-:W-:Y:S01]  /*8d90*/  FADD.FTZ R174, R174, R173 ;  /* 0x000000adaeae7221 */ /* 0x000fe20000010000 */
[----:B------:R-:W-:Y:S01]  /*8da0*/  HMMA.16816.F32 R96, R156, R106, R96 ;  /* 0x0000006a9c60723c */ /* 0x000fe20000001860 */
[----:B------:R-:W-:Y:S03]  /*8db0*/  FADD.FTZ R176, R176, R177 ;  /* 0x000000b1b0b07221 */ /* 0x000fe60000010000 */
[----:B------:R-:W-:Y:S02]  /*8dc0*/  FADD.FTZ R184, R184, R185 ;  /* 0x000000b9b8b87221 */ /* 0x000fe40000010000 */
[----:B------:R-:W-:Y:S01]  /*8dd0*/  FADD.FTZ R154, R154, R155 ;  /* 0x0000009b9a9a7221 */ /* 0x000fe20000010000 */
[----:B------:R-:W-:Y:S01]  /*8de0*/  F2FP.PACK_AB R106, R245, R242 ;  /* 0x000000f2f56a723e */ /* 0x000fe200000000ff */
[-C--:B------:R-:W-:Y:S01]  /*8df0*/  HMMA.16816.F32 R4, R100, R108.reuse, R4 ;  /* 0x0000006c6404723c */ /* 0x080fe20000001804 */
[----:B------:R-:W2:Y:S03]  /*8e00*/  MUFU.EX2 R246, R246 ;  /* 0x000000f600f67308 */ /* 0x000ea60000000800 */
[----:B-1----:R-:W-:Y:S01]  /*8e10*/  F2FP.PACK_AB R105, R247, R244 ;  /* 0x000000f4f769723e */ /* 0x002fe200000000ff */
[----:B------:R-:W-:Y:S01]  /*8e20*/  FADD.FTZ R179, R179, R174 ;  /* 0x000000aeb3b37221 */ /* 0x000fe20000010000 */
[----:B------:R-:W-:Y:S01]  /*8e30*/  F2FP.PACK_AB R156, R197, R198 ;  /* 0x000000c6c59c723e */ /* 0x000fe200000000ff */
[----:B------:R-:W-:Y:S02]  /*8e40*/  FADD.FTZ R181, R181, R176 ;  /* 0x000000b0b5b57221 */ /* 0x000fe40000010000 */
[----:B------:R-:W-:Y:S02]  /*8e50*/  FADD.FTZ R183, R183, R184 ;  /* 0x000000b8b7b77221 */ /* 0x000fe40000010000 */
[----:B------:R-:W1:Y:S01]  /*8e60*/  MUFU.EX2 R248, R248 ;  /* 0x000000f800f87308 */ /* 0x000e620000000800 */
[----:B------:R-:W-:Y:S02]  /*8e70*/  FADD.FTZ R175, R175, R154 ;  /* 0x0000009aafaf7221 */ /* 0x000fe40000010000 */
[----:B------:R-:W-:Y:S02]  /*8e80*/  FADD.FTZ R179, R178, R179 ;  /* 0x000000b3b2b37221 */ /* 0x000fe40000010000 */
[----:B------:R-:W-:Y:S02]  /*8e90*/  FADD.FTZ R181, R180, R181 ;  /* 0x000000b5b4b57221 */ /* 0x000fe40000010000 */
[----:B------:R-:W-:Y:S02]  /*8ea0*/  FADD.FTZ R183, R182, R183 ;  /* 0x000000b7b6b77221 */ /* 0x000fe40000010000 */
[----:B------:R-:W-:Y:S01]  /*8eb0*/  FADD.FTZ R186, R186, R175 ;  /* 0x000000afbaba7221 */ /* 0x000fe20000010000 */
[----:B------:R-:W3:Y:S01]  /*8ec0*/  MUFU.EX2 R191, R191 ;  /* 0x000000bf00bf7308 */ /* 0x000ee20000000800 */
[----:B------:R-:W-:Y:S02]  /*8ed0*/  FADD.FTZ R188, R188, R179 ;  /* 0x000000b3bcbc7221 */ /* 0x000fe40000010000 */
[----:B------:R-:W-:Y:S01]  /*8ee0*/  FADD.FTZ R240, R240, R181 ;  /* 0x000000b5f0f07221 */ /* 0x000fe20000010000 */
[----:B--2---:R-:W-:Y:S01]  /*8ef0*/  F2FP.PACK_AB R107, R246, R249 ;  /* 0x000000f9f66b723e */ /* 0x004fe200000000ff */
[----:B------:R-:W-:Y:S02]  /*8f00*/  FADD.FTZ R244, R244, R183 ;  /* 0x000000b7f4f47221 */ /* 0x000fe40000010000 */
[----:B------:R-:W-:Y:S02]  /*8f10*/  FADD.FTZ R187, R187, R186 ;  /* 0x000000babbbb7221 */ /* 0x000fe40000010000 */
[----:B------:R-:W-:Y:S01]  /*8f20*/  FADD.FTZ R189, R189, R188 ;  /* 0x000000bcbdbd7221 */ /* 0x000fe20000010000 */
[----:B------:R-:W-:Y:S01]  /*8f30*/  MUFU.EX2 R250, R250 ;  /* 0x000000fa00fa7308 */ /* 0x000fe20000000800 */
[C---:B------:R-:W-:Y:S01]  /*8f40*/  HMMA.16816.F32 R8, R104.reuse, R108, R8 ;  /* 0x0000006c6808723c */ /* 0x040fe20000001808 */
[----:B------:R-:W-:Y:S01]  /*8f50*/  FADD.FTZ R243, R243, R240 ;  /* 0x000000f0f3f37221 */ /* 0x000fe20000010000 */
[----:B-1----:R-:W-:Y:S01]  /*8f60*/  F2FP.PACK_AB R157, R248, R193 ;  /* 0x000000c1f89d723e */ /* 0x002fe200000000ff */
[----:B------:R-:W-:Y:S02]  /*8f70*/  FADD.FTZ R244, R247, R244 ;  /* 0x000000f4f7f47221 */ /* 0x000fe40000010000 */
[----:B------:R-:W-:Y:S03]  /*8f80*/  FADD.FTZ R190, R190, R187 ;  /* 0x000000bbbebe7221 */ /* 0x000fe60000010000 */
[-C--:B------:R-:W-:Y:S01]  /*8f90*/  HMMA.16816.F32 R12, R104, R110.reuse, R12 ;  /* 0x0000006e680c723c */ /* 0x080fe2000000180c */
[----:B------:R-:W1:Y:S03]  /*8fa0*/  MUFU.EX2 R251, R194 ;  /* 0x000000c200fb7308 */ /* 0x000e660000000800 */
[----:B------:R-:W-:Y:S01]  /*8fb0*/  FADD.FTZ R196, R196, R189 ;  /* 0x000000bdc4c47221 */ /* 0x000fe20000010000 */
[----:B---3--:R-:W-:Y:S01]  /*8fc0*/  F2FP.PACK_AB R158, R192, R191 ;  /* 0x000000bfc09e723e */ /* 0x008fe200000000ff */
[----:B------:R-:W-:Y:S02]  /*8fd0*/  FADD.FTZ R242, R242, R243 ;  /* 0x000000f3f2f27221 */ /* 0x000fe40000010000 */
[C---:B------:R-:W-:Y:S01]  /*8fe0*/  HMMA.16816.F32 R16, R100.reuse, R110, R16 ;  /* 0x0000006e6410723c */ /* 0x040fe20000001810 */
[----:B------:R-:W2:Y:S02]  /*8ff0*/  LDSM.16.MT88.4 R108, [R212+0x1100] ;  /* 0x00110000d46c783b */ /* 0x000ea40000004200 */
[----:B------:R-:W-:Y:S01]  /*9000*/  MUFU.EX2 R252, R252 ;  /* 0x000000fc00fc7308 */ /* 0x000fe20000000800 */
[----:B------:R-:W-:Y:S02]  /*9010*/  FADD.FTZ R249, R249, R244 ;  /* 0x000000f4f9f97221 */ /* 0x000fe40000010000 */
[----:B------:R-:W-:Y:S02]  /*9020*/  FADD.FTZ R195, R195, R190 ;  /* 0x000000bec3c37221 */ /* 0x000fe40000010000 */
[-C--:B------:R-:W-:Y:S01]  /*9030*/  HMMA.16816.F32 R20, R100, R112.reuse, R20 ;  /* 0x000000706414723c */ /* 0x080fe20000001814 */
[----:B------:R-:W-:Y:S03]  /*9040*/  FADD.FTZ R196, R199, R196 ;  /* 0x000000c4c7c47221 */ /* 0x000fe60000010000 */
[----:B------:R-:W-:Y:S01]  /*9050*/  FADD.FTZ R245, R245, R242 ;  /* 0x000000f2f5f57221 */ /* 0x000fe20000010000 */
[----:B------:R-:W3:Y:S01]  /*9060*/  MUFU.EX2 R241, R241 ;  /* 0x000000f100f17308 */ /* 0x000ee20000000800 */
[----:B------:R-:W-:Y:S02]  /*9070*/  FADD.FTZ R249, R246, R249 ;  /* 0x000000f9f6f97221 */ /* 0x000fe40000010000 */
[C---:B------:R-:W-:Y:S01]  /*9080*/  HMMA.16816.F32 R24, R104.reuse, R112, R24 ;  /* 0x000000706818723c */ /* 0x040fe20000001818 */
[----:B-1----:R-:W-:Y:S03]  /*9090*/  F2FP.PACK_AB R159, R251, R250 ;  /* 0x000000fafb9f723e */ /* 0x002fe600000000ff */
[----:B------:R-:W-:Y:S02]  /*90a0*/  FADD.FTZ R198, R198, R195 ;  /* 0x000000c3c6c67221 */ /* 0x000fe40000010000 */
[----:B------:R-:W-:Y:S01]  /*90b0*/  FADD.FTZ R193, R193, R196 ;  /* 0x000000c4c1c17221 */ /* 0x000fe20000010000 */
[----:B------:R-:W1:Y:S01]  /*90c0*/  MUFU.EX2 R194, R163 ;  /* 0x000000a300c27308 */ /* 0x000e620000000800 */
[-C--:B------:R-:W-:Y:S01]  /*90d0*/  HMMA.16816.F32 R28, R104, R114.reuse, R28 ;  /* 0x00000072681c723c */ /* 0x080fe2000000181c */
[----:B------:R-:W-:Y:S03]  /*90e0*/  FADD.FTZ R198, R197, R198 ;  /* 0x000000c6c5c67221 */ /* 0x000fe60000010000 */
[----:B------:R-:W-:Y:S02]  /*90f0*/  FADD.FTZ R193, R248, R193 ;  /* 0x000000c1f8c17221 */ /* 0x000fe40000010000 */
[----:B------:R-:W-:Y:S02]  /*9100*/  FADD.FTZ R191, R191, R198 ;  /* 0x000000c6bfbf7221 */ /* 0x000fe40000010000 */
[C---:B------:R-:W-:Y:S01]  /*9110*/  HMMA.16816.F32 R32, R100.reuse, R114, R32 ;  /* 0x000000726420723c */ /* 0x040fe20000001820 */
[----:B------:R-:W4:Y:S01]  /*9120*/  LDSM.16.MT88.4 R112, [R214+0x1d00] ;  /* 0x001d0000d670783b */ /* 0x000f220000004200 */
[----:B------:R3:W-:Y:S02]  /*9130*/  MUFU.EX2 R138, R160 ;  /* 0x000000a0008a7308 */ /* 0x0007e40000000800 */
[----:B------:R-:W-:Y:S02]  /*9140*/  FADD.FTZ R250, R250, R193 ;  /* 0x000000c1fafa7221 */ /* 0x000fe40000010000 */
[----:B------:R-:W-:Y:S02]  /*9150*/  FADD.FTZ R237, R192, R191 ;  /* 0x000000bfc0ed7221 */ /* 0x000fe40000010000 */
[-C--:B------:R-:W-:Y:S01]  /*9160*/  HMMA.16816.F32 R36, R100, R116.reuse, R36 ;  /* 0x000000746424723c */ /* 0x080fe20000001824 */
[----:B------:R-:W-:Y:S03]  /*9170*/  FADD.FTZ R235, R251, R250 ;  /* 0x000000fafbeb7221 */ /* 0x000fe60000010000 */
[----:B------:R1:W5:Y:S04]  /*9180*/  MUFU.EX2 R153, R162 ;  /* 0x000000a200997308 */ /* 0x0003680000000800 */
[C---:B------:R-:W-:Y:S08]  /*9190*/  HMMA.16816.F32 R40, R104.reuse, R116, R40 ;  /* 0x000000746828723c */ /* 0x040ff00000001828 */
[-C--:B------:R-:W-:Y:S01]  /*91a0*/  HMMA.16816.F32 R44, R104, R118.reuse, R44 ;  /* 0x00000076682c723c */ /* 0x080fe2000000182c */
[----:B---3--:R-:W-:Y:S03]  /*91b0*/  F2FP.PACK_AB R160, R241, R252 ;  /* 0x000000fcf1a0723e */ /* 0x008fe600000000ff */
[----:B------:R-:W-:Y:S04]  /*91c0*/  FADD.FTZ R252, R252, R245 ;  /* 0x000000f5fcfc7221 */ /* 0x000fe80000010000 */
[C---:B------:R-:W-:Y:S01]  /*91d0*/  HMMA.16816.F32 R48, R100.reuse, R118, R48 ;  /* 0x000000766430723c */ /* 0x040fe20000001830 */
[----:B------:R-:W3:Y:S03]  /*91e0*/  LDSM.16.MT88.4 R116, [R212+0x1d00] ;  /* 0x001d0000d474783b */ /* 0x000ee60000004200 */
[----:B-1----:R-:W-:Y:S01]  /*91f0*/  F2FP.PACK_AB R162, R139, R194 ;  /* 0x000000c28ba2723e */ /* 0x002fe200000000ff */
[----:B------:R-:W-:Y:S01]  /*9200*/  FADD.FTZ R241, R241, R252 ;  /* 0x000000fcf1f17221 */ /* 0x000fe20000010000 */
[-C--:B-----5:R-:W-:Y:S02]  /*9210*/  F2FP.PACK_AB R163, R153, R138.reuse ;  /* 0x0000008a99a3723e */ /* 0x0a0fe400000000ff */
[-C--:B--2---:R-:W-:Y:S01]  /*9220*/  HMMA.16816.F32 R52, R100, R108.reuse, R52 ;  /* 0x0000006c6434723c */ /* 0x084fe20000001834 */
[----:B------:R-:W-:Y:S07]  /*9230*/  FADD.FTZ R241, R194, R241 ;  /* 0x000000f1c2f17221 */ /* 0x000fee0000010000 */
        /* <DEDUP_REMOVED lines=8> */
[-C--:B---3--:R-:W-:Y:S08]  /*92c0*/  HMMA.16816.F32 R84, R100, R116.reuse, R84 ;  /* 0x000000746454723c */ /* 0x088ff00000001854 */
[C---:B------:R-:W-:Y:S08]  /*92d0*/  HMMA.16816.F32 R88, R104.reuse, R116, R88 ;  /* 0x000000746858723c */ /* 0x040ff00000001858 */
[-C--:B------:R-:W-:Y:S08]  /*92e0*/  HMMA.16816.F32 R92, R104, R118.reuse, R92 ;  /* 0x00000076685c723c */ /* 0x080ff0000000185c */
[----:B------:R-:W-:Y:S08]  /*92f0*/  HMMA.16816.F32 R96, R100, R118, R96 ;  /* 0x000000766460723c */ /* 0x000ff00000001860 */
[-C--:B-1----:R-:W-:Y:S01]  /*9300*/  HMMA.16816.F32 R144, R156, R108.reuse, R4 ;  /* 0x0000006c9c90723c */ /* 0x082fe20000001804 */
[----:B------:R-:W1:Y:S07]  /*9310*/  LDSM.16.MT88.4 R4, [R212+0x2100] ;  /* 0x00210000d404783b */ /* 0x000e6e0000004200 */
[C---:B------:R-:W-:Y:S07]  /*9320*/  HMMA.16816.F32 R140, R160.reuse, R108, R8 ;  /* 0x0000006ca08c723c */ /* 0x040fee0000001808 */
[----:B------:R-:W-:Y:S02]  /*9330*/  MOV R11, R139 ;  /* 0x0000008b000b7202 */ /* 0x000fe40000000f00 */
[----:B------:R-:W-:Y:S03]  /*9340*/  MOV R10, R138 ;  /* 0x0000008a000a7202 */ /* 0x000fe60000000f00 */
[----:B------:R-:W-:Y:S01]  /*9350*/  MOV R9, R137 ;  /* 0x0000008900097202 */ /* 0x000fe20000000f00 */
[----:B------:R-:W-:Y:S01]  /*9360*/  FADD.FTZ R233, R11, R241 ;  /* 0x000000f10be97221 */ /* 0x000fe20000010000 */
[----:B------:R-:W-:Y:S02]  /*9370*/  MOV R8, R136 ;  /* 0x0000008800087202 */ /* 0x000fe40000000f00 */
[-C--:B------:R-:W-:Y:S03]  /*9380*/  HMMA.16816.F32 R136, R160, R110.reuse, R12 ;  /* 0x0000006ea088723c */ /* 0x080fe6000000180c */
[----:B------:R-:W-:Y:S04]  /*9390*/  FADD.FTZ R249, R8, R249 ;  /* 0x000000f908f97221 */ /* 0x000fe80000010000 */
[----:B------:R-:W-:Y:S01]  /*93a0*/  FADD.FTZ R249, R9, R249 ;  /* 0x000000f909f97221 */ /* 0x000fe20000010000 */
[C---:B------:R-:W-:Y:S04]  /*93b0*/  HMMA.16816.F32 R100, R156.reuse, R110, R16 ;  /* 0x0000006e9c64723c */ /* 0x040fe80000001810 */
[----:B------:R-:W-:Y:S04]  /*93c0*/  FADD.FTZ R0, R10, R249 ;  /* 0x000000f90a007221 */ /* 0x000fe80000010000 */
[-C--:B------:R-:W-:Y:S01]  /*93d0*/  HMMA.16816.F32 R104, R156, R120.reuse, R20 ;  /* 0x000000789c68723c */ /* 0x080fe20000001814 */
[----:B------:R-:W-:Y:S03]  /*93e0*/  FADD.FTZ R231, R153, R0 ;  /* 0x0000000099e77221 */ /* 0x000fe60000010000 */
[----:B------:R-:W-:Y:S04]  /*93f0*/  MOV R0, R152 ;  /* 0x0000009800007202 */ /* 0x000fe80000000f00 */
        /* <DEDUP_REMOVED lines=16> */
[C---:B------:R-:W-:Y:S08]  /*9500*/  HMMA.16816.F32 R88, R160.reuse, R4, R88 ;  /* 0x00000004a058723c */ /* 0x040ff00000001858 */
[-C--:B------:R-:W-:Y:S08]  /*9510*/  HMMA.16816.F32 R92, R160, R6.reuse, R92 ;  /* 0x00000006a05c723c */ /* 0x080ff0000000185c */
[----:B------:R-:W-:Y:S01]  /*9520*/  HMMA.16816.F32 R96, R156, R6, R96 ;  /* 0x000000069c60723c */ /* 0x000fe20000001860 */
[----:B------:R-:W-:-:S07]  /*9530*/  @P0 BRA `(.L_x_1849) ;  /* 0xffffc29000000947 */ /* 0x000fce000383ffff */
.L_x_1830:
        /* <DEDUP_REMOVED lines=25> */
.L_x_1851:
[----:B------:R-:W-:Y:S02]  /*96d0*/  ULDC UR4, c[0x0][0x32c] ;  /* 0x0000cb0000047ab9 */ /* 0x000fe40000000800 */
[----:B------:R-:W-:-:S03]  /*96e0*/  UISETP.NE.AND UP0, UPT, UR4, 0x1, UPT ;  /* 0x000000010400788c */ /* 0x000fc6000bf05270 */
[----:B------:R-:W-:Y:S02]  /*96f0*/  ULDC.64 UR4, c[0x0][0x330] ;  /* 0x0000cc0000047ab9 */ /* 0x000fe40000000a00 */
[----:B------:R-:W-:-:S07]  /*9700*/  UIMAD.WIDE.U32 UR16, UR14, UR4, URZ ;  /* 0x000000040e1072a5 */ /* 0x000fce000f8e003f */
[----:B------:R-:W-:Y:S02]  /*9710*/  @UP0 UMOV UR15, UR17 ;  /* 0x00000011000f0c82 */ /* 0x000fe40008000000 */
[----:B------:R-:W-:Y:S02]  /*9720*/  @UP0 USHF.R.U32.HI UR14, URZ, UR5, UR15 ;  /* 0x000000053f0e0299 */ /* 0x000fe4000801160f */
.L_x_1852:
[----:B------:R-:W-:Y:S02]  /*9730*/  ULDC UR4, c[0x0][0x32c] ;  /* 0x0000cb0000047ab9 */ /* 0x000fe40000000800 */
[----:B------:R-:W-:-:S04]  /*9740*/  UIMAD UR4, UR14, UR4, URZ ;  /* 0x000000040e0472a4 */ /* 0x000fc8000f8e023f */
[----:B------:R-:W-:-:S04]  /*9750*/  UISETP.LT.AND UP0, UPT, UR13, UR4, UPT ;  /* 0x000000040d00728c */ /* 0x000fc8000bf01270 */
[----:B------:R-:W-:-:S04]  /*9760*/  USEL UR13, UR13, UR4, !UP0 ;  /* 0x000000040d0d7287 */ /* 0x000fc8000c000000 */
.L_x_1850:
        /* <DEDUP_REMOVED lines=16> */
.L_x_1856:
        /* <DEDUP_REMOVED lines=32> */
[----:B------:R-:W-:Y:S01]  /*9a70*/  LEA R14, P2, R7, c[0x0][0x1f8], 0x1 ;  /* 0x00007e00070e7a11 */ /* 0x000fe200078408ff */
[----:B------:R-:W-:Y:S01]  /*9a80*/  IMAD.X R6, R5, 0x1, R242, P1 ;  /* 0x0000000105067824 */ /* 0x000fe200008e06f2 */
[----:B------:R-:W-:Y:S02]  /*9a90*/  IADD3 R8, P0, R241, R8, RZ ;  /* 0x00000008f1087210 */ /* 0x000fe40007f1e0ff */
[----:B------:R-:W-:Y:S02]  /*9aa0*/  LEA.HI.X R15, R7, c[0x0][0x1fc], R4, 0x1, P2 ;  /* 0x00007f00070f7a11 */ /* 0x000fe400010f0c04 */
[----:B------:R-:W-:Y:S01]  /*9ab0*/  LEA R12, P1, R9, c[0x0][0x1f8], 0x1 ;  /* 0x00007e00090c7a11 */ /* 0x000fe200078208ff */
[----:B------:R-:W-:Y:S01]  /*9ac0*/  IMAD.X R5, R5, 0x1, R240, P0 ;  /* 0x0000000105057824 */ /* 0x000fe200000e06f0 */
[----:B------:R-:W-:Y:S01]  /*9ad0*/  LEA R16, P0, R8, c[0x0][0x1f8], 0x1 ;  /* 0x00007e0008107a11 */ /* 0x000fe200078008ff */
[----:B------:R-:W-:Y:S01]  /*9ae0*/  @!PT LDS RZ, [RZ] ;  /* 0x00000000fffff984 */ /* 0x000fe20000000800 */
[----:B------:R-:W-:Y:S01]  /*9af0*/  @!PT LDS RZ, [RZ] ;  /* 0x00000000fffff984 */ /* 0x000fe20000000800 */
[----:B------:R-:W-:Y:S01]  /*9b00*/  @!PT LDS RZ, [RZ] ;  /* 0x00000000fffff984 */ /* 0x000fe20000000800 */
[----:B------:R4:W-:Y:S01]  /*9b10*/  LDGSTS.E.BYPASS.LTC128B.128 [R218+0x100], [R14.64], !P6 ;  /* 0x001000000eda7fae */ /* 0x0009e2000f101d4a */
[----:B------:R-:W-:Y:S02]  /*9b20*/  LEA.HI.X R13, R9, c[0x0][0x1fc], R6, 0x1, P1 ;  /* 0x00007f00090d7a11 */ /* 0x000fe400008f0c06 */
[----:B------:R-:W-:Y:S02]  /*9b30*/  @!P3 IADD3 R4, P2, R10, R220, RZ ;  /* 0x000000dc0a04b210 */ /* 0x000fe40007f5e0ff */
[----:B------:R-:W-:Y:S01]  /*9b40*/  LEA.HI.X R17, R8, c[0x0][0x1fc], R5, 0x1, P0 ;  /* 0x00007f0008117a11 */ /* 0x000fe200000f0c05 */
[----:B------:R4:W-:Y:S01]  /*9b50*/  LDGSTS.E.BYPASS.LTC128B.128 [R218+0xd00], [R12.64], !P5 ;  /* 0x00d000000cda7fae */ /* 0x0009e2000e901d4a */
[----:B------:R-:W-:Y:S01]  /*9b60*/  @!P3 IADD3 R5, P1, R10, R243, RZ ;  /* 0x000000f30a05b210 */ /* 0x000fe20007f3e0ff */
[C---:B------:R-:W-:Y:S01]  /*9b70*/  @!P3 IMAD.X R7, R11.reuse, 0x1, R227, P2 ;  /* 0x000000010b07b824 */ /* 0x040fe200010e06e3 */
[----:B------:R-:W-:Y:S02]  /*9b80*/  @!P3 LEA R18, P2, R4, c[0x0][0x1f8], 0x1 ;  /* 0x00007e000412ba11 */ /* 0x000fe400078408ff */
[----:B------:R4:W-:Y:S01]  /*9b90*/  LDGSTS.E.BYPASS.LTC128B.128 [R218+0x1900], [R16.64], !P4 ;  /* 0x0190000010da7fae */ /* 0x0009e2000e101d4a */
[----:B------:R-:W-:Y:S01]  /*9ba0*/  @!P3 IADD3 R10, P0, R10, R241, RZ ;  /* 0x000000f10a0ab210 */ /* 0x000fe20007f1e0ff */
[----:B------:R-:W-:Y:S01]  /*9bb0*/  @!P3 IMAD.X R6, R11, 0x1, R242, P1 ;  /* 0x000000010b06b824 */ /* 0x000fe200008e06f2 */
[----:B------:R-:W-:Y:S02]  /*9bc0*/  @!P3 LEA.HI.X R19, R4, c[0x0][0x1fc], R7, 0x1, P2 ;  /* 0x00007f000413ba11 */ /* 0x000fe400010f0c07 */
[----:B------:R-:W-:Y:S01]  /*9bd0*/  @!P3 LEA R8, P1, R5, c[0x0][0x1f8], 0x1 ;  /* 0x00007e000508ba11 */ /* 0x000fe200078208ff */
[----:B------:R-:W-:Y:S01]  /*9be0*/  @!P3 IMAD.X R11, R11, 0x1, R240, P0 ;  /* 0x000000010b0bb824 */ /* 0x000fe200000e06f0 */
[C---:B------:R-:W-:Y:S01]  /*9bf0*/  @!P3 LEA R20, P0, R10.reuse, c[0x0][0x1f8], 0x1 ;  /* 0x00007e000a14ba11 */ /* 0x040fe200078008ff */
[----:B------:R4:W-:Y:S01]  /*9c00*/  @!P3 LDGSTS.E.BYPASS.LTC128B.128 [R218+0x900], [R18.64], !P6 ;  /* 0x0090000012dabfae */ /* 0x0009e2000f101d4a */
[----:B------:R-:W-:Y:S02]  /*9c10*/  @!P3 LEA.HI.X R9, R5, c[0x0][0x1fc], R6, 0x1, P1 ;  /* 0x00007f000509ba11 */ /* 0x000fe400008f0c06 */
[----:B------:R-:W-:Y:S03]  /*9c20*/  @!P3 LEA.HI.X R21, R10, c[0x0][0x1fc], R11, 0x1, P0 ;  /* 0x00007f000a15ba11 */ /* 0x000fe600000f0c0b */
[----:B------:R4:W-:Y:S05]  /*9c30*/  @!P3 LDGSTS.E.BYPASS.LTC128B.128 [R218+0x1500], [R8.64], !P5 ;  /* 0x0150000008dabfae */ /* 0x0009ea000e901d4a */
[----:B------:R4:W-:Y:S02]  /*9c40*/  @!P3 LDGSTS.E.BYPASS.LTC128B.128 [R218+0x2100], [R20.64], !P4 ;  /* 0x0210000014dabfae */ /* 0x0009e4000e101d4a */
.L_x_1854:
        /* <DEDUP_REMOVED lines=10> */
[----:B------:R-:W-:Y:S07]  /*9cf0*/  LDSM.16.M88.4 R192, [R216+0x3900] ;  /* 0x00390000d8c0783b */ /* 0x000fee0000000200 */
        /* <DEDUP_REMOVED lines=9> */
[----:B------:R-:W1:Y:S07]  /*9d90*/  LDSM.16.M88.4 R156, [R216+0x3500] ;  /* 0x00350000d89c783b */ /* 0x000e6e0000000200 */
[-C--:B------:R-:W-:Y:S08]  /*9da0*/  HMMA.16816.F32 R4, R164, R168.reuse, R4 ;  /* 0x000000a8a404723c */ /* 0x080ff00000001804 */
[C---:B------:R-:W-:Y:S08]  /*9db0*/  HMMA.16816.F32 R8, R172.reuse, R168, R8 ;  /* 0x000000a8ac08723c */ /* 0x040ff00000001808 */
[-C--:B------:R-:W-:Y:S08]  /*9dc0*/  HMMA.16816.F32 R12, R172, R170.reuse, R12 ;  /* 0x000000aaac0c723c */ /* 0x080ff0000000180c */
[C---:B------:R-:W-:Y:S01]  /*9dd0*/  HMMA.16816.F32 R16, R164.reuse, R170, R16 ;  /* 0x000000aaa410723c */ /* 0x040fe20000001810 */
[----:B------:R-:W3:Y:S07]  /*9de0*/  LDSM.16.M88.4 R168, [R213+0x6900] ;  /* 0x00690000d5a8783b */ /* 0x000eee0000000200 */
        /* <DEDUP_REMOVED lines=10> */
[----:B------:R-:W4:Y:S07]  /*9e90*/  LDSM.16.M88.4 R164, [R208] ;  /* 0x00000000d0a4783b */ /* 0x000f2e0000000200 */
[-C--:B--2---:R-:W-:Y:S01]  /*9ea0*/  HMMA.16816.F32 R4, R160, R184.reuse, R4 ;  /* 0x000000b8a004723c */ /* 0x084fe20000001804 */
[----:B------:R-:W-:Y:S07]  /*9eb0*/  LDSM.16.M88.4 R180, [R216+0x4100] ;  /* 0x00410000d8b4783b */ /* 0x000fee0000000200 */
        /* <DEDUP_REMOVED lines=14> */
[----:B------:R-:W1:Y:S07]  /*9fa0*/  LDSM.16.M88.4 R160, [R216+0x3d00] ;  /* 0x003d0000d8a0783b */ /* 0x000e6e0000000200 */
[-C--:B---3--:R-:W-:Y:S01]  /*9fb0*/  HMMA.16816.F32 R4, R168, R196.reuse, R4 ;  /* 0x000000c4a804723c */ /* 0x088fe20000001804 */
[----:B------:R-:W-:Y:S07]  /*9fc0*/  LDSM.16.M88.4 R192, [R213+0x9900] ;  /* 0x00990000d5c0783b */ /* 0x000fee0000000200 */
[C---:B------:R-:W-:Y:S08]  /*9fd0*/  HMMA.16816.F32 R8, R200.reuse, R196, R8 ;  /* 0x000000c4c808723c */ /* 0x040ff00000001808 */
[-C--:B------:R-:W-:Y:S08]  /*9fe0*/  HMMA.16816.F32 R12, R200, R198.reuse, R12 ;  /* 0x000000c6c80c723c */ /* 0x080ff0000000180c */
[C---:B------:R-:W-:Y:S01]  /*9ff0*/  HMMA.16816.F32 R16, R168.reuse, R198, R16 ;  /* 0x000000c6a810723c */ /* 0x040fe20000001810 */
[----:B------:R-:W-:Y:S07]  /*a000*/  LDSM.16.M88.4 R196, [R205] ;  /* 0x00000000cdc4783b */ /* 0x000fee0000000200 */
[-C--:B----4-:R-:W-:Y:S08]  /*a010*/  HMMA.16816.F32 R20, R168, R164.reuse, R20 ;  /* 0x000000a4a814723c */ /* 0x090ff00000001814 */
[C---:B------:R-:W-:Y:S08]  /*a020*/  HMMA.16816.F32 R24, R200.reuse, R164, R24 ;  /* 0x000000a4c818723c */ /* 0x040ff00000001818 */
[-C--:B------:R-:W-:Y:S08]  /*a030*/  HMMA.16816.F32 R28, R200, R166.reuse, R28 ;  /* 0x000000a6c81c723c */ /* 0x080ff0000000181c */
[C---:B------:R-:W-:Y:S01]  /*a040*/  HMMA.16816.F32 R32, R168.reuse, R166, R32 ;  /* 0x000000a6a820723c */ /* 0x040fe20000001820 */
[----:B------:R-:W2:Y:S07]  /*a050*/  LDSM.16.M88.4 R164, [R213+0x8900] ;  /* 0x00890000d5a4783b */ /* 0x000eae0000000200 */
[-C--:B------:R-:W-:Y:S08]  /*a060*/  HMMA.16816.F32 R36, R168, R172.reuse, R36 ;  /* 0x000000aca824723c */ /* 0x080ff00000001824 */
[C---:B------:R-:W-:Y:S08]  /*a070*/  HMMA.16816.F32 R40, R200.reuse, R172, R40 ;  /* 0x000000acc828723c */ /* 0x040ff00000001828 */
[-C--:B------:R-:W-:Y:S08]  /*a080*/  HMMA.16816.F32 R44, R200, R174.reuse, R44 ;  /* 0x000000aec82c723c */ /* 0x080ff0000000182c */
[----:B------:R-:W-:Y:S01]  /*a090*/  HMMA.16816.F32 R48, R168, R174, R48 ;  /* 0x000000aea830723c */ /* 0x000fe20000001830 */
[----:B------:R-:W3:Y:S01]  /*a0a0*/  LDSM.16.M88.4 R168, [R204] ;  /* 0x00000000cca8783b */ /* 0x000ee20000000200 */
[----:B------:R-:W-:Y:S06]  /*a0b0*/  DEPBAR.LE SB0, 0x0 ;  /* 0x000080000000791a */ /* 0x000fec0000000000 */
[-C--:B-1----:R-:W-:Y:S01]  /*a0c0*/  HMMA.16816.F32 R4, R156, R160.reuse, R4 ;  /* 0x000000a09c04723c */ /* 0x082fe20000001804 */
[----:B------:R-:W-:Y:S07]  /*a0d0*/  BAR.SYNC.DEFER_BLOCKING 0x0 ;  /* 0x0000000000007b1d */ /* 0x000fee0000010000 */
        /* <DEDUP_REMOVED lines=10> */
[----:B------:R-:W-:Y:S08]  /*a180*/  HMMA.16816.F32 R48, R156, R186, R48 ;  /* 0x000000ba9c30723c */ /* 0x000ff00000001830 */
[-C--:B--2---:R-:W-:Y:S08]  /*a190*/  HMMA.16816.F32 R4, R164, R188.reuse, R4 ;  /* 0x000000bca404723c */ /* 0x084ff00000001804 */
        /* <DEDUP_REMOVED lines=10> */
[----:B------:R-:W-:Y:S01]  /*a240*/  HMMA.16816.F32 R48, R164, R170, R48 ;  /* 0x000000aaa430723c */ /* 0x000fe20000001830 */
[----:B------:R-:W-:-:S07]  /*a250*/  @!P0 BRA `(.L_x_1855) ;  /* 0x000003a000008947 */ /* 0x000fce0003800000 */
[----:B------:R-:W-:Y:S01]  /*a260*/  IMAD.U32 R164, RZ, RZ, UR7 ;  /* 0x00000007ffa47e24 */ /* 0x000fe2000f8e00ff */
[----:B------:R-:W-:Y:S01]  /*a270*/  IADD3 R154, -R232, 0x30, RZ ;  /* 0x00000030e89a7810 */ /* 0x000fe20007ffe1ff */
[----:B------:R-:W-:Y:S03]  /*a280*/  IMAD.U32 R165, RZ, RZ, UR6 ;  /* 0x00000006ffa57e24 */ /* 0x000fe6000f8e00ff */
        /* <DEDUP_REMOVED lines=17> */
[--C-:B------:R-:W-:Y:S02]  /*a3a0*/  @P1 IADD3.X R161, RZ, c[0x0][0x1cc], R150.reuse, P0, P2 ;  /* 0x00007300ffa11a10 */ /* 0x100fe400007e4496 */
[----:B------:R-:W-:Y:S04]  /*a3b0*/  @P1 IADD3 R158, P2, R153, 0x80, RZ ;  /* 0x00000080999e1810 */ /* 0x000fe80007f5e0ff */
[----:B------:R-:W-:Y:S04]  /*a3c0*/  @P1 IADD3 R158, P0, R158, c[0x0][0x1c8], RZ ;  /* 0x000072009e9e1a10 */ /* 0x000fe80007f1e0ff */
[----:B------:R-:W-:Y:S02]  /*a3d0*/  @P1 IADD3.X R159, RZ, c[0x0][0x1cc], R150, P0, P2 ;  /* 0x00007300ff9f1a10 */ /* 0x000fe400007e4496 */
[----:B------:R-:W-:Y:S11]  /*a3e0*/  ISETP.GE.AND P0, PT, R154, 0x21, PT ;  /* 0x000000219a00780c */ /* 0x000ff60003f06270 */
[----:B------:R-:W-:Y:S02]  /*a3f0*/  @!UPT UIADD3 URZ, URZ, URZ, URZ ;  /* 0x0000003f3f3ff290 */ /* 0x000fe4000fffe03f */
[----:B------:R-:W-:Y:S04]  /*a400*/  @P0 IADD3 R154, R230, -0x1, RZ ;  /* 0xffffffffe69a0810 */ /* 0x000fe80007ffe0ff */
[----:B------:R-:W-:Y:S01]  /*a410*/  @P0 SHF.R.S32.HI R155, RZ, 0x1f, R154 ;  /* 0x0000001fff9b0819 */ /* 0x000fe2000001149a */
[----:B------:R-:W-:Y:S04]  /*a420*/  @P0 IMAD.WIDE.U32 R156, R154, c[0x0][0x1e0], RZ ;  /* 0x000078009a9c0a25 */ /* 0x000fe800078e00ff */
[----:B------:R-:W-:Y:S02]  /*a430*/  @P0 IMAD R155, R155, c[0x0][0x1e0], RZ ;  /* 0x000078009b9b0a24 */ /* 0x000fe400078e02ff */
[----:B------:R-:W-:Y:S04]  /*a440*/  @P0 IMAD.WIDE.U32 R164, R156, 0x30, R164 ;  /* 0x000000309ca40825 */ /* 0x000fe800078e00a4 */
[----:B------:R-:W-:Y:S04]  /*a450*/  @P0 IMAD R155, R154, c[0x0][0x1e4], R155 ;  /* 0x000079009a9b0a24 */ /* 0x000fe800078e029b */
[----:B------:R-:W-:Y:S01]  /*a460*/  @P0 IMAD.IADD R155, R157, 0x1, R155 ;  /* 0x000000019d9b0824 */ /* 0x000fe200078e029b */
[-C--:B------:R-:W-:Y:S03]  /*a470*/  @P0 IADD3 R157, P2, R224, R164.reuse, RZ ;  /* 0x000000a4e09d0210 */ /* 0x080fe60007f5e0ff */
[----:B------:R-:W-:Y:S04]  /*a480*/  @P0 IMAD R155, R155, 0x30, RZ ;  /* 0x000000309b9b0824 */ /* 0x000fe800078e02ff */
        /* <DEDUP_REMOVED lines=23> */
.L_x_1855:
        /* <DEDUP_REMOVED lines=40> */
[C---:B------:R-:W-:Y:S02]  /*a880*/  ISETP.GT.AND P0, PT, R230.reuse, UR4, PT ;  /* 0x00000004e6007c0c */ /* 0x040fe4000bf04270 */
[----:B------:R-:W-:Y:S03]  /*a890*/  IADD3 R230, R230, -0x1, RZ ;  /* 0xffffffffe6e67810 */ /* 0x000fe60007ffe0ff */
[----:B------:R-:W1:Y:S02]  /*a8a0*/  SHFL.BFLY PT, R156, R3, 0x2, 0x1f ;  /* 0x0c401f00039c7f89 */ /* 0x000e6400000e0000 */
        /* <DEDUP_REMOVED lines=9> */
[----:B------:R-:W-:Y:S03]  /*a940*/  FMNMX.FTZ R3, R27, R158, !PT ;  /* 0x0000009e1b037209 */ /* 0x000fe60007810000 */
[----:B------:R-:W3:Y:S01]  /*a950*/  SHFL.BFLY PT, R153, R156, 0x1, 0x1f ;  /* 0x0c201f009c997f89 */ /* 0x000ee200000e0000 */
[----:B-1----:R-:W-:Y:S02]  /*a960*/  FMNMX.FTZ R151, R155, R154, !PT ;  /* 0x0000009a9b977209 */ /* 0x002fe40007810000 */
[----:B------:R-:W-:Y:S03]  /*a970*/  FMNMX.FTZ R154, R30, R3, !PT ;  /* 0x000000031e9a7209 */ /* 0x000fe60007810000 */
[----:B------:R-:W-:Y:S01]  /*a980*/  FADD.FTZ R3, -R151, R148 ;  /* 0x0000009497037221 */ /* 0x000fe20000010100 */
[----:B------:R-:W-:Y:S01]  /*a990*/  FMNMX.FTZ R155, R31, R154, !PT ;  /* 0x0000009a1f9b7209 */ /* 0x000fe20007810000 */
[----:B------:R-:W-:Y:S01]  /*a9a0*/  FMUL.FTZ R178, R151, c[0x0][0x2d0] ;  /* 0x0000b40097b27a20 */ /* 0x000fe20000410000 */
[----:B--2---:R-:W-:Y:S01]  /*a9b0*/  FMNMX.FTZ R149, R150, R149, !PT ;  /* 0x0000009596957209 */ /* 0x004fe20007810000 */
[----:B------:R-:W-:Y:S01]  /*a9c0*/  FMUL.FTZ R150, R3, c[0x0][0x2d0] ;  /* 0x0000b40003967a20 */ /* 0x000fe20000410000 */
[----:B------:R-:W-:Y:S01]  /*a9d0*/  FMNMX.FTZ R154, R42, R155, !PT ;  /* 0x0000009b2a9a7209 */ /* 0x000fe20007810000 */
[----:B------:R-:W-:Y:S02]  /*a9e0*/  FFMA.FTZ R161, R5, c[0x0][0x2d0], -R178 ;  /* 0x0000b40005a17a23 */ /* 0x000fe400000108b2 */
[----:B------:R-:W-:Y:S01]  /*a9f0*/  FADD.FTZ R155, -R149, R2 ;  /* 0x00000002959b7221 */ /* 0x000fe20000010100 */
[----:B------:R-:W-:Y:S01]  /*aa00*/  FMNMX.FTZ R3, R43, R154, !PT ;  /* 0x0000009a2b037209 */ /* 0x000fe20007810000 */
[----:B------:R-:W-:Y:S01]  /*aa10*/  FMUL.FTZ R176, R149, c[0x0][0x2d0] ;  /* 0x0000b40095b07a20 */ /* 0x000fe20000410000 */
[----:B------:R-:W1:Y:S01]  /*aa20*/  MUFU.EX2 R150, R150 ;  /* 0x0000009600967308 */ /* 0x000e620000000800 */
[----:B------:R-:W-:Y:S01]  /*aa30*/  FMUL.FTZ R148, R155, c[0x0][0x2d0] ;  /* 0x0000b4009b947a20 */ /* 0x000fe20000410000 */
[----:B------:R-:W-:Y:S01]  /*aa40*/  FMNMX.FTZ R154, R46, R3, !PT ;  /* 0x000000032e9a7209 */ /* 0x000fe20007810000 */
[----:B------:R-:W-:Y:S01]  /*aa50*/  FFMA.FTZ R162, R6, c[0x0][0x2d0], -R176 ;  /* 0x0000b40006a27a23 */ /* 0x000fe200000108b0 */
[----:B---3--:R-:W-:Y:S01]  /*aa60*/  FMNMX.FTZ R3, R156, R153, !PT ;  /* 0x000000999c037209 */ /* 0x008fe20007810000 */
[----:B------:R-:W-:Y:S01]  /*aa70*/  FFMA.FTZ R160, R4, c[0x0][0x2d0], -R178 ;  /* 0x0000b40004a07a23 */ /* 0x000fe200000108b2 */
[----:B------:R-:W-:Y:S01]  /*aa80*/  FMNMX.FTZ R153, R47, R154, !PT ;  /* 0x0000009a2f997209 */ /* 0x000fe20007810000 */
[----:B------:R-:W-:Y:S01]  /*aa90*/  FFMA.FTZ R7, R7, c[0x0][0x2d0], -R176 ;  /* 0x0000b40007077a23 */ /* 0x000fe200000108b0 */
[----:B------:R-:W-:Y:S01]  /*aaa0*/  LDSM.16.MT88.4 R156, [R212+0x100] ;  /* 0x00010000d49c783b */ /* 0x000fe20000004200 */
[C---:B------:R-:W-:Y:S01]  /*aab0*/  FADD.FTZ R154, -R3.reuse, R0 ;  /* 0x00000000039a7221 */ /* 0x040fe20000010100 */
[----:B------:R-:W2:Y:S01]  /*aac0*/  MUFU.EX2 R148, R148 ;  /* 0x0000009400947308 */ /* 0x000ea20000000800 */
[----:B------:R-:W-:Y:S02]  /*aad0*/  FMUL.FTZ R175, R3, c[0x0][0x2d0] ;  /* 0x0000b40003af7a20 */ /* 0x000fe40000410000 */
[----:B------:R-:W-:Y:S02]  /*aae0*/  FMUL.FTZ R2, R154, c[0x0][0x2d0] ;  /* 0x0000b4009a027a20 */ /* 0x000fe40000410000 */
[--C-:B------:R-:W-:Y:S01]  /*aaf0*/  FFMA.FTZ R163, R16, c[0x0][0x2d0], -R178.reuse ;  /* 0x0000b40010a37a23 */ /* 0x100fe200000108b2 */
[----:B------:R-:W3:Y:S01]  /*ab00*/  SHFL.BFLY PT, R0, R153, 0x2, 0x1f ;  /* 0x0c401f0099007f89 */ /* 0x000ee200000e0000 */
[----:B------:R-:W-:Y:S02]  /*ab10*/  FFMA.FTZ R164, R17, c[0x0][0x2d0], -R178 ;  /* 0x0000b40011a47a23 */ /* 0x000fe400000108b2 */
[--C-:B------:R-:W-:Y:S01]  /*ab20*/  FFMA.FTZ R165, R18, c[0x0][0x2d0], -R176.reuse ;  /* 0x0000b40012a57a23 */ /* 0x100fe200000108b0 */
[----:B------:R-:W-:Y:S01]  /*ab30*/  MUFU.EX2 R160, R160 ;  /* 0x000000a000a07308 */ /* 0x000fe20000000800 */
[----:B------:R-:W-:Y:S02]  /*ab40*/  FFMA.FTZ R166, R19, c[0x0][0x2d0], -R176 ;  /* 0x0000b40013a67a23 */ /* 0x000fe400000108b0 */
[--C-:B------:R-:W-:Y:S02]  /*ab50*/  FFMA.FTZ R8, R8, c[0x0][0x2d0], -R175.reuse ;  /* 0x0000b40008087a23 */ /* 0x100fe400000108af */
[--C-:B------:R-:W-:Y:S02]  /*ab60*/  FFMA.FTZ R167, R9, c[0x0][0x2d0], -R175.reuse ;  /* 0x0000b40009a77a23 */ /* 0x100fe400000108af */
[--C-:B------:R-:W-:Y:S02]  /*ab70*/  FFMA.FTZ R168, R12, c[0x0][0x2d0], -R175.reuse ;  /* 0x0000b4000ca87a23 */ /* 0x100fe400000108af */
[--C-:B------:R-:W-:Y:S01]  /*ab80*/  FFMA.FTZ R169, R13, c[0x0][0x2d0], -R175.reuse ;  /* 0x0000b4000da97a23 */ /* 0x100fe200000108af */
[----:B------:R-:W-:Y:S01]  /*ab90*/  MUFU.EX2 R161, R161 ;  /* 0x000000a100a17308 */ /* 0x000fe20000000800 */
[C---:B-1----:R-:W-:Y:S02]  /*aba0*/  FMUL.FTZ R9, R150.reuse, R145 ;  /* 0x0000009196097220 */ /* 0x042fe40000410000 */
[C---:B------:R-:W-:Y:S02]  /*abb0*/  FMUL.FTZ R100, R150.reuse, R100 ;  /* 0x0000006496647220 */ /* 0x040fe40000410000 */
[----:B------:R-:W-:Y:S02]  /*abc0*/  FMUL.FTZ R101, R150, R101 ;  /* 0x0000006596657220 */ /* 0x000fe40000410000 */
[C---:B--2---:R-:W-:Y:S02]  /*abd0*/  FMUL.FTZ R102, R148.reuse, R102 ;  /* 0x0000006694667220 */ /* 0x044fe40000410000 */
[----:B------:R-:W-:Y:S01]  /*abe0*/  FMUL.FTZ R103, R148, R103 ;  /* 0x0000006794677220 */ /* 0x000fe20000410000 */
[----:B---3--:R-:W-:Y:S01]  /*abf0*/  FMNMX.FTZ R0, R153, R0, !PT ;  /* 0x0000000099007209 */ /* 0x008fe20007810000 */
[----:B------:R-:W-:Y:S01]  /*ac00*/  MUFU.EX2 R162, R162 ;  /* 0x000000a200a27308 */ /* 0x000fe20000000800 */
[--C-:B------:R-:W-:Y:S02]  /*ac10*/  FFMA.FTZ R177, R32, c[0x0][0x2d0], -R178.reuse ;  /* 0x0000b40020b17a23 */ /* 0x100fe400000108b2 */
[----:B------:R-:W-:Y:S01]  /*ac20*/  FFMA.FTZ R180, R33, c[0x0][0x2d0], -R178 ;  /* 0x0000b40021b47a23 */ /* 0x000fe200000108b2 */
[----:B------:R-:W1:Y:S01]  /*ac30*/  SHFL.BFLY PT, R5, R0, 0x1, 0x1f ;  /* 0x0c201f0000057f89 */ /* 0x000e6200000e0000 */
[--C-:B------:R-:W-:Y:S02]  /*ac40*/  FFMA.FTZ R179, R34, c[0x0][0x2d0], -R176.reuse ;  /* 0x0000b40022b37a23 */ /* 0x100fe400000108b0 */
[----:B------:R-:W-:Y:S02]  /*ac50*/  FFMA.FTZ R182, R35, c[0x0][0x2d0], -R176 ;  /* 0x0000b40023b67a23 */ /* 0x000fe400000108b0 */
[--C-:B------:R-:W-:Y:S01]  /*ac60*/  FFMA.FTZ R189, R36, c[0x0][0x2d0], -R178.reuse ;  /* 0x0000b40024bd7a23 */ /* 0x100fe200000108b2 */
[----:B------:R-:W2:Y:S01]  /*ac70*/  MUFU.EX2 R7, R7 ;  /* 0x0000000700077308 */ /* 0x000ea20000000800 */
[----:B------:R-:W-:Y:S01]  /*ac80*/  FFMA.FTZ R192, R37, c[0x0][0x2d0], -R178 ;  /* 0x0000b40025c07a23 */ /* 0x000fe200000108b2 */
[----:B------:R-:W-:Y:S01]  /*ac90*/  LDSM.16.MT88.4 R32, [R212+0x1900] ;  /* 0x00190000d420783b */ /* 0x000fe20000004200 */
[--C-:B------:R-:W-:Y:S02]  /*aca0*/  FFMA.FTZ R191, R38, c[0x0][0x2d0], -R176.reuse ;  /* 0x0000b40026bf7a23 */ /* 0x100fe400000108b0 */
[----:B------:R-:W-:Y:S02]  /*acb0*/  FFMA.FTZ R194, R39, c[0x0][0x2d0], -R176 ;  /* 0x0000b40027c27a23 */ /* 0x000fe400000108b0 */
[--C-:B------:R-:W-:Y:S02]  /*acc0*/  FFMA.FTZ R196, R40, c[0x0][0x2d0], -R175.reuse ;  /* 0x0000b40028c47a23 */ /* 0x100fe400000108af */
[--C-:B------:R-:W-:Y:S01]  /*acd0*/  FFMA.FTZ R197, R41, c[0x0][0x2d0], -R175.reuse ;  /* 0x0000b40029c57a23 */ /* 0x100fe200000108af */
[----:B------:R-:W-:Y:S01]  /*ace0*/  MUFU.EX2 R163, R163 ;  /* 0x000000a300a37308 */ /* 0x000fe20000000800 */
[----:B------:R-:W-:Y:S01]  /*acf0*/  LDSM.16.MT88.4 R36, [R214+0x1d00] ;  /* 0x001d0000d624783b */ /* 0x000fe20000004200 */
[----:B------:R-:W-:Y:S02]  /*ad00*/  FFMA.FTZ R193, R48, c[0x0][0x2d0], -R178 ;  /* 0x0000b40030c17a23 */ /* 0x000fe400000108b2 */
[----:B------:R-:W-:Y:S02]  /*ad10*/  FFMA.FTZ R195, R50, c[0x0][0x2d0], -R176 ;  /* 0x0000b40032c37a23 */ /* 0x000fe400000108b0 */
[--C-:B------:R-:W-:Y:S01]  /*ad20*/  FFMA.FTZ R200, R44, c[0x0][0x2d0], -R175.reuse ;  /* 0x0000b4002cc87a23 */ /* 0x100fe200000108af */
[----:B-1----:R-:W-:Y:S01]  /*ad30*/  FMNMX.FTZ R5, R0, R5, !PT ;  /* 0x0000000500057209 */ /* 0x002fe20007810000 */
[C---:B------:R-:W-:Y:S02]  /*ad40*/  FMUL.FTZ R120, R150.reuse, R120 ;  /* 0x0000007896787220 */ /* 0x040fe40000410000 */
[----:B------:R-:W1:Y:S01]  /*ad50*/  MUFU.EX2 R164, R164 ;  /* 0x000000a400a47308 */ /* 0x000e620000000800 */
[----:B------:R-:W-:Y:S02]  /*ad60*/  FMUL.FTZ R121, R150, R121 ;  /* 0x0000007996797220 */ /* 0x000fe40000410000 */
[----:B------:R-:W-:Y:S01]  /*ad70*/  FADD.FTZ R6, -R5, R152 ;  /* 0x0000009805067221 */ /* 0x000fe20000010100 */
[----:B--2---:R-:W-:Y:S01]  /*ad80*/  F2FP.PACK_AB R145, R7, R162 ;  /* 0x000000a20791723e */ /* 0x004fe200000000ff */
[----:B------:R-:W2:Y:S01]  /*ad90*/  LDSM.16.MT88.4 R152, [R214+0x100] ;  /* 0x00010000d698783b */ /* 0x000ea20000004200 */
[----:B------:R-:W-:Y:S02]  /*ada0*/  FMUL.FTZ R174, R5, c[0x0][0x2d0] ;  /* 0x0000b40005ae7a20 */ /* 0x000fe40000410000 */
[----:B------:R-:W-:Y:S02]  /*adb0*/  FMUL.FTZ R0, R6, c[0x0][0x2d0] ;  /* 0x0000b40006007a20 */ /* 0x000fe40000410000 */
[----:B------:R-:W-:Y:S01]  /*adc0*/  MUFU.EX2 R165, R165 ;  /* 0x000000a500a57308 */ /* 0x000fe20000000800 */
[--C-:B------:R-:W-:Y:S02]  /*add0*/  FFMA.FTZ R170, R10, c[0x0][0x2d0], -R174.reuse ;  /* 0x0000b4000aaa7a23 */ /* 0x100fe400000108ae */
[--C-:B------:R-:W-:Y:S02]  /*ade0*/  FFMA.FTZ R171, R11, c[0x0][0x2d0], -R174.reuse ;  /* 0x0000b4000bab7a23 */ /* 0x100fe400000108ae */
[--C-:B------:R-:W-:Y:S02]  /*adf0*/  FFMA.FTZ R172, R14, c[0x0][0x2d0], -R174.reuse ;  /* 0x0000b4000eac7a23 */ /* 0x100fe400000108ae */
[--C-:B------:R-:W-:Y:S02]  /*ae00*/  FFMA.FTZ R173, R15, c[0x0][0x2d0], -R174.reuse ;  /* 0x0000b4000fad7a23 */ /* 0x100fe400000108ae */
[C---:B------:R-:W-:Y:S01]  /*ae10*/  FMUL.FTZ R10, R148.reuse, R146 ;  /* 0x00000092940a7220 */ /* 0x040fe20000410000 */
[----:B------:R-:W3:Y:S01]  /*ae20*/  MUFU.EX2 R166, R166 ;  /* 0x000000a600a67308 */ /* 0x000ee20000000800 */
[----:B------:R-:W-:Y:S02]  /*ae30*/  FMUL.FTZ R11, R148, R147 ;  /* 0x00000093940b7220 */ /* 0x000fe40000410000 */
[--C-:B------:R-:W-:Y:S01]  /*ae40*/  FFMA.FTZ R198, R42, c[0x0][0x2d0], -R174.reuse ;  /* 0x0000b4002ac67a23 */ /* 0x100fe200000108ae */
[----:B-1----:R-:W-:Y:S01]  /*ae50*/  F2FP.PACK_AB R146, R164, R163 ;  /* 0x000000a3a492723e */ /* 0x002fe200000000ff */
[--C-:B------:R-:W-:Y:S02]  /*ae60*/  FFMA.FTZ R199, R43, c[0x0][0x2d0], -R174.reuse ;  /* 0x0000b4002bc77a23 */ /* 0x100fe400000108ae */
[----:B------:R-:W-:Y:S01]  /*ae70*/  LDSM.16.MT88.4 R40, [R214+0x900] ;  /* 0x00090000d628783b */ /* 0x000fe20000004200 */
[----:B------:R-:W-:Y:S02]  /*ae80*/  FFMA.FTZ R201, R46, c[0x0][0x2d0], -R174 ;  /* 0x0000b4002ec97a23 */ /* 0x000fe400000108ae */
[----:B------:R1:W-:Y:S01]  /*ae90*/  MUFU.EX2 R6, R8 ;  /* 0x0000000800067308 */ /* 0x0003e20000000800 */
[C---:B------:R-:W-:Y:S02]  /*aea0*/  FMUL.FTZ R122, R148.reuse, R122 ;  /* 0x0000007a947a7220 */ /* 0x040fe40000410000 */
[----:B------:R-:W-:Y:S02]  /*aeb0*/  FMUL.FTZ R123, R148, R123 ;  /* 0x0000007b947b7220 */ /* 0x000fe40000410000 */
[C---:B------:R-:W-:Y:S02]  /*aec0*/  FMUL.FTZ R128, R150.reuse, R128 ;  /* 0x0000008096807220 */ /* 0x040fe40000410000 */
[----:B------:R-:W-:Y:S02]  /*aed0*/  FMUL.FTZ R129, R150, R129 ;  /* 0x0000008196817220 */ /* 0x000fe40000410000 */
[C---:B------:R-:W-:Y:S01]  /*aee0*/  FMUL.FTZ R130, R148.reuse, R130 ;  /* 0x0000008294827220 */ /* 0x040fe20000410000 */
[----:B------:R-:W4:Y:S01]  /*aef0*/  MUFU.EX2 R2, R2 ;  /* 0x0000000200027308 */ /* 0x000f220000000800 */
[----:B------:R-:W-:Y:S02]  /*af00*/  FMUL.FTZ R131, R148, R131 ;  /* 0x0000008394837220 */ /* 0x000fe40000410000 */
[----:B------:R-:W-:Y:S01]  /*af10*/  FMUL.FTZ R52, R150, R52 ;  /* 0x0000003496347220 */ /* 0x000fe20000410000 */
[----:B---3--:R-:W-:Y:S01]  /*af20*/  F2FP.PACK_AB R147, R166, R165 ;  /* 0x000000a5a693723e */ /* 0x008fe200000000ff */
[----:B------:R-:W-:Y:S02]  /*af30*/  FMUL.FTZ R53, R150, R53 ;  /* 0x0000003596357220 */ /* 0x000fe40000410000 */
[C---:B------:R-:W-:Y:S02]  /*af40*/  FMUL.FTZ R54, R148.reuse, R54 ;  /* 0x0000003694367220 */ /* 0x040fe40000410000 */
[----:B------:R-:W-:Y:S01]  /*af50*/  FMUL.FTZ R55, R148, R55 ;  /* 0x0000003794377220 */ /* 0x000fe20000410000 */
[----:B------:R-:W3:Y:S01]  /*af60*/  MUFU.EX2 R0, R0 ;  /* 0x0000000000007308 */ /* 0x000ee20000000800 */
[C---:B------:R-:W-:Y:S02]  /*af70*/  FMUL.FTZ R64, R150.reuse, R64 ;  /* 0x0000004096407220 */ /* 0x040fe40000410000 */
[C---:B------:R-:W-:Y:S02]  /*af80*/  FMUL.FTZ R65, R150.reuse, R65 ;  /* 0x0000004196417220 */ /* 0x040fe40000410000 */
[----:B-1----:R-:W-:Y:S01]  /*af90*/  FMUL.FTZ R8, R150, R144 ;  /* 0x0000009096087220 */ /* 0x002fe20000410000 */
[----:B------:R-:W-:Y:S01]  /*afa0*/  F2FP.PACK_AB R144, R161, R160 ;  /* 0x000000a0a190723e */ /* 0x000fe200000000ff */
[C---:B------:R-:W-:Y:S02]  /*afb0*/  FMUL.FTZ R66, R148.reuse, R66 ;  /* 0x0000004294427220 */ /* 0x040fe40000410000 */
[----:B------:R-:W-:Y:S01]  /*afc0*/  FMUL.FTZ R67, R148, R67 ;  /* 0x0000004394437220 */ /* 0x000fe20000410000 */
[----:B------:R-:W1:Y:S01]  /*afd0*/  MUFU.EX2 R167, R167 ;  /* 0x000000a700a77308 */ /* 0x000e620000000800 */
[----:B------:R-:W-:Y:S02]  /*afe0*/  FMUL.FTZ R68, R150, R68 ;  /* 0x0000004496447220 */ /* 0x000fe40000410000 */
[-C--:B--2---:R-:W-:Y:S05]  /*aff0*/  HMMA.16816.F32 R8, R144, R152.reuse, R8 ;  /* 0x000000989008723c */ /* 0x084fea0000001808 */
[C---:B----4-:R-:W-:Y:S02]  /*b000*/  FMUL.FTZ R12, R2.reuse, R140 ;  /* 0x0000008c020c7220 */ /* 0x050fe40000410000 */
[----:B------:R-:W-:Y:S01]  /*b010*/  MUFU.EX2 R168, R168 ;  /* 0x000000a800a87308 */ /* 0x000fe20000000800 */
[----:B------:R-:W-:Y:S04]  /*b020*/  FMUL.FTZ R13, R2, R141 ;  /* 0x0000008d020d7220 */ /* 0x000fe80000410000 */
[C---:B---3--:R-:W-:Y:S02]  /*b030*/  FMUL.FTZ R14, R0.reuse, R142 ;  /* 0x0000008e000e7220 */ /* 0x048fe40000410000 */
[----:B------:R-:W-:Y:S02]  /*b040*/  FMUL.FTZ R15, R0, R143 ;  /* 0x0000008f000f7220 */ /* 0x000fe40000410000 */
[C---:B------:R-:W-:Y:S01]  /*b050*/  FMUL.FTZ R16, R2.reuse, R136 ;  /* 0x0000008802107220 */ /* 0x040fe20000410000 */
[----:B------:R-:W2:Y:S01]  /*b060*/  MUFU.EX2 R169, R169 ;  /* 0x000000a900a97308 */ /* 0x000ea20000000800 */
[----:B------:R-:W-:Y:S02]  /*b070*/  FMUL.FTZ R17, R2, R137 ;  /* 0x0000008902117220 */ /* 0x000fe40000410000 */
[C---:B------:R-:W-:Y:S01]  /*b080*/  FMUL.FTZ R18, R0.reuse, R138 ;  /* 0x0000008a00127220 */ /* 0x040fe20000410000 */
[----:B-1----:R-:W-:Y:S01]  /*b090*/  F2FP.PACK_AB R140, R167, R6 ;  /* 0x00000006a78c723e */ /* 0x002fe200000000ff */
[----:B------:R-:W-:Y:S02]  /*b0a0*/  FMUL.FTZ R19, R0, R139 ;  /* 0x0000008b00137220 */ /* 0x000fe40000410000 */
[----:B------:R-:W1:Y:S01]  /*b0b0*/  LDSM.16.MT88.4 R136, [R214+0xd00] ;  /* 0x000d0000d688783b */ /* 0x000e620000004200 */
[C---:B------:R-:W-:Y:S02]  /*b0c0*/  FMUL.FTZ R104, R150.reuse, R104 ;  /* 0x0000006896687220 */ /* 0x040fe40000410000 */
[----:B------:R-:W-:Y:S01]  /*b0d0*/  MUFU.EX2 R170, R170 ;  /* 0x000000aa00aa7308 */ /* 0x000fe20000000800 */
[----:B------:R-:W-:Y:S02]  /*b0e0*/  FMUL.FTZ R105, R150, R105 ;  /* 0x0000006996697220 */ /* 0x000fe40000410000 */
[C---:B------:R-:W-:Y:S02]  /*b0f0*/  FMUL.FTZ R106, R148.reuse, R106 ;  /* 0x0000006a946a7220 */ /* 0x040fe40000410000 */
[----:B------:R-:W-:Y:S02]  /*b100*/  FMUL.FTZ R107, R148, R107 ;  /* 0x0000006b946b7220 */ /* 0x000fe40000410000 */
[C---:B------:R-:W-:Y:S02]  /*b110*/  FMUL.FTZ R124, R2.reuse, R124 ;  /* 0x0000007c027c7220 */ /* 0x040fe40000410000 */
[----:B------:R-:W-:Y:S01]  /*b120*/  FMUL.FTZ R125, R2, R125 ;  /* 0x0000007d027d7220 */ /* 0x000fe20000410000 */
[----:B------:R-:W3:Y:S01]  /*b130*/  MUFU.EX2 R171, R171 ;  /* 0x000000ab00ab7308 */ /* 0x000ee20000000800 */
        /* <DEDUP_REMOVED lines=9> */
[----:B------:R-:W-:Y:S02]  /*b1d0*/  FMUL.FTZ R61, R2, R61 ;  /* 0x0000003d023d7220 */ /* 0x000fe40000410000 */
[C---:B------:R-:W-:Y:S02]  /*b1e0*/  FMUL.FTZ R62, R0.reuse, R62 ;  /* 0x0000003e003e7220 */ /* 0x040fe40000410000 */
[----:B------:R-:W-:Y:S01]  /*b1f0*/  FMUL.FTZ R63, R0, R63 ;  /* 0x0000003f003f7220 */ /* 0x000fe20000410000 */
[----:B------:R-:W2:Y:S01]  /*b200*/  MUFU.EX2 R173, R173 ;  /* 0x000000ad00ad7308 */ /* 0x000ea20000000800 */
[----:B------:R-:W-:Y:S02]  /*b210*/  FMUL.FTZ R69, R150, R69 ;  /* 0x0000004596457220 */ /* 0x000fe40000410000 */
[C---:B------:R-:W-:Y:S01]  /*b220*/  FMUL.FTZ R70, R148.reuse, R70 ;  /* 0x0000004694467220 */ /* 0x040fe20000410000 */
[----:B---3--:R-:W-:Y:S01]  /*b230*/  F2FP.PACK_AB R141, R171, R170 ;  /* 0x000000aaab8d723e */ /* 0x008fe200000000ff */
[----:B------:R-:W-:Y:S02]  /*b240*/  FMUL.FTZ R71, R148, R71 ;  /* 0x0000004794477220 */ /* 0x000fe40000410000 */
[C---:B------:R-:W-:Y:S02]  /*b250*/  FMUL.FTZ R72, R2.reuse, R72 ;  /* 0x0000004802487220 */ /* 0x040fe40000410000 */
[----:B------:R-:W-:Y:S01]  /*b260*/  FMUL.FTZ R73, R2, R73 ;  /* 0x0000004902497220 */ /* 0x000fe20000410000 */
[----:B------:R-:W-:Y:S01]  /*b270*/  MUFU.EX2 R177, R177 ;  /* 0x000000b100b17308 */ /* 0x000fe20000000800 */
[C---:B------:R-:W-:Y:S02]  /*b280*/  FMUL.FTZ R74, R0.reuse, R74 ;  /* 0x0000004a004a7220 */ /* 0x040fe40000410000 */
[----:B------:R-:W-:Y:S02]  /*b290*/  FMUL.FTZ R75, R0, R75 ;  /* 0x0000004b004b7220 */ /* 0x000fe40000410000 */
[C---:B------:R-:W-:Y:S02]  /*b2a0*/  FMUL.FTZ R76, R2.reuse, R76 ;  /* 0x0000004c024c7220 */ /* 0x040fe40000410000 */
[----:B------:R-:W-:Y:S02]  /*b2b0*/  FMUL.FTZ R77, R2, R77 ;  /* 0x0000004d024d7220 */ /* 0x000fe40000410000 */
[C---:B------:R-:W-:Y:S01]  /*b2c0*/  FMUL.FTZ R78, R0.reuse, R78 ;  /* 0x0000004e004e7220 */ /* 0x040fe20000410000 */
[----:B------:R-:W3:Y:S01]  /*b2d0*/  MUFU.EX2 R180, R180 ;  /* 0x000000b400b47308 */ /* 0x000ee20000000800 */
[----:B------:R-:W-:Y:S02]  /*b2e0*/  FMUL.FTZ R79, R0, R79 ;  /* 0x0000004f004f7220 */ /* 0x000fe40000410000 */
[C---:B------:R-:W-:Y:S01]  /*b2f0*/  FMUL.FTZ R80, R150.reuse, R80 ;  /* 0x0000005096507220 */ /* 0x040fe20000410000 */
[----:B--2---:R-:W-:Y:S01]  /*b300*/  F2FP.PACK_AB R143, R173, R172 ;  /* 0x000000acad8f723e */ /* 0x004fe200000000ff */
[----:B------:R-:W-:Y:S02]  /*b310*/  FMUL.FTZ R81, R150, R81 ;  /* 0x0000005196517220 */ /* 0x000fe40000410000 */
[C---:B------:R-:W-:Y:S02]  /*b320*/  FMUL.FTZ R82, R148.reuse, R82 ;  /* 0x0000005294527220 */ /* 0x040fe40000410000 */
[----:B------:R-:W-:Y:S01]  /*b330*/  FMUL.FTZ R83, R148, R83 ;  /* 0x0000005394537220 */ /* 0x000fe20000410000 */
[----:B------:R-:W-:Y:S01]  /*b340*/  MUFU.EX2 R179, R179 ;  /* 0x000000b300b37308 */ /* 0x000fe20000000800 */
[C---:B------:R-:W-:Y:S04]  /*b350*/  HMMA.16816.F32 R12, R140.reuse, R152, R12 ;  /* 0x000000988c0c723c */ /* 0x040fe8000000180c */
[C---:B------:R-:W-:Y:S02]  /*b360*/  FMUL.FTZ R84, R150.reuse, R84 ;  /* 0x0000005496547220 */ /* 0x040fe40000410000 */
[----:B------:R-:W-:Y:S02]  /*b370*/  FMUL.FTZ R85, R150, R85 ;  /* 0x0000005596557220 */ /* 0x000fe40000410000 */
[-C--:B------:R-:W-:Y:S01]  /*b380*/  HMMA.16816.F32 R16, R140, R154.reuse, R16 ;  /* 0x0000009a8c10723c */ /* 0x080fe20000001810 */
[----:B------:R-:W-:Y:S03]  /*b390*/  MUFU.EX2 R182, R182 ;  /* 0x000000b600b67308 */ /* 0x000fe60000000800 */
[C---:B------:R-:W-:Y:S02]  /*b3a0*/  FMUL.FTZ R86, R148.reuse, R86 ;  /* 0x0000005694567220 */ /* 0x040fe40000410000 */
[----:B------:R-:W-:Y:S02]  /*b3b0*/  FMUL.FTZ R87, R148, R87 ;  /* 0x0000005794577220 */ /* 0x000fe40000410000 */
[C---:B------:R-:W-:Y:S01]  /*b3c0*/  HMMA.16816.F32 R100, R144.reuse, R154, R100 ;  /* 0x0000009a9064723c */ /* 0x040fe20000001864 */
[----:B------:R-:W2:Y:S02]  /*b3d0*/  LDSM.16.MT88.4 R152, [R212+0xd00] ;  /* 0x000d0000d498783b */ /* 0x000ea40000004200 */
[----:B------:R-:W-:Y:S01]  /*b3e0*/  MUFU.EX2 R189, R189 ;  /* 0x000000bd00bd7308 */ /* 0x000fe20000000800 */
[C---:B------:R-:W-:Y:S02]  /*b3f0*/  FMUL.FTZ R88, R2.reuse, R88 ;  /* 0x0000005802587220 */ /* 0x040fe40000410000 */
[C---:B------:R-:W-:Y:S02]  /*b400*/  FMUL.FTZ R89, R2.reuse, R89 ;  /* 0x0000005902597220 */ /* 0x040fe40000410000 */
[-C--:B------:R-:W-:Y:S04]  /*b410*/  HMMA.16816.F32 R104, R144, R156.reuse, R104 ;  /* 0x0000009c9068723c */ /* 0x080fe80000001868 */
[C---:B------:R-:W-:Y:S01]  /*b420*/  FMUL.FTZ R108, R2.reuse, R108 ;  /* 0x0000006c026c7220 */ /* 0x040fe20000410000 */
[----:B------:R-:W-:Y:S01]  /*b430*/  MUFU.EX2 R192, R192 ;  /* 0x000000c000c07308 */ /* 0x000fe20000000800 */
[----:B------:R-:W-:Y:S02]  /*b440*/  FMUL.FTZ R109, R2, R109 ;  /* 0x0000006d026d7220 */ /* 0x000fe40000410000 */
[C---:B------:R-:W-:Y:S04]  /*b450*/  FMUL.FTZ R110, R0.reuse, R110 ;  /* 0x0000006e006e7220 */ /* 0x040fe80000410000 */
[C---:B------:R-:W-:Y:S02]  /*b460*/  FMUL.FTZ R111, R0.reuse, R111 ;  /* 0x0000006f006f7220 */ /* 0x040fe40000410000 */
[C---:B------:R-:W-:Y:S01]  /*b470*/  FMUL.FTZ R90, R0.reuse, R90 ;  /* 0x0000005a005a7220 */ /* 0x040fe20000410000 */
[----:B------:R-:W-:Y:S01]  /*b480*/  MUFU.EX2 R191, R191 ;  /* 0x000000bf00bf7308 */ /* 0x000fe20000000800 */
[----:B------:R-:W-:Y:S02]  /*b490*/  FMUL.FTZ R91, R0, R91 ;  /* 0x0000005b005b7220 */ /* 0x000fe40000410000 */
[--C-:B------:R-:W-:Y:S01]  /*b4a0*/  FFMA.FTZ R181, R24, c[0x0][0x2d0], -R175.reuse ;  /* 0x0000b40018b57a23 */ /* 0x100fe200000108af */
[C---:B------:R-:W-:Y:S04]  /*b4b0*/  HMMA.16816.F32 R108, R140.reuse, R156, R108 ;  /* 0x0000009c8c6c723c */ /* 0x040fe8000000186c */
[C---:B------:R-:W-:Y:S02]  /*b4c0*/  FMUL.FTZ R112, R2.reuse, R112 ;  /* 0x0000007002707220 */ /* 0x040fe40000410000 */
[----:B------:R-:W-:Y:S01]  /*b4d0*/  FMUL.FTZ R113, R2, R113 ;  /* 0x0000007102717220 */ /* 0x000fe20000410000 */
[----:B------:R-:W-:Y:S01]  /*b4e0*/  MUFU.EX2 R181, R181 ;  /* 0x000000b500b57308 */ /* 0x000fe20000000800 */
[C---:B------:R-:W-:Y:S04]  /*b4f0*/  FMUL.FTZ R114, R0.reuse, R114 ;  /* 0x0000007200727220 */ /* 0x040fe80000410000 */
[----:B------:R-:W-:Y:S02]  /*b500*/  FMUL.FTZ R115, R0, R115 ;  /* 0x0000007300737220 */ /* 0x000fe40000410000 */
[--C-:B------:R-:W-:Y:S02]  /*b510*/  FFMA.FTZ R156, R20, c[0x0][0x2d0], -R178.reuse ;  /* 0x0000b400149c7a23 */ /* 0x100fe400000108b2 */
[----:B------:R-:W-:Y:S01]  /*b520*/  FMUL.FTZ R20, R2, R132 ;  /* 0x0000008402147220 */ /* 0x000fe20000410000 */
[----:B------:R-:W-:Y:S01]  /*b530*/  MUFU.EX2 R194, R194 ;  /* 0x000000c200c27308 */ /* 0x000fe20000000800 */
[--C-:B------:R-:W-:Y:S01]  /*b540*/  FFMA.FTZ R157, R21, c[0x0][0x2d0], -R178.reuse ;  /* 0x0000b400159d7a23 */ /* 0x100fe200000108b2 */
[-C--:B------:R-:W-:Y:S03]  /*b550*/  HMMA.16816.F32 R112, R140, R158.reuse, R112 ;  /* 0x0000009e8c70723c */ /* 0x080fe60000001870 */
[C---:B------:R-:W-:Y:S02]  /*b560*/  FMUL.FTZ R116, R150.reuse, R116 ;  /* 0x0000007496747220 */ /* 0x040fe40000410000 */
[----:B------:R-:W-:Y:S02]  /*b570*/  FMUL.FTZ R117, R150, R117 ;  /* 0x0000007596757220 */ /* 0x000fe40000410000 */
[C---:B------:R-:W-:Y:S01]  /*b580*/  FMUL.FTZ R118, R148.reuse, R118 ;  /* 0x0000007694767220 */ /* 0x040fe20000410000 */
[----:B------:R-:W-:Y:S01]  /*b590*/  MUFU.EX2 R156, R156 ;  /* 0x0000009c009c7308 */ /* 0x000fe20000000800 */
[----:B------:R-:W-:Y:S03]  /*b5a0*/  FMUL.FTZ R119, R148, R119 ;  /* 0x0000007794777220 */ /* 0x000fe60000410000 */
[----:B------:R-:W-:Y:S02]  /*b5b0*/  FMUL.FTZ R21, R2, R133 ;  /* 0x0000008502157220 */ /* 0x000fe40000410000 */
[----:B------:R-:W-:Y:S02]  /*b5c0*/  FFMA.FTZ R178, R49, c[0x0][0x2d0], -R178 ;  /* 0x0000b40031b27a23 */ /* 0x000fe400000108b2 */
[C---:B------:R-:W-:Y:S02]  /*b5d0*/  HMMA.16816.F32 R116, R144.reuse, R158, R116 ;  /* 0x0000009e9074723c */ /* 0x040fe40000001874 */
[----:B------:R-:W4:Y:S02]  /*b5e0*/  MUFU.EX2 R157, R157 ;  /* 0x0000009d009d7308 */ /* 0x000f240000000800 */
[--C-:B------:R-:W-:Y:S02]  /*b5f0*/  FFMA.FTZ R184, R25, c[0x0][0x2d0], -R175.reuse ;  /* 0x0000b40019b87a23 */ /* 0x100fe400000108af */
[----:B------:R-:W-:Y:S01]  /*b600*/  FFMA.FTZ R183, R26, c[0x0][0x2d0], -R174 ;  /* 0x0000b4001ab77a23 */ /* 0x000fe200000108ae */
[----:B---3--:R-:W-:Y:S01]  /*b610*/  F2FP.PACK_AB R26, R180, R177 ;  /* 0x000000b1b41a723e */ /* 0x008fe200000000ff */
[-C--:B-1----:R-:W-:Y:S04]  /*b620*/  HMMA.16816.F32 R120, R144, R136.reuse, R120 ;  /* 0x000000889078723c */ /* 0x082fe80000001878 */
[--C-:B------:R-:W-:Y:S01]  /*b630*/  FFMA.FTZ R158, R22, c[0x0][0x2d0], -R176.reuse ;  /* 0x0000b400169e7a23 */ /* 0x100fe200000108b0 */
[----:B------:R-:W1:Y:S01]  /*b640*/  MUFU.EX2 R184, R184 ;  /* 0x000000b800b87308 */ /* 0x000e620000000800 */
[C---:B------:R-:W-:Y:S02]  /*b650*/  FMUL.FTZ R22, R0.reuse, R134 ;  /* 0x0000008600167220 */ /* 0x040fe40000410000 */
[C---:B------:R-:W-:Y:S04]  /*b660*/  HMMA.16816.F32 R124, R140.reuse, R136, R124 ;  /* 0x000000888c7c723c */ /* 0x040fe8000000187c */
[--C-:B------:R-:W-:Y:S02]  /*b670*/  FFMA.FTZ R159, R23, c[0x0][0x2d0], -R176.reuse ;  /* 0x0000b400179f7a23 */ /* 0x100fe400000108b0 */
[----:B------:R-:W-:Y:S01]  /*b680*/  FMUL.FTZ R23, R0, R135 ;  /* 0x0000008700177220 */ /* 0x000fe20000410000 */
[----:B------:R-:W-:Y:S01]  /*b690*/  MUFU.EX2 R158, R158 ;  /* 0x0000009e009e7308 */ /* 0x000fe20000000800 */
[----:B------:R-:W3:Y:S01]  /*b6a0*/  LDSM.16.MT88.4 R132, [R214+0x1900] ;  /* 0x00190000d684783b */ /* 0x000ee20000004200 */
[----:B------:R-:W-:Y:S03]  /*b6b0*/  FFMA.FTZ R176, R51, c[0x0][0x2d0], -R176 ;  /* 0x0000b40033b07a23 */ /* 0x000fe600000108b0 */
[--C-:B------:R-:W-:Y:S01]  /*b6c0*/  FFMA.FTZ R186, R27, c[0x0][0x2d0], -R174.reuse ;  /* 0x0000b4001bba7a23 */ /* 0x100fe200000108ae */
[-C--:B------:R-:W-:Y:S03]  /*b6d0*/  HMMA.16816.F32 R20, R140, R138.reuse, R20 ;  /* 0x0000008a8c14723c */ /* 0x080fe60000001814 */
[----:B------:R-:W-:Y:S01]  /*b6e0*/  LDSM.16.MT88.4 R48, [R212+0x1500] ;  /* 0x00150000d430783b */ /* 0x000fe20000004200 */
[--C-:B------:R-:W-:Y:S01]  /*b6f0*/  FFMA.FTZ R185, R28, c[0x0][0x2d0], -R175.reuse ;  /* 0x0000b4001cb97a23 */ /* 0x100fe200000108af */
[----:B----4-:R-:W-:Y:S01]  /*b700*/  F2FP.PACK_AB R24, R157, R156 ;  /* 0x0000009c9d18723e */ /* 0x010fe200000000ff */
[--C-:B------:R-:W-:Y:S01]  /*b710*/  FFMA.FTZ R188, R29, c[0x0][0x2d0], -R175.reuse ;  /* 0x0000b4001dbc7a23 */ /* 0x100fe200000108af */
[----:B------:R-:W-:Y:S01]  /*b720*/  F2FP.PACK_AB R27, R182, R179 ;  /* 0x000000b3b61b723e */ /* 0x000fe200000000ff */
[C---:B------:R-:W-:Y:S01]  /*b730*/  HMMA.16816.F32 R128, R144.reuse, R138, R128 ;  /* 0x0000008a9080723c */ /* 0x040fe20000001880 */
[----:B------:R-:W4:Y:S02]  /*b740*/  MUFU.EX2 R159, R159 ;  /* 0x0000009f009f7308 */ /* 0x000f240000000800 */
[----:B------:R-:W-:Y:S01]  /*b750*/  LDSM.16.MT88.4 R136, [R212+0x500] ;  /* 0x00050000d488783b */ /* 0x000fe20000004200 */
[----:B------:R-:W-:Y:S01]  /*b760*/  FFMA.FTZ R175, R45, c[0x0][0x2d0], -R175 ;  /* 0x0000b4002daf7a23 */ /* 0x000fe200000108af */
[----:B-1----:R-:W-:Y:S01]  /*b770*/  F2FP.PACK_AB R28, R184, R181 ;  /* 0x000000b5b81c723e */ /* 0x002fe200000000ff */
[--C-:B------:R-:W-:Y:S02]  /*b780*/  FFMA.FTZ R187, R30, c[0x0][0x2d0], -R174.reuse ;  /* 0x0000b4001ebb7a23 */ /* 0x100fe400000108ae */
[-C--:B--2---:R-:W-:Y:S03]  /*b790*/  HMMA.16816.F32 R52, R144, R152.reuse, R52 ;  /* 0x000000989034723c */ /* 0x084fe60000001834 */
[----:B------:R-:W-:Y:S01]  /*b7a0*/  MUFU.EX2 R183, R183 ;  /* 0x000000b700b77308 */ /* 0x000fe20000000800 */
[--C-:B------:R-:W-:Y:S02]  /*b7b0*/  FFMA.FTZ R190, R31, c[0x0][0x2d0], -R174.reuse ;  /* 0x0000b4001fbe7a23 */ /* 0x100fe400000108ae */
[----:B------:R-:W-:Y:S02]  /*b7c0*/  FFMA.FTZ R174, R47, c[0x0][0x2d0], -R174 ;  /* 0x0000b4002fae7a23 */ /* 0x000fe400000108ae */
[C---:B------:R-:W-:Y:S01]  /*b7d0*/  HMMA.16816.F32 R56, R140.reuse, R152, R56 ;  /* 0x000000988c38723c */ /* 0x040fe20000001838 */
[----:B------:R-:W-:Y:S03]  /*b7e0*/  LDSM.16.MT88.4 R44, [R214+0x1500] ;  /* 0x00150000d62c783b */ /* 0x000fe60000004200 */
[C---:B------:R-:W-:Y:S01]  /*b7f0*/  FMUL.FTZ R92, R2.reuse, R92 ;  /* 0x0000005c025c7220 */ /* 0x040fe20000410000 */
[----:B------:R-:W1:Y:S01]  /*b800*/  MUFU.EX2 R186, R186 ;  /* 0x000000ba00ba7308 */ /* 0x000e620000000800 */
[----:B------:R-:W-:Y:S02]  /*b810*/  FMUL.FTZ R93, R2, R93 ;  /* 0x0000005d025d7220 */ /* 0x000fe40000410000 */
[-C--:B------:R-:W-:Y:S04]  /*b820*/  HMMA.16816.F32 R60, R140, R154.reuse, R60 ;  /* 0x0000009a8c3c723c */ /* 0x080fe8000000183c */
[C---:B------:R-:W-:Y:S01]  /*b830*/  FMUL.FTZ R94, R0.reuse, R94 ;  /* 0x0000005e005e7220 */ /* 0x040fe20000410000 */
[----:B----4-:R-:W-:Y:S01]  /*b840*/  F2FP.PACK_AB R25, R159, R158 ;  /* 0x0000009e9f19723e */ /* 0x010fe200000000ff */
[----:B------:R-:W-:Y:S01]  /*b850*/  FMUL.FTZ R95, R0, R95 ;  /* 0x0000005f005f7220 */ /* 0x000fe20000410000 */
[----:B------:R-:W-:Y:S01]  /*b860*/  MUFU.EX2 R185, R185 ;  /* 0x000000b900b97308 */ /* 0x000fe20000000800 */
[C---:B------:R-:W-:Y:S01]  /*b870*/  HMMA.16816.F32 R64, R144.reuse, R154, R64 ;  /* 0x0000009a9040723c */ /* 0x040fe20000001840 */
[----:B------:R-:W-:Y:S03]  /*b880*/  LDSM.16.MT88.4 R152, [R214+0x2100] ;  /* 0x00210000d698783b */ /* 0x000fe60000004200 */
[C---:B------:R-:W-:Y:S02]  /*b890*/  FMUL.FTZ R96, R150.reuse, R96 ;  /* 0x0000006096607220 */ /* 0x040fe40000410000 */
[----:B------:R-:W-:Y:S02]  /*b8a0*/  FMUL.FTZ R97, R150, R97 ;  /* 0x0000006196617220 */ /* 0x000fe40000410000 */
[-C--:B---3--:R-:W-:Y:S01]  /*b8b0*/  HMMA.16816.F32 R68, R144, R132.reuse, R68 ;  /* 0x000000849044723c */ /* 0x088fe20000001844 */
[----:B------:R-:W2:Y:S03]  /*b8c0*/  MUFU.EX2 R188, R188 ;  /* 0x000000bc00bc7308 */ /* 0x000ea60000000800 */
[----:B------:R-:W-:Y:S01]  /*b8d0*/  FMUL.FTZ R98, R148, R98 ;  /* 0x0000006294627220 */ /* 0x000fe20000410000 */
[----:B-1----:R-:W-:Y:S01]  /*b8e0*/  F2FP.PACK_AB R29, R186, R183 ;  /* 0x000000b7ba1d723e */ /* 0x002fe200000000ff */
[----:B------:R-:W-:Y:S02]  /*b8f0*/  FMUL.FTZ R99, R148, R99 ;  /* 0x0000006394637220 */ /* 0x000fe40000410000 */
[C---:B------:R-:W-:Y:S03]  /*b900*/  HMMA.16816.F32 R72, R140.reuse, R132, R72 ;  /* 0x000000848c48723c */ /* 0x040fe60000001848 */
[----:B------:R-:W-:Y:S01]  /*b910*/  MUFU.EX2 R187, R187 ;  /* 0x000000bb00bb7308 */ /* 0x000fe20000000800 */
[----:B------:R-:W-:Y:S02]  /*b920*/  FFMA.FTZ R160, R150, R237, R160 ;  /* 0x000000ed96a07223 */ /* 0x000fe400000100a0 */
[----:B------:R-:W-:Y:S02]  /*b930*/  FFMA.FTZ R162, R148, R235, R162 ;  /* 0x000000eb94a27223 */ /* 0x000fe400000100a2 */
[-C--:B------:R-:W-:Y:S04]  /*b940*/  HMMA.16816.F32 R76, R140, R134.reuse, R76 ;  /* 0x000000868c4c723c */ /* 0x080fe8000000184c */
[----:B------:R-:W-:Y:S01]  /*b950*/  FFMA.FTZ R6, R2, R233, R6 ;  /* 0x000000e902067223 */ /* 0x000fe20000010006 */
[----:B------:R-:W1:Y:S01]  /*b960*/  MUFU.EX2 R190, R190 ;  /* 0x000000be00be7308 */ /* 0x000e620000000800 */
[----:B------:R-:W-:Y:S02]  /*b970*/  FFMA.FTZ R170, R0, R231, R170 ;  /* 0x000000e700aa7223 */ /* 0x000fe400000100aa */
[C---:B------:R-:W-:Y:S01]  /*b980*/  HMMA.16816.F32 R80, R144.reuse, R134, R80 ;  /* 0x000000869050723c */ /* 0x040fe20000001850 */
[----:B------:R-:W3:Y:S03]  /*b990*/  LDSM.16.MT88.4 R132, [R214+0x500] ;  /* 0x00050000d684783b */ /* 0x000ee60000004200 */
[----:B--2---:R-:W-:Y:S01]  /*b9a0*/  F2FP.PACK_AB R30, R188, R185 ;  /* 0x000000b9bc1e723e */ /* 0x004fe200000000ff */
[----:B------:R-:W-:Y:S02]  /*b9b0*/  FADD.FTZ R160, R161, R160 ;  /* 0x000000a0a1a07221 */ /* 0x000fe40000010000 */
[----:B------:R-:W-:Y:S01]  /*b9c0*/  MUFU.EX2 R193, R193 ;  /* 0x000000c100c17308 */ /* 0x000fe20000000800 */
[-C--:B------:R-:W-:Y:S04]  /*b9d0*/  HMMA.16816.F32 R84, R144, R32.reuse, R84 ;  /* 0x000000209054723c */ /* 0x080fe80000001854 */
[----:B------:R-:W-:Y:S02]  /*b9e0*/  FADD.FTZ R162, R7, R162 ;  /* 0x000000a207a27221 */ /* 0x000fe40000010000 */
[----:B------:R-:W-:Y:S02]  /*b9f0*/  FADD.FTZ R167, R167, R6 ;  /* 0x00000006a7a77221 */ /* 0x000fe40000010000 */
[C---:B------:R-:W-:Y:S01]  /*ba00*/  HMMA.16816.F32 R88, R140.reuse, R32, R88 ;  /* 0x000000208c58723c */ /* 0x040fe20000001858 */
[----:B------:R-:W-:Y:S03]  /*ba10*/  MUFU.EX2 R178, R178 ;  /* 0x000000b200b27308 */ /* 0x000fe60000000800 */
[----:B------:R-:W-:Y:S01]  /*ba20*/  FADD.FTZ R171, R171, R170 ;  /* 0x000000aaabab7221 */ /* 0x000fe20000010000 */
[----:B-1----:R-:W-:Y:S01]  /*ba30*/  F2FP.PACK_AB R31, R190, R187 ;  /* 0x000000bbbe1f723e */ /* 0x002fe200000000ff */
[----:B------:R-:W-:Y:S02]  /*ba40*/  FADD.FTZ R163, R163, R160 ;  /* 0x000000a0a3a37221 */ /* 0x000fe40000010000 */
[-C--:B------:R-:W-:Y:S03]  /*ba50*/  HMMA.16816.F32 R92, R140, R34.reuse, R92 ;  /* 0x000000228c5c723c */ /* 0x080fe6000000185c */
[----:B------:R-:W-:Y:S01]  /*ba60*/  MUFU.EX2 R195, R195 ;  /* 0x000000c300c37308 */ /* 0x000fe20000000800 */
[----:B------:R-:W-:Y:S02]  /*ba70*/  FADD.FTZ R165, R165, R162 ;  /* 0x000000a2a5a57221 */ /* 0x000fe40000010000 */
[----:B------:R-:W-:Y:S02]  /*ba80*/  FADD.FTZ R168, R168, R167 ;  /* 0x000000a7a8a87221 */ /* 0x000fe40000010000 */
[----:B------:R-:W-:Y:S01]  /*ba90*/  HMMA.16816.F32 R96, R144, R34, R96 ;  /* 0x000000229060723c */ /* 0x000fe20000001860 */
[----:B------:R-:W1:Y:S03]  /*baa0*/  LDSM.16.MT88.4 R32, [R214+0x1100] ;  /* 0x00110000d620783b */ /* 0x000e660000004200 */
[----:B------:R-:W-:Y:S01]  /*bab0*/  FADD.FTZ R172, R172, R171 ;  /* 0x000000abacac7221 */ /* 0x000fe20000010000 */
[----:B------:R-:W-:Y:S01]  /*bac0*/  MUFU.EX2 R176, R176 ;  /* 0x000000b000b07308 */ /* 0x000fe20000000800 */
[----:B------:R-:W-:Y:S02]  /*bad0*/  FADD.FTZ R163, R164, R163 ;  /* 0x000000a3a4a37221 */ /* 0x000fe40000010000 */
[----:B------:R-:W-:Y:S01]  /*bae0*/  FADD.FTZ R165, R166, R165 ;  /* 0x000000a5a6a57221 */ /* 0x000fe20000010000 */
[-C--:B---3--:R-:W-:Y:S05]  /*baf0*/  HMMA.16816.F32 R8, R24, R132.reuse, R8 ;  /* 0x000000841808723c */ /* 0x088fea0000001808 */
[----:B------:R-:W-:Y:S01]  /*bb00*/  FADD.FTZ R168, R169, R168 ;  /* 0x000000a8a9a87221 */ /* 0x000fe20000010000 */
[----:B------:R-:W-:Y:S01]  /*bb10*/  MUFU.EX2 R196, R196 ;  /* 0x000000c400c47308 */ /* 0x000fe20000000800 */
[----:B------:R-:W-:Y:S01]  /*bb20*/  FADD.FTZ R172, R173, R172 ;  /* 0x000000acadac7221 */ /* 0x000fe20000010000 */
[C---:B------:R-:W-:Y:S04]  /*bb30*/  HMMA.16816.F32 R12, R28.reuse, R132, R12 ;  /* 0x000000841c0c723c */ /* 0x040fe8000000180c */
[----:B------:R-:W-:Y:S02]  /*bb40*/  FADD.FTZ R156, R156, R163 ;  /* 0x000000a39c9c7221 */ /* 0x000fe40000010000 */
[----:B------:R-:W-:Y:S02]  /*bb50*/  FADD.FTZ R158, R158, R165 ;  /* 0x000000a59e9e7221 */ /* 0x000fe40000010000 */
[-C--:B------:R-:W-:Y:S01]  /*bb60*/  HMMA.16816.F32 R16, R28, R134.reuse, R16 ;  /* 0x000000861c10723c */ /* 0x080fe20000001810 */
[----:B------:R-:W2:Y:S03]  /*bb70*/  MUFU.EX2 R197, R197 ;  /* 0x000000c500c57308 */ /* 0x000ea60000000800 */
[----:B------:R-:W-:Y:S02]  /*bb80*/  FADD.FTZ R181, R181, R168 ;  /* 0x000000a8b5b57221 */ /* 0x000fe40000010000 */
[----:B------:R-:W-:Y:S02]  /*bb90*/  FADD.FTZ R183, R183, R172 ;  /* 0x000000acb7b77221 */ /* 0x000fe40000010000 */
[C---:B------:R-:W-:Y:S01]  /*bba0*/  HMMA.16816.F32 R100, R24.reuse, R134, R100 ;  /* 0x000000861864723c */ /* 0x040fe20000001864 */
[----:B------:R-:W3:Y:S02]  /*bbb0*/  LDSM.16.MT88.4 R132, [R212+0x1100] ;  /* 0x00110000d484783b */ /* 0x000ee40000004200 */
[----:B------:R-:W-:Y:S01]  /*bbc0*/  MUFU.EX2 R198, R198 ;  /* 0x000000c600c67308 */ /* 0x000fe20000000800 */
[----:B------:R-:W-:Y:S02]  /*bbd0*/  FADD.FTZ R156, R157, R156 ;  /* 0x0000009c9d9c7221 */ /* 0x000fe40000010000 */
[----:B------:R-:W-:Y:S02]  /*bbe0*/  FADD.FTZ R158, R159, R158 ;  /* 0x0000009e9f9e7221 */ /* 0x000fe40000010000 */
[-C--:B------:R-:W-:Y:S04]  /*bbf0*/  HMMA.16816.F32 R104, R24, R136.reuse, R104 ;  /* 0x000000881868723c */ /* 0x080fe80000001868 */
[----:B------:R-:W-:Y:S01]  /*bc00*/  FADD.FTZ R184, R184, R181 ;  /* 0x000000b5b8b87221 */ /* 0x000fe20000010000 */
[----:B------:R-:W4:Y:S01]  /*bc10*/  MUFU.EX2 R199, R199 ;  /* 0x000000c700c77308 */ /* 0x000f220000000800 */
[----:B------:R-:W-:Y:S02]  /*bc20*/  FADD.FTZ R186, R186, R183 ;  /* 0x000000b7baba7221 */ /* 0x000fe40000010000 */
[C---:B------:R-:W-:Y:S04]  /*bc30*/  HMMA.16816.F32 R108, R28.reuse, R136, R108 ;  /* 0x000000881c6c723c */ /* 0x040fe8000000186c */
[----:B------:R-:W-:Y:S02]  /*bc40*/  FADD.FTZ R177, R177, R156 ;  /* 0x0000009cb1b17221 */ /* 0x000fe40000010000 */
[----:B------:R-:W-:Y:S01]  /*bc50*/  FADD.FTZ R179, R179, R158 ;  /* 0x0000009eb3b37221 */ /* 0x000fe20000010000 */
[----:B------:R-:W-:Y:S01]  /*bc60*/  MUFU.EX2 R200, R200 ;  /* 0x000000c800c87308 */ /* 0x000fe20000000800 */
[-C--:B------:R-:W-:Y:S04]  /*bc70*/  HMMA.16816.F32 R112, R28, R138.reuse, R112 ;  /* 0x0000008a1c70723c */ /* 0x080fe80000001870 */
[----:B------:R-:W-:Y:S02]  /*bc80*/  FADD.FTZ R185, R185, R184 ;  /* 0x000000b8b9b97221 */ /* 0x000fe40000010000 */
[----:B------:R-:W-:Y:S02]  /*bc90*/  FADD.FTZ R187, R187, R186 ;  /* 0x000000babbbb7221 */ /* 0x000fe40000010000 */
[C---:B------:R-:W-:Y:S01]  /*bca0*/  HMMA.16816.F32 R116, R24.reuse, R138, R116 ;  /* 0x0000008a1874723c */ /* 0x040fe20000001874 */
[----:B------:R-:W5:Y:S03]  /*bcb0*/  MUFU.EX2 R175, R175 ;  /* 0x000000af00af7308 */ /* 0x000f660000000800 */
[----:B------:R-:W-:Y:S02]  /*bcc0*/  FADD.FTZ R180, R180, R177 ;  /* 0x000000b1b4b47221 */ /* 0x000fe40000010000 */
[----:B------:R-:W-:Y:S02]  /*bcd0*/  FADD.FTZ R182, R182, R179 ;  /* 0x000000b3b6b67221 */ /* 0x000fe40000010000 */
[-C--:B-1----:R-:W-:Y:S03]  /*bce0*/  HMMA.16816.F32 R120, R24, R32.reuse, R120 ;  /* 0x000000201878723c */ /* 0x082fe60000001878 */
[----:B------:R-:W-:Y:S01]  /*bcf0*/  MUFU.EX2 R201, R201 ;  /* 0x000000c900c97308 */ /* 0x000fe20000000800 */
[----:B------:R-:W-:Y:S02]  /*bd00*/  FADD.FTZ R185, R188, R185 ;  /* 0x000000b9bcb97221 */ /* 0x000fe40000010000 */
[----:B------:R-:W-:Y:S02]  /*bd10*/  FADD.FTZ R187, R190, R187 ;  /* 0x000000bbbebb7221 */ /* 0x000fe40000010000 */
[C---:B------:R-:W-:Y:S05]  /*bd20*/  HMMA.16816.F32 R124, R28.reuse, R32, R124 ;  /* 0x000000201c7c723c */ /* 0x040fea000000187c */
[----:B------:R-:W1:Y:S03]  /*bd30*/  MUFU.EX2 R174, R174 ;  /* 0x000000ae00ae7308 */ /* 0x000e660000000800 */
        /* <DEDUP_REMOVED lines=8> */
[C---:B------:R-:W-:Y:S08]  /*bdc0*/  HMMA.16816.F32 R72, R28.reuse, R36, R72 ;  /* 0x000000241c48723c */ /* 0x040ff00000001848 */
[-C--:B------:R-:W-:Y:S08]  /*bdd0*/  HMMA.16816.F32 R76, R28, R38.reuse, R76 ;  /* 0x000000261c4c723c */ /* 0x080ff0000000184c */
[C---:B------:R-:W-:Y:S01]  /*bde0*/  HMMA.16816.F32 R80, R24.reuse, R38, R80 ;  /* 0x000000261850723c */ /* 0x040fe20000001850 */
[----:B------:R-:W3:Y:S07]  /*bdf0*/  LDSM.16.MT88.4 R36, [R212+0x900] ;  /* 0x00090000d424783b */ /* 0x000eee0000004200 */
[-C--:B-1----:R-:W-:Y:S08]  /*be00*/  HMMA.16816.F32 R84, R24, R32.reuse, R84 ;  /* 0x000000201854723c */ /* 0x082ff00000001854 */
[C---:B------:R-:W-:Y:S08]  /*be10*/  HMMA.16816.F32 R88, R28.reuse, R32, R88 ;  /* 0x000000201c58723c */ /* 0x040ff00000001858 */
[-C--:B------:R-:W-:Y:S07]  /*be20*/  HMMA.16816.F32 R92, R28, R34.reuse, R92 ;  /* 0x000000221c5c723c */ /* 0x080fee000000185c */
[----:B--2---:R-:W-:Y:S01]  /*be30*/  F2FP.PACK_AB R28, R197, R196 ;  /* 0x000000c4c51c723e */ /* 0x004fe200000000ff */
[----:B------:R-:W-:Y:S01]  /*be40*/  HMMA.16816.F32 R96, R24, R34, R96 ;  /* 0x000000221860723c */ /* 0x000fe20000001860 */
[----:B------:R-:W1:Y:S03]  /*be50*/  LDSM.16.MT88.4 R32, [R212+0x2100] ;  /* 0x00210000d420783b */ /* 0x000e660000004200 */
[----:B----4-:R-:W-:Y:S01]  /*be60*/  F2FP.PACK_AB R29, R199, R198 ;  /* 0x000000c6c71d723e */ /* 0x010fe200000000ff */
[----:B------:R-:W-:Y:S01]  /*be70*/  FADD.FTZ R196, R196, R185 ;  /* 0x000000b9c4c47221 */ /* 0x000fe20000010000 */
[----:B-----5:R-:W-:Y:S01]  /*be80*/  F2FP.PACK_AB R30, R175, R200 ;  /* 0x000000c8af1e723e */ /* 0x020fe200000000ff */
[----:B------:R-:W-:Y:S01]  /*be90*/  FADD.FTZ R198, R198, R187 ;  /* 0x000000bbc6c67221 */ /* 0x000fe20000010000 */
[----:B------:R-:W-:Y:S01]  /*bea0*/  F2FP.PACK_AB R24, R192, R189 ;  /* 0x000000bdc018723e */ /* 0x000fe200000000ff */
[----:B------:R-:W-:Y:S03]  /*beb0*/  FADD.FTZ R189, R189, R180 ;  /* 0x000000b4bdbd7221 */ /* 0x000fe60000010000 */
[----:B------:R-:W-:Y:S01]  /*bec0*/  F2FP.PACK_AB R25, R194, R191 ;  /* 0x000000bfc219723e */ /* 0x000fe200000000ff */
[----:B------:R-:W-:Y:S01]  /*bed0*/  FADD.FTZ R191, R191, R182 ;  /* 0x000000b6bfbf7221 */ /* 0x000fe20000010000 */
[----:B------:R-:W-:Y:S01]  /*bee0*/  F2FP.PACK_AB R26, R178, R193 ;  /* 0x000000c1b21a723e */ /* 0x000fe200000000ff */
[----:B------:R-:W-:Y:S01]  /*bef0*/  FADD.FTZ R192, R192, R189 ;  /* 0x000000bdc0c07221 */ /* 0x000fe20000010000 */
[----:B------:R-:W-:Y:S01]  /*bf00*/  F2FP.PACK_AB R27, R176, R195 ;  /* 0x000000c3b01b723e */ /* 0x000fe200000000ff */
[----:B------:R-:W-:Y:S01]  /*bf10*/  FADD.FTZ R194, R194, R191 ;  /* 0x000000bfc2c27221 */ /* 0x000fe20000010000 */
[----:B------:R-:W-:Y:S01]  /*bf20*/  F2FP.PACK_AB R31, R174, R201 ;  /* 0x000000c9ae1f723e */ /* 0x000fe200000000ff */
[----:B------:R-:W-:Y:S02]  /*bf30*/  FADD.FTZ R197, R197, R196 ;  /* 0x000000c4c5c57221 */ /* 0x000fe40000010000 */
[----:B------:R-:W-:Y:S02]  /*bf40*/  FADD.FTZ R198, R199, R198 ;  /* 0x000000c6c7c67221 */ /* 0x000fe40000010000 */
[-C--:B------:R-:W-:Y:S03]  /*bf50*/  HMMA.16816.F32 R144, R24, R40.reuse, R8 ;  /* 0x000000281890723c */ /* 0x080fe60000001808 */
[----:B------:R-:W-:Y:S02]  /*bf60*/  FADD.FTZ R193, R193, R192 ;  /* 0x000000c0c1c17221 */ /* 0x000fe40000010000 */
[----:B------:R-:W-:Y:S02]  /*bf70*/  FADD.FTZ R195, R195, R194 ;  /* 0x000000c2c3c37221 */ /* 0x000fe40000010000 */
[----:B------:R-:W-:Y:S01]  /*bf80*/  FADD.FTZ R200, R200, R197 ;  /* 0x000000c5c8c87221 */ /* 0x000fe20000010000 */
[C---:B------:R-:W-:Y:S04]  /*bf90*/  HMMA.16816.F32 R140, R28.reuse, R40, R12 ;  /* 0x000000281c8c723c */ /* 0x040fe8000000180c */
[----:B------:R-:W-:Y:S02]  /*bfa0*/  FADD.FTZ R201, R201, R198 ;  /* 0x000000c6c9c97221 */ /* 0x000fe40000010000 */
[----:B------:R-:W-:Y:S02]  /*bfb0*/  FADD.FTZ R237, R178, R193 ;  /* 0x000000c1b2ed7221 */ /* 0x000fe40000010000 */
[-C--:B------:R-:W-:Y:S04]  /*bfc0*/  HMMA.16816.F32 R136, R28, R42.reuse, R16 ;  /* 0x0000002a1c88723c */ /* 0x080fe80000001810 */
[----:B------:R-:W-:Y:S02]  /*bfd0*/  FADD.FTZ R235, R176, R195 ;  /* 0x000000c3b0eb7221 */ /* 0x000fe40000010000 */
[----:B------:R-:W-:Y:S02]  /*bfe0*/  FADD.FTZ R233, R175, R200 ;  /* 0x000000c8afe97221 */ /* 0x000fe40000010000 */
[C---:B------:R-:W-:Y:S04]  /*bff0*/  HMMA.16816.F32 R100, R24.reuse, R42, R100 ;  /* 0x0000002a1864723c */ /* 0x040fe80000001864 */
[----:B------:R-:W-:Y:S04]  /*c000*/  FADD.FTZ R231, R174, R201 ;  /* 0x000000c9aee77221 */ /* 0x000fe80000010000 */
[-C--:B---3--:R-:W-:Y:S08]  /*c010*/  HMMA.16816.F32 R104, R24, R36.reuse, R104 ;  /* 0x000000241868723c */ /* 0x088ff00000001868 */
        /* <DEDUP_REMOVED lines=13> */
[----:B------:R-:W-:Y:S01]  /*c0f0*/  MOV R152, R5 ;  /* 0x0000000500987202 */ /* 0x000fe20000000f00 */
[-C--:B------:R-:W-:Y:S08]  /*c100*/  HMMA.16816.F32 R76, R28, R154.reuse, R76 ;  /* 0x0000009a1c4c723c */ /* 0x080ff0000000184c */
[C---:B------:R-:W-:Y:S08]  /*c110*/  HMMA.16816.F32 R80, R24.reuse, R154, R80 ;  /* 0x0000009a1850723c */ /* 0x040ff00000001850 */
[-C--:B-1----:R-:W-:Y:S08]  /*c120*/  HMMA.16816.F32 R84, R24, R32.reuse, R84 ;  /* 0x000000201854723c */ /* 0x082ff00000001854 */
[C---:B------:R-:W-:Y:S08]  /*c130*/  HMMA.16816.F32 R88, R28.reuse, R32, R88 ;  /* 0x000000201c58723c */ /* 0x040ff00000001858 */
[-C--:B------:R-:W-:Y:S08]  /*c140*/  HMMA.16816.F32 R92, R28, R34.reuse, R92 ;  /* 0x000000221c5c723c */ /* 0x080ff0000000185c */
[----:B------:R-:W-:Y:S01]  /*c150*/  HMMA.16816.F32 R96, R24, R34, R96 ;  /* 0x000000221860723c */ /* 0x000fe20000001860 */
[----:B------:R-:W-:-:S07]  /*c160*/  @P0 BRA `(.L_x_1856) ;  /* 0xffffd70000000947 */ /* 0x000fce000383ffff */
.L_x_1853:
        /* <DEDUP_REMOVED lines=18> */
[----:B------:R-:W-:Y:S01]  /*c290*/  MOV R200, c[0x0][0x20c] ;  /* 0x0000830000c87a02 */ /* 0x000fe20000000f00 */
[----:B------:R-:W-:Y:S01]  /*c2a0*/  IMAD.MOV.U32 R201, RZ, RZ, c[0x0][0x208] ;  /* 0x00008200ffc97624 */ /* 0x000fe200078e00ff */
[----:B------:R-:W-:-:S02]  /*c2b0*/  UIADD3 UR5, UR13, UR5, URZ ;  /* 0x000000050d057290 */ /* 0x000fc4000fffe03f */
.L_x_1875:
[----:B------:R-:W-:Y:S04]  /*c2c0*/  DEPBAR.LE SB0, 0x0 ;  /* 0x000080000000791a */ /* 0x000fe80000000000 */
[----:B------:R-:W-:Y:S01]  /*c2d0*/  BAR.SYNC.DEFER_BLOCKING 0x0 ;  /* 0x0000000000007b1d */ /* 0x000fe20000010000 */
[----:B------:R-:W-:Y:S01]  /*c2e0*/  SHF.R.S32.HI R4, RZ, 0x1f, R230 ;  /* 0x0000001fff047819 */ /* 0x000fe200000114e6 */
[C---:B------:R-:W-:Y:S02]  /*c2f0*/  IMAD R3, R230.reuse, UR5, RZ ;  /* 0x00000005e6037c24 */ /* 0x040fe4000f8e02ff */
[----:B------:R-:W-:Y:S04]  /*c300*/  IMAD.WIDE.U32 R28, R230, UR12, RZ ;  /* 0x0000000ce61c7c25 */ /* 0x000fe8000f8e00ff */
[----:B------:R-:W-:Y:S01]  /*c310*/  IMAD R3, R4, UR12, R3 ;  /* 0x0000000c04037c24 */ /* 0x000fe2000f8e0203 */
[-C--:B------:R-:W-:Y:S03]  /*c320*/  IADD3 R13, P0, R220, R28.reuse, RZ ;  /* 0x0000001cdc0d7210 */ /* 0x080fe60007f1e0ff */
[----:B------:R-:W-:Y:S01]  /*c330*/  IMAD.IADD R3, R29, 0x1, R3 ;  /* 0x000000011d037824 */ /* 0x000fe200078e0203 */
[----:B------:R-:W-:Y:S03]  /*c340*/  LEA R36, P2, R13, c[0x0][0x1f8], 0x1 ;  /* 0x00007e000d247a11 */ /* 0x000fe600078408ff */
[--C-:B------:R-:W-:Y:S01]  /*c350*/  IMAD.X R12, R3, 0x1, R227.reuse, P0 ;  /* 0x00000001030c7824 */ /* 0x100fe200000e06e3 */
[-C--:B------:R-:W-:Y:S04]  /*c360*/  IADD3 R21, P0, R239, R28.reuse, RZ ;  /* 0x0000001cef157210 */ /* 0x080fe80007f1e0ff */
[----:B------:R-:W-:Y:S01]  /*c370*/  LEA.HI.X R37, R13, c[0x0][0x1fc], R12, 0x1, P2 ;  /* 0x00007f000d257a11 */ /* 0x000fe200010f0c0c */
[----:B------:R-:W-:Y:S01]  /*c380*/  IMAD.X R20, R3, 0x1, R238, P0 ;  /* 0x0000000103147824 */ /* 0x000fe200000e06ee */
[----:B------:R-:W-:Y:S07]  /*c390*/  LDSM.16.M88.4 R48, [R217+0x4900] ;  /* 0x00490000d930783b */ /* 0x000fee0000000200 */
[----:B------:R-:W1:Y:S07]  /*c3a0*/  LDSM.16.M88.4 R16, [R216+0x2500] ;  /* 0x00250000d810783b */ /* 0x000e6e0000000200 */
[----:B------:R-:W2:Y:S07]  /*c3b0*/  LDSM.16.M88.4 R44, [R217+0x5900] ;  /* 0x00590000d92c783b */ /* 0x000eae0000000200 */
[----:B------:R-:W3:Y:S07]  /*c3c0*/  LDSM.16.M88.4 R32, [R216+0x2900] ;  /* 0x00290000d820783b */ /* 0x000eee0000000200 */
[----:B------:R-:W4:Y:S07]  /*c3d0*/  LDSM.16.M88.4 R152, [R216+0x2d00] ;  /* 0x002d0000d898783b */ /* 0x000f2e0000000200 */
[----:B------:R-:W-:Y:S07]  /*c3e0*/  LDSM.16.M88.4 R156, [R213+0x4900] ;  /* 0x00490000d59c783b */ /* 0x000fee0000000200 */
[----:B------:R-:W5:Y:S01]  /*c3f0*/  LDSM.16.M88.4 R160, [R215] ;  /* 0x00000000d7a0783b */ /* 0x000f620000000200 */
[-C--:B-1----:R-:W-:Y:S06]  /*c400*/  HMMA.16816.F32 R4, R48, R16.reuse, RZ ;  /* 0x000000103004723c */ /* 0x082fec00000018ff */
[----:B------:R-:W1:Y:S02]  /*c410*/  LDSM.16.M88.4 R164, [R213+0x5900] ;  /* 0x00590000d5a4783b */ /* 0x000e640000000200 */
[C---:B--2---:R-:W-:Y:S05]  /*c420*/  HMMA.16816.F32 R8, R44.reuse, R16, RZ ;  /* 0x000000102c08723c */ /* 0x044fea00000018ff */
[----:B------:R-:W2:Y:S02]  /*c430*/  LDSM.16.M88.4 R168, [R211] ;  /* 0x00000000d3a8783b */ /* 0x000ea40000000200 */
[-C--:B------:R-:W-:Y:S01]  /*c440*/  IADD3 R17, P1, R241, R28.reuse, RZ ;  /* 0x0000001cf1117210 */ /* 0x080fe20007f3e0ff */
[-C--:B------:R-:W-:Y:S01]  /*c450*/  HMMA.16816.F32 R12, R44, R18.reuse, RZ ;  /* 0x000000122c0c723c */ /* 0x080fe200000018ff */
[----:B------:R-:W-:Y:S03]  /*c460*/  @!P3 LEA R28, P0, R201, R28, 0x5 ;  /* 0x0000001cc91cb211 */ /* 0x000fe600078028ff */
[----:B------:R-:W1:Y:S01]  /*c470*/  LDSM.16.M88.4 R172, [R210] ;  /* 0x00000000d2ac783b */ /* 0x000e620000000200 */
[----:B------:R-:W-:Y:S01]  /*c480*/  IMAD.X R16, R3, 0x1, R240, P1 ;  /* 0x0000000103107824 */ /* 0x000fe200008e06f0 */
[----:B------:R-:W-:Y:S02]  /*c490*/  LEA R40, P2, R17, c[0x0][0x1f8], 0x1 ;  /* 0x00007e0011287a11 */ /* 0x000fe400078408ff */
[----:B------:R-:W-:Y:S04]  /*c4a0*/  LEA R190, P1, R21, c[0x0][0x1f8], 0x1 ;  /* 0x00007e0015be7a11 */ /* 0x000fe800078208ff */
[----:B------:R-:W-:Y:S01]  /*c4b0*/  LEA.HI.X R41, R17, c[0x0][0x1fc], R16, 0x1, P2 ;  /* 0x00007f0011297a11 */ /* 0x000fe200010f0c10 */
[----:B------:R-:W-:Y:S01]  /*c4c0*/  @!PT LDS RZ, [RZ] ;  /* 0x00000000fffff984 */ /* 0x000fe20000000800 */
[----:B------:R-:W-:Y:S01]  /*c4d0*/  @!PT LDS RZ, [RZ] ;  /* 0x00000000fffff984 */ /* 0x000fe20000000800 */
[----:B------:R-:W-:Y:S01]  /*c4e0*/  @!PT LDS RZ, [RZ] ;  /* 0x00000000fffff984 */ /* 0x000fe20000000800 */
[----:B------:R4:W-:Y:S01]  /*c4f0*/  LDGSTS.E.BYPASS.LTC128B.128 [R218+0x100], [R36.64], !P6 ;  /* 0x0010000024da7fae */ /* 0x0009e2000f101d4a */
[C---:B------:R-:W-:Y:S02]  /*c500*/  HMMA.16816.F32 R16, R48.reuse, R18, RZ ;  /* 0x000000123010723c */ /* 0x040fe400000018ff */
[----:B------:R-:W-:Y:S02]  /*c510*/  LEA.HI.X R191, R21, c[0x0][0x1fc], R20, 0x1, P1 ;  /* 0x00007f0015bf7a11 */ /* 0x000fe400008f0c14 */
[C---:B------:R-:W-:Y:S02]  /*c520*/  @!P3 IADD3 R24, P2, R28.reuse, R220, RZ ;  /* 0x000000dc1c18b210 */ /* 0x040fe40007f5e0ff */
[C---:B------:R-:W-:Y:S01]  /*c530*/  @!P3 IADD3 R25, P1, R28.reuse, R241, RZ ;  /* 0x000000f11c19b210 */ /* 0x040fe20007f3e0ff */
[----:B------:R1:W-:Y:S01]  /*c540*/  LDGSTS.E.BYPASS.LTC128B.128 [R218+0xd00], [R40.64], !P5 ;  /* 0x00d0000028da7fae */ /* 0x0003e2000e901d4a */
[-C--:B---3--:R-:W-:Y:S01]  /*c550*/  HMMA.16816.F32 R20, R48, R32.reuse, RZ ;  /* 0x000000203014723c */ /* 0x088fe200000018ff */
[----:B------:R-:W-:Y:S03]  /*c560*/  @!P3 LEA.HI.X R3, R201, R3, R200, 0x5, P0 ;  /* 0x00000003c903b211 */ /* 0x000fe600000f2cc8 */
[----:B------:R-:W-:Y:S02]  /*c570*/  @!P3 IADD3 R28, P0, R28, R239, RZ ;  /* 0x000000ef1c1cb210 */ /* 0x000fe40007f1e0ff */
[C---:B------:R-:W-:Y:S01]  /*c580*/  @!P3 IMAD.X R27, R3.reuse, 0x1, R227, P2 ;  /* 0x00000001031bb824 */ /* 0x040fe200010e06e3 */
[C---:B------:R-:W-:Y:S01]  /*c590*/  @!P3 LEA R194, P2, R24.reuse, c[0x0][0x1f8], 0x1 ;  /* 0x00007e0018c2ba11 */ /* 0x040fe200078408ff */
[----:B------:R-:W-:Y:S01]  /*c5a0*/  @!P3 IMAD.X R26, R3, 0x1, R240, P1 ;  /* 0x00000001031ab824 */ /* 0x000fe200008e06f0 */
[----:B------:R-:W-:Y:S01]  /*c5b0*/  @!P3 LEA R192, P1, R25, c[0x0][0x1f8], 0x1 ;  /* 0x00007e0019c0ba11 */ /* 0x000fe200078208ff */
[----:B------:R3:W-:Y:S02]  /*c5c0*/  LDGSTS.E.BYPASS.LTC128B.128 [R218+0x1900], [R190.64], !P4 ;  /* 0x01900000beda7fae */ /* 0x0007e4000e101d4a */
[----:B------:R-:W-:Y:S01]  /*c5d0*/  @!P3 LEA.HI.X R195, R24, c[0x0][0x1fc], R27, 0x1, P2 ;  /* 0x00007f0018c3ba11 */ /* 0x000fe200010f0c1b */
[----:B------:R-:W-:Y:S01]  /*c5e0*/  @!P3 IMAD.X R3, R3, 0x1, R238, P0 ;  /* 0x000000010303b824 */ /* 0x000fe200000e06ee */
[----:B------:R-:W-:Y:S02]  /*c5f0*/  @!P3 LEA.HI.X R193, R25, c[0x0][0x1fc], R26, 0x1, P1 ;  /* 0x00007f0019c1ba11 */ /* 0x000fe400008f0c1a */
[C---:B------:R-:W-:Y:S01]  /*c600*/  HMMA.16816.F32 R24, R44.reuse, R32, RZ ;  /* 0x000000202c18723c */ /* 0x040fe200000018ff */
[----:B------:R1:W-:Y:S01]  /*c610*/  @!P3 LDGSTS.E.BYPASS.LTC128B.128 [R218+0x900], [R194.64], !P6 ;  /* 0x00900000c2dabfae */ /* 0x0003e2000f101d4a */
[C---:B------:R-:W-:Y:S04]  /*c620*/  @!P3 LEA R188, P0, R28.reuse, c[0x0][0x1f8], 0x1 ;  /* 0x00007e001cbcba11 */ /* 0x040fe800078008ff */
[----:B------:R-:W-:Y:S02]  /*c630*/  @!P3 LEA.HI.X R189, R28, c[0x0][0x1fc], R3, 0x1, P0 ;  /* 0x00007f001cbdba11 */ /* 0x000fe400000f0c03 */
[-C--:B------:R-:W-:Y:S01]  /*c640*/  HMMA.16816.F32 R28, R44, R34.reuse, RZ ;  /* 0x000000222c1c723c */ /* 0x080fe200000018ff */
[----:B------:R2:W-:Y:S01]  /*c650*/  @!P3 LDGSTS.E.BYPASS.LTC128B.128 [R218+0x1500], [R192.64], !P5 ;  /* 0x01500000c0dabfae */ /* 0x0005e2000e901d4a */
[----:B------:R-:W-:Y:S06]  /*c660*/  ISETP.GT.AND P0, PT, R230, R219, PT ;  /* 0x000000dbe600720c */ /* 0x000fec0003f04270 */
[C---:B------:R-:W-:Y:S01]  /*c670*/  HMMA.16816.F32 R32, R48.reuse, R34, RZ ;  /* 0x000000223020723c */ /* 0x040fe200000018ff */
[----:B------:R3:W-:Y:S07]  /*c680*/  @!P3 LDGSTS.E.BYPASS.LTC128B.128 [R218+0x2100], [R188.64], !P4 ;  /* 0x02100000bcdabfae */ /* 0x0007ee000e101d4a */
[-C--:B----4-:R-:W-:Y:S01]  /*c690*/  HMMA.16816.F32 R36, R48, R152.reuse, RZ ;  /* 0x000000983024723c */ /* 0x090fe200000018ff */
[----:B------:R-:W-:Y:S07]  /*c6a0*/  LDSM.16.M88.4 R176, [R217+0x6900] ;  /* 0x00690000d9b0783b */ /* 0x000fee0000000200 */
[C---:B-1----:R-:W-:Y:S01]  /*c6b0*/  HMMA.16816.F32 R40, R44.reuse, R152, RZ ;  /* 0x000000982c28723c */ /* 0x042fe200000018ff */
[----:B------:R-:W0:Y:S07]  /*c6c0*/  LDGDEPBAR ;  /* 0x00000000000079af */ /* 0x000e2e0000000000 */
[-C--:B------:R-:W-:Y:S01]  /*c6d0*/  HMMA.16816.F32 R44, R44, R154.reuse, RZ ;  /* 0x0000009a2c2c723c */ /* 0x080fe200000018ff */
[----:B------:R-:W1:Y:S07]  /*c6e0*/  LDSM.16.M88.4 R180, [R216+0x3100] ;  /* 0x00310000d8b4783b */ /* 0x000e6e0000000200 */
[----:B------:R-:W-:Y:S01]  /*c6f0*/  HMMA.16816.F32 R48, R48, R154, RZ ;  /* 0x0000009a3030723c */ /* 0x000fe200000018ff */
[----:B------:R-:W4:Y:S07]  /*c700*/  LDSM.16.M88.4 R184, [R217+0x7900] ;  /* 0x00790000d9b8783b */ /* 0x000f2e0000000200 */
[-C--:B-----5:R-:W-:Y:S01]  /*c710*/  HMMA.16816.F32 R4, R156, R160.reuse, R4 ;  /* 0x000000a09c04723c */ /* 0x0a0fe20000001804 */
[----:B------:R-:W5:Y:S07]  /*c720*/  LDSM.16.M88.4 R152, [R216+0x3500] ;  /* 0x00350000d898783b */ /* 0x000f6e0000000200 */
[C---:B------:R-:W-:Y:S01]  /*c730*/  HMMA.16816.F32 R8, R164.reuse, R160, R8 ;  /* 0x000000a0a408723c */ /* 0x040fe20000001808 */
[----:B---3--:R-:W3:Y:S07]  /*c740*/  LDSM.16.M88.4 R188, [R216+0x3900] ;  /* 0x00390000d8bc783b */ /* 0x008eee0000000200 */
[-C--:B------:R-:W-:Y:S01]  /*c750*/  HMMA.16816.F32 R12, R164, R162.reuse, R12 ;  /* 0x000000a2a40c723c */ /* 0x080fe2000000180c */
[----:B--2---:R-:W-:Y:S07]  /*c760*/  LDSM.16.M88.4 R192, [R209] ;  /* 0x00000000d1c0783b */ /* 0x004fee0000000200 */
[C---:B------:R-:W-:Y:S01]  /*c770*/  HMMA.16816.F32 R16, R156.reuse, R162, R16 ;  /* 0x000000a29c10723c */ /* 0x040fe20000001810 */
[----:B------:R-:W2:Y:S07]  /*c780*/  LDSM.16.M88.4 R160, [R213+0x6900] ;  /* 0x00690000d5a0783b */ /* 0x000eae0000000200 */
[-C--:B------:R-:W-:Y:S01]  /*c790*/  HMMA.16816.F32 R20, R156, R168.reuse, R20 ;  /* 0x000000a89c14723c */ /* 0x080fe20000001814 */
[----:B------:R-:W1:Y:S07]  /*c7a0*/  LDSM.16.M88.4 R196, [R213+0x7900] ;  /* 0x00790000d5c4783b */ /* 0x000e6e0000000200 */
        /* <DEDUP_REMOVED lines=10> */
[-C--:B-1----:R-:W-:Y:S01]  /*c850*/  HMMA.16816.F32 R4, R176, R180.reuse, R4 ;  /* 0x000000b4b004723c */ /* 0x082fe20000001804 */
[----:B------:R-:W-:Y:S07]  /*c860*/  LDSM.16.M88.4 R172, [R217+0x9900] ;  /* 0x00990000d9ac783b */ /* 0x000fee0000000200 */
[C---:B----4-:R-:W-:Y:S08]  /*c870*/  HMMA.16816.F32 R8, R184.reuse, R180, R8 ;  /* 0x000000b4b808723c */ /* 0x050ff00000001808 */
[-C--:B------:R-:W-:Y:S08]  /*c880*/  HMMA.16816.F32 R12, R184, R182.reuse, R12 ;  /* 0x000000b6b80c723c */ /* 0x080ff0000000180c */
[C---:B------:R-:W-:Y:S01]  /*c890*/  HMMA.16816.F32 R16, R176.reuse, R182, R16 ;  /* 0x000000b6b010723c */ /* 0x040fe20000001810 */
[----:B------:R-:W-:Y:S07]  /*c8a0*/  LDSM.16.M88.4 R180, [R216+0x4500] ;  /* 0x00450000d8b4783b */ /* 0x000fee0000000200 */
[-C--:B-----5:R-:W-:Y:S08]  /*c8b0*/  HMMA.16816.F32 R20, R176, R152.reuse, R20 ;  /* 0x00000098b014723c */ /* 0x0a0ff00000001814 */
[C---:B------:R-:W-:Y:S08]  /*c8c0*/  HMMA.16816.F32 R24, R184.reuse, R152, R24 ;  /* 0x00000098b818723c */ /* 0x040ff00000001818 */
[-C--:B------:R-:W-:Y:S08]  /*c8d0*/  HMMA.16816.F32 R28, R184, R154.reuse, R28 ;  /* 0x0000009ab81c723c */ /* 0x080ff0000000181c */
[C---:B------:R-:W-:Y:S01]  /*c8e0*/  HMMA.16816.F32 R32, R176.reuse, R154, R32 ;  /* 0x0000009ab020723c */ /* 0x040fe20000001820 */
[----:B------:R-:W1:Y:S07]  /*c8f0*/  LDSM.16.M88.4 R152, [R217+0x8900] ;  /* 0x00890000d998783b */ /* 0x000e6e0000000200 */
[-C--:B---3--:R-:W-:Y:S08]  /*c900*/  HMMA.16816.F32 R36, R176, R188.reuse, R36 ;  /* 0x000000bcb024723c */ /* 0x088ff00000001824 */
[C---:B------:R-:W-:Y:S08]  /*c910*/  HMMA.16816.F32 R40, R184.reuse, R188, R40 ;  /* 0x000000bcb828723c */ /* 0x040ff00000001828 */
[-C--:B------:R-:W-:Y:S01]  /*c920*/  HMMA.16816.F32 R44, R184, R190.reuse, R44 ;  /* 0x000000beb82c723c */ /* 0x080fe2000000182c */
[----:B------:R-:W-:Y:S07]  /*c930*/  LDSM.16.M88.4 R184, [R206] ;  /* 0x00000000ceb8783b */ /* 0x000fee0000000200 */
[----:B------:R-:W-:Y:S01]  /*c940*/  HMMA.16816.F32 R48, R176, R190, R48 ;  /* 0x000000beb030723c */ /* 0x000fe20000001830 */
[----:B------:R-:W3:Y:S07]  /*c950*/  LDSM.16.M88.4 R176, [R216+0x4100] ;  /* 0x00410000d8b0783b */ /* 0x000eee0000000200 */
[-C--:B--2---:R-:W-:Y:S01]  /*c960*/  HMMA.16816.F32 R4, R160, R192.reuse, R4 ;  /* 0x000000c0a004723c */ /* 0x084fe20000001804 */
[----:B------:R-:W-:Y:S07]  /*c970*/  LDSM.16.M88.4 R188, [R213+0x9900] ;  /* 0x00990000d5bc783b */ /* 0x000fee0000000200 */
[C---:B------:R-:W-:Y:S08]  /*c980*/  HMMA.16816.F32 R8, R196.reuse, R192, R8 ;  /* 0x000000c0c408723c */ /* 0x040ff00000001808 */
[-C--:B------:R-:W-:Y:S08]  /*c990*/  HMMA.16816.F32 R12, R196, R194.reuse, R12 ;  /* 0x000000c2c40c723c */ /* 0x080ff0000000180c */
[C---:B------:R-:W-:Y:S01]  /*c9a0*/  HMMA.16816.F32 R16, R160.reuse, R194, R16 ;  /* 0x000000c2a010723c */ /* 0x040fe20000001810 */
[----:B------:R-:W-:Y:S07]  /*c9b0*/  LDSM.16.M88.4 R192, [R205] ;  /* 0x00000000cdc0783b */ /* 0x000fee0000000200 */
[-C--:B------:R-:W-:Y:S08]  /*c9c0*/  HMMA.16816.F32 R20, R160, R156.reuse, R20 ;  /* 0x0000009ca014723c */ /* 0x080ff00000001814 */
        /* <DEDUP_REMOVED lines=8> */
[----:B------:R-:W4:Y:S01]  /*ca50*/  LDSM.16.M88.4 R160, [R204] ;  /* 0x00000000cca0783b */ /* 0x000f220000000200 */
[----:B------:R-:W-:Y:S06]  /*ca60*/  DEPBAR.LE SB0, 0x0 ;  /* 0x000080000000791a */ /* 0x000fec0000000000 */
[-C--:B-1----:R-:W-:Y:S01]  /*ca70*/  HMMA.16816.F32 R4, R152, R168.reuse, R4 ;  /* 0x000000a89804723c */ /* 0x082fe20000001804 */
[----:B------:R-:W-:Y:S07]  /*ca80*/  BAR.SYNC.DEFER_BLOCKING 0x0 ;  /* 0x0000000000007b1d */ /* 0x000fee0000010000 */
[C---:B------:R-:W-:Y:S08]  /*ca90*/  HMMA.16816.F32 R8, R172.reuse, R168, R8 ;  /* 0x000000a8ac08723c */ /* 0x040ff00000001808 */
[-C--:B------:R-:W-:Y:S08]  /*caa0*/  HMMA.16816.F32 R12, R172, R170.reuse, R12 ;  /* 0x000000aaac0c723c */ /* 0x080ff0000000180c */
[C---:B------:R-:W-:Y:S08]  /*cab0*/  HMMA.16816.F32 R16, R152.reuse, R170, R16 ;  /* 0x000000aa9810723c */ /* 0x040ff00000001810 */
[-C--:B---3--:R-:W-:Y:S08]  /*cac0*/  HMMA.16816.F32 R20, R152, R176.reuse, R20 ;  /* 0x000000b09814723c */ /* 0x088ff00000001814 */
        /* <DEDUP_REMOVED lines=15> */
[-C--:B----4-:R-:W-:Y:S08]  /*cbc0*/  HMMA.16816.F32 R36, R156, R160.reuse, R36 ;  /* 0x000000a09c24723c */ /* 0x090ff00000001824 */
[C---:B------:R-:W-:Y:S08]  /*cbd0*/  HMMA.16816.F32 R40, R188.reuse, R160, R40 ;  /* 0x000000a0bc28723c */ /* 0x040ff00000001828 */
[-C--:B------:R-:W-:Y:S08]  /*cbe0*/  HMMA.16816.F32 R44, R188, R162.reuse, R44 ;  /* 0x000000a2bc2c723c */ /* 0x080ff0000000182c */
[----:B------:R-:W-:Y:S01]  /*cbf0*/  HMMA.16816.F32 R48, R156, R162, R48 ;  /* 0x000000a29c30723c */ /* 0x000fe20000001830 */
[----:B------:R-:W-:-:S07]  /*cc00*/  @!P0 BRA `(.L_x_1858) ;  /* 0x000002e000008947 */ /* 0x000fce0003800000 */
[----:B------:R-:W-:Y:S02]  /*cc10*/  IADD3 R152, R230, -0x1, RZ ;  /* 0xffffffffe6987810 */ /* 0x000fe40007ffe0ff */
[----:B------:R-:W-:Y:S02]  /*cc20*/  ISETP.GE.AND P1, PT, R236, 0x1, PT ;  /* 0x00000001ec00780c */ /* 0x000fe40003f26270 */
[----:B------:R-:W-:Y:S01]  /*cc30*/  SHF.R.S32.HI R3, RZ, 0x1f, R152 ;  /* 0x0000001fff037819 */ /* 0x000fe20000011498 */
[C---:B------:R-:W-:Y:S04]  /*cc40*/  IMAD.WIDE.U32 R160, R152.reuse, c[0x0][0x1e0], RZ ;  /* 0x0000780098a07a25 */ /* 0x040fe800078e00ff */
        /* <DEDUP_REMOVED lines=28> */
[----:B------:R-:W-:Y:S01]  /*ce10*/  @P0 IMAD.X R151, R3, 0x1, R229, P2 ;  /* 0x0000000103970824 */ /* 0x000fe200010e06e5 */
[C---:B------:R-:W-:Y:S04]  /*ce20*/  @P0 LEA R160, P2, R152.reuse, c[0x0][0x1c8], 0x1 ;  /* 0x0000720098a00a11 */ /* 0x040fe800078408ff */
[----:B------:R-:W-:Y:S02]  /*ce30*/  @P0 LEA.HI.X R161, R152, c[0x0][0x1cc], R151, 0x1, P2 ;  /* 0x0000730098a10a11 */ /* 0x000fe400010f0c97 */
[----:B------:R-:W-:Y:S03]  /*ce40*/  @P0 IADD3 R152, P2, R149, R234, RZ ;  /* 0x000000ea95980210 */ /* 0x000fe60007f5e0ff */
        /* <DEDUP_REMOVED lines=10> */
.L_x_1858:
[----:B------:R-:W-:Y:S01]  /*cef0*/  PLOP3.LUT P1, PT, PT, PT, UP2, 0x80, 0x0 ;  /* 0x000000000000781c */ /* 0x000fe20003f2f028 */
        /* <DEDUP_REMOVED lines=31> */
.L_x_1861:
[----:B------:R-:W-:Y:S04]  /*d0f0*/  MOV R3, c[0x0][0x32c] ;  /* 0x0000cb0000037a02 */ /* 0x000fe80000000f00 */
[----:B------:R-:W-:Y:S11]  /*d100*/  ISETP.NE.AND P0, PT, R3, 0x1, PT ;  /* 0x000000010300780c */ /* 0x000ff60003f05270 */
[----:B------:R-:W-:Y:S02]  /*d110*/  @!UPT UIADD3 URZ, URZ, URZ, URZ ;  /* 0x0000003f3f3ff290 */ /* 0x000fe4000fffe03f */
[----:B------:R-:W-:Y:S05]  /*d120*/  @P0 IMAD.HI.U32 R3, R152, c[0x0][0x330], RZ ;  /* 0x0000cc0098030a27 */ /* 0x000fea00078e00ff */
[----:B------:R-:W-:Y:S02]  /*d130*/  @P0 SHF.R.U32.HI R152, RZ, c[0x0][0x334], R3 ;  /* 0x0000cd00ff980a19 */ /* 0x000fe40000011603 */
.L_x_1862:
[----:B------:R-:W-:Y:S05]  /*d140*/  BSYNC B0 ;  /* 0x0000000000007941 */ /* 0x000fea0003800000 */
.L_x_1860:
[----:B------:R-:W-:Y:S05]  /*d150*/  IMAD R154, R152, c[0x0][0x32c], R157 ;  /* 0x0000cb00989a7a24 */ /* 0x000fea00078e029d */
[----:B------:R-:W-:Y:S02]  /*d160*/  IADD3 R152, R154, c[0x0][0x32c], RZ ;  /* 0x0000cb009a987a10 */ /* 0x000fe40007ffe0ff */
[----:B------:R-:W-:Y:S02]  /*d170*/  IMNMX R163, R163, R154, !PT ;  /* 0x0000009aa3a37217 */ /* 0x000fe40007800200 */
[----:B------:R-:W-:Y:S02]  /*d180*/  IMNMX R165, R165, R152, PT ;  /* 0x00000098a5a57217 */ /* 0x000fe40003800200 */
.L_x_1859:
        /* <DEDUP_REMOVED lines=19> */
.L_x_1865:
[----:B------:R-:W-:Y:S04]  /*d2c0*/  MOV R3, c[0x0][0x32c] ;  /* 0x0000cb0000037a02 */ /* 0x000fe80000000f00 */
[----:B------:R-:W-:Y:S11]  /*d2d0*/  ISETP.NE.AND P0, PT, R3, 0x1, PT ;  /* 0x000000010300780c */ /* 0x000ff60003f05270 */
[----:B------:R-:W-:Y:S02]  /*d2e0*/  @!UPT UIADD3 URZ, URZ, URZ, URZ ;  /* 0x0000003f3f3ff290 */ /* 0x000fe4000fffe03f */
[----:B------:R-:W-:Y:S05]  /*d2f0*/  @P0 IMAD.HI.U32 R3, R152, c[0x0][0x330], RZ ;  /* 0x0000cc0098030a27 */ /* 0x000fea00078e00ff */
[----:B------:R-:W-:Y:S02]  /*d300*/  @P0 SHF.R.U32.HI R152, RZ, c[0x0][0x334], R3 ;  /* 0x0000cd00ff980a19 */ /* 0x000fe40000011603 */
.L_x_1866:
[----:B------:R-:W-:Y:S05]  /*d310*/  BSYNC B0 ;  /* 0x0000000000007941 */ /* 0x000fea0003800000 */
.L_x_1864:
[----:B------:R-:W-:Y:S05]  /*d320*/  IMAD R152, R152, c[0x0][0x32c], R157 ;  /* 0x0000cb0098987a24 */ /* 0x000fea00078e029d */
[----:B------:R-:W-:Y:S02]  /*d330*/  IADD3 R3, R152, c[0x0][0x32c], RZ ;  /* 0x0000cb0098037a10 */ /* 0x000fe40007ffe0ff */
[----:B------:R-:W-:Y:S02]  /*d340*/  IMNMX R161, R161, R152, !PT ;  /* 0x00000098a1a17217 */ /* 0x000fe40007800200 */
[----:B------:R-:W-:Y:S02]  /*d350*/  IMNMX R162, R162, R3, PT ;  /* 0x00000003a2a27217 */ /* 0x000fe40003800200 */
.L_x_1863:
[C---:B------:R-:W-:Y:S02]  /*d360*/  ISETP.GE.AND P0, PT, R166.reuse, 0x2, PT ;  /* 0x00000002a600780c */ /* 0x040fe40003f06270 */
[C---:B------:R-:W-:Y:S02]  /*d370*/  ISETP.GE.AND P1, PT, R166.reuse, 0x9, PT ;  /* 0x00000009a600780c */ /* 0x040fe40003f26270 */
[----:B------:R-:W-:Y:S02]  /*d380*/  P2R R155, PR, RZ, 0x1 ;  /* 0x00000001ff9b7803 */ /* 0x000fe40000000000 */
[----:B------:R-:W-:Y:S02]  /*d390*/  ISETP.GT.AND P0, PT, R163, 0x1, !P0 ;  /* 0x00000001a300780c */ /* 0x000fe40004704270 */
[----:B------:R-:W-:Y:S02]  /*d3a0*/  P2R R154, PR, RZ, 0x2 ;  /* 0x00000002ff9a7803 */ /* 0x000fe40000000000 */
[----:B------:R-:W-:Y:S02]  /*d3b0*/  ISETP.LT.OR P0, PT, R165, 0x2, P0 ;  /* 0x00000002a500780c */ /* 0x000fe40000701670 */
[C---:B------:R-:W-:Y:S02]  /*d3c0*/  ISETP.GE.AND P2, PT, R166.reuse, 0x1, PT ;  /* 0x00000001a600780c */ /* 0x040fe40003f46270 */
        /* <DEDUP_REMOVED lines=18> */
[C---:B------:R-:W-:Y:S02]  /*d4f0*/  ISETP.GE.AND P1, PT, R166.reuse, 0x19, PT ;  /* 0x00000019a600780c */ /* 0x040fe40003f26270 */
        /* <DEDUP_REMOVED lines=10> */
[C---:B------:R-:W-:Y:S02]  /*d5a0*/  ISETP.GE.AND P1, PT, R166.reuse, 0x21, PT ;  /* 0x00000021a600780c */ /* 0x040fe40003f26270 */
[----:B------:R-:W-:Y:S02]  /*d5b0*/  FSEL R194, R33, -INF , !P0 ;  /* 0xff80000021c27808 */ /* 0x000fe40004000000 */
[----:B------:R-:W-:Y:S02]  /*d5c0*/  ISETP.GT.AND P0, PT, R163, 0x20, !P1 ;  /* 0x00000020a300780c */ /* 0x000fe40004f04270 */
[----:B------:R-:W-:Y:S02]  /*d5d0*/  P2R R5, PR, RZ, 0x2 ;  /* 0x00000002ff057803 */ /* 0x000fe40000000000 */
[----:B------:R-:W-:Y:S02]  /*d5e0*/  ISETP.LT.OR P0, PT, R165, 0x21, P0 ;  /* 0x00000021a500780c */ /* 0x000fe40000701670 */
[----:B------:R-:W-:Y:S02]  /*d5f0*/  ISETP.GE.AND P1, PT, R166, 0x22, PT ;  /* 0x00000022a600780c */ /* 0x000fe40003f26270 */
[----:B------:R-:W-:Y:S01]  /*d600*/  FSEL R180, R36, -INF , !P0 ;  /* 0xff80000024b47808 */ /* 0x000fe20004000000 */
[--C-:B-1----:R-:W-:Y:S01]  /*d610*/  IMAD.IADD R36, R158, 0x1, R20.reuse ;  /* 0x000000019e247824 */ /* 0x102fe200078e0214 */
[----:B------:R-:W-:Y:S02]  /*d620*/  ISETP.GT.AND P0, PT, R163, 0x21, !P1 ;  /* 0x00000021a300780c */ /* 0x000fe40004f04270 */
[----:B------:R-:W-:Y:S02]  /*d630*/  P2R R3, PR, RZ, 0x2 ;  /* 0x00000002ff037803 */ /* 0x000fe40000000000 */
[----:B------:R-:W-:Y:S02]  /*d640*/  ISETP.LT.OR P0, PT, R165, 0x22, P0 ;  /* 0x00000022a500780c */ /* 0x000fe40000701670 */
[----:B------:R-:W-:Y:S02]  /*d650*/  ISETP.GE.AND P1, PT, R166, 0x29, PT ;  /* 0x00000029a600780c */ /* 0x000fe40003f26270 */
[----:B------:R-:W-:Y:S01]  /*d660*/  FSEL R177, R37, -INF , !P0 ;  /* 0xff80000025b17808 */ /* 0x000fe20004000000 */
[----:B------:R-:W-:Y:S01]  /*d670*/  IMAD.IADD R37, R159, 0x1, R20 ;  /* 0x000000019f257824 */ /* 0x000fe200078e0214 */
[----:B------:R-:W-:Y:S02]  /*d680*/  ISETP.GT.AND P0, PT, R163, 0x28, !P1 ;  /* 0x00000028a300780c */ /* 0x000fe40004f04270 */
[----:B------:R-:W-:Y:S02]  /*d690*/  P2R R33, PR, RZ, 0x4 ;  /* 0x00000004ff217803 */ /* 0x000fe40000000000 */
[----:B------:R-:W-:Y:S04]  /*d6a0*/  ISETP.LT.OR P0, PT, R165, 0x29, P0 ;  /* 0x00000029a500780c */ /* 0x000fe80000701670 */
[----:B------:R-:W-:Y:S02]  /*d6b0*/  FSEL R173, R48, -INF , !P0 ;  /* 0xff80000030ad7808 */ /* 0x000fe40004000000 */
[----:B------:R-:W-:Y:S04]  /*d6c0*/  ISETP.GT.AND P0, PT, R163, RZ, !P2 ;  /* 0x000000ffa300720c */ /* 0x000fe80005704270 */
[----:B------:R-:W-:Y:S04]  /*d6d0*/  ISETP.LT.OR P0, PT, R165, 0x1, P0 ;  /* 0x00000001a500780c */ /* 0x000fe80000701670 */
[----:B------:R-:W-:Y:S02]  /*d6e0*/  FSEL R4, R4, -INF , !P0 ;  /* 0xff80000004047808 */ /* 0x000fe40004000000 */
[----:B------:R-:W-:Y:S04]  /*d6f0*/  ISETP.GE.AND P0, PT, R166, 0x2a, PT ;  /* 0x0000002aa600780c */ /* 0x000fe80003f06270 */
        /* <DEDUP_REMOVED lines=20> */
.L_x_1869:
[----:B------:R-:W-:Y:S04]  /*d840*/  MOV R20, c[0x0][0x32c] ;  /* 0x0000cb0000147a02 */ /* 0x000fe80000000f00 */
[----:B------:R-:W-:Y:S11]  /*d850*/  ISETP.NE.AND P2, PT, R20, 0x1, PT ;  /* 0x000000011400780c */ /* 0x000ff60003f45270 */
[----:B------:R-:W-:Y:S02]  /*d860*/  @!UPT UIADD3 URZ, URZ, URZ, URZ ;  /* 0x0000003f3f3ff290 */ /* 0x000fe4000fffe03f */
[----:B------:R-:W-:Y:S05]  /*d870*/  @P2 IMAD.HI.U32 R20, R32, c[0x0][0x330], RZ ;  /* 0x0000cc0020142a27 */ /* 0x000fea00078e00ff */
[----:B------:R-:W-:Y:S02]  /*d880*/  @P2 SHF.R.U32.HI R32, RZ, c[0x0][0x334], R20 ;  /* 0x0000cd00ff202a19 */ /* 0x000fe40000011614 */
.L_x_1870:
[----:B------:R-:W-:Y:S05]  /*d890*/  BSYNC B0 ;  /* 0x0000000000007941 */ /* 0x000fea0003800000 */
.L_x_1868:
[----:B------:R-:W-:Y:S05]  /*d8a0*/  IMAD R49, R32, c[0x0][0x32c], R157 ;  /* 0x0000cb0020317a24 */ /* 0x000fea00078e029d */
[----:B------:R-:W-:Y:S02]  /*d8b0*/  IADD3 R20, R49, c[0x0][0x32c], RZ ;  /* 0x0000cb0031147a10 */ /* 0x000fe40007ffe0ff */
[----:B------:R-:W-:Y:S02]  /*d8c0*/  IMNMX R36, R36, R49, !PT ;  /* 0x0000003124247217 */ /* 0x000fe40007800200 */
[----:B------:R-:W-:Y:S02]  /*d8d0*/  IMNMX R37, R37, R20, PT ;  /* 0x0000001425257217 */ /* 0x000fe40003800200 */
.L_x_1867:
[----:B------:R-:W-:Y:S02]  /*d8e0*/  ISETP.NE.AND P2, PT, R154, RZ, PT ;  /* 0x000000ff9a00720c */ /* 0x000fe40003f45270 */
[----:B------:R-:W-:Y:S02]  /*d8f0*/  P2R R165, PR, RZ, 0x40 ;  /* 0x00000040ffa57803 */ /* 0x000fe40000000000 */
[----:B------:R-:W-:Y:S02]  /*d900*/  ISETP.GT.AND P2, PT, R161, 0x8, !P2 ;  /* 0x00000008a100780c */ /* 0x000fe40005744270 */
[----:B------:R-:W-:Y:S02]  /*d910*/  ISETP.NE.AND P6, PT, R21, RZ, PT ;  /* 0x000000ff1500720c */ /* 0x000fe40003fc5270 */
[----:B------:R-:W-:Y:S02]  /*d920*/  ISETP.LT.OR P2, PT, R162, 0x9, P2 ;  /* 0x00000009a200780c */ /* 0x000fe40001741670 */
[----:B------:R-:W-:Y:S02]  /*d930*/  P2R R163, PR, RZ, 0x20 ;  /* 0x00000020ffa37803 */ /* 0x000fe40000000000 */
[----:B------:R-:W-:Y:S02]  /*d940*/  FSEL R20, R18, -INF , !P2 ;  /* 0xff80000012147808 */ /* 0x000fe40005000000 */
[----:B------:R-:W-:Y:S02]  /*d950*/  ISETP.NE.AND P2, PT, R153, RZ, PT ;  /* 0x000000ff9900720c */ /* 0x000fe40003f45270 */
[----:B------:R-:W-:Y:S02]  /*d960*/  ISETP.NE.AND P5, PT, R17, RZ, PT ;  /* 0x000000ff1100720c */ /* 0x000fe40003fa5270 */
[----:B------:R-:W-:Y:S02]  /*d970*/  ISETP.GT.AND P2, PT, R161, 0x9, !P2 ;  /* 0x00000009a100780c */ /* 0x000fe40005744270 */
[----:B------:R-:W-:Y:S02]  /*d980*/  P2R R49, PR, RZ, 0x10 ;  /* 0x00000010ff317803 */ /* 0x000fe40000000000 */
[C---:B------:R-:W-:Y:S02]  /*d990*/  ISETP.LT.OR P2, PT, R162.reuse, 0xa, P2 ;  /* 0x0000000aa200780c */ /* 0x040fe40001741670 */
[----:B------:R-:W-:Y:S02]  /*d9a0*/  ISETP.NE.AND P4, PT, R5, RZ, PT ;  /* 0x000000ff0500720c */ /* 0x000fe40003f85270 */
[----:B------:R-:W-:Y:S02]  /*d9b0*/  FSEL R18, R19, -INF , !P2 ;  /* 0xff80000013127808 */ /* 0x000fe40005000000 */
[----:B------:R-:W-:Y:S02]  /*d9c0*/  ISETP.NE.AND P2, PT, R151, RZ, PT ;  /* 0x000000ff9700720c */ /* 0x000fe40003f45270 */
[----:B------:R-:W-:Y:S02]  /*d9d0*/  P2R R48, PR, RZ, 0x8 ;  /* 0x00000008ff307803 */ /* 0x000fe40000000000 */
[----:B------:R-:W-:Y:S02]  /*d9e0*/  ISETP.GT.AND P2, PT, R161, 0x10, !P2 ;  /* 0x00000010a100780c */ /* 0x000fe40005744270 */
[----:B------:R-:W-:Y:S02]  /*d9f0*/  ISETP.NE.AND P3, PT, R3, RZ, PT ;  /* 0x000000ff0300720c */ /* 0x000fe40003f65270 */
[----:B------:R-:W-:Y:S02]  /*da00*/  ISETP.LT.OR P2, PT, R162, 0x11, P2 ;  /* 0x00000011a200780c */ /* 0x000fe40001741670 */
[----:B------:R-:W-:Y:S02]  /*da10*/  P2R R19, PR, RZ, 0x40 ;  /* 0x00000040ff137803 */ /* 0x000fe40000000000 */
[----:B------:R-:W-:Y:S02]  /*da20*/  FSEL R172, R22, -INF , !P2 ;  /* 0xff80000016ac7808 */ /* 0x000fe40005000000 */
[----:B------:R-:W-:Y:S04]  /*da30*/  ISETP.NE.AND P2, PT, R149, RZ, PT ;  /* 0x000000ff9500720c */ /* 0x000fe80003f45270 */
[----:B------:R-:W-:Y:S04]  /*da40*/  ISETP.GT.AND P2, PT, R161, 0x11, !P2 ;  /* 0x00000011a100780c */ /* 0x000fe80005744270 */
[C---:B------:R-:W-:Y:S04]  /*da50*/  ISETP.LT.OR P2, PT, R162.reuse, 0x12, P2 ;  /* 0x00000012a200780c */ /* 0x040fe80001741670 */
[----:B------:R-:W-:Y:S02]  /*da60*/  FSEL R196, R23, -INF , !P2 ;  /* 0xff80000017c47808 */ /* 0x000fe40005000000 */
[----:B------:R-:W-:Y:S02]  /*da70*/  ISETP.GT.AND P2, PT, R161, 0x18, !P6 ;  /* 0x00000018a100780c */ /* 0x000fe40007744270 */
[----:B------:R-:W-:Y:S02]  /*da80*/  ISETP.NE.AND P6, PT, R33, RZ, PT ;  /* 0x000000ff2100720c */ /* 0x000fe40003fc5270 */
        /* <DEDUP_REMOVED lines=11> */
[----:B------:R-:W-:Y:S04]  /*db40*/  ISETP.NE.AND P2, PT, R155, RZ, PT ;  /* 0x000000ff9b00720c */ /* 0x000fe80003f45270 */
[----:B------:R-:W-:Y:S04]  /*db50*/  ISETP.GT.AND P2, PT, R161, 0x1, !P2 ;  /* 0x00000001a100780c */ /* 0x000fe80005744270 */
[C---:B------:R-:W-:Y:S04]  /*db60*/  ISETP.LT.OR P2, PT, R162.reuse, 0x2, P2 ;  /* 0x00000002a200780c */ /* 0x040fe80001741670 */
[----:B------:R-:W-:Y:S02]  /*db70*/  FSEL R32, R7, -INF , !P2 ;  /* 0xff80000007207808 */ /* 0x000fe40005000000 */
[C---:B------:R-:W-:Y:S04]  /*db80*/  ISETP.GT.AND P2, PT, R161.reuse, RZ, !P6 ;  /* 0x000000ffa100720c */ /* 0x040fe80007744270 */
        /* <DEDUP_REMOVED lines=8> */
[----:B------:R-:W-:Y:S02]  /*dc10*/  ISETP.GT.AND P2, PT, R36, RZ, !P6 ;  /* 0x000000ff2400720c */ /* 0x000fe40007744270 */
[----:B------:R-:W-:Y:S02]  /*dc20*/  ISETP.NE.AND P6, PT, R19, RZ, PT ;  /* 0x000000ff1300720c */ /* 0x000fe40003fc5270 */
        /* <DEDUP_REMOVED lines=64> */
.L_x_1873:
[----:B------:R-:W-:Y:S04]  /*e030*/  MOV R9, c[0x0][0x32c] ;  /* 0x0000cb0000097a02 */ /* 0x000fe80000000f00 */
[----:B------:R-:W-:Y:S11]  /*e040*/  ISETP.NE.AND P2, PT, R9, 0x1, PT ;  /* 0x000000010900780c */ /* 0x000ff60003f45270 */
[----:B------:R-:W-:Y:S02]  /*e050*/  @!UPT UIADD3 URZ, URZ, URZ, URZ ;  /* 0x0000003f3f3ff290 */ /* 0x000fe4000fffe03f */
[----:B------:R-:W-:Y:S05]  /*e060*/  @P2 IMAD.HI.U32 R9, R24, c[0x0][0x330], RZ ;  /* 0x0000cc0018092a27 */ /* 0x000fea00078e00ff */
[----:B------:R-:W-:Y:S02]  /*e070*/  @P2 SHF.R.U32.HI R24, RZ, c[0x0][0x334], R9 ;  /* 0x0000cd00ff182a19 */ /* 0x000fe40000011609 */
.L_x_1874:
[----:B------:R-:W-:Y:S05]  /*e080*/  BSYNC B0 ;  /* 0x0000000000007941 */ /* 0x000fea0003800000 */
.L_x_1872:
[----:B------:R-:W-:Y:S05]  /*e090*/  IMAD R157, R24, c[0x0][0x32c], R157 ;  /* 0x0000cb00189d7a24 */ /* 0x000fea00078e029d */
[----:B------:R-:W-:Y:S02]  /*e0a0*/  IADD3 R24, R157, c[0x0][0x32c], RZ ;  /* 0x0000cb009d187a10 */ /* 0x000fe40007ffe0ff */
[----:B------:R-:W-:Y:S02]  /*e0b0*/  IMNMX R158, R158, R157, !PT ;  /* 0x0000009d9e9e7217 */ /* 0x000fe40007800200 */
[----:B------:R-:W-:Y:S02]  /*e0c0*/  IMNMX R159, R159, R24, PT ;  /* 0x000000189f9f7217 */ /* 0x000fe40003800200 */
.L_x_1871:
[----:B------:R-:W-:Y:S01]  /*e0d0*/  ISETP.NE.AND P2, PT, R33, RZ, PT ;  /* 0x000000ff2100720c */ /* 0x000fe20003f45270 */
[----:B------:R-:W-:Y:S01]  /*e0e0*/  LDSM.16.MT88.4 R36, [R214+0xd00] ;  /* 0x000d0000d624783b */ /* 0x000fe20000004200 */
[C---:B------:R-:W-:Y:S02]  /*e0f0*/  ISETP.GT.AND P1, PT, R158.reuse, 0x28, !P1 ;  /* 0x000000289e00780c */ /* 0x040fe40004f24270 */
[----:B------:R-:W-:Y:S02]  /*e100*/  ISETP.GT.AND P2, PT, R158, RZ, !P2 ;  /* 0x000000ff9e00720c */ /* 0x000fe40005744270 */
[C---:B------:R-:W-:Y:S02]  /*e110*/  ISETP.LT.OR P1, PT, R159.reuse, 0x29, P1 ;  /* 0x000000299f00780c */ /* 0x040fe40000f21670 */
[----:B------:R-:W-:Y:S02]  /*e120*/  ISETP.LT.OR P2, PT, R159, 0x1, P2 ;  /* 0x000000019f00780c */ /* 0x000fe40001741670 */
[----:B------:R-:W-:Y:S02]  /*e130*/  FSEL R46, R46, -INF , !P1 ;  /* 0xff8000002e2e7808 */ /* 0x000fe40004800000 */
[----:B------:R-:W-:Y:S02]  /*e140*/  FSEL R13, R10, -INF , !P2 ;  /* 0xff8000000a0d7808 */ /* 0x000fe40005000000 */
[----:B------:R-:W-:Y:S02]  /*e150*/  ISETP.NE.AND P2, PT, R155, RZ, PT ;  /* 0x000000ff9b00720c */ /* 0x000fe40003f45270 */
[C---:B------:R-:W-:Y:S02]  /*e160*/  ISETP.GT.AND P0, PT, R158.reuse, 0x29, !P0 ;  /* 0x000000299e00780c */ /* 0x040fe40004704270 */
[----:B------:R-:W-:Y:S02]  /*e170*/  ISETP.GT.AND P2, PT, R158, 0x1, !P2 ;  /* 0x000000019e00780c */ /* 0x000fe40005744270 */
[C---:B------:R-:W-:Y:S02]  /*e180*/  ISETP.LT.OR P0, PT, R159.reuse, 0x2a, P0 ;  /* 0x0000002a9f00780c */ /* 0x040fe40000701670 */
[----:B------:R-:W-:Y:S02]  /*e190*/  ISETP.LT.OR P2, PT, R159, 0x2, P2 ;  /* 0x000000029f00780c */ /* 0x000fe40001741670 */
[----:B------:R-:W-:Y:S02]  /*e1a0*/  FSEL R23, R47, -INF , !P0 ;  /* 0xff8000002f177808 */ /* 0x000fe40004000000 */
        /* <DEDUP_REMOVED lines=49> */
[----:B------:R-:W-:Y:S01]  /*e4c0*/  ISETP.GT.AND P2, PT, R158, 0x21, !P2 ;  /* 0x000000219e00780c */ /* 0x000fe20005744270 */
[----:B------:R-:W-:Y:S01]  /*e4d0*/  SHFL.BFLY PT, R149, R24, 0x2, 0x1f ;  /* 0x0c401f0018957f89 */ /* 0x000fe200000e0000 */
[----:B------:R-:W-:Y:S02]  /*e4e0*/  FMNMX.FTZ R3, R194, R3, !PT ;  /* 0x00000003c2037209 */ /* 0x000fe40007810000 */
[----:B------:R-:W-:Y:S02]  /*e4f0*/  ISETP.LT.OR P2, PT, R159, 0x22, P2 ;  /* 0x000000229f00780c */ /* 0x000fe40001741670 */
[----:B------:R-:W-:Y:S02]  /*e500*/  FMNMX.FTZ R10, R180, R3, !PT ;  /* 0x00000003b40a7209 */ /* 0x000fe40007810000 */
[----:B------:R-:W-:Y:S02]  /*e510*/  FSEL R49, R43, -INF , !P2 ;  /* 0xff8000002b317808 */ /* 0x000fe40005000000 */
[----:B------:R-:W-:Y:S04]  /*e520*/  FMNMX.FTZ R10, R177, R10, !PT ;  /* 0x0000000ab10a7209 */ /* 0x000fe80007810000 */
[----:B------:R-:W-:Y:S04]  /*e530*/  FMNMX.FTZ R3, R173, R10, !PT ;  /* 0x0000000aad037209 */ /* 0x000fe80007810000 */
[----:B------:R-:W-:Y:S02]  /*e540*/  FMNMX.FTZ R5, R170, R3, !PT ;  /* 0x00000003aa057209 */ /* 0x000fe40007810000 */
[----:B------:R-:W-:Y:S03]  /*e550*/  FMNMX.FTZ R3, R7, R2, !PT ;  /* 0x0000000207037209 */ /* 0x000fe60007810000 */
        /* <DEDUP_REMOVED lines=9> */
[----:B------:R-:W-:Y:S01]  /*e5f0*/  FMNMX.FTZ R149, R24, R149, !PT ;  /* 0x0000009518957209 */ /* 0x000fe20007810000 */
[----:B------:R-:W1:Y:S01]  /*e600*/  SHFL.BFLY PT, R151, R10, 0x1, 0x1f ;  /* 0x0c201f000a977f89 */ /* 0x000e6200000e0000 */
[----:B------:R-:W-:Y:S04]  /*e610*/  FMNMX.FTZ R3, R171, R14, !PT ;  /* 0x0000000eab037209 */ /* 0x000fe80007810000 */
[----:B------:R-:W-:Y:S03]  /*e620*/  FMNMX.FTZ R3, R50, R3, !PT ;  /* 0x0000000332037209 */ /* 0x000fe60007810000 */
[----:B------:R-:W2:Y:S01]  /*e630*/  SHFL.BFLY PT, R14, R149, 0x1, 0x1f ;  /* 0x0c201f00950e7f89 */ /* 0x000ea200000e0000 */
[----:B------:R-:W-:Y:S02]  /*e640*/  FMNMX.FTZ R24, R48, R3, !PT ;  /* 0x0000000330187209 */ /* 0x000fe40007810000 */
[----:B-1----:R-:W-:Y:S02]  /*e650*/  FMNMX.FTZ R151, R10, R151, !PT ;  /* 0x000000970a977209 */ /* 0x002fe40007810000 */
[----:B------:R-:W-:Y:S02]  /*e660*/  FMNMX.FTZ R10, R45, R24, !PT ;  /* 0x000000182d0a7209 */ /* 0x000fe40007810000 */
[C---:B------:R-:W-:Y:S01]  /*e670*/  FSETP.NEU.FTZ.AND P2, PT, R151.reuse, -INF , PT ;  /* 0xff8000009700780b */ /* 0x040fe20003f5d000 */
[----:B------:R-:W-:Y:S02]  /*e680*/  FMUL.FTZ R185, R151, c[0x0][0x2d0] ;  /* 0x0000b40097b97a20 */ /* 0x000fe40000410000 */
[----:B------:R-:W1:Y:S01]  /*e690*/  SHFL.BFLY PT, R3, R10, 0x2, 0x1f ;  /* 0x0c401f000a037f89 */ /* 0x000e6200000e0000 */
[----:B--2---:R-:W-:Y:S02]  /*e6a0*/  FMNMX.FTZ R149, R149, R14, !PT ;  /* 0x0000000e95957209 */ /* 0x004fe40007810000 */
[----:B------:R-:W-:Y:S02]  /*e6b0*/  FSEL R185, R185, RZ, P2 ;  /* 0x000000ffb9b97208 */ /* 0x000fe40001000000 */
[C---:B------:R-:W-:Y:S01]  /*e6c0*/  FSETP.NEU.FTZ.AND P1, PT, R149.reuse, -INF , PT ;  /* 0xff8000009500780b */ /* 0x040fe20003f3d000 */
[----:B------:R-:W-:Y:S02]  /*e6d0*/  FMUL.FTZ R181, R149, c[0x0][0x2d0] ;  /* 0x0000b40095b57a20 */ /* 0x000fe40000410000 */
        /* <DEDUP_REMOVED lines=8> */
[--C-:B------:R-:W-:Y:S01]  /*e760*/  FFMA.FTZ R155, R6, c[0x0][0x2d0], -R181.reuse ;  /* 0x0000b400069b7a23 */ /* 0x100fe200000108b5 */
[----:B------:R-:W-:Y:S01]  /*e770*/  FMNMX.FTZ R4, R9, R4, !PT ;  /* 0x0000000409047209 */ /* 0x000fe20007810000 */
[--C-:B------:R-:W-:Y:S02]  /*e780*/  FFMA.FTZ R160, R18, c[0x0][0x2d0], -R181.reuse ;  /* 0x0000b40012a07a23 */ /* 0x100fe400000108b5 */
[----:B------:R-:W-:Y:S01]  /*e790*/  LDSM.16.MT88.4 R16, [R214+0x100] ;  /* 0x00010000d610783b */ /* 0x000fe20000004200 */
[----:B------:R-:W-:Y:S01]  /*e7a0*/  FMNMX.FTZ R4, R15, R4, !PT ;  /* 0x000000040f047209 */ /* 0x000fe20007810000 */
[--C-:B------:R-:W-:Y:S01]  /*e7b0*/  FFMA.FTZ R156, R32, c[0x0][0x2d0], -R181.reuse ;  /* 0x0000b400209c7a23 */ /* 0x100fe200000108b5 */
[----:B-1----:R-:W-:Y:S01]  /*e7c0*/  FMNMX.FTZ R10, R10, R3, !PT ;  /* 0x000000030a0a7209 */ /* 0x002fe20007810000 */
[----:B------:R-:W-:Y:S01]  /*e7d0*/  FFMA.FTZ R161, R20, c[0x0][0x2d0], -R181 ;  /* 0x0000b40014a17a23 */ /* 0x000fe200000108b5 */
[----:B------:R-:W-:Y:S01]  /*e7e0*/  FMNMX.FTZ R4, R195, R4, !PT ;  /* 0x00000004c3047209 */ /* 0x000fe20007810000 */
[----:B------:R-:W1:Y:S02]  /*e7f0*/  MUFU.EX2 R153, R153 ;  /* 0x0000009900997308 */ /* 0x000e640000000800 */
[----:B------:R-:W-:Y:S01]  /*e800*/  LDSM.16.MT88.4 R32, [R212+0x100] ;  /* 0x00010000d420783b */ /* 0x000fe20000004200 */
[----:B------:R-:W-:Y:S01]  /*e810*/  FFMA.FTZ R179, R194, c[0x0][0x2d0], -R185 ;  /* 0x0000b400c2b37a23 */ /* 0x000fe200000108b9 */
[----:B------:R-:W-:Y:S01]  /*e820*/  FMNMX.FTZ R4, R191, R4, !PT ;  /* 0x00000004bf047209 */ /* 0x000fe20007810000 */
[----:B------:R-:W-:Y:S02]  /*e830*/  FFMA.FTZ R183, R192, c[0x0][0x2d0], -R181 ;  /* 0x0000b400c0b77a23 */ /* 0x000fe400000108b5 */
[--C-:B------:R-:W-:Y:S01]  /*e840*/  FFMA.FTZ R164, R164, c[0x0][0x2d0], -R185.reuse ;  /* 0x0000b400a4a47a23 */ /* 0x100fe200000108b9 */
[----:B------:R-:W-:Y:S01]  /*e850*/  FMNMX.FTZ R4, R193, R4, !PT ;  /* 0x00000004c1047209 */ /* 0x000fe20007810000 */
[--C-:B------:R-:W-:Y:S01]  /*e860*/  FFMA.FTZ R169, R198, c[0x0][0x2d0], -R185.reuse ;  /* 0x0000b400c6a97a23 */ /* 0x100fe200000108b9 */
[----:B------:R-:W2:Y:S01]  /*e870*/  SHFL.BFLY PT, R3, R10, 0x1, 0x1f ;  /* 0x0c201f000a037f89 */ /* 0x000ea200000e0000 */
[----:B------:R-:W-:Y:S01]  /*e880*/  MUFU.EX2 R152, R152 ;  /* 0x0000009800987308 */ /* 0x000fe20000000800 */
[----:B------:R-:W-:Y:S01]  /*e890*/  FMNMX.FTZ R4, R41, R4, !PT ;  /* 0x0000000429047209 */ /* 0x000fe20007810000 */
[--C-:B------:R-:W-:Y:S02]  /*e8a0*/  FFMA.FTZ R174, R174, c[0x0][0x2d0], -R185.reuse ;  /* 0x0000b400aeae7a23 */ /* 0x100fe400000108b9 */
[--C-:B------:R-:W-:Y:S01]  /*e8b0*/  FFMA.FTZ R180, R180, c[0x0][0x2d0], -R185.reuse ;  /* 0x0000b400b4b47a23 */ /* 0x100fe200000108b9 */
[----:B------:R-:W-:Y:S01]  /*e8c0*/  FMNMX.FTZ R4, R51, R4, !PT ;  /* 0x0000000433047209 */ /* 0x000fe20007810000 */
[--C-:B------:R-:W-:Y:S02]  /*e8d0*/  FFMA.FTZ R177, R177, c[0x0][0x2d0], -R185.reuse ;  /* 0x0000b400b1b17a23 */ /* 0x100fe400000108b9 */
[--C-:B------:R-:W-:Y:S01]  /*e8e0*/  FFMA.FTZ R173, R173, c[0x0][0x2d0], -R185.reuse ;  /* 0x0000b400adad7a23 */ /* 0x100fe200000108b9 */
[----:B------:R-:W-:Y:S01]  /*e8f0*/  FMNMX.FTZ R5, R49, R4, !PT ;  /* 0x0000000431057209 */ /* 0x000fe20007810000 */
[----:B------:R-:W3:Y:S01]  /*e900*/  MUFU.EX2 R157, R157 ;  /* 0x0000009d009d7308 */ /* 0x000ee20000000800 */
[----:B------:R-:W-:Y:S02]  /*e910*/  FFMA.FTZ R185, R170, c[0x0][0x2d0], -R185 ;  /* 0x0000b400aab97a23 */ /* 0x000fe400000108b9 */
[----:B------:R-:W-:Y:S01]  /*e920*/  FMNMX.FTZ R6, R46, R5, !PT ;  /* 0x000000052e067209 */ /* 0x000fe20007810000 */
[--C-:B------:R-:W-:Y:S01]  /*e930*/  FFMA.FTZ R172, R172, c[0x0][0x2d0], -R181.reuse ;  /* 0x0000b400acac7a23 */ /* 0x100fe200000108b5 */
[----:B-1----:R-:W-:Y:S01]  /*e940*/  F2FP.PACK_AB R24, R153, R154 ;  /* 0x0000009a9918723e */ /* 0x002fe200000000ff */
[--C-:B------:R-:W-:Y:S01]  /*e950*/  FFMA.FTZ R175, R196, c[0x0][0x2d0], -R181.reuse ;  /* 0x0000b400c4af7a23 */ /* 0x100fe200000108b5 */
[----:B------:R-:W-:Y:S01]  /*e960*/  FMNMX.FTZ R4, R23, R6, !PT ;  /* 0x0000000617047209 */ /* 0x000fe20007810000 */
[--C-:B------:R-:W-:Y:S02]  /*e970*/  FFMA.FTZ R182, R182, c[0x0][0x2d0], -R181.reuse ;  /* 0x0000b400b6b67a23 */ /* 0x100fe400000108b5 */
[----:B------:R-:W-:Y:S01]  /*e980*/  MUFU.EX2 R155, R155 ;  /* 0x0000009b009b7308 */ /* 0x000fe20000000800 */
[--C-:B------:R-:W-:Y:S01]  /*e990*/  FFMA.FTZ R178, R178, c[0x0][0x2d0], -R181.reuse ;  /* 0x0000b400b2b27a23 */ /* 0x100fe200000108b5 */
[----:B------:R-:W1:Y:S01]  /*e9a0*/  SHFL.BFLY PT, R5, R4, 0x2, 0x1f ;  /* 0x0c401f0004057f89 */ /* 0x000e6200000e0000 */
[----:B--2---:R-:W-:Y:S01]  /*e9b0*/  FMNMX.FTZ R3, R10, R3, !PT ;  /* 0x000000030a037209 */ /* 0x004fe20007810000 */
[----:B------:R-:W-:Y:S03]  /*e9c0*/  FFMA.FTZ R168, R168, c[0x0][0x2d0], -R181 ;  /* 0x0000b400a8a87a23 */ /* 0x000fe600000108b5 */
[C---:B------:R-:W-:Y:S01]  /*e9d0*/  FSETP.NEU.FTZ.AND P0, PT, R3.reuse, -INF , PT ;  /* 0xff8000000300780b */ /* 0x040fe20003f1d000 */
[----:B------:R-:W-:Y:S02]  /*e9e0*/  FMUL.FTZ R47, R3, c[0x0][0x2d0] ;  /* 0x0000b400032f7a20 */ /* 0x000fe40000410000 */
[----:B------:R-:W2:Y:S03]  /*e9f0*/  MUFU.EX2 R156, R156 ;  /* 0x0000009c009c7308 */ /* 0x000ea60000000800 */
[----:B------:R-:W-:Y:S02]  /*ea00*/  FSEL R47, R47, RZ, P0 ;  /* 0x000000ff2f2f7208 */ /* 0x000fe40000000000 */
[----:B---3--:R-:W-:Y:S03]  /*ea10*/  F2FP.PACK_AB R26, R157, R152 ;  /* 0x000000989d1a723e */ /* 0x008fe600000000ff */
[--C-:B------:R-:W-:Y:S02]  /*ea20*/  FFMA.FTZ R158, R22, c[0x0][0x2d0], -R47.reuse ;  /* 0x0000b400169e7a23 */ /* 0x100fe4000001082f */
[--C-:B------:R-:W-:Y:S01]  /*ea30*/  FFMA.FTZ R159, R7, c[0x0][0x2d0], -R47.reuse ;  /* 0x0000b400079f7a23 */ /* 0x100fe2000001082f */
[----:B------:R-:W-:Y:S01]  /*ea40*/  FSEL R7, R151, RZ, P2 ;  /* 0x000000ff97077208 */ /* 0x000fe20001000000 */
[----:B------:R-:W-:Y:S01]  /*ea50*/  MUFU.EX2 R161, R161 ;  /* 0x000000a100a17308 */ /* 0x000fe20000000800 */
[--C-:B------:R-:W-:Y:S02]  /*ea60*/  FFMA.FTZ R163, R12, c[0x0][0x2d0], -R47.reuse ;  /* 0x0000b4000ca37a23 */ /* 0x100fe4000001082f */
[--C-:B------:R-:W-:Y:S01]  /*ea70*/  FFMA.FTZ R162, R8, c[0x0][0x2d0], -R47.reuse ;  /* 0x0000b40008a27a23 */ /* 0x100fe2000001082f */
[----:B-1----:R-:W-:Y:S01]  /*ea80*/  FMNMX.FTZ R5, R4, R5, !PT ;  /* 0x0000000504057209 */ /* 0x002fe20007810000 */
[----:B------:R-:W-:Y:S01]  /*ea90*/  FADD.FTZ R4, -R7, R150 ;  /* 0x0000009607047221 */ /* 0x000fe20000010100 */
[----:B------:R-:W-:Y:S01]  /*eaa0*/  FSEL R7, R149, RZ, P1 ;  /* 0x000000ff95077208 */ /* 0x000fe20000800000 */
[--C-:B------:R-:W-:Y:S02]  /*eab0*/  FFMA.FTZ R184, R184, c[0x0][0x2d0], -R47.reuse ;  /* 0x0000b400b8b87a23 */ /* 0x100fe4000001082f */
[----:B------:R-:W1:Y:S01]  /*eac0*/  SHFL.BFLY PT, R22, R5, 0x1, 0x1f ;  /* 0x0c201f0005167f89 */ /* 0x000e6200000e0000 */
[----:B------:R-:W-:Y:S01]  /*ead0*/  FMUL.FTZ R21, R4, c[0x0][0x2d0] ;  /* 0x0000b40004157a20 */ /* 0x000fe20000410000 */
[----:B------:R-:W3:Y:S01]  /*eae0*/  MUFU.EX2 R160, R160 ;  /* 0x000000a000a07308 */ /* 0x000ee20000000800 */
[----:B------:R-:W-:Y:S01]  /*eaf0*/  FADD.FTZ R4, -R7, R148 ;  /* 0x0000009407047221 */ /* 0x000fe20000010100 */
[----:B------:R-:W-:Y:S01]  /*eb00*/  FSEL R7, R3, RZ, P0 ;  /* 0x000000ff03077208 */ /* 0x000fe20000000000 */
[--C-:B------:R-:W-:Y:S01]  /*eb10*/  FFMA.FTZ R187, R190, c[0x0][0x2d0], -R47.reuse ;  /* 0x0000b400bebb7a23 */ /* 0x100fe2000001082f */
[----:B--2---:R-:W-:Y:S01]  /*eb20*/  F2FP.PACK_AB R25, R156, R155 ;  /* 0x0000009b9c19723e */ /* 0x004fe200000000ff */
[----:B------:R-:W-:Y:S02]  /*eb30*/  FMUL.FTZ R20, R4, c[0x0][0x2d0] ;  /* 0x0000b40004147a20 */ /* 0x000fe40000410000 */
[----:B------:R-:W-:Y:S02]  /*eb40*/  FADD.FTZ R2, -R7, R2 ;  /* 0x0000000207027221 */ /* 0x000fe40000010100 */
[--C-:B------:R-:W-:Y:S01]  /*eb50*/  FFMA.FTZ R186, R186, c[0x0][0x2d0], -R47.reuse ;  /* 0x0000b400baba7a23 */ /* 0x100fe2000001082f */
[----:B------:R-:W2:Y:S01]  /*eb60*/  MUFU.EX2 R21, R21 ;  /* 0x0000001500157308 */ /* 0x000ea20000000800 */
[----:B------:R-:W-:Y:S02]  /*eb70*/  FMUL.FTZ R6, R2, c[0x0][0x2d0] ;  /* 0x0000b40002067a20 */ /* 0x000fe40000410000 */
[----:B------:R-:W-:Y:S07]  /*eb80*/  FFMA.FTZ R189, R188, c[0x0][0x2d0], -R47 ;  /* 0x0000b400bcbd7a23 */ /* 0x000fee000001082f */
[----:B------:R-:W4:Y:S01]  /*eb90*/  MUFU.EX2 R20, R20 ;  /* 0x0000001400147308 */ /* 0x000f220000000800 */
[----:B-1----:R-:W-:Y:S02]  /*eba0*/  FMNMX.FTZ R22, R5, R22, !PT ;  /* 0x0000001605167209 */ /* 0x002fe40007810000 */
[----:B---3--:R-:W-:Y:S02]  /*ebb0*/  F2FP.PACK_AB R27, R160, R161 ;  /* 0x000000a1a01b723e */ /* 0x008fe400000000ff */
[C---:B------:R-:W-:Y:S01]  /*ebc0*/  FSETP.NEU.FTZ.AND P0, PT, R22.reuse, -INF , PT ;  /* 0xff8000001600780b */ /* 0x040fe20003f1d000 */
[C---:B------:R-:W-:Y:S03]  /*ebd0*/  FMUL.FTZ R44, R22.reuse, c[0x0][0x2d0] ;  /* 0x0000b400162c7a20 */ /* 0x040fe60000410000 */
[----:B------:R-:W-:Y:S01]  /*ebe0*/  FSEL R5, R22, RZ, P0 ;  /* 0x000000ff16057208 */ /* 0x000fe20000000000 */
[----:B------:R1:W3:Y:S01]  /*ebf0*/  MUFU.EX2 R2, R6 ;  /* 0x0000000600027308 */ /* 0x0002e20000000800 */
[----:B------:R-:W-:Y:S01]  /*ec00*/  FSEL R44, R44, RZ, P0 ;  /* 0x000000ff2c2c7208 */ /* 0x000fe20000000000 */
[----:B--2---:R-:W-:Y:S01]  /*ec10*/  FMUL.FTZ R4, R21, R144 ;  /* 0x0000009015047220 */ /* 0x004fe20000410000 */
[C---:B------:R-:W-:Y:S01]  /*ec20*/  ISETP.GT.AND P0, PT, R230.reuse, R219, PT ;  /* 0x000000dbe600720c */ /* 0x040fe20003f04270 */
[----:B------:R-:W-:Y:S01]  /*ec30*/  FADD.FTZ R5, -R5, R0 ;  /* 0x0000000005057221 */ /* 0x000fe20000010100 */
[----:B------:R-:W-:Y:S01]  /*ec40*/  IADD3 R230, R230, -0x1, RZ ;  /* 0xffffffffe6e67810 */ /* 0x000fe20007ffe0ff */
[--C-:B------:R-:W-:Y:S02]  /*ec50*/  FFMA.FTZ R167, R13, c[0x0][0x2d0], -R44.reuse ;  /* 0x0000b4000da77a23 */ /* 0x100fe4000001082c */
[--C-:B------:R-:W-:Y:S02]  /*ec60*/  FFMA.FTZ R150, R11, c[0x0][0x2d0], -R44.reuse ;  /* 0x0000b4000b967a23 */ /* 0x100fe4000001082c */
[----:B------:R-:W-:Y:S01]  /*ec70*/  MUFU.EX2 R159, R159 ;  /* 0x0000009f009f7308 */ /* 0x000fe20000000800 */
[--C-:B------:R-:W-:Y:S02]  /*ec80*/  FFMA.FTZ R165, R9, c[0x0][0x2d0], -R44.reuse ;  /* 0x0000b40009a57a23 */ /* 0x100fe4000001082c */
[--C-:B------:R-:W-:Y:S02]  /*ec90*/  FFMA.FTZ R148, R15, c[0x0][0x2d0], -R44.reuse ;  /* 0x0000b4000f947a23 */ /* 0x100fe4000001082c */
[----:B------:R-:W-:Y:S02]  /*eca0*/  FMUL.FTZ R0, R5, c[0x0][0x2d0] ;  /* 0x0000b40005007a20 */ /* 0x000fe40000410000 */
[C---:B------:R-:W-:Y:S02]  /*ecb0*/  FMUL.FTZ R5, R21.reuse, R145 ;  /* 0x0000009115057220 */ /* 0x040fe40000410000 */
[C---:B----4-:R-:W-:Y:S01]  /*ecc0*/  FMUL.FTZ R7, R20.reuse, R147 ;  /* 0x0000009314077220 */ /* 0x050fe20000410000 */
[----:B------:R-:W2:Y:S01]  /*ecd0*/  MUFU.EX2 R158, R158 ;  /* 0x0000009e009e7308 */ /* 0x000ea20000000800 */
[C---:B------:R-:W-:Y:S02]  /*ece0*/  FMUL.FTZ R100, R21.reuse, R100 ;  /* 0x0000006415647220 */ /* 0x040fe40000410000 */
[----:B------:R-:W-:Y:S02]  /*ecf0*/  FMUL.FTZ R101, R21, R101 ;  /* 0x0000006515657220 */ /* 0x000fe40000410000 */
[----:B-1----:R-:W-:Y:S02]  /*ed00*/  FMUL.FTZ R6, R20, R146 ;  /* 0x0000009214067220 */ /* 0x002fe40000410000 */
[--C-:B------:R-:W-:Y:S02]  /*ed10*/  FFMA.FTZ R190, R41, c[0x0][0x2d0], -R44.reuse ;  /* 0x0000b40029be7a23 */ /* 0x100fe4000001082c */
[----:B------:R-:W-:Y:S01]  /*ed20*/  LDSM.16.MT88.4 R40, [R212+0x500] ;  /* 0x00050000d428783b */ /* 0x000fe20000004200 */
[----:B------:R-:W-:Y:S01]  /*ed30*/  MUFU.EX2 R163, R163 ;  /* 0x000000a300a37308 */ /* 0x000fe20000000800 */
[--C-:B------:R-:W-:Y:S01]  /*ed40*/  FFMA.FTZ R192, R51, c[0x0][0x2d0], -R44.reuse ;  /* 0x0000b40033c07a23 */ /* 0x100fe2000001082c */
[-C--:B------:R-:W-:Y:S01]  /*ed50*/  HMMA.16816.F32 R4, R24, R16.reuse, R4 ;  /* 0x000000101804723c */ /* 0x080fe20000001804 */
[C---:B---3--:R-:W-:Y:S02]  /*ed60*/  FMUL.FTZ R8, R2.reuse, R140 ;  /* 0x0000008c02087220 */ /* 0x048fe40000410000 */
[C---:B------:R-:W-:Y:S02]  /*ed70*/  FMUL.FTZ R9, R2.reuse, R141 ;  /* 0x0000008d02097220 */ /* 0x040fe40000410000 */
[C---:B------:R-:W-:Y:S02]  /*ed80*/  FMUL.FTZ R12, R2.reuse, R136 ;  /* 0x00000088020c7220 */ /* 0x040fe40000410000 */
[----:B------:R-:W-:Y:S01]  /*ed90*/  FMUL.FTZ R13, R2, R137 ;  /* 0x00000089020d7220 */ /* 0x000fe20000410000 */
[----:B------:R-:W1:Y:S01]  /*eda0*/  MUFU.EX2 R162, R162 ;  /* 0x000000a200a27308 */ /* 0x000e620000000800 */
[----:B------:R-:W-:Y:S03]  /*edb0*/  FMUL.FTZ R102, R20, R102 ;  /* 0x0000006614667220 */ /* 0x000fe60000410000 */
[----:B--2---:R-:W-:Y:S01]  /*edc0*/  F2FP.PACK_AB R28, R158, R159 ;  /* 0x0000009f9e1c723e */ /* 0x004fe200000000ff */
[C---:B------:R-:W-:Y:S02]  /*edd0*/  FMUL.FTZ R103, R20.reuse, R103 ;  /* 0x0000006714677220 */ /* 0x040fe40000410000 */
[C---:B------:R-:W-:Y:S02]  /*ede0*/  FMUL.FTZ R104, R21.reuse, R104 ;  /* 0x0000006815687220 */ /* 0x040fe40000410000 */
[----:B------:R-:W-:Y:S01]  /*edf0*/  FMUL.FTZ R105, R21, R105 ;  /* 0x0000006915697220 */ /* 0x000fe20000410000 */
[----:B------:R-:W-:Y:S01]  /*ee00*/  MUFU.EX2 R167, R167 ;  /* 0x000000a700a77308 */ /* 0x000fe20000000800 */
[C---:B------:R-:W-:Y:S02]  /*ee10*/  FMUL.FTZ R106, R20.reuse, R106 ;  /* 0x0000006a146a7220 */ /* 0x040fe40000410000 */
[----:B------:R-:W-:Y:S02]  /*ee20*/  FMUL.FTZ R107, R20, R107 ;  /* 0x0000006b146b7220 */ /* 0x000fe40000410000 */
[C---:B------:R-:W-:Y:S02]  /*ee30*/  FMUL.FTZ R108, R2.reuse, R108 ;  /* 0x0000006c026c7220 */ /* 0x040fe40000410000 */
[----:B------:R-:W-:Y:S02]  /*ee40*/  FMUL.FTZ R109, R2, R109 ;  /* 0x0000006d026d7220 */ /* 0x000fe40000410000 */
[--C-:B------:R-:W-:Y:S01]  /*ee50*/  FFMA.FTZ R197, R49, c[0x0][0x2d0], -R44.reuse ;  /* 0x0000b40031c57a23 */ /* 0x100fe2000001082c */
[----:B------:R-:W2:Y:S01]  /*ee60*/  MUFU.EX2 R150, R150 ;  /* 0x0000009600967308 */ /* 0x000ea20000000800 */
[--C-:B------:R-:W-:Y:S02]  /*ee70*/  FFMA.FTZ R194, R46, c[0x0][0x2d0], -R44.reuse ;  /* 0x0000b4002ec27a23 */ /* 0x100fe4000001082c */
[----:B------:R-:W-:Y:S01]  /*ee80*/  FMUL.FTZ R112, R2, R112 ;  /* 0x0000007002707220 */ /* 0x000fe20000410000 */
[----:B-1----:R-:W-:Y:S01]  /*ee90*/  F2FP.PACK_AB R30, R162, R163 ;  /* 0x000000a3a21e723e */ /* 0x002fe200000000ff */
[----:B------:R-:W-:Y:S02]  /*eea0*/  FMUL.FTZ R113, R2, R113 ;  /* 0x0000007102717220 */ /* 0x000fe40000410000 */
        /* <DEDUP_REMOVED lines=8> */
[----:B------:R-:W1:Y:S01]  /*ef30*/  MUFU.EX2 R148, R148 ;  /* 0x0000009400947308 */ /* 0x000e620000000800 */
[----:B------:R-:W-:Y:S02]  /*ef40*/  FMUL.FTZ R123, R20, R123 ;  /* 0x0000007b147b7220 */ /* 0x000fe40000410000 */
[----:B------:R-:W-:Y:S01]  /*ef50*/  FMUL.FTZ R124, R2, R124 ;  /* 0x0000007c027c7220 */ /* 0x000fe20000410000 */
[----:B--2---:R-:W-:Y:S01]  /*ef60*/  F2FP.PACK_AB R29, R150, R167 ;  /* 0x000000a7961d723e */ /* 0x004fe200000000ff */
[----:B------:R-:W-:Y:S02]  /*ef70*/  FMUL.FTZ R125, R2, R125 ;  /* 0x0000007d027d7220 */ /* 0x000fe40000410000 */
        /* <DEDUP_REMOVED lines=11> */
[----:B-1----:R-:W-:Y:S01]  /*f030*/  F2FP.PACK_AB R31, R148, R165 ;  /* 0x000000a5941f723e */ /* 0x002fe200000000ff */
[C---:B------:R-:W-:Y:S02]  /*f040*/  FMUL.FTZ R57, R2.reuse, R57 ;  /* 0x0000003902397220 */ /* 0x040fe40000410000 */
[C---:B------:R-:W-:Y:S02]  /*f050*/  FMUL.FTZ R60, R2.reuse, R60 ;  /* 0x0000003c023c7220 */ /* 0x040fe40000410000 */
[----:B------:R-:W-:Y:S01]  /*f060*/  FMUL.FTZ R61, R2, R61 ;  /* 0x0000003d023d7220 */ /* 0x000fe20000410000 */
[----:B------:R-:W-:Y:S01]  /*f070*/  MUFU.EX2 R164, R164 ;  /* 0x000000a400a47308 */ /* 0x000fe20000000800 */
[C---:B------:R-:W-:Y:S02]  /*f080*/  FMUL.FTZ R64, R21.reuse, R64 ;  /* 0x0000004015407220 */ /* 0x040fe40000410000 */
[C---:B------:R-:W-:Y:S02]  /*f090*/  FMUL.FTZ R65, R21.reuse, R65 ;  /* 0x0000004115417220 */ /* 0x040fe40000410000 */
[C---:B--2---:R-:W-:Y:S02]  /*f0a0*/  FMUL.FTZ R10, R0.reuse, R142 ;  /* 0x0000008e000a7220 */ /* 0x044fe40000410000 */
[C---:B------:R-:W-:Y:S02]  /*f0b0*/  FMUL.FTZ R11, R0.reuse, R143 ;  /* 0x0000008f000b7220 */ /* 0x040fe40000410000 */
[C---:B------:R-:W-:Y:S01]  /*f0c0*/  FMUL.FTZ R110, R0.reuse, R110 ;  /* 0x0000006e006e7220 */ /* 0x040fe20000410000 */
[----:B------:R-:W-:Y:S01]  /*f0d0*/  MUFU.EX2 R169, R169 ;  /* 0x000000a900a97308 */ /* 0x000fe20000000800 */
[C---:B------:R-:W-:Y:S02]  /*f0e0*/  FMUL.FTZ R111, R0.reuse, R111 ;  /* 0x0000006f006f7220 */ /* 0x040fe40000410000 */
[C---:B------:R-:W-:Y:S01]  /*f0f0*/  FMUL.FTZ R114, R0.reuse, R114 ;  /* 0x0000007200727220 */ /* 0x040fe20000410000 */
[C---:B------:R-:W-:Y:S01]  /*f100*/  HMMA.16816.F32 R8, R28.reuse, R16, R8 ;  /* 0x000000101c08723c */ /* 0x040fe20000001808 */
[C---:B------:R-:W-:Y:S02]  /*f110*/  FMUL.FTZ R14, R0.reuse, R138 ;  /* 0x0000008a000e7220 */ /* 0x040fe40000410000 */
[C---:B------:R-:W-:Y:S02]  /*f120*/  FMUL.FTZ R15, R0.reuse, R139 ;  /* 0x0000008b000f7220 */ /* 0x040fe40000410000 */
[C---:B------:R-:W-:Y:S01]  /*f130*/  FMUL.FTZ R115, R0.reuse, R115 ;  /* 0x0000007300737220 */ /* 0x040fe20000410000 */
[----:B------:R-:W-:Y:S01]  /*f140*/  MUFU.EX2 R172, R172 ;  /* 0x000000ac00ac7308 */ /* 0x000fe20000000800 */
[C---:B------:R-:W-:Y:S02]  /*f150*/  FMUL.FTZ R126, R0.reuse, R126 ;  /* 0x0000007e007e7220 */ /* 0x040fe40000410000 */
[----:B------:R-:W-:Y:S01]  /*f160*/  FMUL.FTZ R127, R0, R127 ;  /* 0x0000007f007f7220 */ /* 0x000fe20000410000 */
[-C--:B------:R-:W-:Y:S02]  /*f170*/  HMMA.16816.F32 R12, R28, R18.reuse, R12 ;  /* 0x000000121c0c723c */ /* 0x080fe4000000180c */
[C---:B------:R-:W-:Y:S02]  /*f180*/  FMUL.FTZ R16, R2.reuse, R132 ;  /* 0x0000008402107220 */ /* 0x040fe40000410000 */
[----:B------:R-:W-:Y:S02]  /*f190*/  FMUL.FTZ R17, R2, R133 ;  /* 0x0000008502117220 */ /* 0x000fe40000410000 */
[C---:B------:R-:W-:Y:S01]  /*f1a0*/  FMUL.FTZ R58, R0.reuse, R58 ;  /* 0x0000003a003a7220 */ /* 0x040fe20000410000 */
[----:B------:R-:W-:Y:S01]  /*f1b0*/  MUFU.EX2 R175, R175 ;  /* 0x000000af00af7308 */ /* 0x000fe20000000800 */
[C---:B------:R-:W-:Y:S01]  /*f1c0*/  HMMA.16816.F32 R100, R24.reuse, R18, R100 ;  /* 0x000000121864723c */ /* 0x040fe20000001864 */
[C---:B------:R-:W-:Y:S03]  /*f1d0*/  FMUL.FTZ R59, R0.reuse, R59 ;  /* 0x0000003b003b7220 */ /* 0x040fe60000410000 */
[C---:B------:R-:W-:Y:S02]  /*f1e0*/  FMUL.FTZ R62, R0.reuse, R62 ;  /* 0x0000003e003e7220 */ /* 0x040fe40000410000 */
[C---:B------:R-:W-:Y:S02]  /*f1f0*/  FMUL.FTZ R63, R0.reuse, R63 ;  /* 0x0000003f003f7220 */ /* 0x040fe40000410000 */
[-C--:B------:R-:W-:Y:S01]  /*f200*/  HMMA.16816.F32 R104, R24, R32.reuse, R104 ;  /* 0x000000201868723c */ /* 0x080fe20000001868 */
[C---:B------:R-:W-:Y:S01]  /*f210*/  FMUL.FTZ R18, R0.reuse, R134 ;  /* 0x0000008600127220 */ /* 0x040fe20000410000 */
[----:B------:R-:W-:Y:S02]  /*f220*/  MUFU.EX2 R174, R174 ;  /* 0x000000ae00ae7308 */ /* 0x000fe40000000800 */
[----:B------:R-:W-:Y:S02]  /*f230*/  FMUL.FTZ R19, R0, R135 ;  /* 0x0000008700137220 */ /* 0x000fe40000410000 */
[C---:B------:R-:W-:Y:S02]  /*f240*/  FMUL.FTZ R66, R20.reuse, R66 ;  /* 0x0000004214427220 */ /* 0x040fe40000410000 */
[C---:B------:R-:W-:Y:S01]  /*f250*/  HMMA.16816.F32 R108, R28.reuse, R32, R108 ;  /* 0x000000201c6c723c */ /* 0x040fe2000000186c */
[C---:B------:R-:W-:Y:S03]  /*f260*/  FMUL.FTZ R67, R20.reuse, R67 ;  /* 0x0000004314437220 */ /* 0x040fe60000410000 */
[C---:B------:R-:W-:Y:S01]  /*f270*/  FMUL.FTZ R68, R21.reuse, R68 ;  /* 0x0000004415447220 */ /* 0x040fe20000410000 */
[----:B------:R-:W-:Y:S01]  /*f280*/  MUFU.EX2 R179, R179 ;  /* 0x000000b300b37308 */ /* 0x000fe20000000800 */
[C---:B------:R-:W-:Y:S02]  /*f290*/  FMUL.FTZ R69, R21.reuse, R69 ;  /* 0x0000004515457220 */ /* 0x040fe40000410000 */
[-C--:B------:R-:W-:Y:S01]  /*f2a0*/  HMMA.16816.F32 R112, R28, R34.reuse, R112 ;  /* 0x000000221c70723c */ /* 0x080fe20000001870 */
[C---:B------:R-:W-:Y:S03]  /*f2b0*/  FMUL.FTZ R70, R20.reuse, R70 ;  /* 0x0000004614467220 */ /* 0x040fe60000410000 */
[----:B------:R-:W-:Y:S02]  /*f2c0*/  FMUL.FTZ R71, R20, R71 ;  /* 0x0000004714477220 */ /* 0x000fe40000410000 */
[C---:B------:R-:W-:Y:S01]  /*f2d0*/  FMUL.FTZ R72, R2.reuse, R72 ;  /* 0x0000004802487220 */ /* 0x040fe20000410000 */
[----:B------:R-:W-:Y:S01]  /*f2e0*/  MUFU.EX2 R182, R182 ;  /* 0x000000b600b67308 */ /* 0x000fe20000000800 */
[C---:B------:R-:W-:Y:S01]  /*f2f0*/  HMMA.16816.F32 R116, R24.reuse, R34, R116 ;  /* 0x000000221874723c */ /* 0x040fe20000001874 */
[----:B------:R-:W1:Y:S03]  /*f300*/  LDSM.16.MT88.4 R32, [R212+0xd00] ;  /* 0x000d0000d420783b */ /* 0x000e660000004200 */
[----:B------:R-:W-:Y:S02]  /*f310*/  FMUL.FTZ R73, R2, R73 ;  /* 0x0000004902497220 */ /* 0x000fe40000410000 */
[C---:B------:R-:W-:Y:S02]  /*f320*/  FMUL.FTZ R74, R0.reuse, R74 ;  /* 0x0000004a004a7220 */ /* 0x040fe40000410000 */
[-C--:B------:R-:W-:Y:S01]  /*f330*/  HMMA.16816.F32 R120, R24, R36.reuse, R120 ;  /* 0x000000241878723c */ /* 0x080fe20000001878 */
[----:B------:R-:W-:Y:S01]  /*f340*/  FMUL.FTZ R75, R0, R75 ;  /* 0x0000004b004b7220 */ /* 0x000fe20000410000 */
[----:B------:R-:W-:Y:S02]  /*f350*/  MUFU.EX2 R183, R183 ;  /* 0x000000b700b77308 */ /* 0x000fe40000000800 */
[C---:B------:R-:W-:Y:S02]  /*f360*/  FMUL.FTZ R76, R2.reuse, R76 ;  /* 0x0000004c024c7220 */ /* 0x040fe40000410000 */
[----:B------:R-:W-:Y:S02]  /*f370*/  FMUL.FTZ R77, R2, R77 ;  /* 0x0000004d024d7220 */ /* 0x000fe40000410000 */
[C---:B------:R-:W-:Y:S01]  /*f380*/  HMMA.16816.F32 R124, R28.reuse, R36, R124 ;  /* 0x000000241c7c723c */ /* 0x040fe2000000187c */
[C---:B------:R-:W-:Y:S03]  /*f390*/  FMUL.FTZ R78, R0.reuse, R78 ;  /* 0x0000004e004e7220 */ /* 0x040fe60000410000 */
[----:B------:R-:W-:Y:S01]  /*f3a0*/  FMUL.FTZ R79, R0, R79 ;  /* 0x0000004f004f7220 */ /* 0x000fe20000410000 */
[----:B------:R-:W-:Y:S01]  /*f3b0*/  MUFU.EX2 R184, R184 ;  /* 0x000000b800b87308 */ /* 0x000fe20000000800 */
[C---:B------:R-:W-:Y:S02]  /*f3c0*/  FMUL.FTZ R80, R21.reuse, R80 ;  /* 0x0000005015507220 */ /* 0x040fe40000410000 */
[-C--:B------:R-:W-:Y:S01]  /*f3d0*/  HMMA.16816.F32 R16, R28, R38.reuse, R16 ;  /* 0x000000261c10723c */ /* 0x080fe20000001810 */
[C---:B------:R-:W-:Y:S03]  /*f3e0*/  FMUL.FTZ R81, R21.reuse, R81 ;  /* 0x0000005115517220 */ /* 0x040fe60000410000 */
[C---:B------:R-:W-:Y:S02]  /*f3f0*/  FMUL.FTZ R82, R20.reuse, R82 ;  /* 0x0000005214527220 */ /* 0x040fe40000410000 */
[C---:B------:R-:W-:Y:S01]  /*f400*/  FMUL.FTZ R83, R20.reuse, R83 ;  /* 0x0000005314537220 */ /* 0x040fe20000410000 */
[----:B------:R-:W2:Y:S01]  /*f410*/  MUFU.EX2 R187, R187 ;  /* 0x000000bb00bb7308 */ /* 0x000ea20000000800 */
[C---:B------:R-:W-:Y:S01]  /*f420*/  HMMA.16816.F32 R128, R24.reuse, R38, R128 ;  /* 0x000000261880723c */ /* 0x040fe20000001880 */
[----:B------:R-:W3:Y:S03]  /*f430*/  LDSM.16.MT88.4 R36, [R214+0x1900] ;  /* 0x00190000d624783b */ /* 0x000ee60000004200 */
[C---:B------:R-:W-:Y:S02]  /*f440*/  FMUL.FTZ R84, R21.reuse, R84 ;  /* 0x0000005415547220 */ /* 0x040fe40000410000 */
[----:B------:R-:W-:Y:S02]  /*f450*/  FMUL.FTZ R85, R21, R85 ;  /* 0x0000005515557220 */ /* 0x000fe40000410000 */
[C---:B------:R-:W-:Y:S01]  /*f460*/  FMUL.FTZ R86, R20.reuse, R86 ;  /* 0x0000005614567220 */ /* 0x040fe20000410000 */
[-C--:B-1----:R-:W-:Y:S01]  /*f470*/  HMMA.16816.F32 R52, R24, R32.reuse, R52 ;  /* 0x000000201834723c */ /* 0x082fe20000001834 */
[----:B------:R-:W-:Y:S02]  /*f480*/  MUFU.EX2 R186, R186 ;  /* 0x000000ba00ba7308 */ /* 0x000fe40000000800 */
[----:B------:R-:W-:Y:S02]  /*f490*/  FMUL.FTZ R87, R20, R87 ;  /* 0x0000005714577220 */ /* 0x000fe40000410000 */
[C---:B------:R-:W-:Y:S02]  /*f4a0*/  FMUL.FTZ R88, R2.reuse, R88 ;  /* 0x0000005802587220 */ /* 0x040fe40000410000 */
[----:B------:R-:W-:Y:S01]  /*f4b0*/  FMUL.FTZ R89, R2, R89 ;  /* 0x0000005902597220 */ /* 0x000fe20000410000 */
[C---:B------:R-:W-:Y:S01]  /*f4c0*/  HMMA.16816.F32 R56, R28.reuse, R32, R56 ;  /* 0x000000201c38723c */ /* 0x040fe20000001838 */
[C---:B------:R-:W-:Y:S02]  /*f4d0*/  FMUL.FTZ R90, R0.reuse, R90 ;  /* 0x0000005a005a7220 */ /* 0x040fe40000410000 */
[----:B------:R-:W1:Y:S01]  /*f4e0*/  MUFU.EX2 R189, R189 ;  /* 0x000000bd00bd7308 */ /* 0x000e620000000800 */
[----:B------:R-:W-:Y:S02]  /*f4f0*/  FMUL.FTZ R91, R0, R91 ;  /* 0x0000005b005b7220 */ /* 0x000fe40000410000 */
[--C-:B------:R-:W-:Y:S02]  /*f500*/  FFMA.FTZ R188, R195, c[0x0][0x2d0], -R44.reuse ;  /* 0x0000b400c3bc7a23 */ /* 0x100fe4000001082c */
[-C--:B------:R-:W-:Y:S01]  /*f510*/  HMMA.16816.F32 R60, R28, R34.reuse, R60 ;  /* 0x000000221c3c723c */ /* 0x080fe2000000183c */
[--C-:B------:R-:W-:Y:S03]  /*f520*/  FFMA.FTZ R191, R191, c[0x0][0x2d0], -R44.reuse ;  /* 0x0000b400bfbf7a23 */ /* 0x100fe6000001082c */
[--C-:B------:R-:W-:Y:S01]  /*f530*/  FFMA.FTZ R193, R193, c[0x0][0x2d0], -R44.reuse ;  /* 0x0000b400c1c17a23 */ /* 0x100fe2000001082c */
[----:B------:R-:W-:Y:S01]  /*f540*/  MUFU.EX2 R188, R188 ;  /* 0x000000bc00bc7308 */ /* 0x000fe20000000800 */
[----:B------:R-:W-:Y:S02]  /*f550*/  FFMA.FTZ R44, R23, c[0x0][0x2d0], -R44 ;  /* 0x0000b400172c7a23 */ /* 0x000fe4000001082c */
[C---:B------:R-:W-:Y:S01]  /*f560*/  HMMA.16816.F32 R64, R24.reuse, R34, R64 ;  /* 0x000000221840723c */ /* 0x040fe20000001840 */
[----:B------:R-:W4:Y:S03]  /*f570*/  LDSM.16.MT88.4 R32, [R212+0x1900] ;  /* 0x00190000d420783b */ /* 0x000f260000004200 */
[C---:B------:R-:W-:Y:S02]  /*f580*/  FMUL.FTZ R92, R2.reuse, R92 ;  /* 0x0000005c025c7220 */ /* 0x040fe40000410000 */
[----:B------:R-:W-:Y:S01]  /*f590*/  FMUL.FTZ R93, R2, R93 ;  /* 0x0000005d025d7220 */ /* 0x000fe20000410000 */
[----:B------:R-:W-:Y:S01]  /*f5a0*/  MUFU.EX2 R23, R44 ;  /* 0x0000002c00177308 */ /* 0x000fe20000000800 */
[-C--:B---3--:R-:W-:Y:S01]  /*f5b0*/  HMMA.16816.F32 R68, R24, R36.reuse, R68 ;  /* 0x000000241844723c */ /* 0x088fe20000001844 */
[C---:B------:R-:W-:Y:S03]  /*f5c0*/  FMUL.FTZ R94, R0.reuse, R94 ;  /* 0x0000005e005e7220 */ /* 0x040fe60000410000 */
[----:B------:R-:W-:Y:S02]  /*f5d0*/  FMUL.FTZ R95, R0, R95 ;  /* 0x0000005f005f7220 */ /* 0x000fe40000410000 */
[C---:B------:R-:W-:Y:S02]  /*f5e0*/  FMUL.FTZ R96, R21.reuse, R96 ;  /* 0x0000006015607220 */ /* 0x040fe40000410000 */
[C---:B------:R-:W-:Y:S01]  /*f5f0*/  HMMA.16816.F32 R72, R28.reuse, R36, R72 ;  /* 0x000000241c48723c */ /* 0x040fe20000001848 */
[----:B------:R-:W-:Y:S01]  /*f600*/  FMUL.FTZ R97, R21, R97 ;  /* 0x0000006115617220 */ /* 0x000fe20000410000 */
[----:B------:R-:W3:Y:S02]  /*f610*/  MUFU.EX2 R191, R191 ;  /* 0x000000bf00bf7308 */ /* 0x000ee40000000800 */
[C---:B------:R-:W-:Y:S02]  /*f620*/  FMUL.FTZ R98, R20.reuse, R98 ;  /* 0x0000006214627220 */ /* 0x040fe40000410000 */
[----:B------:R-:W-:Y:S02]  /*f630*/  FMUL.FTZ R99, R20, R99 ;  /* 0x0000006314637220 */ /* 0x000fe40000410000 */
[-C--:B------:R-:W-:Y:S01]  /*f640*/  HMMA.16816.F32 R76, R28, R38.reuse, R76 ;  /* 0x000000261c4c723c */ /* 0x080fe2000000184c */
[----:B------:R-:W-:Y:S03]  /*f650*/  FFMA.FTZ R195, R176, c[0x0][0x2d0], -R181 ;  /* 0x0000b400b0c37a23 */ /* 0x000fe600000108b5 */
[----:B------:R-:W-:Y:S01]  /*f660*/  FFMA.FTZ R176, R48, c[0x0][0x2d0], -R47 ;  /* 0x0000b40030b07a23 */ /* 0x000fe2000001082f */
[----:B------:R-:W-:Y:S01]  /*f670*/  MUFU.EX2 R193, R193 ;  /* 0x000000c100c17308 */ /* 0x000fe20000000800 */
[----:B------:R-:W-:Y:S02]  /*f680*/  FFMA.FTZ R181, R166, c[0x0][0x2d0], -R181 ;  /* 0x0000b400a6b57a23 */ /* 0x000fe400000108b5 */
[C---:B------:R-:W-:Y:S01]  /*f690*/  HMMA.16816.F32 R80, R24.reuse, R38, R80 ;  /* 0x000000261850723c */ /* 0x040fe20000001850 */
[----:B------:R-:W5:Y:S03]  /*f6a0*/  LDSM.16.MT88.4 R36, [R214+0x500] ;  /* 0x00050000d624783b */ /* 0x000f660000004200 */
[--C-:B------:R-:W-:Y:S02]  /*f6b0*/  FFMA.FTZ R166, R171, c[0x0][0x2d0], -R47.reuse ;  /* 0x0000b400aba67a23 */ /* 0x100fe4000001082f */
[--C-:B------:R-:W-:Y:S01]  /*f6c0*/  FFMA.FTZ R171, R50, c[0x0][0x2d0], -R47.reuse ;  /* 0x0000b40032ab7a23 */ /* 0x100fe2000001082f */
[----:B------:R-:W1:Y:S01]  /*f6d0*/  MUFU.EX2 R190, R190 ;  /* 0x000000be00be7308 */ /* 0x000e620000000800 */
[----:B------:R-:W-:Y:S01]  /*f6e0*/  FFMA.FTZ R47, R45, c[0x0][0x2d0], -R47 ;  /* 0x0000b4002d2f7a23 */ /* 0x000fe2000001082f */
[-C--:B----4-:R-:W-:Y:S01]  /*f6f0*/  HMMA.16816.F32 R84, R24, R32.reuse, R84 ;  /* 0x000000201854723c */ /* 0x090fe20000001854 */
[----:B------:R-:W-:Y:S02]  /*f700*/  LDSM.16.MT88.4 R48, [R212+0x1500] ;  /* 0x00150000d430783b */ /* 0x000fe40000004200 */
[----:B------:R-:W-:Y:S02]  /*f710*/  FFMA.FTZ R154, R21, R237, R154 ;  /* 0x000000ed159a7223 */ /* 0x000fe4000001009a */
[----:B------:R-:W-:Y:S02]  /*f720*/  FFMA.FTZ R155, R20, R235, R155 ;  /* 0x000000eb149b7223 */ /* 0x000fe4000001009b */
[----:B------:R-:W-:Y:S01]  /*f730*/  FFMA.FTZ R159, R2, R233, R159 ;  /* 0x000000e9029f7223 */ /* 0x000fe2000001009f */
[C---:B------:R-:W-:Y:S01]  /*f740*/  HMMA.16816.F32 R88, R28.reuse, R32, R88 ;  /* 0x000000201c58723c */ /* 0x040fe20000001858 */
[----:B------:R4:W-:Y:S03]  /*f750*/  MUFU.EX2 R185, R47 ;  /* 0x0000002f00b97308 */ /* 0x0009e60000000800 */
[----:B------:R-:W-:Y:S01]  /*f760*/  MOV R2, R3 ;  /* 0x0000000300027202 */ /* 0x000fe20000000f00 */
[----:B------:R-:W-:Y:S01]  /*f770*/  FFMA.FTZ R167, R0, R231, R167 ;  /* 0x000000e700a77223 */ /* 0x000fe200000100a7 */
[----:B------:R-:W-:Y:S01]  /*f780*/  MOV R0, R22 ;  /* 0x0000001600007202 */ /* 0x000fe20000000f00 */
[----:B------:R-:W-:Y:S01]  /*f790*/  FADD.FTZ R153, R153, R154 ;  /* 0x0000009a99997221 */ /* 0x000fe20000010000 */
[-C--:B------:R-:W-:Y:S01]  /*f7a0*/  HMMA.16816.F32 R92, R28, R34.reuse, R92 ;  /* 0x000000221c5c723c */ /* 0x080fe2000000185c */
[----:B------:R-:W-:Y:S02]  /*f7b0*/  FADD.FTZ R156, R156, R155 ;  /* 0x0000009b9c9c7221 */ /* 0x000fe40000010000 */
[----:B------:R-:W-:Y:S01]  /*f7c0*/  MUFU.EX2 R180, R180 ;  /* 0x000000b400b47308 */ /* 0x000fe20000000800 */
[----:B------:R-:W-:Y:S02]  /*f7d0*/  FADD.FTZ R158, R158, R159 ;  /* 0x0000009f9e9e7221 */ /* 0x000fe40000010000 */
[----:B------:R-:W-:Y:S01]  /*f7e0*/  FADD.FTZ R150, R150, R167 ;  /* 0x000000a796967221 */ /* 0x000fe20000010000 */
[----:B--2---:R-:W-:Y:S01]  /*f7f0*/  F2FP.PACK_AB R28, R187, R184 ;  /* 0x000000b8bb1c723e */ /* 0x004fe200000000ff */
[----:B------:R-:W-:Y:S01]  /*f800*/  HMMA.16816.F32 R96, R24, R34, R96 ;  /* 0x000000221860723c */ /* 0x000fe20000001860 */
[----:B-1----:R-:W-:Y:S01]  /*f810*/  F2FP.PACK_AB R30, R189, R186 ;  /* 0x000000babd1e723e */ /* 0x002fe200000000ff */
[----:B------:R-:W1:Y:S02]  /*f820*/  LDSM.16.MT88.4 R32, [R214+0x1100] ;  /* 0x00110000d620783b */ /* 0x000e640000004200 */
[----:B---3--:R-:W-:Y:S01]  /*f830*/  F2FP.PACK_AB R29, R191, R188 ;  /* 0x000000bcbf1d723e */ /* 0x008fe200000000ff */
[----:B------:R-:W-:Y:S01]  /*f840*/  MUFU.EX2 R177, R177 ;  /* 0x000000b100b17308 */ /* 0x000fe20000000800 */
[----:B------:R-:W-:Y:S01]  /*f850*/  F2FP.PACK_AB R31, R190, R193 ;  /* 0x000000c1be1f723e */ /* 0x000fe200000000ff */
[----:B------:R-:W-:Y:S01]  /*f860*/  FADD.FTZ R152, R152, R153 ;  /* 0x0000009998987221 */ /* 0x000fe20000010000 */
[----:B------:R-:W-:Y:S01]  /*f870*/  F2FP.PACK_AB R24, R169, R164 ;  /* 0x000000a4a918723e */ /* 0x000fe200000000ff */
[----:B------:R-:W-:Y:S01]  /*f880*/  FADD.FTZ R161, R161, R156 ;  /* 0x0000009ca1a17221 */ /* 0x000fe20000010000 */
[----:B----4-:R-:W-:Y:S02]  /*f890*/  LDSM.16.MT88.4 R44, [R214+0x1500] ;  /* 0x00150000d62c783b */ /* 0x010fe40000004200 */
[----:B------:R-:W-:Y:S01]  /*f8a0*/  F2FP.PACK_AB R25, R175, R172 ;  /* 0x000000acaf19723e */ /* 0x000fe200000000ff */
[----:B------:R-:W-:Y:S01]  /*f8b0*/  FADD.FTZ R163, R163, R158 ;  /* 0x0000009ea3a37221 */ /* 0x000fe20000010000 */
[----:B------:R-:W-:Y:S01]  /*f8c0*/  F2FP.PACK_AB R26, R179, R174 ;  /* 0x000000aeb31a723e */ /* 0x000fe200000000ff */
[----:B------:R-:W-:Y:S01]  /*f8d0*/  MUFU.EX2 R178, R178 ;  /* 0x000000b200b27308 */ /* 0x000fe20000000800 */
[----:B------:R-:W-:Y:S01]  /*f8e0*/  F2FP.PACK_AB R27, R183, R182 ;  /* 0x000000b6b71b723e */ /* 0x000fe200000000ff */
[----:B------:R-:W-:Y:S01]  /*f8f0*/  FADD.FTZ R165, R165, R150 ;  /* 0x00000096a5a57221 */ /* 0x000fe20000010000 */
[----:B------:R-:W-:Y:S01]  /*f900*/  MOV R150, R151 ;  /* 0x0000009700967202 */ /* 0x000fe20000000f00 */
[----:B------:R-:W-:Y:S01]  /*f910*/  FADD.FTZ R157, R157, R152 ;  /* 0x000000989d9d7221 */ /* 0x000fe20000010000 */
[----:B------:R-:W-:Y:S01]  /*f920*/  MOV R152, R22 ;  /* 0x0000001600987202 */ /* 0x000fe20000000f00 */
[----:B------:R-:W-:Y:S02]  /*f930*/  FADD.FTZ R161, R160, R161 ;  /* 0x000000a1a0a17221 */ /* 0x000fe40000010000 */
[-C--:B-----5:R-:W-:Y:S01]  /*f940*/  HMMA.16816.F32 R4, R24, R36.reuse, R4 ;  /* 0x000000241804723c */ /* 0x0a0fe20000001804 */
[----:B------:R-:W-:Y:S01]  /*f950*/  FADD.FTZ R163, R162, R163 ;  /* 0x000000a3a2a37221 */ /* 0x000fe20000010000 */
[----:B------:R-:W-:Y:S01]  /*f960*/  MUFU.EX2 R195, R195 ;  /* 0x000000c300c37308 */ /* 0x000fe20000000800 */
[----:B------:R-:W-:Y:S01]  /*f970*/  FADD.FTZ R165, R148, R165 ;  /* 0x000000a594a57221 */ /* 0x000fe20000010000 */
[----:B------:R-:W-:Y:S01]  /*f980*/  MOV R148, R149 ;  /* 0x0000009500947202 */ /* 0x000fe20000000f00 */
[----:B------:R-:W-:Y:S02]  /*f990*/  FADD.FTZ R164, R164, R157 ;  /* 0x0000009da4a47221 */ /* 0x000fe40000010000 */
[----:B------:R-:W-:Y:S01]  /*f9a0*/  FADD.FTZ R172, R172, R161 ;  /* 0x000000a1acac7221 */ /* 0x000fe20000010000 */
[C---:B------:R-:W-:Y:S01]  /*f9b0*/  HMMA.16816.F32 R8, R28.reuse, R36, R8 ;  /* 0x000000241c08723c */ /* 0x040fe20000001808 */
[----:B------:R-:W-:Y:S03]  /*f9c0*/  FADD.FTZ R184, R184, R163 ;  /* 0x000000a3b8b87221 */ /* 0x000fe60000010000 */
[----:B------:R-:W-:Y:S01]  /*f9d0*/  MUFU.EX2 R173, R173 ;  /* 0x000000ad00ad7308 */ /* 0x000fe20000000800 */
[----:B------:R-:W-:Y:S02]  /*f9e0*/  FADD.FTZ R188, R188, R165 ;  /* 0x000000a5bcbc7221 */ /* 0x000fe40000010000 */
[----:B------:R-:W-:Y:S01]  /*f9f0*/  FADD.FTZ R169, R169, R164 ;  /* 0x000000a4a9a97221 */ /* 0x000fe20000010000 */
[-C--:B------:R-:W-:Y:S01]  /*fa00*/  HMMA.16816.F32 R12, R28, R38.reuse, R12 ;  /* 0x000000261c0c723c */ /* 0x080fe2000000180c */
[----:B------:R-:W-:Y:S03]  /*fa10*/  FADD.FTZ R175, R175, R172 ;  /* 0x000000acafaf7221 */ /* 0x000fe60000010000 */
[----:B------:R-:W-:Y:S02]  /*fa20*/  FADD.FTZ R187, R187, R184 ;  /* 0x000000b8bbbb7221 */ /* 0x000fe40000010000 */
[----:B------:R-:W-:Y:S01]  /*fa30*/  MUFU.EX2 R168, R168 ;  /* 0x000000a800a87308 */ /* 0x000fe20000000800 */
[----:B------:R-:W-:Y:S01]  /*fa40*/  FADD.FTZ R188, R191, R188 ;  /* 0x000000bcbfbc7221 */ /* 0x000fe20000010000 */
[C---:B------:R-:W-:Y:S01]  /*fa50*/  HMMA.16816.F32 R100, R24.reuse, R38, R100 ;  /* 0x000000261864723c */ /* 0x040fe20000001864 */
[----:B------:R-:W2:Y:S03]  /*fa60*/  LDSM.16.MT88.4 R36, [R212+0x1100] ;  /* 0x00110000d424783b */ /* 0x000ea60000004200 */
[----:B------:R-:W-:Y:S02]  /*fa70*/  FADD.FTZ R174, R174, R169 ;  /* 0x000000a9aeae7221 */ /* 0x000fe40000010000 */
[----:B------:R-:W-:Y:S02]  /*fa80*/  FADD.FTZ R182, R182, R175 ;  /* 0x000000afb6b67221 */ /* 0x000fe40000010000 */
[-C--:B------:R-:W-:Y:S01]  /*fa90*/  HMMA.16816.F32 R104, R24, R40.reuse, R104 ;  /* 0x000000281868723c */ /* 0x080fe20000001868 */
[----:B------:R-:W-:Y:S03]  /*faa0*/  MUFU.EX2 R181, R181 ;  /* 0x000000b500b57308 */ /* 0x000fe60000000800 */
[----:B------:R-:W-:Y:S02]  /*fab0*/  FADD.FTZ R186, R186, R187 ;  /* 0x000000bbbaba7221 */ /* 0x000fe40000010000 */
[----:B------:R-:W-:Y:S02]  /*fac0*/  FADD.FTZ R193, R193, R188 ;  /* 0x000000bcc1c17221 */ /* 0x000fe40000010000 */
[C---:B------:R-:W-:Y:S01]  /*fad0*/  HMMA.16816.F32 R108, R28.reuse, R40, R108 ;  /* 0x000000281c6c723c */ /* 0x040fe2000000186c */
[----:B------:R-:W-:Y:S02]  /*fae0*/  FADD.FTZ R179, R179, R174 ;  /* 0x000000aeb3b37221 */ /* 0x000fe40000010000 */
[----:B------:R-:W-:Y:S01]  /*faf0*/  MUFU.EX2 R166, R166 ;  /* 0x000000a600a67308 */ /* 0x000fe20000000800 */
[----:B------:R-:W-:Y:S02]  /*fb00*/  FADD.FTZ R183, R183, R182 ;  /* 0x000000b6b7b77221 */ /* 0x000fe40000010000 */
[----:B------:R-:W-:Y:S02]  /*fb10*/  FADD.FTZ R189, R189, R186 ;  /* 0x000000babdbd7221 */ /* 0x000fe40000010000 */
[-C--:B------:R-:W-:Y:S01]  /*fb20*/  HMMA.16816.F32 R112, R28, R42.reuse, R112 ;  /* 0x0000002a1c70723c */ /* 0x080fe20000001870 */
[----:B------:R-:W-:Y:S04]  /*fb30*/  FADD.FTZ R193, R190, R193 ;  /* 0x000000c1bec17221 */ /* 0x000fe80000010000 */
[----:B------:R-:W3:Y:S03]  /*fb40*/  MUFU.EX2 R171, R171 ;  /* 0x000000ab00ab7308 */ /* 0x000ee60000000800 */
[C---:B------:R-:W-:Y:S01]  /*fb50*/  HMMA.16816.F32 R116, R24.reuse, R42, R116 ;  /* 0x0000002a1874723c */ /* 0x040fe20000001874 */
[----:B------:R-:W4:Y:S06]  /*fb60*/  LDSM.16.MT88.4 R40, [R214+0x1d00] ;  /* 0x001d0000d628783b */ /* 0x000f2c0000004200 */
[----:B------:R-:W5:Y:S01]  /*fb70*/  MUFU.EX2 R176, R176 ;  /* 0x000000b000b07308 */ /* 0x000f620000000800 */
[-C--:B-1----:R-:W-:Y:S08]  /*fb80*/  HMMA.16816.F32 R120, R24, R32.reuse, R120 ;  /* 0x000000201878723c */ /* 0x082ff00000001878 */
[C---:B------:R-:W-:Y:S01]  /*fb90*/  HMMA.16816.F32 R124, R28.reuse, R32, R124 ;  /* 0x000000201c7c723c */ /* 0x040fe2000000187c */
[----:B------:R-:W-:Y:S07]  /*fba0*/  MUFU.EX2 R192, R192 ;  /* 0x000000c000c07308 */ /* 0x000fee0000000800 */
[-C--:B------:R-:W-:Y:S03]  /*fbb0*/  HMMA.16816.F32 R16, R28, R34.reuse, R16 ;  /* 0x000000221c10723c */ /* 0x080fe60000001810 */
[----:B------:R-:W1:Y:S05]  /*fbc0*/  MUFU.EX2 R197, R197 ;  /* 0x000000c500c57308 */ /* 0x000e6a0000000800 */
[C---:B------:R-:W-:Y:S01]  /*fbd0*/  HMMA.16816.F32 R128, R24.reuse, R34, R128 ;  /* 0x000000221880723c */ /* 0x040fe20000001880 */
[----:B------:R-:W1:Y:S04]  /*fbe0*/  LDSM.16.MT88.4 R32, [R212+0x1d00] ;  /* 0x001d0000d420783b */ /* 0x000e680000004200 */
[----:B------:R-:W1:Y:S03]  /*fbf0*/  MUFU.EX2 R194, R194 ;  /* 0x000000c200c27308 */ /* 0x000e660000000800 */
[-C--:B--2---:R-:W-:Y:S08]  /*fc00*/  HMMA.16816.F32 R52, R24, R36.reuse, R52 ;  /* 0x000000241834723c */ /* 0x084ff00000001834 */
[C---:B------:R-:W-:Y:S08]  /*fc10*/  HMMA.16816.F32 R56, R28.reuse, R36, R56 ;  /* 0x000000241c38723c */ /* 0x040ff00000001838 */
[-C--:B------:R-:W-:Y:S08]  /*fc20*/  HMMA.16816.F32 R60, R28, R38.reuse, R60 ;  /* 0x000000261c3c723c */ /* 0x080ff0000000183c */
[C---:B------:R-:W-:Y:S01]  /*fc30*/  HMMA.16816.F32 R64, R24.reuse, R38, R64 ;  /* 0x000000261840723c */ /* 0x040fe20000001840 */
[----:B------:R-:W2:Y:S07]  /*fc40*/  LDSM.16.MT88.4 R36, [R214+0x900] ;  /* 0x00090000d624783b */ /* 0x000eae0000004200 */
[-C--:B----4-:R-:W-:Y:S08]  /*fc50*/  HMMA.16816.F32 R68, R24, R40.reuse, R68 ;  /* 0x000000281844723c */ /* 0x090ff00000001844 */
[C---:B------:R-:W-:Y:S08]  /*fc60*/  HMMA.16816.F32 R72, R28.reuse, R40, R72 ;  /* 0x000000281c48723c */ /* 0x040ff00000001848 */
[-C--:B------:R-:W-:Y:S08]  /*fc70*/  HMMA.16816.F32 R76, R28, R42.reuse, R76 ;  /* 0x0000002a1c4c723c */ /* 0x080ff0000000184c */
[C---:B------:R-:W-:Y:S01]  /*fc80*/  HMMA.16816.F32 R80, R24.reuse, R42, R80 ;  /* 0x0000002a1850723c */ /* 0x040fe20000001850 */
[----:B------:R-:W4:Y:S07]  /*fc90*/  LDSM.16.MT88.4 R40, [R212+0x900] ;  /* 0x00090000d428783b */ /* 0x000f2e0000004200 */
[-C--:B-1----:R-:W-:Y:S08]  /*fca0*/  HMMA.16816.F32 R84, R24, R32.reuse, R84 ;  /* 0x000000201854723c */ /* 0x082ff00000001854 */
[C---:B------:R-:W-:Y:S08]  /*fcb0*/  HMMA.16816.F32 R88, R28.reuse, R32, R88 ;  /* 0x000000201c58723c */ /* 0x040ff00000001858 */
[-C--:B------:R-:W-:Y:S07]  /*fcc0*/  HMMA.16816.F32 R92, R28, R34.reuse, R92 ;  /* 0x000000221c5c723c */ /* 0x080fee000000185c */
[----:B---3--:R-:W-:Y:S01]  /*fcd0*/  F2FP.PACK_AB R28, R171, R166 ;  /* 0x000000a6ab1c723e */ /* 0x008fe200000000ff */
[----:B------:R-:W-:Y:S01]  /*fce0*/  HMMA.16816.F32 R96, R24, R34, R96 ;  /* 0x000000221860723c */ /* 0x000fe20000001860 */
[----:B-----5:R-:W-:Y:S01]  /*fcf0*/  F2FP.PACK_AB R30, R185, R176 ;  /* 0x000000b0b91e723e */ /* 0x020fe200000000ff */
[----:B------:R-:W1:Y:S02]  /*fd00*/  LDSM.16.MT88.4 R32, [R214+0x2100] ;  /* 0x00210000d620783b */ /* 0x000e640000004200 */
[----:B------:R-:W-:Y:S01]  /*fd10*/  F2FP.PACK_AB R29, R197, R192 ;  /* 0x000000c0c51d723e */ /* 0x000fe200000000ff */
[----:B------:R-:W-:Y:S01]  /*fd20*/  FADD.FTZ R166, R166, R189 ;  /* 0x000000bda6a67221 */ /* 0x000fe20000010000 */
[----:B------:R-:W-:Y:S01]  /*fd30*/  F2FP.PACK_AB R31, R23, R194 ;  /* 0x000000c2171f723e */ /* 0x000fe200000000ff */
        /* <DEDUP_REMOVED lines=8> */
[----:B------:R-:W-:Y:S02]  /*fdc0*/  FADD.FTZ R195, R195, R178 ;  /* 0x000000b2c3c37221 */ /* 0x000fe40000010000 */
[----:B------:R-:W-:Y:S02]  /*fdd0*/  FADD.FTZ R171, R171, R166 ;  /* 0x000000a6abab7221 */ /* 0x000fe40000010000 */
[----:B------:R-:W-:Y:S02]  /*fde0*/  FADD.FTZ R197, R197, R192 ;  /* 0x000000c0c5c57221 */ /* 0x000fe40000010000 */
[-C--:B--2---:R-:W-:Y:S01]  /*fdf0*/  HMMA.16816.F32 R144, R24, R36.reuse, R4 ;  /* 0x000000241890723c */ /* 0x084fe20000001804 */
[----:B------:R-:W2:Y:S01]  /*fe00*/  LDSM.16.MT88.4 R4, [R212+0x2100] ;  /* 0x00210000d404783b */ /* 0x000ea20000004200 */
[----:B------:R-:W-:Y:S02]  /*fe10*/  FADD.FTZ R173, R173, R180 ;  /* 0x000000b4adad7221 */ /* 0x000fe40000010000 */
        /* <DEDUP_REMOVED lines=8> */
[----:B------:R-:W-:Y:S04]  /*fea0*/  FADD.FTZ R231, R23, R194 ;  /* 0x000000c217e77221 */ /* 0x000fe80000010000 */
[C---:B------:R-:W-:Y:S08]  /*feb0*/  HMMA.16816.F32 R100, R24.reuse, R38, R100 ;  /* 0x000000261864723c */ /* 0x040ff00000001864 */
        /* <DEDUP_REMOVED lines=19> */
[----:B------:R-:W-:Y:S01]  /*fff0*/  HMMA.16816.F32 R96, R24, R6, R96 ;  /* 0x000000061860723c */ /* 0x000fe20000001860 */
[----:B------:R-:W-:-:S07]  /*10000*/  @P0 BRA `(.L_x_1875) ;  /* 0xffffc2b000000947 */ /* 0x000fce000383ffff */
.L_x_1857:
[----:B------:R-:W1:Y:S01]  /*10010*/  SHFL.BFLY PT, R2, R237, 0x2, 0x1f ;  /* 0x0c401f00ed027f89 */ /* 0x000e6200000e0000 */
[----:B------:R-:W-:-:S02]  /*10020*/  MOV R10, 0xff800000 ;  /* 0xff800000000a7802 */ /* 0x000fc40000000f00 */
[----:B------:R-:W-:Y:S01]  /*10030*/  PLOP3.LUT P4, PT, PT, PT, PT, 0x8, 0x0 ;  /* 0x000000000000781c */ /* 0x000fe20003f8e170 */
[----:B------:R-:W2:Y:S04]  /*10040*/  SHFL.BFLY PT, R4, R235, 0x2, 0x1f ;  /* 0x0c401f00eb047f89 */ /* 0x000ea800000e0000 */
[----:B------:R-:W3:Y:S04]  /*10050*/  SHFL.BFLY PT, R0, R231, 0x2, 0x1f ;  /* 0x0c401f00e7007f89 */ /* 0x000ee800000e0000 */
[----:B------:R-:W4:Y:S01]  /*10060*/  SHFL.BFLY PT, R8, R233, 0x2, 0x1f ;  /* 0x0c401f00e9087f89 */ /* 0x000f2200000e0000 */
[----:B-1----:R-:W-:-:S02]  /*10070*/  FADD.FTZ R2, R2, R237 ;  /* 0x000000ed02027221 */ /* 0x002fc40000010000 */
[----:B--2---:R-:W-:-:S03]  /*10080*/  FADD.FTZ R13, R4, R235 ;  /* 0x000000eb040d7221 */ /* 0x004fc60000010000 */
[----:B------:R-:W1:Y:S01]  /*10090*/  SHFL.BFLY PT, R7, R2, 0x1, 0x1f ;  /* 0x0c201f0002077f89 */ /* 0x000e6200000e0000 */
[----:B------:R-:W-:Y:S01]  /*100a0*/  CS2R R4, SRZ ;  /* 0x0000000000047805 */ /* 0x000fe2000001ff00 */
[----:B---3--:R-:W-:Y:S02]  /*100b0*/  FADD.FTZ R9, R0, R231 ;  /* 0x000000e700097221 */ /* 0x008fe40000010000 */
[----:B------:R-:W2:Y:S01]  /*100c0*/  SHFL.BFLY PT, R6, R13, 0x1, 0x1f ;  /* 0x0c201f000d067f89 */ /* 0x000ea200000e0000 */
[----:B----4-:R-:W-:-:S03]  /*100d0*/  FADD.FTZ R8, R8, R233 ;  /* 0x000000e908087221 */ /* 0x010fc60000010000 */
[----:B------:R-:W3:Y:S04]  /*100e0*/  SHFL.BFLY PT, R0, R9, 0x1, 0x1f ;  /* 0x0c201f0009007f89 */ /* 0x000ee800000e0000 */
[----:B------:R-:W4:Y:S01]  /*100f0*/  SHFL.BFLY PT, R11, R8, 0x1, 0x1f ;  /* 0x0c201f00080b7f89 */ /* 0x000f2200000e0000 */
[----:B-1----:R-:W-:Y:S02]  /*10100*/  FADD.FTZ R7, R2, R7 ;  /* 0x0000000702077221 */ /* 0x002fe40000010000 */
[----:B--2---:R-:W-:-:S03]  /*10110*/  FADD.FTZ R6, R13, R6 ;  /* 0x000000060d067221 */ /* 0x004fc60000010000 */
[----:B------:R-:W-:Y:S01]  /*10120*/  FSETP.NE.FTZ.AND P3, PT, R7, RZ, PT ;  /* 0x000000ff0700720b */ /* 0x000fe20003f75000 */
[----:B---3--:R-:W-:Y:S01]  /*10130*/  FADD.FTZ R0, R0, R9 ;  /* 0x0000000900007221 */ /* 0x008fe20000010000 */
[----:B------:R-:W-:Y:S02]  /*10140*/  FSETP.NE.FTZ.AND P2, PT, R6, RZ, PT ;  /* 0x000000ff0600720b */ /* 0x000fe40003f55000 */
[----:B------:R-:W-:Y:S01]  /*10150*/  MOV R9, 0xff800000 ;  /* 0xff80000000097802 */ /* 0x000fe20000000f00 */
[----:B----4-:R-:W-:Y:S01]  /*10160*/  FADD.FTZ R2, R8, R11 ;  /* 0x0000000b08027221 */ /* 0x010fe20000010000 */
[----:B------:R-:W-:Y:S02]  /*10170*/  FSETP.NE.FTZ.AND P0, PT, R0, RZ, PT ;  /* 0x000000ff0000720b */ /* 0x000fe40003f15000 */
[----:B------:R-:W-:Y:S02]  /*10180*/  MOV R8, RZ ;  /* 0x000000ff00087202 */ /* 0x000fe40000000f00 */
[----:B------:R-:W-:-:S03]  /*10190*/  FSETP.NE.FTZ.AND P1, PT, R2, RZ, PT ;  /* 0x000000ff0200720b */ /* 0x000fc60003f35000 */
[----:B------:R-:W1:Y:S01]  /*101a0*/  @P3 MUFU.RCP R5, R7 ;  /* 0x0000000700053308 */ /* 0x000e620000001000 */
[----:B------:R-:W-:Y:S02]  /*101b0*/  @P3 MOV R15, 0x3f317218 ;  /* 0x3f317218000f3802 */ /* 0x000fe40000000f00 */
[----:B------:R-:W-:-:S03]  /*101c0*/  @P2 MOV R14, 0x3f317218 ;  /* 0x3f317218000e2802 */ /* 0x000fc60000000f00 */
[----:B------:R-:W-:Y:S02]  /*101d0*/  @P3 FMUL.FTZ R15, R15, c[0x0][0x2d0] ;  /* 0x0000b4000f0f3a20 */ /* 0x000fe40000410000 */
[----:B------:R-:W-:Y:S01]  /*101e0*/  @P2 MUFU.RCP R4, R6 ;  /* 0x0000000600042308 */ /* 0x000fe20000001000 */
[----:B------:R-:W-:Y:S01]  /*101f0*/  @P0 MOV R12, 0x3f317218 ;  /* 0x3f317218000c0802 */ /* 0x000fe20000000f00 */
[----:B------:R-:W-:Y:S01]  /*10200*/  @P2 FMUL.FTZ R14, R14, c[0x0][0x2d0] ;  /* 0x0000b4000e0e2a20 */ /* 0x000fe20000410000 */
[----:B------:R-:W-:-:S03]  /*10210*/  @P1 MOV R13, 0x3f317218 ;  /* 0x3f317218000d1802 */ /* 0x000fc60000000f00 */
[----:B------:R-:W-:Y:S02]  /*10220*/  @P0 FMUL.FTZ R12, R12, c[0x0][0x2d0] ;  /* 0x0000b4000c0c0a20 */ /* 0x000fe40000410000 */
[C---:B-1----:R-:W-:Y:S01]  /*10230*/  FMUL.FTZ R144, R5.reuse, R144 ;  /* 0x0000009005907220 */ /* 0x042fe20000410000 */
[----:B------:R-:W-:Y:S01]  /*10240*/  @P0 MUFU.RCP R8, R0 ;  /* 0x0000000000080308 */ /* 0x000fe20000001000 */
[C---:B------:R-:W-:Y:S02]  /*10250*/  FMUL.FTZ R145, R5.reuse, R145 ;  /* 0x0000009105917220 */ /* 0x040fe40000410000 */
[C---:B------:R-:W-:Y:S02]  /*10260*/  FMUL.FTZ R100, R5.reuse, R100 ;  /* 0x0000006405647220 */ /* 0x040fe40000410000 */
[C---:B------:R-:W-:Y:S02]  /*10270*/  FMUL.FTZ R101, R5.reuse, R101 ;  /* 0x0000006505657220 */ /* 0x040fe40000410000 */
[C---:B------:R-:W-:Y:S01]  /*10280*/  FMUL.FTZ R104, R5.reuse, R104 ;  /* 0x0000006805687220 */ /* 0x040fe20000410000 */
[----:B------:R-:W1:Y:S01]  /*10290*/  @P3 MUFU.LG2 R7, R7 ;  /* 0x0000000700073308 */ /* 0x000e620000000c00 */
[----:B------:R-:W-:-:S02]  /*102a0*/  FMUL.FTZ R105, R5, R105 ;  /* 0x0000006905697220 */ /* 0x000fc40000410000 */
[C---:B------:R-:W-:Y:S02]  /*102b0*/  FMUL.FTZ R116, R5.reuse, R116 ;  /* 0x0000007405747220 */ /* 0x040fe40000410000 */
[C---:B------:R-:W-:Y:S02]  /*102c0*/  FMUL.FTZ R117, R5.reuse, R117 ;  /* 0x0000007505757220 */ /* 0x040fe40000410000 */
[C---:B------:R-:W-:Y:S01]  /*102d0*/  FMUL.FTZ R120, R5.reuse, R120 ;  /* 0x0000007805787220 */ /* 0x040fe20000410000 */
[----:B------:R-:W2:Y:S01]  /*102e0*/  @P2 MUFU.LG2 R6, R6 ;  /* 0x0000000600062308 */ /* 0x000ea20000000c00 */
[C---:B------:R-:W-:Y:S02]  /*102f0*/  FMUL.FTZ R121, R5.reuse, R121 ;  /* 0x0000007905797220 */ /* 0x040fe40000410000 */
[C---:B------:R-:W-:Y:S02]  /*10300*/  FMUL.FTZ R128, R5.reuse, R128 ;  /* 0x0000008005807220 */ /* 0x040fe40000410000 */
[----:B------:R-:W-:-:S02]  /*10310*/  FMUL.FTZ R129, R5, R129 ;  /* 0x0000008105817220 */ /* 0x000fc40000410000 */
[C---:B------:R-:W-:Y:S01]  /*10320*/  FMUL.FTZ R52, R5.reuse, R52 ;  /* 0x0000003405347220 */ /* 0x040fe20000410000 */
[----:B------:R-:W3:Y:S01]  /*10330*/  @P1 MUFU.LG2 R11, R2 ;  /* 0x00000002000b1308 */ /* 0x000ee20000000c00 */
[C---:B------:R-:W-:Y:S02]  /*10340*/  FMUL.FTZ R53, R5.reuse, R53 ;  /* 0x0000003505357220 */ /* 0x040fe40000410000 */
[C---:B------:R-:W-:Y:S02]  /*10350*/  FMUL.FTZ R64, R5.reuse, R64 ;  /* 0x0000004005407220 */ /* 0x040fe40000410000 */
[C---:B------:R-:W-:Y:S02]  /*10360*/  FMUL.FTZ R65, R5.reuse, R65 ;  /* 0x0000004105417220 */ /* 0x040fe40000410000 */
[C---:B------:R-:W-:Y:S01]  /*10370*/  FMUL.FTZ R68, R5.reuse, R68 ;  /* 0x0000004405447220 */ /* 0x040fe20000410000 */
[----:B------:R-:W4:Y:S01]  /*10380*/  @P0 MUFU.LG2 R0, R0 ;  /* 0x0000000000000308 */ /* 0x000f220000000c00 */
[----:B------:R-:W-:-:S02]  /*10390*/  FMUL.FTZ R69, R5, R69 ;  /* 0x0000004505457220 */ /* 0x000fc40000410000 */
[C---:B------:R-:W-:Y:S02]  /*103a0*/  FMUL.FTZ R80, R5.reuse, R80 ;  /* 0x0000005005507220 */ /* 0x040fe40000410000 */
[C---:B------:R-:W-:Y:S02]  /*103b0*/  FMUL.FTZ R81, R5.reuse, R81 ;  /* 0x0000005105517220 */ /* 0x040fe40000410000 */
[C---:B------:R-:W-:Y:S02]  /*103c0*/  FMUL.FTZ R84, R5.reuse, R84 ;  /* 0x0000005405547220 */ /* 0x040fe40000410000 */
[C---:B------:R-:W-:Y:S02]  /*103d0*/  FMUL.FTZ R85, R5.reuse, R85 ;  /* 0x0000005505557220 */ /* 0x040fe40000410000 */
[C---:B------:R-:W-:Y:S02]  /*103e0*/  FMUL.FTZ R96, R5.reuse, R96 ;  /* 0x0000006005607220 */ /* 0x040fe40000410000 */
[----:B------:R-:W-:Y:S01]  /*103f0*/  FMUL.FTZ R97, R5, R97 ;  /* 0x0000006105617220 */ /* 0x000fe20000410000 */
[----:B------:R-:W-:Y:S01]  /*10400*/  MOV R5, RZ ;  /* 0x000000ff00057202 */ /* 0x000fe20000000f00 */
[----:B-1----:R-:W-:-:S02]  /*10410*/  @P3 FMUL.FTZ R16, R7, 0.69314718246459960938 ;  /* 0x3f31721807103820 */ /* 0x002fc40000410000 */
[----:B--2---:R-:W-:Y:S02]  /*10420*/  @P2 FMUL.FTZ R6, R6, 0.69314718246459960938 ;  /* 0x3f31721806062820 */ /* 0x004fe40000410000 */
[----:B---3--:R-:W-:Y:S01]  /*10430*/  @P1 FMUL.FTZ R18, R11, 0.69314718246459960938 ;  /* 0x3f3172180b121820 */ /* 0x008fe20000410000 */
[----:B------:R1:W2:Y:S01]  /*10440*/  @P1 MUFU.RCP R5, R2 ;  /* 0x0000000200051308 */ /* 0x0002a20000001000 */
[----:B------:R-:W-:Y:S02]  /*10450*/  @P1 FMUL.FTZ R13, R13, c[0x0][0x2d0] ;  /* 0x0000b4000d0d1a20 */ /* 0x000fe40000410000 */
[----:B----4-:R-:W-:Y:S02]  /*10460*/  @P0 FMUL.FTZ R7, R0, 0.69314718246459960938 ;  /* 0x3f31721800070820 */ /* 0x010fe40000410000 */
[C---:B------:R-:W-:Y:S02]  /*10470*/  FMUL.FTZ R146, R4.reuse, R146 ;  /* 0x0000009204927220 */ /* 0x040fe40000410000 */
[----:B------:R-:W-:-:S02]  /*10480*/  FMUL.FTZ R147, R4, R147 ;  /* 0x0000009304937220 */ /* 0x000fc40000410000 */
[C---:B------:R-:W-:Y:S02]  /*10490*/  FMUL.FTZ R102, R4.reuse, R102 ;  /* 0x0000006604667220 */ /* 0x040fe40000410000 */
[C---:B------:R-:W-:Y:S02]  /*104a0*/  FMUL.FTZ R103, R4.reuse, R103 ;  /* 0x0000006704677220 */ /* 0x040fe40000410000 */
[C---:B------:R-:W-:Y:S02]  /*104b0*/  FMUL.FTZ R106, R4.reuse, R106 ;  /* 0x0000006a046a7220 */ /* 0x040fe40000410000 */
[C---:B------:R-:W-:Y:S01]  /*104c0*/  FMUL.FTZ R107, R4.reuse, R107 ;  /* 0x0000006b046b7220 */ /* 0x040fe20000410000 */
[----:B-1----:R-:W-:Y:S01]  /*104d0*/  MOV R2, 0xff800000 ;  /* 0xff80000000027802 */ /* 0x002fe20000000f00 */
        /* <DEDUP_REMOVED lines=42> */
[----:B------:R-:W-:Y:S01]  /*10780*/  MOV R8, 0xff800000 ;  /* 0xff80000000087802 */ /* 0x000fe20000000f00 */
        /* <DEDUP_REMOVED lines=24> */
[----:B------:R-:W-:Y:S02]  /*10910*/  @P3 FFMA.FTZ R2, R15, R151, R16 ;  /* 0x000000970f023223 */ /* 0x000fe40000010010 */
[----:B------:R-:W-:-:S02]  /*10920*/  @P2 FFMA.FTZ R8, R14, R149, R6 ;  /* 0x000000950e082223 */ /* 0x000fc40000010006 */
[----:B------:R-:W-:Y:S02]  /*10930*/  @P1 FFMA.FTZ R9, R13, R3, R18 ;  /* 0x000000030d091223 */ /* 0x000fe40000010012 */
[----:B------:R-:W-:Y:S02]  /*10940*/  @P0 FFMA.FTZ R10, R12, R152, R7 ;  /* 0x000000980c0a0223 */ /* 0x000fe40000010007 */
.L_x_1803:
[----:B------:R-:W-:Y:S05]  /*10950*/  @P4 BRA `(.L_x_1876) ;  /* 0x00001a9000004947 */ /* 0x000fea0003800000 */
[----:B------:R-:W1:Y:S01]  /*10960*/  S2R R12, SR_TID.X ;  /* 0x00000000000c7919 */ /* 0x000e620000002100 */
[----:B------:R-:W-:Y:S01]  /*10970*/  USHF.R.S32.HI UR6, URZ, 0x1f, UR9 ;  /* 0x0000001f3f067899 */ /* 0x000fe20008011409 */
[----:B------:R-:W-:Y:S01]  /*10980*/  IMAD R18, RZ, RZ, -UR9 ;  /* 0x80000009ff127e24 */ /* 0x000fe2000f8e02ff */
[----:B------:R-:W-:Y:S01]  /*10990*/  ULDC.64 UR4, c[0x0][0x4d0] ;  /* 0x0001340000047ab9 */ /* 0x000fe20000000a00 */
[----:B------:R-:W2:Y:S01]  /*109a0*/  S2R R11, SR_CTAID.Y ;  /* 0x00000000000b7919 */ /* 0x000ea20000002600 */
[----:B------:R-:W-:Y:S01]  /*109b0*/  UIMAD UR7, UR6, UR4, URZ ;  /* 0x00000004060772a4 */ /* 0x000fe2000f8e023f */
[----:B------:R-:W-:Y:S01]  /*109c0*/  IMAD.MOV.U32 R14, RZ, RZ, c[0x0][0x4e8] ;  /* 0x00013a00ff0e7624 */ /* 0x000fe200078e00ff */
[----:B------:R-:W-:Y:S01]  /*109d0*/  UIMAD.WIDE.U32 UR12, UR9, UR4, URZ ;  /* 0x00000004090c72a5 */ /* 0x000fe2000f8e003f */
[----:B------:R-:W3:Y:S01]  /*109e0*/  S2R R24, SR_CTAID.Z ;  /* 0x0000000000187919 */ /* 0x000ee20000002700 */
[----:B------:R-:W-:Y:S01]  /*109f0*/  UIMAD UR5, UR9, UR5, UR7 ;  /* 0x00000005090572a4 */ /* 0x000fe2000f8e0207 */
[----:B------:R-:W-:Y:S02]  /*10a00*/  BSSY B0, `(.L_x_1877) ;  /* 0x00000c0000007945 */ /* 0x000fe40003800000 */
[----:B------:R-:W-:Y:S01]  /*10a10*/  BAR.SYNC.DEFER_BLOCKING 0x1, 0x80 ;  /* 0x0042000000007b1d */ /* 0x000fe20000010000 */
[----:B------:R-:W-:Y:S01]  /*10a20*/  UIADD3 UR5, UR13, UR5, URZ ;  /* 0x000000050d057290 */ /* 0x000fe2000fffe03f */
[----:B------:R-:W-:Y:S01]  /*10a30*/  IMAD.U32 R23, RZ, RZ, UR13 ;  /* 0x0000000dff177e24 */ /* 0x000fe2000f8e00ff */
[----:B------:R-:W-:Y:S01]  /*10a40*/  ISETP.NE.AND P0, PT, R14, 0x1, PT ;  /* 0x000000010e00780c */ /* 0x000fe20003f05270 */
[----:B------:R-:W-:-:S02]  /*10a50*/  IMAD.U32 R22, RZ, RZ, UR12 ;  /* 0x0000000cff167e24 */ /* 0x000fc4000f8e00ff */
[----:B------:R-:W4:Y:S01]  /*10a60*/  S2R R15, SR_CTAID.X ;  /* 0x00000000000f7919 */ /* 0x000f220000002500 */
[----:B------:R-:W-:Y:S01]  /*10a70*/  IMAD.U32 R23, RZ, RZ, UR5 ;  /* 0x00000005ff177e24 */ /* 0x000fe2000f8e00ff */
[----:B------:R-:W-:Y:S01]  /*10a80*/  ULDC.64 UR4, c[0x0][0x438] ;  /* 0x00010e0000047ab9 */ /* 0x000fe20000000a00 */
[----:B------:R-:W-:Y:S01]  /*10a90*/  IMAD R14, R14, c[0x0][0x388], RZ ;  /* 0x0000e2000e0e7a24 */ /* 0x000fe200078e02ff */
[----:B------:R-:W-:Y:S01]  /*10aa0*/  UIMAD UR6, UR6, UR4, URZ ;  /* 0x00000004060672a4 */ /* 0x000fe2000f8e023f */
[----:B-1----:R-:W-:Y:S01]  /*10ab0*/  SHF.R.S32.HI R7, RZ, 0x1f, R12 ;  /* 0x0000001fff077819 */ /* 0x002fe2000001140c */
[----:B------:R-:W-:Y:S02]  /*10ac0*/  UIMAD.WIDE.U32 UR12, UR9, UR4, URZ ;  /* 0x00000004090c72a5 */ /* 0x000fe4000f8e003f */
[----:B------:R-:W-:Y:S01]  /*10ad0*/  UIMAD UR4, UR9, UR5, UR6 ;  /* 0x00000005090472a4 */ /* 0x000fe2000f8e0206 */
[CC--:B------:R-:W-:Y:S01]  /*10ae0*/  LEA.HI R13, R7.reuse, R12.reuse, RZ, 0x2 ;  /* 0x0000000c070d7211 */ /* 0x0c0fe200078f10ff */
[----:B--2---:R-:W-:Y:S01]  /*10af0*/  IMAD R18, R18, c[0x0][0x550], R11 ;  /* 0x0001540012127a24 */ /* 0x004fe200078e020b */
[-C--:B------:R-:W-:Y:S01]  /*10b00*/  LEA.HI R7, R7, R12.reuse, RZ, 0x5 ;  /* 0x0000000c07077211 */ /* 0x080fe200078f28ff */
[----:B------:R-:W-:Y:S01]  /*10b10*/  UIADD3 UR4, UR13, UR4, URZ ;  /* 0x000000040d047290 */ /* 0x000fe2000fffe03f */
[----:B------:R-:W-:Y:S01]  /*10b20*/  LOP3.LUT R13, R13, 0xfffffffc, RZ, 0xc0, !PT ;  /* 0xfffffffc0d0d7812 */ /* 0x000fe200078ec0ff */
[----:B------:R-:W-:Y:S01]  /*10b30*/  IMAD.U32 R17, RZ, RZ, UR13 ;  /* 0x0000000dff117e24 */ /* 0x000fe2000f8e00ff */
[----:B------:R-:W-:Y:S01]  /*10b40*/  LOP3.LUT R3, R7, 0xffffffe0, RZ, 0xc0, !PT ;  /* 0xffffffe007037812 */ /* 0x000fe200078ec0ff */
[----:B---3--:R-:W-:Y:S01]  /*10b50*/  IMAD.WIDE.U32 R22, R24, c[0x0][0x4d8], R22 ;  /* 0x0001360018167a25 */ /* 0x008fe200078e0016 */
[----:B------:R-:W-:-:S02]  /*10b60*/  IADD3 R6, -R13, R12, RZ ;  /* 0x0000000c0d067210 */ /* 0x000fc40007ffe1ff */
[----:B------:R-:W-:Y:S01]  /*10b70*/  SHF.R.S32.HI R19, RZ, 0x5, R7 ;  /* 0x00000005ff137819 */ /* 0x000fe20000011407 */
[----:B------:R-:W-:Y:S01]  /*10b80*/  IMAD.IADD R3, R12, 0x1, -R3 ;  /* 0x000000010c037824 */ /* 0x000fe200078e0a03 */
[----:B------:R-:W-:Y:S01]  /*10b90*/  LEA.HI R0, R6, R6, RZ, 0x1 ;  /* 0x0000000606007211 */ /* 0x000fe200078f08ff */
[----:B------:R-:W-:Y:S01]  /*10ba0*/  IMAD.U32 R17, RZ, RZ, UR4 ;  /* 0x00000004ff117e24 */ /* 0x000fe2000f8e00ff */
[----:B------:R-:W-:Y:S02]  /*10bb0*/  SHF.R.S32.HI R12, RZ, 0x1f, R7 ;  /* 0x0000001fff0c7819 */ /* 0x000fe40000011407 */
[----:B------:R-:W-:Y:S02]  /*10bc0*/  LOP3.LUT R11, R0, 0x1ffffffe, RZ, 0xc0, !PT ;  /* 0x1ffffffe000b7812 */ /* 0x000fe400078ec0ff */
[----:B------:R-:W-:Y:S02]  /*10bd0*/  LEA.HI R12, R12, R19, RZ, 0x2 ;  /* 0x000000130c0c7211 */ /* 0x000fe400078f10ff */
[----:B------:R-:W-:Y:S01]  /*10be0*/  SHF.R.S32.HI R7, RZ, 0x1f, R24 ;  /* 0x0000001fff077819 */ /* 0x000fe20000011418 */
[----:B------:R-:W-:Y:S01]  /*10bf0*/  IMAD.IADD R6, R6, 0x1, -R11 ;  /* 0x0000000106067824 */ /* 0x000fe200078e0a0b */
[----:B------:R-:W-:-:S02]  /*10c00*/  SHF.L.U32 R11, R0, 0x5, RZ ;  /* 0x00000005000b7819 */ /* 0x000fc400000006ff */
[----:B------:R-:W-:Y:S01]  /*10c10*/  SHF.R.S32.HI R0, RZ, 0x1f, R3 ;  /* 0x0000001fff007819 */ /* 0x000fe20000011403 */
[C---:B------:R-:W-:Y:S01]  /*10c20*/  IMAD R13, R7.reuse, c[0x0][0x4d8], RZ ;  /* 0x00013600070d7a24 */ /* 0x040fe200078e02ff */
[----:B------:R-:W-:Y:S01]  /*10c30*/  LOP3.LUT R12, R12, 0xffffffc, RZ, 0xc0, !PT ;  /* 0x0ffffffc0c0c7812 */ /* 0x000fe200078ec0ff */
[----:B------:R-:W-:Y:S01]  /*10c40*/  IMAD R7, R7, c[0x0][0x440], RZ ;  /* 0x0001100007077a24 */ /* 0x000fe200078e02ff */
[----:B------:R-:W-:Y:S01]  /*10c50*/  LEA.HI R0, R0, R3, RZ, 0x2 ;  /* 0x0000000300007211 */ /* 0x000fe200078f10ff */
[C---:B------:R-:W-:Y:S01]  /*10c60*/  IMAD R13, R24.reuse, c[0x0][0x4dc], R13 ;  /* 0x00013700180d7a24 */ /* 0x040fe200078e020d */
[----:B------:R-:W-:Y:S01]  /*10c70*/  LOP3.LUT R11, R11, 0xffffffc0, RZ, 0xc0, !PT ;  /* 0xffffffc00b0b7812 */ /* 0x000fe200078ec0ff */
[----:B------:R-:W-:Y:S01]  /*10c80*/  IMAD.IADD R19, R19, 0x1, -R12 ;  /* 0x0000000113137824 */ /* 0x000fe200078e0a0c */
[----:B------:R-:W-:Y:S01]  /*10c90*/  SHF.R.S32.HI R12, RZ, 0x2, R0 ;  /* 0x00000002ff0c7819 */ /* 0x000fe20000011400 */
[----:B------:R-:W-:Y:S01]  /*10ca0*/  IMAD R7, R24, c[0x0][0x444], R7 ;  /* 0x0001110018077a24 */ /* 0x000fe200078e0207 */
[----:B------:R-:W-:Y:S01]  /*10cb0*/  MOV R16, UR12 ;  /* 0x0000000c00107c02 */ /* 0x000fe20008000f00 */
[----:B------:R-:W-:Y:S01]  /*10cc0*/  IMAD R11, R6, 0x8, R11 ;  /* 0x00000008060b7824 */ /* 0x000fe200078e020b */
[----:B------:R-:W-:Y:S01]  /*10cd0*/  LEA R12, R19, R12, 0x4 ;  /* 0x0000000c130c7211 */ /* 0x000fe200078e20ff */
[----:B------:R-:W-:Y:S01]  /*10ce0*/  IMAD.IADD R23, R23, 0x1, R13 ;  /* 0x0000000117177824 */ /* 0x000fe200078e020d */
[----:B------:R-:W-:Y:S01]  /*10cf0*/  SHF.R.S32.HI R13, RZ, 0x1f, R18 ;  /* 0x0000001fff0d7819 */ /* 0x000fe20000011412 */
[----:B------:R-:W-:Y:S01]  /*10d00*/  IMAD.WIDE.U32 R24, R24, c[0x0][0x440], R16 ;  /* 0x0001100018187a25 */ /* 0x000fe200078e0010 */
[----:B------:R-:W-:-:S02]  /*10d10*/  LOP3.LUT P1, RZ, R3, 0x3, RZ, 0xc0, !PT ;  /* 0x0000000303ff7812 */ /* 0x000fc4000782c0ff */
[----:B------:R-:W-:Y:S01]  /*10d20*/  LOP3.LUT R0, R0, 0x7ffffffc, RZ, 0xc0, !PT ;  /* 0x7ffffffc00007812 */ /* 0x000fe200078ec0ff */
[----:B------:R-:W-:Y:S02]  /*10d30*/  IMAD.IADD R20, R12, 0x1, R11 ;  /* 0x000000010c147824 */ /* 0x000fe400078e020b */
[----:B------:R-:W-:Y:S01]  /*10d40*/  IMAD.IADD R25, R25, 0x1, R7 ;  /* 0x0000000119197824 */ /* 0x000fe200078e0207 */
[----:B------:R-:W-:Y:S01]  /*10d50*/  IADD3 R3, R3, -R0, RZ ;  /* 0x8000000003037210 */ /* 0x000fe20007ffe0ff */
[----:B------:R-:W-:Y:S01]  /*10d60*/  IMAD R17, R13, c[0x0][0x448], RZ ;  /* 0x000112000d117a24 */ /* 0x000fe200078e02ff */
[----:B----4-:R-:W-:Y:S01]  /*10d70*/  LEA R20, R15, R20, 0x7 ;  /* 0x000000140f147211 */ /* 0x010fe200078e38ff */
[----:B------:R-:W-:Y:S01]  /*10d80*/  IMAD R13, R13, c[0x0][0x4e0], RZ ;  /* 0x000138000d0d7a24 */ /* 0x000fe200078e02ff */
[----:B------:R-:W-:Y:S01]  /*10d90*/  LEA R15, R15, R12, 0x7 ;  /* 0x0000000c0f0f7211 */ /* 0x000fe200078e38ff */
[----:B------:R-:W-:Y:S01]  /*10da0*/  IMAD R17, R18, c[0x0][0x44c], R17 ;  /* 0x0001130012117a24 */ /* 0x000fe200078e0211 */
[----:B------:R-:W-:Y:S01]  /*10db0*/  MOV R7, R20 ;  /* 0x0000001400077202 */ /* 0x000fe20000000f00 */
[----:B------:R-:W-:Y:S01]  /*10dc0*/  @P0 IMAD.HI.U32 R16, R20, c[0x0][0x4ec], RZ ;  /* 0x00013b0014100a27 */ /* 0x000fe200078e00ff */
[----:B------:R-:W-:-:S03]  /*10dd0*/  ISETP.GE.OR P4, PT, R15, R14, P1 ;  /* 0x0000000e0f00720c */ /* 0x000fc60000f86670 */
[----:B------:R-:W-:Y:S01]  /*10de0*/  IMAD.MOV.U32 R6, RZ, RZ, R20 ;  /* 0x000000ffff067224 */ /* 0x000fe200078e0014 */
[----:B------:R-:W-:Y:S01]  /*10df0*/  @P0 SHF.R.U32.HI R6, RZ, c[0x0][0x4f0], R16 ;  /* 0x00013c00ff060a19 */ /* 0x000fe20000011610 */
[----:B------:R-:W-:-:S03]  /*10e00*/  @P0 IMAD.HI.U32 R11, R20, c[0x0][0x4ec], RZ ;  /* 0x00013b00140b0a27 */ /* 0x000fc600078e00ff */
[----:B------:R-:W-:Y:S01]  /*10e10*/  SHF.R.S32.HI R16, RZ, 0x1f, R6 ;  /* 0x0000001fff107819 */ /* 0x000fe20000011406 */
[----:B------:R-:W-:Y:S01]  /*10e20*/  IMAD.WIDE.U32 R24, R18, c[0x0][0x448], R24 ;  /* 0x0001120012187a25 */ /* 0x000fe200078e0018 */
[----:B------:R-:W-:-:S03]  /*10e30*/  @P0 SHF.R.U32.HI R7, RZ, c[0x0][0x4f0], R11 ;  /* 0x00013c00ff070a19 */ /* 0x000fc6000001160b */
[----:B------:R-:W-:Y:S02]  /*10e40*/  IMAD.MOV R11, RZ, RZ, -R6 ;  /* 0x000000ffff0b7224 */ /* 0x000fe400078e0a06 */
[C---:B------:R-:W-:Y:S02]  /*10e50*/  IMAD R13, R18.reuse, c[0x0][0x4e4], R13 ;  /* 0x00013900120d7a24 */ /* 0x040fe400078e020d */
[----:B------:R-:W-:Y:S01]  /*10e60*/  IMAD.WIDE.U32 R18, R18, c[0x0][0x4e0], R22 ;  /* 0x0001380012127a25 */ /* 0x000fe200078e0016 */
[----:B------:R-:W-:-:S03]  /*10e70*/  SHF.R.S32.HI R22, RZ, 0x1f, R7 ;  /* 0x0000001fff167819 */ /* 0x000fc60000011407 */
[----:B------:R-:W-:Y:S01]  /*10e80*/  IMAD R11, R11, c[0x0][0x4e8], R20 ;  /* 0x00013a000b0b7a24 */ /* 0x000fe200078e0214 */
[----:B------:R-:W-:Y:S01]  /*10e90*/  IADD3 R18, P0, R6, R18, RZ ;  /* 0x0000001206127210 */ /* 0x000fe20007f1e0ff */
[----:B------:R-:W-:Y:S02]  /*10ea0*/  IMAD.IADD R25, R25, 0x1, R17 ;  /* 0x0000000119197824 */ /* 0x000fe400078e0211 */
[----:B------:R-:W-:Y:S01]  /*10eb0*/  IMAD R22, R22, c[0x0][0x430], RZ ;  /* 0x00010c0016167a24 */ /* 0x000fe200078e02ff */
[----:B------:R-:W-:Y:S01]  /*10ec0*/  SHF.R.S32.HI R6, RZ, 0x1f, R11 ;  /* 0x0000001fff067819 */ /* 0x000fe2000001140b */
[----:B------:R-:W-:Y:S01]  /*10ed0*/  IMAD.SHL.U32 R3, R3, 0x2, RZ ;  /* 0x0000000203037824 */ /* 0x000fe200078e00ff */
[----:B------:R-:W-:Y:S01]  /*10ee0*/  IADD3.X R19, R16, R19, R13, P0, !PT ;  /* 0x0000001310137210 */ /* 0x000fe200007fe40d */
[----:B------:R-:W-:-:S04]  /*10ef0*/  IMAD.WIDE.U32 R16, R7, c[0x0][0x430], R24 ;  /* 0x00010c0007107a25 */ /* 0x000fc800078e0018 */
[----:B------:R-:W-:Y:S02]  /*10f00*/  IMAD R6, R6, c[0x0][0x4c8], RZ ;  /* 0x0001320006067a24 */ /* 0x000fe400078e02ff */
[----:B------:R-:W-:-:S04]  /*10f10*/  IMAD.WIDE.U32 R18, R11, c[0x0][0x4c8], R18 ;  /* 0x000132000b127a25 */ /* 0x000fc800078e0012 */
[----:B------:R-:W-:Y:S01]  /*10f20*/  IMAD R6, R11, c[0x0][0x4cc], R6 ;  /* 0x000133000b067a24 */ /* 0x000fe200078e0206 */
[C---:B------:R-:W-:Y:S01]  /*10f30*/  LEA R25, P0, R18.reuse, c[0x0][0x4a8], 0x2 ;  /* 0x00012a0012197a11 */ /* 0x040fe200078010ff */
[C---:B------:R-:W-:Y:S01]  /*10f40*/  IMAD R13, R7.reuse, c[0x0][0x434], R22 ;  /* 0x00010d00070d7a24 */ /* 0x040fe200078e0216 */
[----:B------:R-:W-:Y:S01]  /*10f50*/  IADD3 R7, -R7, RZ, RZ ;  /* 0x000000ff07077210 */ /* 0x000fe20007ffe1ff */
[----:B------:R-:W-:Y:S02]  /*10f60*/  IMAD.IADD R11, R19, 0x1, R6 ;  /* 0x00000001130b7824 */ /* 0x000fe400078e0206 */
[----:B------:R-:W-:Y:S01]  /*10f70*/  SHFL.IDX PT, R22, R25, RZ, 0x1c1f ;  /* 0x001c1fff19167589 */ /* 0x000fe200000e0000 */
[----:B------:R-:W-:Y:S02]  /*10f80*/  IMAD.IADD R13, R17, 0x1, R13 ;  /* 0x00000001110d7824 */ /* 0x000fe400078e020d */
[----:B------:R-:W-:Y:S01]  /*10f90*/  LEA.HI.X R24, R18, c[0x0][0x4ac], R11, 0x2, P0 ;  /* 0x00012b0012187a11 */ /* 0x000fe200000f140b */
[----:B------:R-:W-:Y:S01]  /*10fa0*/  IMAD R7, R7, c[0x0][0x4e8], R20 ;  /* 0x00013a0007077a24 */ /* 0x000fe200078e0214 */
[----:B------:R-:W-:Y:S01]  /*10fb0*/  SHFL.IDX PT, R18, R25, 0x2, 0x1c1f ;  /* 0x005c1f0019127f89 */ /* 0x000fe200000e0000 */
[----:B------:R-:W-:Y:S01]  /*10fc0*/  IMAD.MOV.U32 R12, RZ, RZ, R16 ;  /* 0x000000ffff0c7224 */ /* 0x000fe200078e0010 */
[----:B------:R-:W-:-:S02]  /*10fd0*/  IADD3 R11, R15, 0x48, RZ ;  /* 0x000000480f0b7810 */ /* 0x000fc40007ffe0ff */
[----:B------:R-:W1:Y:S01]  /*10fe0*/  SHFL.IDX PT, R23, R24, RZ, 0x1c1f ;  /* 0x001c1fff18177589 */ /* 0x000e6200000e0000 */
[----:B------:R-:W-:Y:S01]  /*10ff0*/  IMAD.WIDE.U32 R26, R7, c[0x0][0x428], R12 ;  /* 0x00010a00071a7a25 */ /* 0x000fe200078e000c */
[C---:B------:R-:W-:Y:S02]  /*11000*/  IADD3 R13, R15.reuse, 0x8, RZ ;  /* 0x000000080f0d7810 */ /* 0x040fe40007ffe0ff */
[----:B------:R-:W-:Y:S01]  /*11010*/  SHFL.IDX PT, R20, R25, 0x1, 0x1c1f ;  /* 0x003c1f0019147f89 */ /* 0x000fe200000e0000 */
[----:B------:R-:W-:Y:S02]  /*11020*/  IADD3 R12, R15, 0x40, RZ ;  /* 0x000000400f0c7810 */ /* 0x000fe40007ffe0ff */
[-C--:B------:R-:W-:Y:S01]  /*11030*/  ISETP.GE.OR P3, PT, R13, R14.reuse, P1 ;  /* 0x0000000e0d00720c */ /* 0x080fe20000f66670 */
[----:B------:R-:W2:Y:S01]  /*11040*/  SHFL.IDX PT, R21, R24, 0x1, 0x1c1f ;  /* 0x003c1f0018157f89 */ /* 0x000ea200000e0000 */
[-C--:B------:R-:W-:Y:S02]  /*11050*/  ISETP.GE.OR P2, PT, R12, R14.reuse, P1 ;  /* 0x0000000e0c00720c */ /* 0x080fe40000f46670 */
[----:B------:R-:W-:Y:S01]  /*11060*/  ISETP.GE.OR P1, PT, R11, R14, P1 ;  /* 0x0000000e0b00720c */ /* 0x000fe20000f26670 */
[----:B------:R-:W3:Y:S01]  /*11070*/  SHFL.IDX PT, R19, R24, 0x2, 0x1c1f ;  /* 0x005c1f0018137f89 */ /* 0x000ee200000e0000 */
[----:B------:R-:W-:-:S02]  /*11080*/  SHF.R.S32.HI R6, RZ, 0x1f, R7 ;  /* 0x0000001fff067819 */ /* 0x000fc40000011407 */
[-C--:B------:R-:W-:Y:S01]  /*11090*/  ISETP.GE.AND P5, PT, R12, R14.reuse, PT ;  /* 0x0000000e0c00720c */ /* 0x080fe20003fa6270 */
[----:B------:R-:W-:Y:S01]  /*110a0*/  SHFL.IDX PT, R16, R25, 0x3, 0x1c1f ;  /* 0x007c1f0019107f89 */ /* 0x000fe200000e0000 */
[----:B------:R-:W-:Y:S01]  /*110b0*/  ISETP.GE.AND P6, PT, R11, R14, PT ;  /* 0x0000000e0b00720c */ /* 0x000fe20003fc6270 */
[----:B------:R-:W-:Y:S02]  /*110c0*/  IMAD R6, R6, c[0x0][0x428], RZ ;  /* 0x00010a0006067a24 */ /* 0x000fe400078e02ff */
[----:B------:R-:W4:Y:S02]  /*110d0*/  SHFL.IDX PT, R17, R24, 0x3, 0x1c1f ;  /* 0x007c1f0018117f89 */ /* 0x000f2400000e0000 */
[----:B------:R-:W-:Y:S01]  /*110e0*/  IMAD R6, R7, c[0x0][0x42c], R6 ;  /* 0x00010b0007067a24 */ /* 0x000fe200078e0206 */
[----:B------:R-:W-:Y:S01]  /*110f0*/  LEA R7, P0, R26, c[0x0][0x400], 0x2 ;  /* 0x000100001a077a11 */ /* 0x000fe200078010ff */
[----:B-1----:R1:W-:Y:S02]  /*11100*/  @!P4 ST.E [R22.64], R2 ;  /* 0x000000021600c985 */ /* 0x0023e4000c10190a */
[----:B------:R-:W-:-:S02]  /*11110*/  IMAD.IADD R6, R27, 0x1, R6 ;  /* 0x000000011b067824 */ /* 0x000fc400078e0206 */
[----:B------:R1:W1:Y:S03]  /*11120*/  SHFL.IDX PT, R24, R7, RZ, 0x1c1f ;  /* 0x001c1fff07187589 */ /* 0x00026600000e0000 */
[----:B------:R-:W-:Y:S01]  /*11130*/  LEA.HI.X R6, R26, c[0x0][0x404], R6, 0x2, P0 ;  /* 0x000101001a067a11 */ /* 0x000fe200000f1406 */
[----:B--2---:R2:W-:Y:S01]  /*11140*/  @!P3 ST.E [R20.64], R8 ;  /* 0x000000081400b985 */ /* 0x0045e2000c10190a */
[----:B------:R-:W-:-:S03]  /*11150*/  ISETP.GE.AND P0, PT, R13, R14, PT ;  /* 0x0000000e0d00720c */ /* 0x000fc60003f06270 */
[----:B---3--:R2:W-:Y:S04]  /*11160*/  @!P2 ST.E [R18.64], R9 ;  /* 0x000000091200a985 */ /* 0x0085e8000c10190a */
[----:B------:R2:W3:Y:S04]  /*11170*/  SHFL.IDX PT, R25, R6, RZ, 0x1c1f ;  /* 0x001c1fff06197589 */ /* 0x0004e800000e0000 */
[----:B----4-:R2:W-:Y:S01]  /*11180*/  @!P1 ST.E [R16.64], R10 ;  /* 0x0000000a10009985 */ /* 0x0105e2000c10190a */
[----:B------:R-:W-:-:S13]  /*11190*/  ISETP.GE.AND P1, PT, R15, R14, PT ;  /* 0x0000000e0f00720c */ /* 0x000fda0003f26270 */
[----:B------:R-:W-:Y:S05]  /*111a0*/  @P1 BRA `(.L_x_1878) ;  /* 0x0000045000001947 */ /* 0x000fea0003800000 */
[C---:B-1----:R-:W-:Y:S02]  /*111b0*/  IADD3 R11, R3.reuse, 0x8, RZ ;  /* 0x00000008030b7810 */ /* 0x042fe40007ffe0ff */
[C---:B--2---:R-:W-:Y:S02]  /*111c0*/  IADD3 R9, R3.reuse, 0x10, RZ ;  /* 0x0000001003097810 */ /* 0x044fe40007ffe0ff */
        /* <DEDUP_REMOVED lines=11> */
[--C-:B---3--:R-:W-:Y:S01]  /*11280*/  @!P4 IMAD.WIDE R12, R3, 0x4, R24.reuse ;  /* 0x00000004030cc825 */ /* 0x108fe200078e0218 */
        /* <DEDUP_REMOVED lines=55> */
.L_x_1878:
[----:B-1----:R-:W-:Y:S05]  /*11600*/  BSYNC B0 ;  /* 0x0000000000007941 */ /* 0x002fea0003800000 */
.L_x_1877:
[----:B------:R1:W4:Y:S01]  /*11610*/  SHFL.IDX PT, R13, R6, 0x1, 0x1c1f ;  /* 0x003c1f00060d7f89 */ /* 0x00032200000e0000 */
[----:B------:R-:W-:Y:S03]  /*11620*/  BSSY B0, `(.L_x_1879) ;  /* 0x0000048000007945 */ /* 0x000fe60003800000 */
[----:B------:R1:W2:Y:S01]  /*11630*/  SHFL.IDX PT, R12, R7, 0x1, 0x1c1f ;  /* 0x003c1f00070c7f89 */ /* 0x0002a200000e0000 */
[----:B------:R-:W-:Y:S05]  /*11640*/  @P0 BRA `(.L_x_1880) ;  /* 0x0000045000000947 */ /* 0x000fea0003800000 */
[C---:B------:R-:W-:Y:S02]  /*11650*/  IADD3 R11, R3.reuse, 0x8, RZ ;  /* 0x00000008030b7810 */ /* 0x040fe40007ffe0ff */
[----:B------:R-:W-:-:S02]  /*11660*/  ISETP.GE.AND P1, PT, R3, c[0x0][0x3c8], PT ;  /* 0x0000f20003007a0c */ /* 0x000fc40003f26270 */
[----:B------:R-:W-:Y:S02]  /*11670*/  ISETP.GE.AND P0, PT, R11, c[0x0][0x3c8], PT ;  /* 0x0000f2000b007a0c */ /* 0x000fe40003f06270 */
[C---:B--2---:R-:W-:Y:S02]  /*11680*/  IADD3 R10, R3.reuse, 0x10, RZ ;  /* 0x00000010030a7810 */ /* 0x044fe40007ffe0ff */
[C---:B------:R-:W-:Y:S02]  /*11690*/  IADD3 R9, R3.reuse, 0x18, RZ ;  /* 0x0000001803097810 */ /* 0x040fe40007ffe0ff */
[----:B------:R-:W-:Y:S02]  /*116a0*/  ISETP.GE.AND P4, PT, R10, c[0x0][0x3c8], PT ;  /* 0x0000f2000a007a0c */ /* 0x000fe40003f86270 */
[----:B------:R-:W-:Y:S02]  /*116b0*/  IADD3 R8, R3, 0x20, RZ ;  /* 0x0000002003087810 */ /* 0x000fe40007ffe0ff */
[----:B------:R-:W-:Y:S01]  /*116c0*/  ISETP.GE.AND P3, PT, R9, c[0x0][0x3c8], PT ;  /* 0x0000f20009007a0c */ /* 0x000fe20003f66270 */
[C---:B----4-:R-:W-:Y:S01]  /*116d0*/  @!P1 IMAD.WIDE R14, R3.reuse, 0x4, R12 ;  /* 0x00000004030e9825 */ /* 0x050fe200078e020c */
        /* <DEDUP_REMOVED lines=23> */
[----:B--2---:R-:W-:Y:S02]  /*11850*/  @!P2 LOP3.LUT R15, R8, 0xfffffffe, RZ, 0xc0, !PT ;  /* 0xfffffffe080fa812 */ /* 0x004fe400078ec0ff */
[----:B------:R-:W-:-:S03]  /*11860*/  IADD3 R20, R3, 0x50, RZ ;  /* 0x0000005003147810 */ /* 0x000fc60007ffe0ff */
[----:B------:R-:W-:-:S04]  /*11870*/  @!P2 IMAD.WIDE R14, R15, 0x4, R12 ;  /* 0x000000040f0ea825 */ /* 0x000fc800078e020c */
[--C-:B----4-:R-:W-:Y:S01]  /*11880*/  @!P3 IMAD.WIDE R16, R9, 0x4, R12.reuse ;  /* 0x000000040910b825 */ /* 0x110fe200078e020c */
        /* <DEDUP_REMOVED lines=9> */
[----:B-----5:R-:W-:Y:S02]  /*11920*/  IADD3 R18, R3, 0x58, RZ ;  /* 0x0000005803127810 */ /* 0x020fe40007ffe0ff */
        /* <DEDUP_REMOVED lines=9> */
[----:B--2---:R-:W-:Y:S02]  /*119c0*/  @!P0 LOP3.LUT R17, R18, 0xfffffffe, RZ, 0xc0, !PT ;  /* 0xfffffffe12118812 */ /* 0x004fe400078ec0ff */
[----:B----4-:R-:W-:Y:S01]  /*119d0*/  @!P1 LOP3.LUT R15, R20, 0xfffffffe, RZ, 0xc0, !PT ;  /* 0xfffffffe140f9812 */ /* 0x010fe200078ec0ff */
[----:B------:R-:W-:Y:S01]  /*119e0*/  @!P2 IMAD.WIDE R18, R21, 0x4, R12 ;  /* 0x000000041512a825 */ /* 0x000fe200078e020c */
[----:B-1----:R-:W-:-:S03]  /*119f0*/  @!P3 LOP3.LUT R11, R2, 0xfffffffe, RZ, 0xc0, !PT ;  /* 0xfffffffe020bb812 */ /* 0x002fc600078ec0ff */
[----:B------:R-:W-:Y:S01]  /*11a00*/  @!P1 IMAD.WIDE R14, R15, 0x4, R12 ;  /* 0x000000040f0e9825 */ /* 0x000fe200078e020c */
[----:B-----5:R-:W-:-:S03]  /*11a10*/  @!P4 LOP3.LUT R9, R0, 0xfffffffe, RZ, 0xc0, !PT ;  /* 0xfffffffe0009c812 */ /* 0x020fc600078ec0ff */
        /* <DEDUP_REMOVED lines=8> */
.L_x_1880:
[----:B------:R-:W-:Y:S05]  /*11aa0*/  BSYNC B0 ;  /* 0x0000000000007941 */ /* 0x000fea0003800000 */
.L_x_1879:
[----:B-1--4-:R1:W4:Y:S01]  /*11ab0*/  SHFL.IDX PT, R13, R6, 0x2, 0x1c1f ;  /* 0x005c1f00060d7f89 */ /* 0x01232200000e0000 */
[----:B------:R-:W-:Y:S03]  /*11ac0*/  BSSY B0, `(.L_x_1881) ;  /* 0x0000048000007945 */ /* 0x000fe60003800000 */
[----:B--2---:R1:W2:Y:S01]  /*11ad0*/  SHFL.IDX PT, R12, R7, 0x2, 0x1c1f ;  /* 0x005c1f00070c7f89 */ /* 0x0042a200000e0000 */
[----:B------:R-:W-:Y:S05]  /*11ae0*/  @P5 BRA `(.L_x_1882) ;  /* 0x0000045000005947 */ /* 0x000fea0003800000 */
[C---:B------:R-:W-:Y:S02]  /*11af0*/  IADD3 R10, R3.reuse, 0x8, RZ ;  /* 0x00000008030a7810 */ /* 0x040fe40007ffe0ff */
        /* <DEDUP_REMOVED lines=15> */
[--C-:B--2-4-:R-:W-:Y:S01]  /*11bf0*/  @!P4 IMAD.WIDE R18, R11, 0x4, R12.reuse ;  /* 0x000000040b12c825 */ /* 0x114fe200078e020c */
        /* <DEDUP_REMOVED lines=28> */
[----:B----4-:R-:W-:Y:S01]  /*11dc0*/  @!P3 IMAD.WIDE R20, R23, 0x4, R12 ;  /* 0x000000041714b825 */ /* 0x010fe200078e020c */
        /* <DEDUP_REMOVED lines=11> */
[----:B----4-:R-:W-:-:S03]  /*11e80*/  @!P4 LOP3.LUT R11, R2, 0xfffffffe, RZ, 0xc0, !PT ;  /* 0xfffffffe020bc812 */ /* 0x010fc600078ec0ff */
        /* <DEDUP_REMOVED lines=11> */
.L_x_1882:
[----:B------:R-:W-:Y:S05]  /*11f40*/  BSYNC B0 ;  /* 0x0000000000007941 */ /* 0x000fea0003800000 */
.L_x_1881:
[----:B--2---:R2:W1:Y:S04]  /*11f50*/  SHFL.IDX PT, R9, R6, 0x3, 0x1c1f ;  /* 0x007c1f0006097f89 */ /* 0x00446800000e0000 */
[----:B------:R2:W4:Y:S01]  /*11f60*/  SHFL.IDX PT, R8, R7, 0x3, 0x1c1f ;  /* 0x007c1f0007087f89 */ /* 0x00052200000e0000 */
[----:B------:R-:W-:Y:S05]  /*11f70*/  @P6 EXIT ;  /* 0x000000000000694d */ /* 0x000fea0003800000 */
[C---:B-12---:R-:W-:Y:S02]  /*11f80*/  IADD3 R6, R3.reuse, 0x8, RZ ;  /* 0x0000000803067810 */ /* 0x046fe40007ffe0ff */
        /* <DEDUP_REMOVED lines=12> */
[----:B----4-:R-:W-:Y:S01]  /*12050*/  @!P3 IMAD.WIDE R10, R3, 0x4, R8 ;  /* 0x00000004030ab825 */ /* 0x010fe200078e0208 */
[----:B------:R-:W-:-:S02]  /*12060*/  @!P2 LOP3.LUT R6, R6, 0xfffffffe, RZ, 0xc0, !PT ;  /* 0xfffffffe0606a812 */ /* 0x000fc400078ec0ff */
[----:B------:R-:W-:Y:S02]  /*12070*/  @!P1 LOP3.LUT R5, R5, 0xfffffffe, RZ, 0xc0, !PT ;  /* 0xfffffffe05059812 */ /* 0x000fe400078ec0ff */
[----:B------:R-:W-:Y:S01]  /*12080*/  @!P0 LOP3.LUT R4, R4, 0xfffffffe, RZ, 0xc0, !PT ;  /* 0xfffffffe04048812 */ /* 0x000fe200078ec0ff */
[--C-:B------:R-:W-:Y:S01]  /*12090*/  @!P2 IMAD.WIDE R6, R6, 0x4, R8.reuse ;  /* 0x000000040606a825 */ /* 0x100fe200078e0208 */
[----:B------:R-:W-:Y:S01]  /*120a0*/  ISETP.GE.AND P5, PT, R0, c[0x0][0x3c8], PT ;  /* 0x0000f20000007a0c */ /* 0x000fe20003fa6270 */
[----:B------:R-:W-:Y:S01]  /*120b0*/  @!P3 ST.E.64 [R10.64], R142 ;  /* 0x0000008e0a00b985 */ /* 0x000fe2000c101b0a */
[----:B------:R-:W-:Y:S01]  /*120c0*/  IADD3 R18, R3, 0x30, RZ ;  /* 0x0000003003127810 */ /* 0x000fe20007ffe0ff */
[--C-:B------:R-:W-:Y:S01]  /*120d0*/  @!P1 IMAD.WIDE R12, R5, 0x4, R8.reuse ;  /* 0x00000004050c9825 */ /* 0x100fe200078e0208 */
[C---:B------:R-:W-:Y:S01]  /*120e0*/  IADD3 R17, R3.reuse, 0x38, RZ ;  /* 0x0000003803117810 */ /* 0x040fe20007ffe0ff */
[----:B------:R1:W-:Y:S01]  /*120f0*/  @!P2 ST.E.64 [R6.64], R138 ;  /* 0x0000008a0600a985 */ /* 0x0003e2000c101b0a */
[C---:B------:R-:W-:Y:S01]  /*12100*/  IADD3 R16, R3.reuse, 0x40, RZ ;  /* 0x0000004003107810 */ /* 0x040fe20007ffe0ff */
[----:B------:R-:W-:Y:S01]  /*12110*/  @!P0 IMAD.WIDE R4, R4, 0x4, R8 ;  /* 0x0000000404048825 */ /* 0x000fe200078e0208 */
[C---:B------:R-:W-:Y:S01]  /*12120*/  IADD3 R15, R3.reuse, 0x48, RZ ;  /* 0x00000048030f7810 */ /* 0x040fe20007ffe0ff */
[----:B------:R-:W-:Y:S01]  /*12130*/  @!P1 ST.E.64 [R12.64], R110 ;  /* 0x0000006e0c009985 */ /* 0x000fe2000c101b0a */
        /* <DEDUP_REMOVED lines=11> */
[----:B------:R-:W-:Y:S02]  /*121f0*/  @!P2 LEA.HI R16, R16, R16, RZ, 0x1 ;  /* 0x000000101010a211 */ /* 0x000fe400078f08ff */
[----:B------:R-:W-:Y:S02]  /*12200*/  @!P1 LEA.HI R15, R15, R15, RZ, 0x1 ;  /* 0x0000000f0f0f9211 */ /* 0x000fe400078f08ff */
[----:B-1----:R-:W-:-:S02]  /*12210*/  @!P5 LOP3.LUT R7, R0, 0xfffffffe, RZ, 0xc0, !PT ;  /* 0xfffffffe0007d812 */ /* 0x002fc400078ec0ff */
[----:B------:R-:W-:Y:S02]  /*12220*/  @!P0 LEA.HI R14, R14, R14, RZ, 0x1 ;  /* 0x0000000e0e0e8211 */ /* 0x000fe400078f08ff */
[----:B------:R-:W-:Y:S01]  /*12230*/  @!P4 LOP3.LUT R11, R18, 0xfffffffe, RZ, 0xc0, !PT ;  /* 0xfffffffe120bc812 */ /* 0x000fe200078ec0ff */
[--C-:B------:R-:W-:Y:S01]  /*12240*/  @!P5 IMAD.WIDE R6, R7, 0x4, R8.reuse ;  /* 0x000000040706d825 */ /* 0x100fe200078e0208 */
[----:B------:R-:W-:Y:S02]  /*12250*/  @!P3 LOP3.LUT R17, R17, 0xfffffffe, RZ, 0xc0, !PT ;  /* 0xfffffffe1111b812 */ /* 0x000fe400078ec0ff */
[----:B--2---:R-:W-:Y:S02]  /*12260*/  @!P6 LOP3.LUT R5, R2, 0xfffffffe, RZ, 0xc0, !PT ;  /* 0xfffffffe0205e812 */ /* 0x004fe400078ec0ff */
[----:B------:R-:W-:Y:S02]  /*12270*/  @!P2 LOP3.LUT R13, R16, 0xfffffffe, RZ, 0xc0, !PT ;  /* 0xfffffffe100da812 */ /* 0x000fe400078ec0ff */
[----:B------:R-:W-:Y:S01]  /*12280*/  @!P1 LOP3.LUT R15, R15, 0xfffffffe, RZ, 0xc0, !PT ;  /* 0xfffffffe0f0f9812 */ /* 0x000fe200078ec0ff */
[----:B------:R-:W-:Y:S01]  /*12290*/  @!P6 IMAD.WIDE R4, R5, 0x4, R8 ;  /* 0x000000040504e825 */ /* 0x000fe200078e0208 */
[----:B------:R-:W-:-:S03]  /*122a0*/  IADD3 R3, R3, 0x58, RZ ;  /* 0x0000005803037810 */ /* 0x000fc60007ffe0ff */
[--C-:B------:R-:W-:Y:S01]  /*122b0*/  @!P2 IMAD.WIDE R12, R13, 0x4, R8.reuse ;  /* 0x000000040d0ca825 */ /* 0x100fe200078e0208 */
[----:B------:R1:W-:Y:S04]  /*122c0*/  @!P6 ST.E.64 [R4.64], R126 ;  /* 0x0000007e0400e985 */ /* 0x0003e8000c101b0a */
[----:B------:R2:W-:Y:S01]  /*122d0*/  @!P5 ST.E.64 [R6.64], R134 ;  /* 0x000000860600d985 */ /* 0x0005e2000c101b0a */
[----:B-1----:R-:W-:Y:S01]  /*122e0*/  @!P0 LOP3.LUT R5, R14, 0xfffffffe, RZ, 0xc0, !PT ;  /* 0xfffffffe0e058812 */ /* 0x002fe200078ec0ff */
[----:B------:R-:W-:-:S04]  /*122f0*/  @!P1 IMAD.WIDE R14, R15, 0x4, R8 ;  /* 0x000000040f0e9825 */ /* 0x000fc800078e0208 */
[----:B--2---:R-:W-:-:S04]  /*12300*/  @!P4 IMAD.WIDE R6, R11, 0x4, R8 ;  /* 0x000000040b06c825 */ /* 0x004fc800078e0208 */
[--C-:B------:R-:W-:Y:S01]  /*12310*/  @!P3 IMAD.WIDE R10, R17, 0x4, R8.reuse ;  /* 0x00000004110ab825 */ /* 0x100fe200078e0208 */
[----:B------:R1:W-:Y:S03]  /*12320*/  @!P4 ST.E.64 [R6.64], R58 ;  /* 0x0000003a0600c985 */ /* 0x0003e6000c101b0a */
[----:B------:R-:W-:Y:S01]  /*12330*/  @!P0 IMAD.WIDE R4, R5, 0x4, R8 ;  /* 0x0000000405048825 */ /* 0x000fe200078e0208 */
[----:B------:R1:W-:Y:S04]  /*12340*/  @!P3 ST.E.64 [R10.64], R62 ;  /* 0x0000003e0a00b985 */ /* 0x0003e8000c101b0a */
[----:B------:R1:W-:Y:S04]  /*12350*/  @!P2 ST.E.64 [R12.64], R74 ;  /* 0x0000004a0c00a985 */ /* 0x0003e8000c101b0a */
        /* <DEDUP_REMOVED lines=9> */
.L_x_1876:
        /* <DEDUP_REMOVED lines=50> */
.L_x_1883:
        /* <DEDUP_REMOVED lines=15> */
.L_x_2894:


//--------------------- .text._ZN7cutlass13device_kernelIN5flash19enable_sm80_to_sm89INS1_16FlashAttnFwdSm80INS1_25CollectiveMainloopFwdSm80ILi4ELi1ELb0EN4cute5tupleIJNS5_1CILi128EEENS7_ILi48EEENS7_ILi96EEEEEELi96ENS_6half_tEfNS_4arch4Sm80ELb0ELb1ELb0ELb1ELb0ELb0ELb1ELb1EEENS1_21CollectiveEpilogueFwdINS6_IJS8_SA_S9_EEENS6_IJNS7_ILi1EEESI_SI_EEESC_SE_Li128ELb1ELb1ELb1ELb0EEENS1_36VarlenDynamicPersistentTileSchedulerILi128ELi48ELi128ELi128ELb1ELb1ELb0ELb1ELb0ELb1EEEEEEEEEvNT_6ParamsE --------------------------
	.section	.text._ZN7cutlass13device_kernelIN5flash19enable_sm80_to_sm89INS1_16FlashAttnFwdSm80INS1_25CollectiveMainloopFwdSm80ILi4ELi1ELb0EN4cute5tupleIJNS5_1CILi128EEENS7_ILi48EEENS7_ILi96EEEEEELi96ENS_6half_tEfNS_4arch4Sm80ELb0ELb1ELb0ELb1ELb0ELb0ELb1ELb1EEENS1_21CollectiveEpilogueFwdINS6_IJS8_SA_S9_EEENS6_IJNS7_ILi1EEESI_SI_EEESC_SE_Li128ELb1ELb1ELb1ELb0EEENS1_36VarlenDynamicPersistentTileSchedulerILi128ELi48ELi128ELi128ELb1ELb1ELb0ELb1ELb0ELb1EEEEEEEEEvNT_6ParamsE,"ax",@progbits
	.sectioninfo	@"SHI_REGISTERS=255"
	.align	128
.text._ZN7cutlass13device_kernelIN5flash19enable_sm80_to_sm89INS1_16FlashAttnFwdSm80INS1_25CollectiveMainloopFwdSm80ILi4ELi1ELb0EN4cute5tupleIJNS5_1CILi128EEENS7_ILi48EEENS7_ILi96EEEEEELi96ENS_6half_tEfNS_4arch4Sm80ELb0ELb1ELb0ELb1ELb0ELb0ELb1ELb1EEENS1_21CollectiveEpilogueFwdINS6_IJS8_SA_S9_EEENS6_IJNS7_ILi1EEESI_SI_EEESC_SE_Li128ELb1ELb1ELb1ELb0EEENS1_36VarlenDynamicPersistentTileSchedulerILi128ELi48ELi128ELi128ELb1ELb1ELb0ELb1ELb0ELb1EEEEEEEEEvNT_6ParamsE:
        .type           _ZN7cutlass13device_kernelIN5flash19enable_sm80_to_sm89INS1_16FlashAttnFwdSm80INS1_25CollectiveMainloopFwdSm80ILi4ELi1ELb0EN4cute5tupleIJNS5_1CILi128EEENS7_ILi48EEENS7_ILi96EEEEEELi96ENS_6half_tEfNS_4arch4Sm80ELb0ELb1ELb0ELb1ELb0ELb0ELb1ELb1EEENS1_21CollectiveEpilogueFwdINS6_IJS8_SA_S9_EEENS6_IJNS7_ILi1EEESI_SI_EEESC_SE_Li128ELb1ELb1ELb1ELb0EEENS1_36VarlenDynamicPersistentTileSchedulerILi128ELi48ELi128ELi128ELb1ELb1ELb0ELb1ELb0ELb1EEEEEEEEEvNT_6ParamsE,@function
        .size           _ZN7cutlass13device_kernelIN5flash19enable_sm80_to_sm89INS1_16FlashAttnFwdSm80INS1_25CollectiveMainloopFwdSm80ILi4ELi1ELb0EN4cute5tupleIJNS5_1CILi128EEENS7_ILi48EEENS7_ILi96EEEEEELi96ENS_6half_tEfNS_4arch4Sm80ELb0ELb1ELb0ELb1ELb0ELb0ELb1ELb1EEENS1_21CollectiveEpilogueFwdINS6_IJS8_SA_S9_EEENS6_IJNS7_ILi1EEESI_SI_EEESC_SE_Li128ELb1ELb1ELb1ELb0EEENS1_36VarlenDynamicPersistentTileSchedulerILi128ELi48ELi128ELi128ELb1ELb1ELb0ELb1ELb0ELb1EEEEEEEEEvNT_6ParamsE,(.L_x_2895 - _ZN7cutlass13device_kernelIN5flash19enable_sm80_to_sm89INS1_16FlashAttnFwdSm80INS1_25CollectiveMainloopFwdSm80ILi4ELi1ELb0EN4cute5tupleIJNS5_1CILi128EEENS7_ILi48EEENS7_ILi96EEEEEELi96ENS_6half_tEfNS_4arch4Sm80ELb0ELb1ELb0ELb1ELb0ELb0ELb1ELb1EEENS1_21CollectiveEpilogueFwdINS6_IJS8_SA_S9_EEENS6_IJNS7_ILi1EEESI_SI_EEESC_SE_Li128ELb1ELb1ELb1ELb0EEENS1_36VarlenDynamicPersistentTileSchedulerILi128ELi48ELi128ELi128ELb1ELb1ELb0ELb1ELb0ELb1EEEEEEEEEvNT_6ParamsE)
        .other          _ZN7cutlass13device_kernelIN5flash19enable_sm80_to_sm89INS1_16FlashAttnFwdSm80INS1_25CollectiveMainloopFwdSm80ILi4ELi1ELb0EN4cute5tupleIJNS5_1CILi128EEENS7_ILi48EEENS7_ILi96EEEEEELi96ENS_6half_tEfNS_4arch4Sm80ELb0ELb1ELb0ELb1ELb0ELb0ELb1ELb1EEENS1_21CollectiveEpilogueFwdINS6_IJS8_SA_S9_EEENS6_IJNS7_ILi1EEESI_SI_EEESC_SE_Li128ELb1ELb1ELb1ELb0EEENS1_36VarlenDynamicPersistentTileSchedulerILi128ELi48ELi128ELi128ELb1ELb1ELb0ELb1ELb0ELb1EEEEEEEEEvNT_6ParamsE,@"STO_CUDA_ENTRY STV_DEFAULT"
_ZN7cutlass13device_kernelIN5flash19enable_sm80_to_sm89INS1_16FlashAttnFwdSm80INS1_25CollectiveMainloopFwdSm80ILi4ELi1ELb0EN4cute5tupleIJNS5_1CILi128EEENS7_ILi48EEENS7_ILi96EEEEEELi96ENS_6half_tEfNS_4arch4Sm80ELb0ELb1ELb0ELb1ELb0ELb0ELb1ELb1EEENS1_21CollectiveEpilogueFwdINS6_IJS8_SA_S9_EEENS6_IJNS7_ILi1EEESI_SI_EEESC_SE_Li128ELb1ELb1ELb1ELb0EEENS1_36VarlenDynamicPersistentTileSchedulerILi128ELi48ELi128ELi128ELb1ELb1ELb0ELb1ELb0ELb1EEEEEEEEEvNT_6ParamsE:
        /* <DEDUP_REMOVED lines=54> */
.L_x_1889:
        /* <DEDUP_REMOVED lines=16> */
.L_x_2069:
        /* <DEDUP_REMOVED lines=16> */
.L_x_2070:
[----:B--2---:R-:W-:-:S05]  /*0560*/  IMAD R0, R0, c[0x0][0x538], RZ ;  /* 0x00014e0000007a24 */ /* 0x004fca00078e02ff */
[----:B------:R-:W-:-:S04]  /*0570*/  IADD3 R6, R0, R6, RZ ;  /* 0x0000000600067210 */ /* 0x000fc80007ffe0ff */
[----:B------:R-:W-:-:S13]  /*0580*/  ISETP.GT.AND P0, PT, R6, UR4, PT ;  /* 0x0000000406007c0c */ /* 0x000fda000bf04270 */
[----:B-1----:R-:W-:Y:S05]  /*0590*/  @!P0 BRA `(.L_x_1889) ;  /* 0xfffffdc000008947 */ /* 0x002fea000383ffff */
.L_x_1885:
[----:B------:R-:W-:-:S05]  /*05a0*/  IADD3 R11, -R0, R6, RZ ;  /* 0x00000006000b7210 */ /* 0x000fca0007ffe1ff */
[----:B------:R-:W-:-:S05]  /*05b0*/  IMAD R0, R4, c[0x0][0x538], R11 ;  /* 0x00014e0004007a24 */ /* 0x000fca00078e020b */
[----:B------:R-:W-:Y:S01]  /*05c0*/  ISETP.GT.AND P0, PT, R0, UR4, PT ;  /* 0x0000000400007c0c */ /* 0x000fe2000bf04270 */
[----:B------:R-:W-:-:S12]  /*05d0*/  BRA.DIV ~URZ, `(.L_x_1890) ;  /* 0x000169127f007947 */ /* 0x000fd8000b800000 */
[----:B------:R-:W-:-:S04]  /*05e0*/  VOTE.ANY R10, PT, !P0 ;  /* 0x00000000000a7806 */ /* 0x000fc800040e0100 */
.L_x_2071:
[----:B------:R-:W1:Y:S02]  /*05f0*/  POPC R6, R10 ;  /* 0x0000000a00067309 */ /* 0x000e640000000000 */
[----:B-1----:R-:W-:-:S05]  /*0600*/  IADD3 R0, R6, R7, RZ ;  /* 0x0000000706007210 */ /* 0x002fca0007ffe0ff */
[----:B------:R1:W-:Y:S01]  /*0610*/  STL [R1+0x24], R0 ;  /* 0x0000240001007387 */ /* 0x0003e20000100800 */
[----:B------:R-:W-:Y:S05]  /*0620*/  BRA.DIV ~URZ, `(.L_x_1891) ;  /* 0x000169127f007947 */ /* 0x000fea000b800000 */
[----:B------:R2:W3:Y:S01]  /*0630*/  SHFL.IDX PT, R12, R9, R6, 0x1f ;  /* 0x00001f06090c7589 */ /* 0x0004e200000e0000 */
[----:B------:R-:W-:-:S03]  /*0640*/  MOV R7, RZ ;  /* 0x000000ff00077202 */ /* 0x000fc60000000f00 */
[----:B------:R2:W4:Y:S04]  /*0650*/  SHFL.IDX PT, R9, R8, R6, 0x1f ;  /* 0x00001f0608097589 */ /* 0x00052800000e0000 */
.L_x_2072:
[----:B------:R-:W-:Y:S01]  /*0660*/  ISETP.NE.AND P0, PT, R10, RZ, PT ;  /* 0x000000ff0a00720c */ /* 0x000fe20003f05270 */
[----:B------:R-:W-:-:S12]  /*0670*/  BSSY B0, `(.L_x_1892) ;  /* 0x0000005000007945 */ /* 0x000fd80003800000 */
[----:B------:R-:W-:Y:S05]  /*0680*/  @!P0 BRA `(.L_x_1893) ;  /* 0x0000003000008947 */ /* 0x000fea0003800000 */
[----:B------:R-:W-:Y:S01]  /*0690*/  IADD3 R3, R6, -0x1, RZ ;  /* 0xffffffff06037810 */ /* 0x000fe20007ffe0ff */
[----:B------:R-:W-:Y:S05]  /*06a0*/  BRA.DIV ~URZ, `(.L_x_1894) ;  /* 0x000169727f007947 */ /* 0x000fea000b800000 */
[----:B------:R1:W2:Y:S02]  /*06b0*/  SHFL.IDX PT, R7, R4, R3, 0x1f ;  /* 0x00001f0304077589 */ /* 0x0002a400000e0000 */
.L_x_1893:
[----:B------:R-:W-:Y:S05]  /*06c0*/  BSYNC B0 ;  /* 0x0000000000007941 */ /* 0x000fea0003800000 */
.L_x_1892:
        /* <DEDUP_REMOVED lines=69> */
.L_x_1896:
        /* <DEDUP_REMOVED lines=70> */
.L_x_1897:
[----:B------:R-:W-:Y:S05]  /*0f80*/  BSYNC B0 ;  /* 0x0000000000007941 */ /* 0x000fea0003800000 */
.L_x_1895:
[----:B------:R-:W-:-:S04]  /*0f90*/  LOP3.LUT R0, RZ, R0, RZ, 0x33, !PT ;  /* 0x00000000ff007212 */ /* 0x000fc800078e33ff */
[----:B------:R-:W-:-:S05]  /*0fa0*/  IADD3 R0, R0, R12, RZ ;  /* 0x0000000c00007210 */ /* 0x000fca0007ffe0ff */
[----:B------:R2:W-:Y:S01]  /*0fb0*/  STL [R1+0x1c], R0 ;  /* 0x00001c0001007387 */ /* 0x0005e20000100800 */
[----:B------:R-:W-:Y:S05]  /*0fc0*/  BRA `(.L_x_1898) ;  /* 0x0000006000007947 */ /* 0x000fea0003800000 */
.L_x_1886:
[----:B------:R-:W-:Y:S01]  /*0fd0*/  MOV R0, UR4 ;  /* 0x0000000400007c02 */ /* 0x000fe20008000f00 */
[----:B------:R-:W-:Y:S04]  /*0fe0*/  STL [R1+0x1c], RZ ;  /* 0x00001cff01007387 */ /* 0x000fe80000100800 */
[----:B------:R-:W-:Y:S04]  /*0ff0*/  STL [R1+0x20], RZ ;  /* 0x000020ff01007387 */ /* 0x000fe80000100800 */
[----:B------:R1:W-:Y:S02]  /*1000*/  STL [R1+0x18], R0 ;  /* 0x0000180001007387 */ /* 0x0003e40000100800 */
[----:B-1----:R-:W-:-:S05]  /*1010*/  MOV R0, c[0x0][0x53c] ;  /* 0x00014f0000007a02 */ /* 0x002fca0000000f00 */
[----:B------:R1:W-:Y:S02]  /*1020*/  STL [R1+0x24], R0 ;  /* 0x0000240001007387 */ /* 0x0003e40000100800 */
.L_x_1898:
        /* <DEDUP_REMOVED lines=8> */
.L_x_1884:
        /* <DEDUP_REMOVED lines=49> */
[----:B------:R-:W-:Y:S01]  /*13c0*/  IMAD.U32 R5, R0, 0x20, R5 ;  /* 0x0000002000057824 */ /* 0x000fe200078e0005 */
[----:B------:R-:W-:Y:S01]  /*13d0*/  LOP3.LUT R2, R2, 0xfffffff8, RZ, 0xc0, !PT ;  /* 0xfffffff802027812 */ /* 0x000fe200078ec0ff */
[C---:B------:R-:W-:Y:S01]  /*13e0*/  IMAD.IADD R4, R8.reuse, 0x1, -R3 ;  /* 0x0000000108047824 */ /* 0x040fe200078e0a03 */
[----:B------:R-:W-:Y:S01]  /*13f0*/  SHF.R.S32.HI R3, RZ, 0x2, R11 ;  /* 0x00000002ff037819 */ /* 0x000fe2000001140b */
[----:B------:R-:W-:Y:S01]  /*1400*/  IMAD.SHL.U32 R8, R8, 0x200, RZ ;  /* 0x0000020008087824 */ /* 0x000fe200078e00ff */
[----:B------:R-:W-:Y:S01]  /*1410*/  LEA.HI R0, R18, R18, RZ, 0x1 ;  /* 0x0000001212007211 */ /* 0x000fe200078f08ff */
[----:B------:R1:W-:Y:S01]  /*1420*/  STL [R1+0x58], R5 ;  /* 0x0000580501007387 */ /* 0x0003e20000100800 */
[----:B------:R-:W-:Y:S01]  /*1430*/  IADD3 R20, R22, 0x20, RZ ;  /* 0x0000002016147810 */ /* 0x000fe20007ffe0ff */
[----:B------:R-:W-:Y:S01]  /*1440*/  IMAD R19, R4, 0x10, R3 ;  /* 0x0000001004137824 */ /* 0x000fe200078e0203 */
[----:B------:R-:W-:-:S02]  /*1450*/  SHF.R.S32.HI R3, RZ, 0x1, R7 ;  /* 0x00000001ff037819 */ /* 0x000fc40000011407 */
[--C-:B------:R-:W-:Y:S02]  /*1460*/  SHF.R.S32.HI R7, RZ, 0x1, R10.reuse ;  /* 0x00000001ff077819 */ /* 0x100fe4000001140a */
[----:B------:R-:W-:Y:S01]  /*1470*/  SHF.R.S32.HI R10, RZ, 0x1f, R10 ;  /* 0x0000001fff0a7819 */ /* 0x000fe2000001140a */
[----:B------:R-:W-:Y:S01]  /*1480*/  STL [R1+0x60], R19 ;  /* 0x0000601301007387 */ /* 0x000fe20000100800 */
[----:B------:R-:W-:Y:S02]  /*1490*/  LOP3.LUT P2, RZ, R3, 0x2, RZ, 0xc0, !PT ;  /* 0x0000000203ff7812 */ /* 0x000fe4000784c0ff */
[----:B------:R-:W-:Y:S01]  /*14a0*/  SHF.R.S32.HI R23, RZ, 0x1f, R22 ;  /* 0x0000001fff177819 */ /* 0x000fe20000011416 */
[----:B-1----:R-:W-:Y:S01]  /*14b0*/  IMAD.IADD R5, R14, 0x1, -R2 ;  /* 0x000000010e057824 */ /* 0x002fe200078e0a02 */
[C---:B------:R-:W-:Y:S01]  /*14c0*/  LOP3.LUT R2, R0.reuse, 0x1ffffffe, RZ, 0xc0, !PT ;  /* 0x1ffffffe00027812 */ /* 0x040fe200078ec0ff */
[----:B------:R-:W-:-:S03]  /*14d0*/  IMAD.SHL.U32 R0, R0, 0x20, RZ ;  /* 0x0000002000007824 */ /* 0x000fc600078e00ff */
[----:B------:R-:W-:Y:S01]  /*14e0*/  LEA.HI R6, R5, R5, RZ, 0x1 ;  /* 0x0000000505067211 */ /* 0x000fe200078f08ff */
[----:B------:R-:W-:Y:S01]  /*14f0*/  IMAD.IADD R4, R18, 0x1, -R2 ;  /* 0x0000000112047824 */ /* 0x000fe200078e0a02 */
[----:B------:R-:W-:Y:S01]  /*1500*/  LOP3.LUT R0, R0, 0xffffffc0, RZ, 0xc0, !PT ;  /* 0xffffffc000007812 */ /* 0x000fe200078ec0ff */
[----:B------:R-:W-:Y:S01]  /*1510*/  IMAD.SHL.U32 R2, R3, 0x40, RZ ;  /* 0x0000004003027824 */ /* 0x000fe200078e00ff */
[----:B------:R-:W-:Y:S02]  /*1520*/  LOP3.LUT R9, R6, 0x3fffffe, RZ, 0xc0, !PT ;  /* 0x03fffffe06097812 */ /* 0x000fe400078ec0ff */
[----:B------:R-:W-:Y:S01]  /*1530*/  LEA.HI R3, R10, R7, RZ, 0x2 ;  /* 0x000000070a037211 */ /* 0x000fe200078f10ff */
[----:B------:R-:W-:Y:S01]  /*1540*/  IMAD R14, R4, 0x8, R0 ;  /* 0x00000008040e7824 */ /* 0x000fe200078e0200 */
[----:B------:R-:W-:Y:S01]  /*1550*/  LOP3.LUT R0, R2, 0xc0, RZ, 0xc0, !PT ;  /* 0x000000c002007812 */ /* 0x000fe200078ec0ff */
[----:B------:R-:W-:Y:S01]  /*1560*/  IMAD.IADD R9, R5, 0x1, -R9 ;  /* 0x0000000105097824 */ /* 0x000fe200078e0a09 */
[----:B------:R-:W-:Y:S01]  /*1570*/  LOP3.LUT R2, R3, 0xfffffffc, RZ, 0xc0, !PT ;  /* 0xfffffffc03027812 */ /* 0x000fe200078ec0ff */
[----:B------:R-:W-:Y:S01]  /*1580*/  IMAD R3, R18, 0x2, R8 ;  /* 0x0000000212037824 */ /* 0x000fe200078e0208 */
[----:B------:R-:W-:-:S02]  /*1590*/  LOP3.LUT R5, R0, 0x8, R17, 0xf8, !PT ;  /* 0x0000000800057812 */ /* 0x000fc400078ef811 */
[----:B------:R-:W-:Y:S01]  /*15a0*/  SHF.R.U32.HI R4, RZ, 0x3, R0 ;  /* 0x00000003ff047819 */ /* 0x000fe20000011600 */
[----:B------:R-:W-:Y:S01]  /*15b0*/  IMAD.IADD R2, R7, 0x1, -R2 ;  /* 0x0000000107027824 */ /* 0x000fe200078e0a02 */
[----:B------:R-:W-:Y:S01]  /*15c0*/  SHF.R.S32.HI R0, RZ, 0x1, R6 ;  /* 0x00000001ff007819 */ /* 0x000fe20000011406 */
[----:B------:R-:W-:Y:S01]  /*15d0*/  IMAD R6, R9, 0x20, R3 ;  /* 0x0000002009067824 */ /* 0x000fe200078e0203 */
[----:B------:R-:W-:Y:S01]  /*15e0*/  LOP3.LUT R10, R5, R4, RZ, 0x3c, !PT ;  /* 0x00000004050a7212 */ /* 0x000fe200078e3cff */
[----:B------:R-:W-:Y:S01]  /*15f0*/  IMAD.SHL.U32 R5, R16, 0x20, RZ ;  /* 0x0000002010057824 */ /* 0x000fe200078e00ff */
[----:B------:R-:W-:Y:S01]  /*1600*/  LOP3.LUT P3, RZ, R2, 0x2, RZ, 0xc0, !PT ;  /* 0x0000000202ff7812 */ /* 0x000fe2000786c0ff */
[C---:B------:R-:W-:Y:S01]  /*1610*/  IMAD.SHL.U32 R3, R0.reuse, 0x40, RZ ;  /* 0x0000004000037824 */ /* 0x040fe200078e00ff */
[----:B------:R-:W-:Y:S01]  /*1620*/  LOP3.LUT P0, RZ, R0, 0x2, RZ, 0xc0, !PT ;  /* 0x0000000200ff7812 */ /* 0x000fe2000780c0ff */
[----:B------:R-:W-:Y:S01]  /*1630*/  IMAD.SHL.U32 R2, R2, 0x40, RZ ;  /* 0x0000004002027824 */ /* 0x000fe200078e00ff */
[----:B------:R-:W-:Y:S01]  /*1640*/  LOP3.LUT R4, R0, 0x1, RZ, 0xc0, !PT ;  /* 0x0000000100047812 */ /* 0x000fe200078ec0ff */
[C---:B------:R-:W-:Y:S01]  /*1650*/  IMAD.SHL.U32 R7, R12.reuse, 0x8, RZ ;  /* 0x000000080c077824 */ /* 0x040fe200078e00ff */
        /* <DEDUP_REMOVED lines=11> */
[----:B------:R-:W-:Y:S01]  /*1710*/  IMAD R2, R13, 0x20, R4 ;  /* 0x000000200d027824 */ /* 0x000fe200078e0204 */
[----:B------:R-:W-:Y:S01]  /*1720*/  LOP3.LUT R4, R11, 0x7ffffffc, RZ, 0xc0, !PT ;  /* 0x7ffffffc0b047812 */ /* 0x000fe200078ec0ff */
[----:B------:R-:W-:Y:S01]  /*1730*/  IMAD R7, R13, 0x20, R0 ;  /* 0x000000200d077824 */ /* 0x000fe200078e0200 */
[----:B------:R-:W-:Y:S01]  /*1740*/  LOP3.LUT R3, R6, R5, RZ, 0x3c, !PT ;  /* 0x0000000506037212 */ /* 0x000fe200078e3cff */
[----:B------:R-:W-:Y:S01]  /*1750*/  IMAD.MOV.U32 R6, RZ, RZ, 0x20 ;  /* 0x00000020ff067424 */ /* 0x000fe200078e00ff */
[C---:B------:R-:W-:Y:S01]  /*1760*/  IADD3 R5, R18.reuse, 0x80, RZ ;  /* 0x0000008012057810 */ /* 0x040fe20007ffe0ff */
[----:B------:R-:W-:Y:S01]  /*1770*/  IMAD.IADD R4, R21, 0x1, -R4 ;  /* 0x0000000115047824 */ /* 0x000fe200078e0a04 */
[----:B------:R-:W-:Y:S01]  /*1780*/  IADD3 R17, R18, 0x70, RZ ;  /* 0x0000007012117810 */ /* 0x000fe20007ffe0ff */
[----:B------:R-:W-:Y:S01]  /*1790*/  STL [R1+0x40], R18 ;  /* 0x0000401201007387 */ /* 0x000fe20000100800 */
[----:B------:R-:W-:Y:S01]  /*17a0*/  @P1 IADD3 R17, R5, 0x10, RZ ;  /* 0x0000001005111810 */ /* 0x000fe20007ffe0ff */
[----:B------:R-:W-:Y:S01]  /*17b0*/  IMAD.SHL.U32 R235, R4, 0x2, RZ ;  /* 0x0000000204eb7824 */ /* 0x000fe200078e00ff */
[----:B------:R-:W-:Y:S01]  /*17c0*/  IADD3 R5, R22, 0x40, RZ ;  /* 0x0000004016057810 */ /* 0x000fe20007ffe0ff */
[----:B------:R-:W-:-:S02]  /*17d0*/  IMAD.IADD R2, R3, 0x1, R2 ;  /* 0x0000000103027824 */ /* 0x000fc400078e0202 */
[----:B------:R-:W-:Y:S01]  /*17e0*/  IMAD.U32 R0, R9, 0x20, R10 ;  /* 0x0000002009007824 */ /* 0x000fe200078e000a */
[----:B------:R-:W-:Y:S01]  /*17f0*/  STL [R1+0x44], R17 ;  /* 0x0000441101007387 */ /* 0x000fe20000100800 */
[----:B------:R-:W-:Y:S01]  /*1800*/  IMAD.IADD R3, R3, 0x1, R7 ;  /* 0x0000000103037824 */ /* 0x000fe200078e0207 */
[----:B------:R-:W-:Y:S02]  /*1810*/  SHF.R.S32.HI R7, RZ, 0x1f, R20 ;  /* 0x0000001fff077819 */ /* 0x000fe40000011414 */
[----:B------:R-:W-:Y:S01]  /*1820*/  STL [R1+0x30], R20 ;  /* 0x0000301401007387 */ /* 0x000fe20000100800 */
[----:B------:R-:W-:Y:S02]  /*1830*/  SHF.R.S32.HI R4, RZ, 0x1f, R5 ;  /* 0x0000001fff047819 */ /* 0x000fe40000011405 */
[C---:B------:R-:W-:Y:S01]  /*1840*/  IADD3 R10, R235.reuse, 0x40, RZ ;  /* 0x00000040eb0a7810 */ /* 0x040fe20007ffe0ff */
[----:B------:R1:W-:Y:S01]  /*1850*/  STL [R1+0x34], R5 ;  /* 0x0000340501007387 */ /* 0x0003e20000100800 */
[----:B------:R-:W-:-:S02]  /*1860*/  IADD3 R8, R235, 0x50, RZ ;  /* 0x00000050eb087810 */ /* 0x000fc40007ffe0ff */
[----:B------:R-:W-:Y:S01]  /*1870*/  LEA R180, R0, 0x3c80, 0x1 ;  /* 0x00003c8000b47811 */ /* 0x000fe200078e08ff */
[----:B------:R-:W-:Y:S01]  /*1880*/  STL.64 [R1+0x28], R22 ;  /* 0x0000281601007387 */ /* 0x000fe20000100a00 */
[----:B------:R-:W-:Y:S02]  /*1890*/  SHF.R.S32.HI R0, RZ, 0x1f, R10 ;  /* 0x0000001fff007819 */ /* 0x000fe4000001140a */
[----:B------:R-:W-:Y:S01]  /*18a0*/  SHF.R.S32.HI R0, RZ, 0x1f, R8 ;  /* 0x0000001fff007819 */ /* 0x000fe20000011408 */
[----:B------:R2:W-:Y:S01]  /*18b0*/  STL [R1+0x54], R7 ;  /* 0x0000540701007387 */ /* 0x0005e20000100800 */
[C---:B------:R-:W-:Y:S02]  /*18c0*/  IADD3 R16, R235.reuse, 0x10, RZ ;  /* 0x00000010eb107810 */ /* 0x040fe40007ffe0ff */
[C---:B------:R-:W-:Y:S01]  /*18d0*/  IADD3 R13, R235.reuse, 0x28, RZ ;  /* 0x00000028eb0d7810 */ /* 0x040fe20007ffe0ff */
[----:B------:R3:W-:Y:S01]  /*18e0*/  STL [R1+0x50], R4 ;  /* 0x0000500401007387 */ /* 0x0007e20000100800 */
[----:B------:R-:W-:-:S02]  /*18f0*/  IADD3 R11, R235, 0x38, RZ ;  /* 0x00000038eb0b7810 */ /* 0x000fc40007ffe0ff */
[----:B------:R-:W-:Y:S02]  /*1900*/  IADD3 R185, R180, 0x20, RZ ;  /* 0x00000020b4b97810 */ /* 0x000fe40007ffe0ff */
[----:B------:R-:W-:Y:S02]  /*1910*/  LEA R183, R2, 0x6080, 0x1 ;  /* 0x0000608002b77811 */ /* 0x000fe400078e08ff */
[----:B------:R-:W-:Y:S02]  /*1920*/  LEA R181, R3, 0x1880, 0x1 ;  /* 0x0000188003b57811 */ /* 0x000fe400078e08ff */
[C---:B------:R-:W-:Y:S02]  /*1930*/  IADD3 R15, R235.reuse, 0x18, RZ ;  /* 0x00000018eb0f7810 */ /* 0x040fe40007ffe0ff */
[----:B------:R-:W-:Y:S02]  /*1940*/  IADD3 R12, R235, 0x30, RZ ;  /* 0x00000030eb0c7810 */ /* 0x000fe40007ffe0ff */
[----:B-1----:R-:W-:-:S02]  /*1950*/  SEL R5, R6, 0xffffffe0, !P0 ;  /* 0xffffffe006057807 */ /* 0x002fc40004000000 */
[----:B------:R-:W-:Y:S02]  /*1960*/  IADD3 R9, R235, 0x48, RZ ;  /* 0x00000048eb097810 */ /* 0x000fe40007ffe0ff */
[----:B------:R-:W-:Y:S01]  /*1970*/  @P2 IADD3 R185, R180, -0x20, RZ ;  /* 0xffffffe0b4b92810 */ /* 0x000fe20007ffe0ff */
[----:B------:R-:W-:Y:S01]  /*1980*/  IMAD.IADD R0, R18, 0x1, R5 ;  /* 0x0000000112007824 */ /* 0x000fe200078e0205 */
[----:B------:R-:W-:Y:S01]  /*1990*/  SHF.R.S32.HI R15, RZ, 0x1f, R15 ;  /* 0x0000001fff0f7819 */ /* 0x000fe2000001140f */
[----:B--2---:R-:W-:Y:S01]  /*19a0*/  IMAD.IADD R7, R19, 0x1, R14 ;  /* 0x0000000113077824 */ /* 0x004fe200078e020e */
[C---:B------:R-:W-:Y:S02]  /*19b0*/  IADD3 R19, R235.reuse, 0x8, RZ ;  /* 0x00000008eb137810 */ /* 0x040fe40007ffe0ff */
[----:B------:R-:W-:Y:S02]  /*19c0*/  IADD3 R14, R235, 0x20, RZ ;  /* 0x00000020eb0e7810 */ /* 0x000fe40007ffe0ff */
[----:B------:R1:W-:Y:S01]  /*19d0*/  STL [R1+0x38], R7 ;  /* 0x0000380701007387 */ /* 0x0003e20000100800 */
[----:B---3--:R-:W-:-:S02]  /*19e0*/  SHF.R.S32.HI R4, RZ, 0x1f, R235 ;  /* 0x0000001fff047819 */ /* 0x008fc400000114eb */
[----:B------:R-:W-:Y:S01]  /*19f0*/  SEL R4, R6, 0xffffffe0, !P3 ;  /* 0xffffffe006047807 */ /* 0x000fe20005800000 */
[----:B------:R2:W-:Y:S01]  /*1a00*/  STL [R1+0x4c], R0 ;  /* 0x00004c0001007387 */ /* 0x0005e20000100800 */
[----:B------:R-:W-:Y:S02]  /*1a10*/  SHF.R.S32.HI R6, RZ, 0x1f, R16 ;  /* 0x0000001fff067819 */ /* 0x000fe40000011410 */
[----:B------:R-:W-:Y:S01]  /*1a20*/  SHF.R.S32.HI R6, RZ, 0x1f, R13 ;  /* 0x0000001fff067819 */ /* 0x000fe2000001140d */
[----:B------:R-:W-:Y:S01]  /*1a30*/  IMAD.IADD R184, R183, 0x1, R4 ;  /* 0x00000001b7b87824 */ /* 0x000fe200078e0204 */
[----:B------:R-:W-:Y:S01]  /*1a40*/  SHF.R.S32.HI R6, RZ, 0x1f, R11 ;  /* 0x0000001fff067819 */ /* 0x000fe2000001140b */
[----:B------:R-:W-:Y:S01]  /*1a50*/  IMAD.IADD R182, R4, 0x1, R181 ;  /* 0x0000000104b67824 */ /* 0x000fe200078e02b5 */
[----:B------:R-:W-:Y:S02]  /*1a60*/  SHF.R.S32.HI R19, RZ, 0x1f, R19 ;  /* 0x0000001fff137819 */ /* 0x000fe40000011413 */
[----:B------:R-:W-:-:S02]  /*1a70*/  SHF.R.S32.HI R14, RZ, 0x1f, R14 ;  /* 0x0000001fff0e7819 */ /* 0x000fc4000001140e */
[----:B------:R-:W-:Y:S02]  /*1a80*/  SHF.R.S32.HI R12, RZ, 0x1f, R12 ;  /* 0x0000001fff0c7819 */ /* 0x000fe4000001140c */
[----:B------:R-:W-:Y:S02]  /*1a90*/  SHF.R.S32.HI R9, RZ, 0x1f, R9 ;  /* 0x0000001fff097819 */ /* 0x000fe40000011409 */
[C---:B------:R-:W-:Y:S02]  /*1aa0*/  IADD3 R193, R185.reuse, 0x400, RZ ;  /* 0x00000400b9c17810 */ /* 0x040fe40007ffe0ff */
[C---:B------:R-:W-:Y:S02]  /*1ab0*/  IADD3 R192, R185.reuse, 0x800, RZ ;  /* 0x00000800b9c07810 */ /* 0x040fe40007ffe0ff */
[----:B------:R-:W-:Y:S02]  /*1ac0*/  IADD3 R191, R185, 0xc00, RZ ;  /* 0x00000c00b9bf7810 */ /* 0x000fe40007ffe0ff */
[----:B-1----:R-:W-:-:S02]  /*1ad0*/  IADD3 R7, R235, 0x58, RZ ;  /* 0x00000058eb077810 */ /* 0x002fc40007ffe0ff */
[----:B------:R-:W-:Y:S01]  /*1ae0*/  IADD3 R190, R185, 0x1000, RZ ;  /* 0x00001000b9be7810 */ /* 0x000fe20007ffe0ff */
[----:B--2---:R-:W-:Y:S01]  /*1af0*/  IMAD.IADD R0, R5, 0x1, R17 ;  /* 0x0000000105007824 */ /* 0x004fe200078e0211 */
[----:B------:R-:W-:Y:S02]  /*1b00*/  SHF.R.S32.HI R6, RZ, 0x1f, R7 ;  /* 0x0000001fff067819 */ /* 0x000fe40000011407 */
[C---:B------:R-:W-:Y:S02]  /*1b10*/  IADD3 R189, R185.reuse, 0x1400, RZ ;  /* 0x00001400b9bd7810 */ /* 0x040fe40007ffe0ff */
[----:B------:R1:W-:Y:S01]  /*1b20*/  STL [R1+0x48], R0 ;  /* 0x0000480001007387 */ /* 0x0003e20000100800 */
[C---:B------:R-:W-:Y:S02]  /*1b30*/  IADD3 R188, R185.reuse, 0x1800, RZ ;  /* 0x00001800b9bc7810 */ /* 0x040fe40007ffe0ff */
[C---:B------:R-:W-:Y:S02]  /*1b40*/  IADD3 R187, R185.reuse, 0x1c00, RZ ;  /* 0x00001c00b9bb7810 */ /* 0x040fe40007ffe0ff */
[----:B------:R-:W-:-:S02]  /*1b50*/  IADD3 R186, R185, 0x2000, RZ ;  /* 0x00002000b9ba7810 */ /* 0x000fc40007ffe0ff */
.L_x_2068:
        /* <DEDUP_REMOVED lines=30> */
.L_x_1899:
[----:B------:R-:W-:-:S04]  /*1d40*/  ISETP.NE.U32.AND P0, PT, RZ, c[0x0][0x368], PT ;  /* 0x0000da00ff007a0c */ /* 0x000fc80003f05070 */
[----:B------:R-:W-:-:S13]  /*1d50*/  ISETP.NE.AND.EX P0, PT, RZ, c[0x0][0x36c], PT, P0 ;  /* 0x0000db00ff007a0c */ /* 0x000fda0003f05300 */
[----:B------:R-:W-:Y:S05]  /*1d60*/  @!P0 BRA `(.L_x_1900) ;  /* 0x0000003000008947 */ /* 0x000fea0003800000 */
[----:B--2---:R-:W-:-:S05]  /*1d70*/  IMAD.WIDE R2, R77, R14, c[0x0][0x368] ;  /* 0x0000da004d027625 */ /* 0x004fca00078e020e */
[----:B-1----:R1:W5:Y:S01]  /*1d80*/  LDG.E R0, [R2.64] ;  /* 0x0000000602007981 */ /* 0x002362000c1e1900 */
[----:B------:R-:W-:Y:S05]  /*1d90*/  BRA `(.L_x_1901) ;  /* 0x0000005000007947 */ /* 0x000fea0003800000 */
.L_x_1900:
[----:B-1----:R-:W-:Y:S01]  /*1da0*/  MOV R0, c[0x0][0x1d0] ;  /* 0x0000740000007a02 */ /* 0x002fe20000000f00 */
[----:B------:R-:W-:Y:S05]  /*1db0*/  @!P4 BRA `(.L_x_1901) ;  /* 0x000000300000c947 */ /* 0x000fea0003800000 */
[----:B------:R-:W3:Y:S04]  /*1dc0*/  LDG.E R5, [R2.64] ;  /* 0x0000000602057981 */ /* 0x000ee8000c1e1900 */
[----:B------:R-:W3:Y:S02]  /*1dd0*/  LDG.E R0, [R2.64+0x4] ;  /* 0x0000040602007981 */ /* 0x000ee4000c1e1900 */
[----:B---3--:R-:W-:Y:S02]  /*1de0*/  IADD3 R0, -R5, R0, RZ ;  /* 0x0000000005007210 */ /* 0x008fe40007ffe1ff */
.L_x_1901:
        /* <DEDUP_REMOVED lines=31> */
.L_x_1904:
[----:B------:R-:W-:-:S13]  /*1fe0*/  ISETP.NE.AND P0, PT, R6, 0x1, PT ;  /* 0x000000010600780c */ /* 0x000fda0003f05270 */
[----:B------:R-:W-:-:S05]  /*1ff0*/  @P0 IMAD.HI.U32 R0, R2, c[0x0][0x330], RZ ;  /* 0x0000cc0002000a27 */ /* 0x000fca00078e00ff */
[----:B------:R-:W-:Y:S02]  /*2000*/  @P0 SHF.R.U32.HI R2, RZ, c[0x0][0x334], R0 ;  /* 0x0000cd00ff020a19 */ /* 0x000fe40000011600 */
.L_x_1905:
[----:B------:R-:W-:Y:S05]  /*2010*/  BSYNC B0 ;  /* 0x0000000000007941 */ /* 0x000fea0003800000 */
.L_x_1903:
[----:B------:R-:W-:-:S05]  /*2020*/  IMAD R2, R2, R6, c[0x0][0x32c] ;  /* 0x0000cb0002027624 */ /* 0x000fca00078e0206 */
[----:B------:R-:W-:-:S04]  /*2030*/  IMNMX R3, R3, R2, PT ;  /* 0x0000000203037217 */ /* 0x000fc80003800200 */
.L_x_1902:
        /* <DEDUP_REMOVED lines=25> */
.L_x_1908:
[----:B------:R-:W-:-:S13]  /*21d0*/  ISETP.NE.AND P0, PT, R6, 0x1, PT ;  /* 0x000000010600780c */ /* 0x000fda0003f05270 */
[----:B------:R-:W-:-:S05]  /*21e0*/  @P0 IMAD.HI.U32 R3, R0, c[0x0][0x330], RZ ;  /* 0x0000cc0000030a27 */ /* 0x000fca00078e00ff */
[----:B------:R-:W-:Y:S02]  /*21f0*/  @P0 SHF.R.U32.HI R0, RZ, c[0x0][0x334], R3 ;  /* 0x0000cd00ff000a19 */ /* 0x000fe40000011603 */
.L_x_1909:
[----:B------:R-:W-:Y:S05]  /*2200*/  BSYNC B0 ;  /* 0x0000000000007941 */ /* 0x000fea0003800000 */
.L_x_1907:
[----:B------:R-:W-:-:S05]  /*2210*/  IMAD R0, R0, c[0x0][0x32c], RZ ;  /* 0x0000cb0000007a24 */ /* 0x000fca00078e02ff */
[----:B------:R-:W-:-:S05]  /*2220*/  IMNMX R2, R2, R0, !PT ;  /* 0x0000000002027217 */ /* 0x000fca0007800200 */
.L_x_1906:
        /* <DEDUP_REMOVED lines=47> */
.L_x_1911:
[----:B------:R-:W-:Y:S05]  /*2520*/  BSYNC B0 ;  /* 0x0000000000007941 */ /* 0x000fea0003800000 */
.L_x_1910:
        /* <DEDUP_REMOVED lines=101> */
[----:B------:R-:W-:Y:S01]  /*2b80*/  LOP3.LUT R194, R194, 0xffffff7f, RZ, 0xc0, !PT ;  /* 0xffffff7fc2c27812 */ /* 0x000fe200078ec0ff */
        /* <DEDUP_REMOVED lines=14> */
[----:B------:R-:W-:Y:S02]  /*2c70*/  IMAD.IADD R5, R3, 0x1, R5 ;  /* 0x0000000103057824 */ /* 0x000fe400078e0205 */
[----:B------:R-:W-:Y:S01]  /*2c80*/  IMAD.MOV.U32 R4, RZ, RZ, R2 ;  /* 0x000000ffff047224 */ /* 0x000fe200078e0002 */
[----:B-----5:R-:W-:Y:S01]  /*2c90*/  @P0 SHF.R.S32.HI R3, RZ, 0x1f, R15 ;  /* 0x0000001fff030819 */ /* 0x020fe2000001140f */
[----:B------:R-:W-:Y:S02]  /*2ca0*/  IMAD.IADD R9, R7, 0x1, R13 ;  /* 0x0000000107097824 */ /* 0x000fe400078e020d */
[----:B------:R-:W-:-:S02]  /*2cb0*/  IMAD.MOV.U32 R8, RZ, RZ, R6 ;  /* 0x000000ffff087224 */ /* 0x000fc400078e0006 */
[----:B------:R-:W-:Y:S01]  /*2cc0*/  @P0 IMAD.MOV.U32 R2, RZ, RZ, R15 ;  /* 0x000000ffff020224 */ /* 0x000fe200078e000f */
[----:B------:R-:W-:Y:S01]  /*2cd0*/  @!P0 MOV R2, R77 ;  /* 0x0000004d00028202 */ /* 0x000fe20000000f00 */
[----:B------:R-:W-:Y:S01]  /*2ce0*/  IMAD R0, R0, c[0x0][0x1a8], RZ ;  /* 0x00006a0000007a24 */ /* 0x000fe200078e02ff */
[----:B------:R-:W-:Y:S01]  /*2cf0*/  IADD3 R7, R11, R16, RZ ;  /* 0x000000100b077210 */ /* 0x000fe20007ffe0ff */
[----:B------:R-:W-:Y:S01]  /*2d00*/  @!P0 IMAD.MOV.U32 R3, RZ, RZ, R14 ;  /* 0x000000ffff038224 */ /* 0x000fe200078e000e */
[----:B------:R-:W-:Y:S01]  /*2d10*/  MOV R6, R10 ;  /* 0x0000000a00067202 */ /* 0x000fe20000000f00 */
[----:B------:R-:W-:Y:S01]  /*2d20*/  IMAD.WIDE.U32 R10, R12, c[0x0][0x1a8], R4 ;  /* 0x00006a000c0a7a25 */ /* 0x000fe200078e0004 */
[----:B------:R-:W-:-:S03]  /*2d30*/  ISETP.GE.AND P1, PT, R18, c[0x0][0x1d4], PT ;  /* 0x0000750012007a0c */ /* 0x000fc60003f26270 */
[----:B------:R-:W-:Y:S01]  /*2d40*/  IMAD.WIDE.U32 R4, R76, c[0x0][0x1e8], R8 ;  /* 0x00007a004c047a25 */ /* 0x000fe200078e0008 */
[----:B------:R-:W-:Y:S02]  /*2d50*/  SEL R8, R2, RZ, !P4 ;  /* 0x000000ff02087207 */ /* 0x000fe40006000000 */
[----:B------:R-:W-:Y:S01]  /*2d60*/  @P3 LOP3.LUT R194, R194, 0x80, RZ, 0xfc, !PT ;  /* 0x00000080c2c23812 */ /* 0x000fe200078efcff */
[----:B------:R-:W-:Y:S01]  /*2d70*/  IMAD R13, R12, c[0x0][0x1ac], R0 ;  /* 0x00006b000c0d7a24 */ /* 0x000fe200078e0200 */
[----:B------:R-:W-:Y:S01]  /*2d80*/  SEL R2, RZ, 0x4, P1 ;  /* 0x00000004ff027807 */ /* 0x000fe20000800000 */
[----:B------:R-:W-:Y:S01]  /*2d90*/  IMAD.WIDE.U32 R6, R76, c[0x0][0x210], R6 ;  /* 0x000084004c067a25 */ /* 0x000fe200078e0006 */
[----:B------:R-:W-:Y:S02]  /*2da0*/  SEL R0, R3, RZ, !P4 ;  /* 0x000000ff03007207 */ /* 0x000fe40006000000 */
[----:B------:R-:W-:Y:S02]  /*2db0*/  LOP3.LUT R194, R194, 0xfffffeff, RZ, 0xc0, !PT ;  /* 0xfffffeffc2c27812 */ /* 0x000fe400078ec0ff */
[----:B------:R-:W-:Y:S01]  /*2dc0*/  LOP3.LUT R36, R17, R2, RZ, 0xfc, !PT ;  /* 0x0000000211247212 */ /* 0x000fe200078efcff */
[----:B------:R-:W-:-:S02]  /*2dd0*/  IMAD.MOV.U32 R2, RZ, RZ, R6 ;  /* 0x000000ffff027224 */ /* 0x000fc400078e0006 */
[----:B------:R-:W-:Y:S01]  /*2de0*/  IMAD R6, R0, c[0x0][0x1f0], RZ ;  /* 0x00007c0000067a24 */ /* 0x000fe200078e02ff */
[----:B------:R-:W-:Y:S01]  /*2df0*/  @P2 LOP3.LUT R194, R194, 0x100, RZ, 0xfc, !PT ;  /* 0x00000100c2c22812 */ /* 0x000fe200078efcff */
[----:B------:R-:W-:Y:S02]  /*2e00*/  IMAD R3, R76, c[0x0][0x214], R7 ;  /* 0x000085004c037a24 */ /* 0x000fe400078e0207 */
[----:B------:R-:W-:Y:S02]  /*2e10*/  IMAD R0, R0, c[0x0][0x218], RZ ;  /* 0x0000860000007a24 */ /* 0x000fe400078e02ff */
[----:B------:R-:W-:Y:S01]  /*2e20*/  IMAD R5, R76, c[0x0][0x1ec], R5 ;  /* 0x00007b004c057a24 */ /* 0x000fe200078e0205 */
[----:B------:R-:W-:Y:S01]  /*2e30*/  LOP3.LUT R194, R194, 0xffffffbf, RZ, 0xc0, !PT ;  /* 0xffffffbfc2c27812 */ /* 0x000fe200078ec0ff */
[----:B------:R-:W-:Y:S01]  /*2e40*/  IMAD.WIDE.U32 R220, R8, c[0x0][0x218], R2 ;  /* 0x0000860008dc7a25 */ /* 0x000fe200078e0002 */
[----:B------:R-:W-:Y:S02]  /*2e50*/  IADD3 R7, R11, R13, RZ ;  /* 0x0000000d0b077210 */ /* 0x000fe40007ffe0ff */
[----:B------:R-:W-:Y:S01]  /*2e60*/  LEA R12, P0, R10, c[0x0][0x160], 0x1 ;  /* 0x000058000a0c7a11 */ /* 0x000fe200078008ff */
[----:B------:R-:W-:-:S02]  /*2e70*/  IMAD R0, R8, c[0x0][0x21c], R0 ;  /* 0x0000870008007a24 */ /* 0x000fc400078e0200 */
[----:B------:R-:W-:Y:S01]  /*2e80*/  IMAD.WIDE.U32 R236, R8, c[0x0][0x1f0], R4 ;  /* 0x00007c0008ec7a25 */ /* 0x000fe200078e0004 */
[----:B------:R-:W-:-:S03]  /*2e90*/  ISETP.GE.AND P3, PT, R21, c[0x0][0x198], PT ;  /* 0x0000660015007a0c */ /* 0x000fc60003f66270 */
[----:B------:R-:W-:Y:S01]  /*2ea0*/  IMAD R2, R8, c[0x0][0x1f4], R6 ;  /* 0x00007d0008027a24 */ /* 0x000fe200078e0206 */
[----:B------:R-:W-:Y:S02]  /*2eb0*/  @P1 LOP3.LUT R194, R194, 0x40, RZ, 0xfc, !PT ;  /* 0x00000040c2c21812 */ /* 0x000fe400078efcff */
[----:B------:R-:W-:Y:S01]  /*2ec0*/  LEA.HI.X R11, R10, c[0x0][0x164], R7, 0x1, P0 ;  /* 0x000059000a0b7a11 */ /* 0x000fe200000f0c07 */
[----:B------:R-:W-:Y:S01]  /*2ed0*/  IMAD.IADD R238, R237, 0x1, R2 ;  /* 0x00000001edee7824 */ /* 0x000fe200078e0202 */
[----:B------:R-:W-:Y:S02]  /*2ee0*/  ISETP.GE.AND P4, PT, R74, c[0x0][0x198], PT ;  /* 0x000066004a007a0c */ /* 0x000fe40003f86270 */
[----:B------:R-:W-:Y:S02]  /*2ef0*/  IADD3 R21, R204, -0x1, RZ ;  /* 0xffffffffcc157810 */ /* 0x000fe40007ffe0ff */
[----:B------:R-:W-:Y:S02]  /*2f00*/  IADD3 R9, R19, R20, RZ ;  /* 0x0000001413097210 */ /* 0x000fe40007ffe0ff */
[----:B------:R-:W-:-:S02]  /*2f10*/  IADD3 R222, R221, R0, RZ ;  /* 0x00000000ddde7210 */ /* 0x000fc40007ffe0ff */
[----:B------:R-:W-:Y:S01]  /*2f20*/  ISETP.GE.AND P2, PT, R18, c[0x0][0x198], PT ;  /* 0x0000660012007a0c */ /* 0x000fe20003f46270 */
[----:B------:R-:W-:Y:S10]  /*2f30*/  BRA.DIV ~URZ, `(.L_x_1913) ;  /* 0x000141427f007947 */ /* 0x000ff4000b800000 */
[----:B------:R1:W2:Y:S02]  /*2f40*/  SHFL.IDX PT, R8, R11, RZ, 0x1c1f ;  /* 0x001c1fff0b087589 */ /* 0x0002a400000e0000 */
.L_x_2073:
[----:B------:R-:W-:Y:S05]  /*2f50*/  BRA.DIV ~URZ, `(.L_x_1914) ;  /* 0x000141927f007947 */ /* 0x000fea000b800000 */
[----:B------:R3:W4:Y:S02]  /*2f60*/  SHFL.IDX PT, R0, R12, RZ, 0x1c1f ;  /* 0x001c1fff0c007589 */ /* 0x00072400000e0000 */
.L_x_2074:
        /* <DEDUP_REMOVED lines=23> */
.L_x_1916:
[----:B------:R-:W-:Y:S05]  /*30e0*/  BSYNC B0 ;  /* 0x0000000000007941 */ /* 0x000fea0003800000 */
.L_x_1915:
[----:B------:R-:W-:Y:S05]  /*30f0*/  BRA.DIV ~URZ, `(.L_x_1917) ;  /* 0x000140527f007947 */ /* 0x000fea000b800000 */
[----:B--2---:R2:W1:Y:S04]  /*3100*/  SHFL.IDX PT, R8, R11, 0x1, 0x1c1f ;  /* 0x003c1f000b087f89 */ /* 0x00446800000e0000 */
[----:B----4-:R2:W4:Y:S02]  /*3110*/  SHFL.IDX PT, R0, R12, 0x1, 0x1c1f ;  /* 0x003c1f000c007f89 */ /* 0x01052400000e0000 */
.L_x_2075:
        /* <DEDUP_REMOVED lines=23> */
.L_x_1919:
[----:B------:R-:W-:Y:S05]  /*3290*/  BSYNC B0 ;  /* 0x0000000000007941 */ /* 0x000fea0003800000 */
.L_x_1918:
[----:B------:R-:W-:Y:S05]  /*32a0*/  BRA.DIV ~URZ, `(.L_x_1920) ;  /* 0x00013f627f007947 */ /* 0x000fea000b800000 */
[----:B-1----:R1:W2:Y:S02]  /*32b0*/  SHFL.IDX PT, R8, R11, 0x2, 0x1c1f ;  /* 0x005c1f000b087f89 */ /* 0x0022a400000e0000 */
.L_x_2076:
[----:B------:R-:W-:Y:S05]  /*32c0*/  BRA.DIV ~URZ, `(.L_x_1921) ;  /* 0x00013fb27f007947 */ /* 0x000fea000b800000 */
[----:B----4-:R4:W1:Y:S02]  /*32d0*/  SHFL.IDX PT, R0, R12, 0x2, 0x1c1f ;  /* 0x005c1f000c007f89 */ /* 0x01086400000e0000 */
.L_x_2077:
        /* <DEDUP_REMOVED lines=23> */
.L_x_1923:
[----:B------:R-:W-:Y:S05]  /*3450*/  BSYNC B0 ;  /* 0x0000000000007941 */ /* 0x000fea0003800000 */
.L_x_1922:
[----:B------:R-:W-:Y:S05]  /*3460*/  BRA.DIV ~URZ, `(.L_x_1924) ;  /* 0x00013e727f007947 */ /* 0x000fea000b800000 */
[----:B-1----:R1:W3:Y:S04]  /*3470*/  SHFL.IDX PT, R7, R11, 0x3, 0x1c1f ;  /* 0x007c1f000b077f89 */ /* 0x0022e800000e0000 */
[----:B------:R1:W4:Y:S02]  /*3480*/  SHFL.IDX PT, R0, R12, 0x3, 0x1c1f ;  /* 0x007c1f000c007f89 */ /* 0x00032400000e0000 */
.L_x_2078:
[----:B------:R-:W5:Y:S04]  /*3490*/  LDL.64 R14, [R1+0x28] ;  /* 0x00002800010e7983 */ /* 0x000f680000100a00 */
[----:B----4-:R-:W4:Y:S04]  /*34a0*/  LDL R6, [R1+0x30] ;  /* 0x0000300001067983 */ /* 0x010f280000100800 */
[----:B---3--:R-:W3:Y:S04]  /*34b0*/  LDL R13, [R1+0x54] ;  /* 0x00005400010d7983 */ /* 0x008ee80000100800 */
[----:B-12---:R-:W2:Y:S04]  /*34c0*/  LDL R11, [R1+0x34] ;  /* 0x00003400010b7983 */ /* 0x006ea80000100800 */
[----:B------:R-:W2:Y:S04]  /*34d0*/  LDL R8, [R1+0x58] ;  /* 0x0000580001087983 */ /* 0x000ea80000100800 */
[----:B------:R-:W2:Y:S04]  /*34e0*/  LDL R12, [R1+0x50] ;  /* 0x00005000010c7983 */ /* 0x000ea80000100800 */
[----:B------:R-:W1:Y:S01]  /*34f0*/  S2R R37, SR_TID.X ;  /* 0x0000000000257919 */ /* 0x000e620000002100 */
[----:B------:R-:W-:Y:S01]  /*3500*/  IADD3 R2, R9, 0x60, RZ ;  /* 0x0000006009027810 */ /* 0x000fe20007ffe0ff */
[----:B------:R-:W-:-:S02]  /*3510*/  IMAD.MOV.U32 R20, RZ, RZ, 0x30 ;  /* 0x00000030ff147424 */ /* 0x000fc400078e00ff */
[----:B------:R-:W2:Y:S01]  /*3520*/  LDL R242, [R1+0x8] ;  /* 0x0000080001f27983 */ /* 0x000ea20000100800 */
[----:B------:R-:W-:Y:S01]  /*3530*/  ISETP.GE.AND P0, PT, R2, R10, PT ;  /* 0x0000000a0200720c */ /* 0x000fe20003f06270 */
[----:B------:R-:W-:-:S04]  /*3540*/  IMAD R20, R204, -0x30, R20 ;  /* 0xffffffd0cc147824 */ /* 0x000fc800078e0214 */
[----:B------:R-:W-:Y:S01]  /*3550*/  IMAD.IADD R120, R219, 0x1, R20 ;  /* 0x00000001db787824 */ /* 0x000fe200078e0214 */
[----:B------:R-:W-:Y:S02]  /*3560*/  SHF.R.S32.HI R9, RZ, 0x1f, R21 ;  /* 0x0000001fff097819 */ /* 0x000fe40000011415 */
[----:B-1----:R-:W-:-:S04]  /*3570*/  SHF.R.S32.HI R121, RZ, 0x1f, R37 ;  /* 0x0000001fff797819 */ /* 0x002fc80000011425 */
[----:B------:R-:W-:-:S04]  /*3580*/  LEA.HI R121, R121, R37, RZ, 0x2 ;  /* 0x0000002579797211 */ /* 0x000fc800078f10ff */
[----:B------:R-:W-:Y:S01]  /*3590*/  SHF.R.S32.HI R121, RZ, 0x2, R121 ;  /* 0x00000002ff797819 */ /* 0x000fe20000011479 */
[----:B------:R-:W-:Y:S02]  /*35a0*/  IMAD.MOV.U32 R122, RZ, RZ, R236 ;  /* 0x000000ffff7a7224 */ /* 0x000fe400078e00ec */
[----:B------:R-:W-:Y:S01]  /*35b0*/  IMAD.MOV.U32 R123, RZ, RZ, R238 ;  /* 0x000000ffff7b7224 */ /* 0x000fe200078e00ee */
[C---:B------:R-:W-:Y:S02]  /*35c0*/  LOP3.LUT P6, RZ, R194.reuse, 0x80, RZ, 0xc0, !PT ;  /* 0x00000080c2ff7812 */ /* 0x040fe400078cc0ff */
[----:B------:R-:W-:Y:S02]  /*35d0*/  LOP3.LUT P5, RZ, R194, 0x40, RZ, 0xc0, !PT ;  /* 0x00000040c2ff7812 */ /* 0x000fe400078ac0ff */
[----:B-----5:R-:W-:-:S04]  /*35e0*/  @!P0 LEA R4, P1, R14, R0, 0x1 ;  /* 0x000000000e048211 */ /* 0x020fc800078208ff */
[----:B------:R-:W-:Y:S02]  /*35f0*/  @!P0 LEA.HI.X R5, R14, R7, R15, 0x1, P1 ;  /* 0x000000070e058211 */ /* 0x000fe400008f0c0f */
[----:B----4-:R-:W-:-:S04]  /*3600*/  @!P0 LEA R2, P1, R6, R0, 0x1 ;  /* 0x0000000006028211 */ /* 0x010fc800078208ff */
[----:B---3--:R-:W-:Y:S02]  /*3610*/  @!P0 LEA.HI.X R3, R6, R7, R13, 0x1, P1 ;  /* 0x0000000706038211 */ /* 0x008fe400008f0c0d */
[----:B--2---:R-:W-:Y:S02]  /*3620*/  @!P0 LEA R6, P1, R11, R0, 0x1 ;  /* 0x000000000b068211 */ /* 0x004fe400078208ff */
[----:B------:R-:W-:Y:S01]  /*3630*/  IMNMX R0, R120, 0x30, PT ;  /* 0x0000003078007817 */ /* 0x000fe20003800200 */
[----:B------:R-:W-:-:S04]  /*3640*/  IMAD.SHL.U32 R195, R8, 0x2, RZ ;  /* 0x0000000208c37824 */ /* 0x000fc800078e00ff */
[----:B------:R-:W-:Y:S01]  /*3650*/  IMAD.IADD R8, R0, 0x1, -R121 ;  /* 0x0000000100087824 */ /* 0x000fe200078e0a79 */
[----:B------:R-:W-:Y:S01]  /*3660*/  @!P0 LEA.HI.X R7, R11, R7, R12, 0x1, P1 ;  /* 0x000000070b078211 */ /* 0x000fe200008f0c0c */
[----:B------:R-:W-:Y:S01]  /*3670*/  @!PT LDS RZ, [RZ] ;  /* 0x00000000fffff984 */ /* 0x000fe20000000800 */
[----:B------:R-:W-:Y:S01]  /*3680*/  @!PT LDS RZ, [RZ] ;  /* 0x00000000fffff984 */ /* 0x000fe20000000800 */
[----:B------:R-:W-:Y:S01]  /*3690*/  @!PT LDS RZ, [RZ] ;  /* 0x00000000fffff984 */ /* 0x000fe20000000800 */
[----:B------:R1:W-:Y:S03]  /*36a0*/  @!P0 LDGSTS.E.BYPASS.LTC128B.128 [R195+0x7880], [R4.64], !P4 ;  /* 0x0788000004c38fae */ /* 0x0003e6000e101d46 */
[----:B------:R-:W-:Y:S01]  /*36b0*/  ISETP.GE.AND P1, PT, R8, 0x1, PT ;  /* 0x000000010800780c */ /* 0x000fe20003f26270 */
[----:B------:R2:W-:Y:S04]  /*36c0*/  @!P0 LDGSTS.E.BYPASS.LTC128B.128 [R195+0x9880], [R2.64], !P3 ;  /* 0x0988000002c38fae */ /* 0x0005e8000d901d46 */
[----:B------:R3:W-:Y:S04]  /*36d0*/  @!P0 LDGSTS.E.BYPASS.LTC128B.128 [R195+0xb880], [R6.64], !P2 ;  /* 0x0b88000006c38fae */ /* 0x0007e8000d101d46 */
[----:B------:R-:W0:Y:S01]  /*36e0*/  LDGDEPBAR ;  /* 0x00000000000079af */ /* 0x000e220000000000 */
[----:B------:R-:W-:Y:S03]  /*36f0*/  WARPSYNC 0xffffffff ;  /* 0xffffffff00007948 */ /* 0x000fe60003800000 */
[----:B------:R-:W-:Y:S01]  /*3700*/  BAR.SYNC.DEFER_BLOCKING 0x0 ;  /* 0x0000000000007b1d */ /* 0x000fe20000010000 */
[----:B-1----:R-:W-:-:S02]  /*3710*/  IMAD R4, R9, c[0x0][0x1e0], RZ ;  /* 0x0000780009047a24 */ /* 0x002fc400078e02ff */
[----:B--2---:R-:W-:-:S04]  /*3720*/  IMAD.WIDE.U32 R2, R21, c[0x0][0x1e0], RZ ;  /* 0x0000780015027a25 */ /* 0x004fc800078e00ff */
[----:B------:R-:W-:-:S04]  /*3730*/  IMAD R0, R21, c[0x0][0x1e4], R4 ;  /* 0x0000790015007a24 */ /* 0x000fc800078e0204 */
[----:B------:R-:W-:Y:S02]  /*3740*/  IMAD.IADD R0, R3, 0x1, R0 ;  /* 0x0000000103007824 */ /* 0x000fe400078e0200 */
[----:B------:R-:W-:-:S04]  /*3750*/  IMAD.WIDE.U32 R2, R2, 0x30, R122 ;  /* 0x0000003002027825 */ /* 0x000fc800078e007a */
[----:B------:R-:W-:Y:S01]  /*3760*/  IMAD R0, R0, 0x30, RZ ;  /* 0x0000003000007824 */ /* 0x000fe200078e02ff */
[----:B------:R-:W-:-:S03]  /*3770*/  @P1 LEA R4, P0, R2, c[0x0][0x1c8], 0x1 ;  /* 0x0000720002041a11 */ /* 0x000fc600078008ff */
[----:B------:R-:W-:Y:S01]  /*3780*/  IMAD.IADD R0, R3, 0x1, R0 ;  /* 0x0000000103007824 */ /* 0x000fe200078e0200 */
[----:B------:R-:W-:-:S04]  /*3790*/  LOP3.LUT P4, RZ, R194, 0x100, RZ, 0xc0, !PT ;  /* 0x00000100c2ff7812 */ /* 0x000fc8000788c0ff */
[----:B------:R-:W-:Y:S02]  /*37a0*/  @P1 LEA.HI.X R5, R2, c[0x0][0x1cc], R0, 0x1, P0 ;  /* 0x0000730002051a11 */ /* 0x000fe400000f0c00 */
[----:B------:R-:W-:Y:S01]  /*37b0*/  ISETP.GE.AND P0, PT, R8, 0x21, PT ;  /* 0x000000210800780c */ /* 0x000fe20003f06270 */
[----:B------:R-:W-:-:S04]  /*37c0*/  IMAD.MOV.U32 R3, RZ, RZ, 0x20 ;  /* 0x00000020ff037424 */ /* 0x000fc800078e00ff */
[C---:B---3--:R-:W-:Y:S02]  /*37d0*/  IMAD.WIDE.U32 R6, R3.reuse, c[0x0][0x1e0], RZ ;  /* 0x0000780003067a25 */ /* 0x048fe400078e00ff */
[----:B------:R-:W-:Y:S01]  /*37e0*/  @!PT LDS RZ, [RZ] ;  /* 0x00000000fffff984 */ /* 0x000fe20000000800 */
[----:B------:R-:W-:Y:S01]  /*37f0*/  @!PT LDS RZ, [RZ] ;  /* 0x00000000fffff984 */ /* 0x000fe20000000800 */
[----:B------:R-:W-:Y:S01]  /*3800*/  @!PT LDS RZ, [RZ] ;  /* 0x00000000fffff984 */ /* 0x000fe20000000800 */
[----:B------:R1:W-:Y:S04]  /*3810*/  @P1 LDGSTS.E.BYPASS.LTC128B.128 [R195+0x3c80], [R4.64], !P4 ;  /* 0x03c8000004c31fae */ /* 0x0003e8000e101d46 */
        /* <DEDUP_REMOVED lines=11> */
[----:B------:R-:W-:Y:S01]  /*38d0*/  IMAD R6, R9, c[0x0][0x208], RZ ;  /* 0x0000820009067a24 */ /* 0x000fe200078e02ff */
[----:B------:R-:W-:Y:S01]  /*38e0*/  ISETP.GT.AND P3, PT, R37, 0x3f, PT ;  /* 0x0000003f2500780c */ /* 0x000fe20003f64270 */
[----:B------:R-:W-:-:S04]  /*38f0*/  IMAD.WIDE.U32 R4, R21, c[0x0][0x208], RZ ;  /* 0x0000820015047a25 */ /* 0x000fc800078e00ff */
[----:B------:R-:W-:-:S04]  /*3900*/  IMAD R0, R21, c[0x0][0x20c], R6 ;  /* 0x0000830015007a24 */ /* 0x000fc800078e0206 */
[----:B------:R-:W-:-:S04]  /*3910*/  IMAD.IADD R0, R5, 0x1, R0 ;  /* 0x0000000105007824 */ /* 0x000fc800078e0200 */
[----:B------:R-:W-:Y:S02]  /*3920*/  IMAD R0, R0, 0x30, RZ ;  /* 0x0000003000007824 */ /* 0x000fe400078e02ff */
[----:B-1----:R-:W-:Y:S01]  /*3930*/  IMAD.MOV.U32 R2, RZ, RZ, R220 ;  /* 0x000000ffff027224 */ /* 0x002fe200078e00dc */
[----:B------:R-:W-:-:S04]  /*3940*/  DEPBAR.LE SB0, 0x1 ;  /* 0x000080400000791a */ /* 0x000fc80000000000 */
[----:B------:R-:W-:Y:S01]  /*3950*/  IMAD.MOV.U32 R3, RZ, RZ, R222 ;  /* 0x000000ffff037224 */ /* 0x000fe200078e00de */
[----:B------:R-:W-:-:S04]  /*3960*/  DEPBAR.LE SB0, 0x0 ;  /* 0x000080000000791a */ /* 0x000fc80000000000 */
[----:B------:R-:W-:Y:S01]  /*3970*/  IMAD.WIDE.U32 R4, R4, 0x30, R2 ;  /* 0x0000003004047825 */ /* 0x000fe200078e0002 */
[----:B------:R-:W-:Y:S03]  /*3980*/  BAR.SYNC.DEFER_BLOCKING 0x0 ;  /* 0x0000000000007b1d */ /* 0x000fe60000010000 */
[----:B------:R-:W-:Y:S01]  /*3990*/  IMAD.IADD R3, R5, 0x1, R0 ;  /* 0x0000000105037824 */ /* 0x000fe200078e0200 */
[----:B------:R-:W-:Y:S01]  /*39a0*/  LEA R2, P0, R4, c[0x0][0x1f8], 0x1 ;  /* 0x00007e0004027a11 */ /* 0x000fe200078008ff */
[----:B------:R-:W-:-:S03]  /*39b0*/  @!P3 IMAD.MOV.U32 R0, RZ, RZ, c[0x0][0x208] ;  /* 0x00008200ff00b624 */ /* 0x000fc600078e00ff */
[----:B------:R-:W-:Y:S01]  /*39c0*/  LEA.HI.X R3, R4, c[0x0][0x1fc], R3, 0x1, P0 ;  /* 0x00007f0004037a11 */ /* 0x000fe200000f0c03 */
[----:B------:R-:W-:Y:S01]  /*39d0*/  @!P3 IMAD.MOV.U32 R4, RZ, RZ, c[0x0][0x20c] ;  /* 0x00008300ff04b624 */ /* 0x000fe200078e00ff */
[----:B------:R-:W-:Y:S02]  /*39e0*/  @!P3 LEA R22, P0, R0, R2, 0x6 ;  /* 0x000000020016b211 */ /* 0x000fe400078030ff */
[----:B------:R-:W-:Y:S02]  /*39f0*/  LOP3.LUT P2, RZ, R36, 0x1, RZ, 0xc0, !PT ;  /* 0x0000000124ff7812 */ /* 0x000fe4000784c0ff */
[----:B------:R-:W-:Y:S02]  /*3a00*/  @!P3 LEA.HI.X R23, R0, R3, R4, 0x6, P0 ;  /* 0x000000030017b211 */ /* 0x000fe400000f3404 */
[----:B------:R-:W-:-:S04]  /*3a10*/  IADD3 R0, R20, R219, -R121 ;  /* 0x000000db14007210 */ /* 0x000fc80007ffe879 */
        /* <DEDUP_REMOVED lines=9> */
[----:B------:R-:W5:Y:S04]  /*3ab0*/  LDSM.16.M88.4 R44, [R193] ;  /* 0x00000000c12c783b */ /* 0x000f680000000200 */
[----:B------:R-:W1:Y:S04]  /*3ac0*/  LDSM.16.M88.4 R48, [R192] ;  /* 0x00000000c030783b */ /* 0x000e680000000200 */
        /* <DEDUP_REMOVED lines=12> */
[----:B------:R-:W-:Y:S01]  /*3b90*/  ISETP.GT.AND P3, PT, R37, 0x3f, PT ;  /* 0x0000003f2500780c */ /* 0x000fe20003f64270 */
[C---:B-1----:R-:W-:Y:S08]  /*3ba0*/  HMMA.16816.F32 R64, R8.reuse, R32, RZ ;  /* 0x000000200840723c */ /* 0x042ff000000018ff */
[----:B--2---:R-:W-:Y:S04]  /*3bb0*/  HMMA.16816.F32 R56, R8, R28, RZ ;  /* 0x0000001c0838723c */ /* 0x004fe800000018ff */
[----:B------:R-:W-:-:S02]  /*3bc0*/  @!P3 ISETP.LT.OR P2, PT, R0, 0x21, !P2 ;  /* 0x000000210000b80c */ /* 0x000fc40005741670 */
[C---:B------:R-:W-:Y:S02]  /*3bd0*/  @!P3 ISETP.LT.OR P0, PT, R0.reuse, 0x21, !P0 ;  /* 0x000000210000b80c */ /* 0x040fe40004701670 */
[C---:B---3--:R-:W-:Y:S08]  /*3be0*/  HMMA.16816.F32 R36, R8.reuse, R24, RZ ;  /* 0x000000180824723c */ /* 0x048ff000000018ff */
[C---:B------:R-:W-:Y:S01]  /*3bf0*/  HMMA.16816.F32 R60, R8.reuse, R34, RZ ;  /* 0x00000022083c723c */ /* 0x040fe200000018ff */
[----:B------:R1:W-:Y:S04]  /*3c00*/  @!P3 LDGSTS.E.BYPASS.LTC128B.128 [R195+0x2080], [R22.64], !P2 ;  /* 0x0208000016c3bfae */ /* 0x0003e8000d101d46 */
[----:B------:R1:W-:Y:S03]  /*3c10*/  @!P3 LDGSTS.E.BYPASS.LTC128B.128 [R195+0x2c80], [R22.64+0x40], !P0 ;  /* 0x02c8004016c3bfae */ /* 0x0003e6000c101d46 */
[C---:B------:R-:W-:Y:S08]  /*3c20*/  HMMA.16816.F32 R52, R8.reuse, R30, RZ ;  /* 0x0000001e0834723c */ /* 0x040ff000000018ff */
[----:B------:R-:W-:Y:S01]  /*3c30*/  HMMA.16816.F32 R8, R8, R26, RZ ;  /* 0x0000001a0808723c */ /* 0x000fe200000018ff */
[----:B------:R-:W-:-:S07]  /*3c40*/  @!P3 ISETP.LT.OR P0, PT, R0, 0x21, !P1 ;  /* 0x000000210000b80c */ /* 0x000fce0004f01670 */
[C---:B------:R-:W-:Y:S06]  /*3c50*/  HMMA.16816.F32 R68, R12.reuse, R32, RZ ;  /* 0x000000200c44723c */ /* 0x040fec00000018ff */
[----:B------:R1:W-:Y:S02]  /*3c60*/  @!P3 LDGSTS.E.BYPASS.LTC128B.128 [R195+0x3880], [R22.64+0x80], !P0 ;  /* 0x0388008016c3bfae */ /* 0x0003e4000c101d46 */
[C---:B------:R-:W-:Y:S02]  /*3c70*/  HMMA.16816.F32 R88, R12.reuse, R34, RZ ;  /* 0x000000220c58723c */ /* 0x040fe400000018ff */
[----:B------:R-:W-:Y:S04]  /*3c80*/  LDSM.16.M88.4 R32, [R180+0x1000] ;  /* 0x00100000b420783b */ /* 0x000fe80000000200 */
[----:B------:R-:W0:Y:S02]  /*3c90*/  LDGDEPBAR ;  /* 0x00000000000079af */ /* 0x000e240000000000 */
[C---:B------:R-:W-:Y:S08]  /*3ca0*/  HMMA.16816.F32 R76, R12.reuse, R28, RZ ;  /* 0x0000001c0c4c723c */ /* 0x040ff000000018ff */
[C---:B------:R-:W-:Y:S08]  /*3cb0*/  HMMA.16816.F32 R84, R12.reuse, R30, RZ ;  /* 0x0000001e0c54723c */ /* 0x040ff000000018ff */
[C---:B------:R-:W-:Y:S08]  /*3cc0*/  HMMA.16816.F32 R28, R12.reuse, R24, RZ ;  /* 0x000000180c1c723c */ /* 0x040ff000000018ff */
[----:B------:R-:W-:Y:S01]  /*3cd0*/  HMMA.16816.F32 R96, R12, R26, RZ ;  /* 0x0000001a0c60723c */ /* 0x000fe200000018ff */
[----:B------:R-:W-:Y:S04]  /*3ce0*/  LDSM.16.M88.4 R12, [R180+0x1400] ;  /* 0x00140000b40c783b */ /* 0x000fe80000000200 */
[----:B------:R-:W-:Y:S03]  /*3cf0*/  LDSM.16.M88.4 R24, [R184+0x3000] ;  /* 0x00300000b818783b */ /* 0x000fe60000000200 */
[C---:B----4-:R-:W-:Y:S08]  /*3d00*/  HMMA.16816.F32 R112, R4.reuse, R40, R64 ;  /* 0x000000280470723c */ /* 0x050ff00000001840 */
[C---:B-----5:R-:W-:Y:S01]  /*3d10*/  HMMA.16816.F32 R108, R4.reuse, R44, R56 ;  /* 0x0000002c046c723c */ /* 0x060fe20000001838 */
[----:B------:R-:W-:Y:S07]  /*3d20*/  LDSM.16.M88.4 R56, [R191] ;  /* 0x00000000bf38783b */ /* 0x000fee0000000200 */
[C---:B------:R-:W-:Y:S01]  /*3d30*/  HMMA.16816.F32 R104, R4.reuse, R48, R36 ;  /* 0x000000300468723c */ /* 0x040fe20000001824 */
[----:B------:R-:W-:Y:S07]  /*3d40*/  LDSM.16.M88.4 R36, [R180+0xc00] ;  /* 0x000c0000b424783b */ /* 0x000fee0000000200 */
        /* <DEDUP_REMOVED lines=10> */
[C---:B------:R-:W-:Y:S01]  /*3df0*/  HMMA.16816.F32 R68, R16.reuse, R48, R28 ;  /* 0x000000301044723c */ /* 0x040fe2000000181c */
[----:B------:R-:W4:Y:S07]  /*3e00*/  LDSM.16.M88.4 R28, [R184+0x2000] ;  /* 0x00200000b81c783b */ /* 0x000f2e0000000200 */
[C---:B------:R-:W-:Y:S08]  /*3e10*/  HMMA.16816.F32 R44, R16.reuse, R46, R84 ;  /* 0x0000002e102c723c */ /* 0x040ff00000001854 */
[----:B------:R-:W-:Y:S01]  /*3e20*/  HMMA.16816.F32 R16, R16, R50, R96 ;  /* 0x000000321010723c */ /* 0x000fe20000001860 */
[----:B------:R-:W-:Y:S07]  /*3e30*/  LDSM.16.M88.4 R48, [R180+0x1800] ;  /* 0x00180000b430783b */ /* 0x000fee0000000200 */
[----:B--2---:R-:W-:Y:S08]  /*3e40*/  HMMA.16816.F32 R108, R4, R32, R108 ;  /* 0x00000020046c723c */ /* 0x004ff0000000186c */
[-C--:B---3--:R-:W-:Y:S08]  /*3e50*/  HMMA.16816.F32 R76, R8, R36.reuse, R72 ;  /* 0x00000024084c723c */ /* 0x088ff00000001848 */
[C---:B------:R-:W-:Y:S08]  /*3e60*/  HMMA.16816.F32 R84, R4.reuse, R36, R112 ;  /* 0x000000240454723c */ /* 0x040ff00000001870 */
[C---:B------:R-:W-:Y:S08]  /*3e70*/  HMMA.16816.F32 R104, R4.reuse, R12, R104 ;  /* 0x0000000c0468723c */ /* 0x040ff00000001868 */
[C---:B------:R-:W-:Y:S08]  /*3e80*/  HMMA.16816.F32 R100, R4.reuse, R38, R100 ;  /* 0x000000260464723c */ /* 0x040ff00000001864 */
[----:B------:R-:W-:Y:S08]  /*3e90*/  HMMA.16816.F32 R92, R4, R34, R92 ;  /* 0x00000022045c723c */ /* 0x000ff0000000185c */
[----:B------:R-:W-:Y:S01]  /*3ea0*/  HMMA.16816.F32 R72, R8, R38, R40 ;  /* 0x000000260848723c */ /* 0x000fe20000001828 */
[----:B------:R-:W-:Y:S07]  /*3eb0*/  LDSM.16.M88.4 R40, [R180+0x2000] ;  /* 0x00200000b428783b */ /* 0x000fee0000000200 */
[----:B------:R-:W-:Y:S08]  /*3ec0*/  HMMA.16816.F32 R80, R4, R14, R80 ;  /* 0x0000000e0450723c */ /* 0x000ff00000001850 */
[C---:B------:R-:W-:Y:S08]  /*3ed0*/  HMMA.16816.F32 R36, R8.reuse, R32, R64 ;  /* 0x000000200824723c */ /* 0x040ff00000001840 */
[C---:B------:R-:W-:Y:S01]  /*3ee0*/  HMMA.16816.F32 R32, R8.reuse, R34, R44 ;  /* 0x000000220820723c */ /* 0x040fe2000000182c */
[----:B------:R-:W-:Y:S07]  /*3ef0*/  LDSM.16.M88.4 R44, [R180+0x1c00] ;  /* 0x001c0000b42c783b */ /* 0x000fee0000000200 */
[C---:B------:R-:W-:Y:S08]  /*3f00*/  HMMA.16816.F32 R4, R8.reuse, R12, R68 ;  /* 0x0000000c0804723c */ /* 0x040ff00000001844 */
        /* <DEDUP_REMOVED lines=19> */
[----:B------:R-:W5:Y:S01]  /*4040*/  LDSM.16.M88.4 R8, [R184+0x4000] ;  /* 0x00400000b808783b */ /* 0x000f620000000200 */
[----:B------:R-:W-:Y:S01]  /*4050*/  ISETP.GT.AND P0, PT, R21, R242, PT ;  /* 0x000000f21500720c */ /* 0x000fe20003f04270 */
[----:B------:R-:W-:-:S05]  /*4060*/  DEPBAR.LE SB0, 0x0 ;  /* 0x000080000000791a */ /* 0x000fca0000000000 */
        /* <DEDUP_REMOVED lines=11> */
[----:B------:R-:W-:Y:S01]  /*4120*/  HMMA.16816.F32 R16, R16, R42, R80 ;  /* 0x0000002a1010723c */ /* 0x000fe20000001850 */
[----:B------:R-:W-:Y:S07]  /*4130*/  BSSY B0, `(.L_x_1925) ;  /* 0x0000031000007945 */ /* 0x000fee0003800000 */
[C---:B----4-:R-:W-:Y:S08]  /*4140*/  HMMA.16816.F32 R76, R4.reuse, R36, R76 ;  /* 0x00000024044c723c */ /* 0x050ff0000000184c */
[----:B------:R-:W-:Y:S08]  /*4150*/  HMMA.16816.F32 R72, R4, R38, R72 ;  /* 0x000000260448723c */ /* 0x000ff00000001848 */
[C---:B-----5:R-:W-:Y:S08]  /*4160*/  HMMA.16816.F32 R52, R8.reuse, R36, R52 ;  /* 0x000000240834723c */ /* 0x060ff00000001834 */
        /* <DEDUP_REMOVED lines=14> */
[----:B------:R-:W-:Y:S02]  /*4250*/  ISETP.GE.AND P0, PT, R6, 0x21, PT ;  /* 0x000000210600780c */ /* 0x000fe40003f06270 */
[----:B------:R-:W-:-:S05]  /*4260*/  SHF.R.S32.HI R2, RZ, 0x1f, R0 ;  /* 0x0000001fff027819 */ /* 0x000fca0000011400 */
        /* <DEDUP_REMOVED lines=29> */
.L_x_1926:
[----:B-1----:R-:W-:Y:S05]  /*4440*/  BSYNC B0 ;  /* 0x0000000000007941 */ /* 0x002fea0003800000 */
.L_x_1925:
[----:B------:R-:W2:Y:S01]  /*4450*/  LDL R0, [R1+0x38] ;  /* 0x0000380001007983 */ /* 0x000ea20000100800 */
[----:B------:R-:W-:-:S03]  /*4460*/  IMAD.MOV.U32 R245, RZ, RZ, c[0x0][0x2c4] ;  /* 0x0000b100fff57624 */ /* 0x000fc600078e00ff */
[----:B------:R-:W2:Y:S01]  /*4470*/  LDL R244, [R1+0x10] ;  /* 0x0000100001f47983 */ /* 0x000ea20000100800 */
[----:B------:R-:W-:Y:S01]  /*4480*/  IMAD.MOV.U32 R243, RZ, RZ, c[0x0][0x32c] ;  /* 0x0000cb00fff37624 */ /* 0x000fe200078e00ff */
[----:B------:R-:W-:Y:S01]  /*4490*/  ISETP.NE.AND P0, PT, R245, 0x1, PT ;  /* 0x00000001f500780c */ /* 0x000fe20003f05270 */
[----:B------:R-:W-:Y:S01]  /*44a0*/  ULDC UR4, c[0x0][0x324] ;  /* 0x0000c90000047ab9 */ /* 0x000fe20000000800 */
[--C-:B------:R-:W-:Y:S01]  /*44b0*/  IMAD.IADD R9, R120, 0x1, -R235.reuse ;  /* 0x0000000178097824 */ /* 0x100fe200078e0aeb */
[----:B------:R-:W-:Y:S01]  /*44c0*/  ULOP3.LUT UR4, URZ, UR4, URZ, 0x33, !UPT ;  /* 0x000000043f047292 */ /* 0x000fe2000f8e333f */
[----:B------:R-:W-:Y:S01]  /*44d0*/  ISETP.GE.AND P1, PT, R243, 0x1, PT ;  /* 0x00000001f300780c */ /* 0x000fe20003f26270 */
[----:B------:R-:W0:Y:S01]  /*44e0*/  LDGDEPBAR ;  /* 0x00000000000079af */ /* 0x000e220000000000 */
[----:B------:R-:W-:Y:S02]  /*44f0*/  IMAD.IADD R10, R20, 0x1, -R235 ;  /* 0x00000001140a7824 */ /* 0x000fe400078e0aeb */
[----:B--2---:R-:W-:-:S05]  /*4500*/  IMAD.IADD R0, R0, 0x1, R244 ;  /* 0x0000000100007824 */ /* 0x004fca00078e02f4 */
[----:B------:R-:W-:-:S04]  /*4510*/  @P0 IMAD.HI.U32 R2, R0, c[0x0][0x2c8], RZ ;  /* 0x0000b20000020a27 */ /* 0x000fc800078e00ff */
[----:B------:R-:W-:Y:S01]  /*4520*/  IMAD.MOV.U32 R6, RZ, RZ, R0 ;  /* 0x000000ffff067224 */ /* 0x000fe200078e0000 */
[----:B------:R-:W-:Y:S02]  /*4530*/  @P0 SHF.R.U32.HI R6, RZ, c[0x0][0x2cc], R2 ;  /* 0x0000b300ff060a19 */ /* 0x000fe40000011602 */
[----:B------:R-:W-:-:S03]  /*4540*/  IADD3 R0, -R235, 0x1, R120 ;  /* 0x00000001eb007810 */ /* 0x000fc60007ffe178 */
        /* <DEDUP_REMOVED lines=19> */
.L_x_1929:
[----:B------:R-:W-:-:S04]  /*4680*/  MOV R4, c[0x0][0x32c] ;  /* 0x0000cb0000047a02 */ /* 0x000fc80000000f00 */
[----:B------:R-:W-:-:S13]  /*4690*/  ISETP.NE.AND P0, PT, R4, 0x1, PT ;  /* 0x000000010400780c */ /* 0x000fda0003f05270 */
[----:B------:R-:W-:-:S05]  /*46a0*/  @P0 IMAD.HI.U32 R4, R3, c[0x0][0x330], RZ ;  /* 0x0000cc0003040a27 */ /* 0x000fca00078e00ff */
[----:B------:R-:W-:Y:S02]  /*46b0*/  @P0 SHF.R.U32.HI R3, RZ, c[0x0][0x334], R4 ;  /* 0x0000cd00ff030a19 */ /* 0x000fe40000011604 */
.L_x_1930:
[----:B------:R-:W-:Y:S05]  /*46c0*/  BSYNC B0 ;  /* 0x0000000000007941 */ /* 0x000fea0003800000 */
.L_x_1928:
[----:B------:R-:W-:-:S05]  /*46d0*/  IMAD R3, R3, c[0x0][0x32c], R10 ;  /* 0x0000cb0003037a24 */ /* 0x000fca00078e020a */
[----:B------:R-:W-:Y:S02]  /*46e0*/  IADD3 R4, R3, c[0x0][0x32c], RZ ;  /* 0x0000cb0003047a10 */ /* 0x000fe40007ffe0ff */
[----:B------:R-:W-:Y:S02]  /*46f0*/  IMNMX R0, R0, R3, !PT ;  /* 0x0000000300007217 */ /* 0x000fe40007800200 */
[----:B------:R-:W-:Y:S02]  /*4700*/  IMNMX R2, R2, R4, PT ;  /* 0x0000000402027217 */ /* 0x000fe40003800200 */
.L_x_1927:
[----:B------:R-:W1:Y:S02]  /*4710*/  SHFL.IDX PT, R5, R6, 0x1, 0x1c1f ;  /* 0x003c1f0006057f89 */ /* 0x000e6400000e0000 */
[----:B-1----:R-:W-:Y:S01]  /*4720*/  IMAD.IADD R4, R7, 0x1, R5 ;  /* 0x0000000107047824 */ /* 0x002fe200078e0205 */
[----:B------:R-:W-:-:S04]  /*4730*/  IADD3 R3, R8, R5, RZ ;  /* 0x0000000508037210 */ /* 0x000fc80007ffe0ff */
        /* <DEDUP_REMOVED lines=13> */
.L_x_1933:
[----:B------:R-:W-:-:S04]  /*4810*/  MOV R11, c[0x0][0x32c] ;  /* 0x0000cb00000b7a02 */ /* 0x000fc80000000f00 */
[----:B------:R-:W-:-:S13]  /*4820*/  ISETP.NE.AND P0, PT, R11, 0x1, PT ;  /* 0x000000010b00780c */ /* 0x000fda0003f05270 */
[----:B------:R-:W-:-:S05]  /*4830*/  @P0 IMAD.HI.U32 R11, R5, c[0x0][0x330], RZ ;  /* 0x0000cc00050b0a27 */ /* 0x000fca00078e00ff */
[----:B------:R-:W-:Y:S02]  /*4840*/  @P0 SHF.R.U32.HI R5, RZ, c[0x0][0x334], R11 ;  /* 0x0000cd00ff050a19 */ /* 0x000fe4000001160b */
.L_x_1934:
[----:B------:R-:W-:Y:S05]  /*4850*/  BSYNC B0 ;  /* 0x0000000000007941 */ /* 0x000fea0003800000 */
.L_x_1932:
[----:B------:R-:W-:-:S05]  /*4860*/  IMAD R5, R5, c[0x0][0x32c], R10 ;  /* 0x0000cb0005057a24 */ /* 0x000fca00078e020a */
[----:B------:R-:W-:Y:S02]  /*4870*/  IADD3 R11, R5, c[0x0][0x32c], RZ ;  /* 0x0000cb00050b7a10 */ /* 0x000fe40007ffe0ff */
[----:B------:R-:W-:Y:S02]  /*4880*/  IMNMX R3, R3, R5, !PT ;  /* 0x0000000503037217 */ /* 0x000fe40007800200 */
[----:B------:R-:W-:Y:S02]  /*4890*/  IMNMX R4, R4, R11, PT ;  /* 0x0000000b04047217 */ /* 0x000fe40003800200 */
.L_x_1931:
        /* <DEDUP_REMOVED lines=12> */
[----:B------:R-:W-:Y:S02]  /*4960*/  ISETP.GE.AND P5, PT, R20, 0x12, PT ;  /* 0x000000121400780c */ /* 0x000fe40003fa6270 */
        /* <DEDUP_REMOVED lines=9> */
[----:B------:R-:W-:-:S02]  /*4a00*/  P2R R13, PR, RZ, 0x2 ;  /* 0x00000002ff0d7803 */ /* 0x000fc40000000000 */
[----:B------:R-:W-:Y:S02]  /*4a10*/  FSEL R23, R28, -INF , !P0 ;  /* 0xff8000001c177808 */ /* 0x000fe40004000000 */
        /* <DEDUP_REMOVED lines=47> */
.L_x_1937:
[----:B------:R-:W-:-:S04]  /*4d10*/  MOV R16, c[0x0][0x32c] ;  /* 0x0000cb0000107a02 */ /* 0x000fc80000000f00 */
[----:B------:R-:W-:-:S13]  /*4d20*/  ISETP.NE.AND P0, PT, R16, 0x1, PT ;  /* 0x000000011000780c */ /* 0x000fda0003f05270 */
[----:B------:R-:W-:-:S05]  /*4d30*/  @P0 IMAD.HI.U32 R16, R5, c[0x0][0x330], RZ ;  /* 0x0000cc0005100a27 */ /* 0x000fca00078e00ff */
[----:B------:R-:W-:Y:S02]  /*4d40*/  @P0 SHF.R.U32.HI R5, RZ, c[0x0][0x334], R16 ;  /* 0x0000cd00ff050a19 */ /* 0x000fe40000011610 */
.L_x_1938:
[----:B------:R-:W-:Y:S05]  /*4d50*/  BSYNC B0 ;  /* 0x0000000000007941 */ /* 0x000fea0003800000 */
.L_x_1936:
[----:B------:R-:W-:-:S05]  /*4d60*/  IMAD R5, R5, c[0x0][0x32c], R10 ;  /* 0x0000cb0005057a24 */ /* 0x000fca00078e020a */
[----:B------:R-:W-:Y:S02]  /*4d70*/  IADD3 R16, R5, c[0x0][0x32c], RZ ;  /* 0x0000cb0005107a10 */ /* 0x000fe40007ffe0ff */
[----:B------:R-:W-:Y:S02]  /*4d80*/  IMNMX R0, R0, R5, !PT ;  /* 0x0000000500007217 */ /* 0x000fe40007800200 */
[----:B------:R-:W-:Y:S02]  /*4d90*/  IMNMX R2, R2, R16, PT ;  /* 0x0000001002027217 */ /* 0x000fe40003800200 */
.L_x_1935:
[----:B------:R-:W-:Y:S02]  /*4da0*/  ISETP.NE.AND P0, PT, R14, RZ, PT ;  /* 0x000000ff0e00720c */ /* 0x000fe40003f05270 */
[----:B------:R-:W-:Y:S02]  /*4db0*/  P2R R5, PR, RZ, 0x40 ;  /* 0x00000040ff057803 */ /* 0x000fe40000000000 */
        /* <DEDUP_REMOVED lines=33> */
[----:B------:R-:W-:-:S04]  /*4fd0*/  ISETP.NE.AND P0, PT, R12, RZ, PT ;  /* 0x000000ff0c00720c */ /* 0x000fc80003f05270 */
[----:B------:R-:W-:-:S04]  /*4fe0*/  ISETP.GT.AND P0, PT, R3, 0x28, !P0 ;  /* 0x000000280300780c */ /* 0x000fc80004704270 */
[----:B------:R-:W-:-:S04]  /*4ff0*/  ISETP.LT.OR P0, PT, R4, 0x29, P0 ;  /* 0x000000290400780c */ /* 0x000fc80000701670 */
[----:B------:R-:W-:Y:S02]  /*5000*/  FSEL R116, R38, -INF , !P0 ;  /* 0xff80000026747808 */ /* 0x000fe40004000000 */
[----:B------:R-:W-:-:S04]  /*5010*/  ISETP.NE.AND P0, PT, R11, RZ, PT ;  /* 0x000000ff0b00720c */ /* 0x000fc80003f05270 */
[----:B------:R-:W-:Y:S02]  /*5020*/  ISETP.GT.AND P0, PT, R3, 0x29, !P0 ;  /* 0x000000290300780c */ /* 0x000fe40004704270 */
[----:B------:R-:W1:Y:S02]  /*5030*/  SHFL.IDX PT, R3, R6, 0x3, 0x1c1f ;  /* 0x007c1f0006037f89 */ /* 0x000e6400000e0000 */
        /* <DEDUP_REMOVED lines=60> */
.L_x_1941:
[----:B------:R-:W-:-:S04]  /*5400*/  MOV R4, c[0x0][0x32c] ;  /* 0x0000cb0000047a02 */ /* 0x000fc80000000f00 */
[----:B------:R-:W-:-:S13]  /*5410*/  ISETP.NE.AND P0, PT, R4, 0x1, PT ;  /* 0x000000010400780c */ /* 0x000fda0003f05270 */
[----:B------:R-:W-:-:S05]  /*5420*/  @P0 IMAD.HI.U32 R4, R3, c[0x0][0x330], RZ ;  /* 0x0000cc0003040a27 */ /* 0x000fca00078e00ff */
[----:B------:R-:W-:Y:S02]  /*5430*/  @P0 SHF.R.U32.HI R3, RZ, c[0x0][0x334], R4 ;  /* 0x0000cd00ff030a19 */ /* 0x000fe40000011604 */
.L_x_1942:
[----:B------:R-:W-:Y:S05]  /*5440*/  BSYNC B0 ;  /* 0x0000000000007941 */ /* 0x000fea0003800000 */
.L_x_1940:
[----:B------:R-:W-:-:S05]  /*5450*/  IMAD R3, R3, c[0x0][0x32c], R10 ;  /* 0x0000cb0003037a24 */ /* 0x000fca00078e020a */
[----:B------:R-:W-:Y:S02]  /*5460*/  IADD3 R4, R3, c[0x0][0x32c], RZ ;  /* 0x0000cb0003047a10 */ /* 0x000fe40007ffe0ff */
[----:B------:R-:W-:Y:S02]  /*5470*/  IMNMX R0, R0, R3, !PT ;  /* 0x0000000300007217 */ /* 0x000fe40007800200 */
[----:B------:R-:W-:Y:S02]  /*5480*/  IMNMX R2, R2, R4, PT ;  /* 0x0000000402027217 */ /* 0x000fe40003800200 */
.L_x_1939:
[----:B------:R-:W-:Y:S01]  /*5490*/  ISETP.NE.AND P0, PT, R14, RZ, PT ;  /* 0x000000ff0e00720c */ /* 0x000fe20003f05270 */
[----:B------:R-:W-:Y:S01]  /*54a0*/  LDSM.16.MT88.4 R44, [R181] ;  /* 0x00000000b52c783b */ /* 0x000fe20000004200 */
[----:B------:R-:W-:Y:S02]  /*54b0*/  FMNMX.FTZ R3, R18, R19, !PT ;  /* 0x0000001312037209 */ /* 0x000fe40007810000 */
[----:B------:R-:W-:Y:S01]  /*54c0*/  ISETP.GT.AND P0, PT, R0, 0x8, !P0 ;  /* 0x000000080000780c */ /* 0x000fe20004704270 */
[----:B------:R-:W-:Y:S01]  /*54d0*/  LDSM.16.MT88.4 R40, [R182] ;  /* 0x00000000b628783b */ /* 0x000fe20000004200 */
        /* <DEDUP_REMOVED lines=13> */
[----:B------:R-:W-:Y:S02]  /*55b0*/  ISETP.GT.AND P0, PT, R0, 0x10, !P6 ;  /* 0x000000100000780c */ /* 0x000fe40007704270 */
[----:B------:R-:W-:-:S02]  /*55c0*/  FMNMX.FTZ R3, R29, R3, !PT ;  /* 0x000000031d037209 */ /* 0x000fc40007810000 */
[----:B------:R-:W-:Y:S02]  /*55d0*/  ISETP.LT.OR P0, PT, R2, 0x11, P0 ;  /* 0x000000110200780c */ /* 0x000fe40000701670 */
[----:B------:R-:W-:Y:S02]  /*55e0*/  FMNMX.FTZ R3, R126, R3, !PT ;  /* 0x000000037e037209 */ /* 0x000fe40007810000 */
[----:B------:R-:W-:Y:S02]  /*55f0*/  FSEL R50, R70, -INF , !P0 ;  /* 0xff80000046327808 */ /* 0x000fe40004000000 */
[----:B------:R-:W-:Y:S02]  /*5600*/  ISETP.GT.AND P0, PT, R0, 0x11, !P5 ;  /* 0x000000110000780c */ /* 0x000fe40006f04270 */
[----:B------:R-:W-:Y:S02]  /*5610*/  FMNMX.FTZ R3, R125, R3, !PT ;  /* 0x000000037d037209 */ /* 0x000fe40007810000 */
[----:B------:R-:W-:-:S02]  /*5620*/  ISETP.LT.OR P0, PT, R2, 0x12, P0 ;  /* 0x000000120200780c */ /* 0x000fc40000701670 */
[----:B------:R-:W-:Y:S02]  /*5630*/  FMNMX.FTZ R3, R124, R3, !PT ;  /* 0x000000037c037209 */ /* 0x000fe40007810000 */
[----:B------:R-:W-:Y:S02]  /*5640*/  FSEL R49, R71, -INF , !P0 ;  /* 0xff80000047317808 */ /* 0x000fe40004000000 */
[----:B------:R-:W-:Y:S02]  /*5650*/  FMNMX.FTZ R3, R119, R3, !PT ;  /* 0x0000000377037209 */ /* 0x000fe40007810000 */
[----:B------:R-:W-:Y:S02]  /*5660*/  ISETP.GT.AND P0, PT, R0, 0x18, !P4 ;  /* 0x000000180000780c */ /* 0x000fe40006704270 */
[----:B------:R-:W-:Y:S01]  /*5670*/  ISETP.NE.AND P4, PT, R15, RZ, PT ;  /* 0x000000ff0f00720c */ /* 0x000fe20003f85270 */
[----:B------:R-:W1:Y:S01]  /*5680*/  SHFL.BFLY PT, R4, R3, 0x2, 0x1f ;  /* 0x0c401f0003047f89 */ /* 0x000e6200000e0000 */
[----:B------:R-:W-:-:S02]  /*5690*/  ISETP.LT.OR P0, PT, R2, 0x19, P0 ;  /* 0x000000190200780c */ /* 0x000fc40000701670 */
[----:B------:R-:W-:Y:S02]  /*56a0*/  ISETP.NE.AND P5, PT, R17, RZ, PT ;  /* 0x000000ff1100720c */ /* 0x000fe40003fa5270 */
[----:B------:R-:W-:Y:S02]  /*56b0*/  FSEL R68, R66, -INF , !P0 ;  /* 0xff80000042447808 */ /* 0x000fe40004000000 */
[----:B------:R-:W-:Y:S02]  /*56c0*/  ISETP.GT.AND P0, PT, R0, 0x19, !P3 ;  /* 0x000000190000780c */ /* 0x000fe40005f04270 */
[----:B------:R-:W-:Y:S02]  /*56d0*/  ISETP.NE.AND P6, PT, R12, RZ, PT ;  /* 0x000000ff0c00720c */ /* 0x000fe40003fc5270 */
[----:B------:R-:W-:-:S04]  /*56e0*/  ISETP.LT.OR P0, PT, R2, 0x1a, P0 ;  /* 0x0000001a0200780c */ /* 0x000fc80000701670 */
[----:B------:R-:W-:Y:S02]  /*56f0*/  FSEL R69, R67, -INF , !P0 ;  /* 0xff80000043457808 */ /* 0x000fe40004000000 */
[----:B------:R-:W-:Y:S01]  /*5700*/  ISETP.GT.AND P0, PT, R0, 0x20, !P2 ;  /* 0x000000200000780c */ /* 0x000fe20005704270 */
[----:B------:R-:W-:Y:S03]  /*5710*/  LDSM.16.MT88.4 R64, [R182+0xc00] ;  /* 0x000c0000b640783b */ /* 0x000fe60000004200 */
[----:B------:R-:W-:Y:S02]  /*5720*/  ISETP.LT.OR P0, PT, R2, 0x21, P0 ;  /* 0x000000210200780c */ /* 0x000fe40000701670 */
[----:B-1----:R-:W-:Y:S02]  /*5730*/  FMNMX.FTZ R3, R3, R4, !PT ;  /* 0x0000000403037209 */ /* 0x002fe40007810000 */
[----:B------:R-:W-:-:S02]  /*5740*/  FSEL R109, R62, -INF , !P0 ;  /* 0xff8000003e6d7808 */ /* 0x000fc40004000000 */
[----:B------:R-:W-:Y:S01]  /*5750*/  ISETP.GT.AND P0, PT, R0, 0x21, !P1 ;  /* 0x000000210000780c */ /* 0x000fe20004f04270 */
[----:B------:R-:W1:Y:S03]  /*5760*/  SHFL.BFLY PT, R4, R3, 0x1, 0x1f ;  /* 0x0c201f0003047f89 */ /* 0x000e6600000e0000 */
[----:B------:R-:W-:-:S04]  /*5770*/  ISETP.LT.OR P0, PT, R2, 0x22, P0 ;  /* 0x000000220200780c */ /* 0x000fc80000701670 */
[----:B------:R-:W-:Y:S02]  /*5780*/  FSEL R110, R63, -INF , !P0 ;  /* 0xff8000003f6e7808 */ /* 0x000fe40004000000 */
[----:B------:R-:W-:Y:S01]  /*5790*/  ISETP.GT.AND P0, PT, R0, 0x1, !P4 ;  /* 0x000000010000780c */ /* 0x000fe20006704270 */
[----:B------:R-:W-:Y:S03]  /*57a0*/  LDSM.16.MT88.4 R60, [R181+0x1800] ;  /* 0x00180000b53c783b */ /* 0x000fe60000004200 */
[----:B------:R-:W-:-:S04]  /*57b0*/  ISETP.LT.OR P0, PT, R2, 0x2, P0 ;  /* 0x000000020200780c */ /* 0x000fc80000701670 */
[----:B------:R-:W-:Y:S02]  /*57c0*/  FSEL R9, R79, -INF , !P0 ;  /* 0xff8000004f097808 */ /* 0x000fe40004000000 */
[----:B------:R-:W-:-:S04]  /*57d0*/  ISETP.GT.AND P0, PT, R0, RZ, !P5 ;  /* 0x000000ff0000720c */ /* 0x000fc80006f04270 */
[----:B------:R-:W-:Y:S02]  /*57e0*/  ISETP.LT.OR P0, PT, R2, 0x1, P0 ;  /* 0x000000010200780c */ /* 0x000fe40000701670 */
[----:B-1----:R-:W-:Y:S02]  /*57f0*/  FMNMX.FTZ R138, R3, R4, !PT ;  /* 0x00000004038a7209 */ /* 0x002fe40007810000 */
[----:B------:R-:W-:Y:S02]  /*5800*/  FSEL R8, R78, -INF , !P0 ;  /* 0xff8000004e087808 */ /* 0x000fe40004000000 */
[----:B------:R-:W-:Y:S01]  /*5810*/  ISETP.GT.AND P0, PT, R0, 0x28, !P6 ;  /* 0x000000280000780c */ /* 0x000fe20007704270 */
[----:B------:R-:W-:Y:S01]  /*5820*/  FMUL.FTZ R3, R138, c[0x0][0x2d0] ;  /* 0x0000b4008a037a20 */ /* 0x000fe20000410000 */
[----:B------:R-:W-:Y:S02]  /*5830*/  FMNMX.FTZ R6, R8, R9, !PT ;  /* 0x0000000908067209 */ /* 0x000fe40007810000 */
[----:B------:R-:W-:-:S02]  /*5840*/  ISETP.LT.OR P0, PT, R2, 0x29, P0 ;  /* 0x000000290200780c */ /* 0x000fc40000701670 */
[----:B------:R-:W-:Y:S02]  /*5850*/  FMNMX.FTZ R6, R14, R6, !PT ;  /* 0x000000060e067209 */ /* 0x000fe40007810000 */
[----:B------:R-:W-:Y:S02]  /*5860*/  FSEL R108, R58, -INF , !P0 ;  /* 0xff8000003a6c7808 */ /* 0x000fe40004000000 */
[----:B------:R-:W-:Y:S02]  /*5870*/  FSETP.NEU.FTZ.AND P0, PT, R138, -INF , PT ;  /* 0xff8000008a00780b */ /* 0x000fe40003f1d000 */
[----:B------:R-:W-:Y:S02]  /*5880*/  FMNMX.FTZ R6, R10, R6, !PT ;  /* 0x000000060a067209 */ /* 0x000fe40007810000 */
[----:B------:R-:W-:Y:S02]  /*5890*/  FSEL R20, R3, RZ, P0 ;  /* 0x000000ff03147208 */ /* 0x000fe40000000000 */
[----:B------:R-:W-:-:S02]  /*58a0*/  FMNMX.FTZ R3, R16, R25, !PT ;  /* 0x0000001910037209 */ /* 0x000fc40007810000 */
[----:B------:R-:W-:Y:S01]  /*58b0*/  FMNMX.FTZ R6, R50, R6, !PT ;  /* 0x0000000632067209 */ /* 0x000fe20007810000 */
[----:B------:R-:W-:Y:S01]  /*58c0*/  FFMA.FTZ R5, R18, c[0x0][0x2d0], -R20 ;  /* 0x0000b40012057a23 */ /* 0x000fe20000010814 */
[----:B------:R-:W-:Y:S02]  /*58d0*/  FMNMX.FTZ R3, R27, R3, !PT ;  /* 0x000000031b037209 */ /* 0x000fe40007810000 */
[----:B------:R-:W-:Y:S01]  /*58e0*/  FMNMX.FTZ R6, R49, R6, !PT ;  /* 0x0000000631067209 */ /* 0x000fe20007810000 */
[----:B------:R1:W-:Y:S01]  /*58f0*/  MUFU.EX2 R234, R5 ;  /* 0x0000000500ea7308 */ /* 0x0003e20000000800 */
[----:B------:R-:W-:Y:S02]  /*5900*/  FMNMX.FTZ R3, R28, R3, !PT ;  /* 0x000000031c037209 */ /* 0x000fe40007810000 */
[----:B------:R-:W-:Y:S02]  /*5910*/  FMNMX.FTZ R6, R68, R6, !PT ;  /* 0x0000000644067209 */ /* 0x000fe40007810000 */
[----:B------:R-:W-:-:S02]  /*5920*/  FMNMX.FTZ R3, R30, R3, !PT ;  /* 0x000000031e037209 */ /* 0x000fc40007810000 */
[----:B------:R-:W-:Y:S02]  /*5930*/  ISETP.NE.AND P6, PT, R11, RZ, PT ;  /* 0x000000ff0b00720c */ /* 0x000fe40003fc5270 */
[----:B------:R-:W-:-:S04]  /*5940*/  FMNMX.FTZ R3, R31, R3, !PT ;  /* 0x000000031f037209 */ /* 0x000fc80007810000 */
[----:B------:R-:W-:Y:S01]  /*5950*/  FMNMX.FTZ R3, R33, R3, !PT ;  /* 0x0000000321037209 */ /* 0x000fe20007810000 */
[----:B-1----:R-:W-:-:S03]  /*5960*/  FFMA.FTZ R5, R19, c[0x0][0x2d0], -R20 ;  /* 0x0000b40013057a23 */ /* 0x002fc60000010814 */
[----:B------:R-:W-:Y:S01]  /*5970*/  FMNMX.FTZ R3, R35, R3, !PT ;  /* 0x0000000323037209 */ /* 0x000fe20007810000 */
[----:B------:R1:W-:Y:S03]  /*5980*/  MUFU.EX2 R231, R5 ;  /* 0x0000000500e77308 */ /* 0x0003e60000000800 */
[----:B------:R-:W-:-:S04]  /*5990*/  FMNMX.FTZ R3, R118, R3, !PT ;  /* 0x0000000376037209 */ /* 0x000fc80007810000 */
[----:B------:R-:W-:-:S04]  /*59a0*/  FMNMX.FTZ R3, R117, R3, !PT ;  /* 0x0000000375037209 */ /* 0x000fc80007810000 */
[----:B------:R-:W-:-:S04]  /*59b0*/  FMNMX.FTZ R3, R116, R3, !PT ;  /* 0x0000000374037209 */ /* 0x000fc80007810000 */
[----:B------:R-:W-:Y:S01]  /*59c0*/  FMNMX.FTZ R3, R115, R3, !PT ;  /* 0x0000000373037209 */ /* 0x000fe20007810000 */
[----:B-1----:R-:W-:-:S04]  /*59d0*/  FFMA.FTZ R5, R21, c[0x0][0x2d0], -R20 ;  /* 0x0000b40015057a23 */ /* 0x002fc80000010814 */
        /* <DEDUP_REMOVED lines=11> */
[C---:B------:R-:W-:Y:S01]  /*5a90*/  FSETP.NEU.FTZ.AND P0, PT, R137.reuse, -INF , PT ;  /* 0xff8000008900780b */ /* 0x040fe20003f1d000 */
[----:B--2---:R-:W-:Y:S01]  /*5aa0*/  FFMA.FTZ R5, R24, c[0x0][0x2d0], -R20 ;  /* 0x0000b40018057a23 */ /* 0x004fe20000010814 */
[----:B------:R-:W-:Y:S01]  /*5ab0*/  FMNMX.FTZ R4, R36, R4, !PT ;  /* 0x0000000424047209 */ /* 0x000fe20007810000 */
[----:B------:R-:W-:Y:S02]  /*5ac0*/  FMUL.FTZ R3, R137, c[0x0][0x2d0] ;  /* 0x0000b40089037a20 */ /* 0x000fe40000410000 */
[----:B------:R1:W-:Y:S01]  /*5ad0*/  MUFU.EX2 R232, R5 ;  /* 0x0000000500e87308 */ /* 0x0003e20000000800 */
[----:B------:R-:W-:-:S02]  /*5ae0*/  FMNMX.FTZ R4, R37, R4, !PT ;  /* 0x0000000425047209 */ /* 0x000fc40007810000 */
[----:B------:R-:W-:Y:S02]  /*5af0*/  FSEL R3, R3, RZ, P0 ;  /* 0x000000ff03037208 */ /* 0x000fe40000000000 */
[----:B------:R-:W-:Y:S02]  /*5b00*/  FMNMX.FTZ R4, R38, R4, !PT ;  /* 0x0000000426047209 */ /* 0x000fe40007810000 */
[----:B------:R-:W-:Y:S02]  /*5b10*/  ISETP.GT.AND P0, PT, R0, 0x29, !P6 ;  /* 0x000000290000780c */ /* 0x000fe40007704270 */
[----:B------:R-:W-:Y:S02]  /*5b20*/  FMNMX.FTZ R4, R39, R4, !PT ;  /* 0x0000000427047209 */ /* 0x000fe40007810000 */
[----:B------:R-:W-:Y:S02]  /*5b30*/  ISETP.LT.OR P0, PT, R2, 0x2a, P0 ;  /* 0x0000002a0200780c */ /* 0x000fe40000701670 */
[----:B------:R-:W-:-:S02]  /*5b40*/  FMNMX.FTZ R4, R48, R4, !PT ;  /* 0x0000000430047209 */ /* 0x000fc40007810000 */
[----:B------:R-:W-:Y:S01]  /*5b50*/  FSEL R21, R59, -INF , !P0 ;  /* 0xff8000003b157808 */ /* 0x000fe20004000000 */
[----:B-1----:R-:W-:Y:S01]  /*5b60*/  FFMA.FTZ R5, R26, c[0x0][0x2d0], -R20 ;  /* 0x0000b4001a057a23 */ /* 0x002fe20000010814 */
[----:B------:R-:W-:Y:S01]  /*5b70*/  FMNMX.FTZ R4, R51, R4, !PT ;  /* 0x0000000433047209 */ /* 0x000fe20007810000 */
[----:B------:R-:W-:Y:S01]  /*5b80*/  LDSM.16.MT88.4 R56, [R181+0xc00] ;  /* 0x000c0000b538783b */ /* 0x000fe20000004200 */
[----:B------:R-:W-:Y:S01]  /*5b90*/  ISETP.NE.AND P6, PT, R245, 0x1, PT ;  /* 0x00000001f500780c */ /* 0x000fe20003fc5270 */
[----:B------:R1:W-:Y:S01]  /*5ba0*/  MUFU.EX2 R239, R5 ;  /* 0x0000000500ef7308 */ /* 0x0003e20000000800 */
[----:B------:R-:W-:-:S04]  /*5bb0*/  FMNMX.FTZ R4, R114, R4, !PT ;  /* 0x0000000472047209 */ /* 0x000fc80007810000 */
[----:B------:R-:W-:-:S04]  /*5bc0*/  FMNMX.FTZ R4, R113, R4, !PT ;  /* 0x0000000471047209 */ /* 0x000fc80007810000 */
[----:B------:R-:W-:-:S04]  /*5bd0*/  FMNMX.FTZ R4, R112, R4, !PT ;  /* 0x0000000470047209 */ /* 0x000fc80007810000 */
[----:B------:R-:W-:Y:S02]  /*5be0*/  FMNMX.FTZ R4, R111, R4, !PT ;  /* 0x000000046f047209 */ /* 0x000fe40007810000 */
[----:B-1----:R-:W-:Y:S01]  /*5bf0*/  FMNMX.FTZ R5, R69, R6, !PT ;  /* 0x0000000645057209 */ /* 0x002fe20007810000 */
[----:B------:R-:W-:Y:S02]  /*5c00*/  FFMA.FTZ R6, R29, c[0x0][0x2d0], -R20 ;  /* 0x0000b4001d067a23 */ /* 0x000fe40000010814 */
[----:B------:R-:W1:Y:S01]  /*5c10*/  SHFL.BFLY PT, R7, R4, 0x2, 0x1f ;  /* 0x0c401f0004077f89 */ /* 0x000e6200000e0000 */
[----:B------:R-:W-:Y:S01]  /*5c20*/  FMNMX.FTZ R0, R109, R5, !PT ;  /* 0x000000056d007209 */ /* 0x000fe20007810000 */
[----:B------:R-:W-:Y:S03]  /*5c30*/  MUFU.EX2 R241, R6 ;  /* 0x0000000600f17308 */ /* 0x000fe60000000800 */
[----:B------:R-:W-:Y:S01]  /*5c40*/  FMNMX.FTZ R2, R110, R0, !PT ;  /* 0x000000006e027209 */ /* 0x000fe20007810000 */
[----:B------:R-:W-:Y:S01]  /*5c50*/  FFMA.FTZ R0, R16, c[0x0][0x2d0], -R3 ;  /* 0x0000b40010007a23 */ /* 0x000fe20000010803 */
[----:B------:R-:W-:-:S02]  /*5c60*/  F2FP.PACK_AB R16, R231, R234 ;  /* 0x000000eae710723e */ /* 0x000fc400000000ff */
[----:B------:R-:W-:Y:S01]  /*5c70*/  FMNMX.FTZ R2, R108, R2, !PT ;  /* 0x000000026c027209 */ /* 0x000fe20007810000 */
[----:B------:R1:W-:Y:S03]  /*5c80*/  MUFU.EX2 R224, R0 ;  /* 0x0000000000e07308 */ /* 0x0003e60000000800 */
[----:B------:R-:W-:-:S05]  /*5c90*/  FMNMX.FTZ R2, R21, R2, !PT ;  /* 0x0000000215027209 */ /* 0x000fca0007810000 */
[----:B------:R-:W-:Y:S01]  /*5ca0*/  SHFL.BFLY PT, R5, R2, 0x2, 0x1f ;  /* 0x0c401f0002057f89 */ /* 0x000fe200000e0000 */
[----:B-1----:R-:W-:Y:S01]  /*5cb0*/  FMNMX.FTZ R0, R4, R7, !PT ;  /* 0x0000000704007209 */ /* 0x002fe20007810000 */
[----:B------:R-:W-:-:S04]  /*5cc0*/  FFMA.FTZ R4, R25, c[0x0][0x2d0], -R3 ;  /* 0x0000b40019047a23 */ /* 0x000fc80000010803 */
[----:B------:R-:W1:Y:S01]  /*5cd0*/  SHFL.BFLY PT, R6, R0, 0x1, 0x1f ;  /* 0x0c201f0000067f89 */ /* 0x000e6200000e0000 */
[----:B------:R2:W3:Y:S02]  /*5ce0*/  MUFU.EX2 R216, R4 ;  /* 0x0000000400d87308 */ /* 0x0004e40000000800 */
[----:B--2---:R-:W-:Y:S01]  /*5cf0*/  FFMA.FTZ R4, R27, c[0x0][0x2d0], -R3 ;  /* 0x0000b4001b047a23 */ /* 0x004fe20000010803 */
[----:B---3--:R-:W-:Y:S01]  /*5d00*/  F2FP.PACK_AB R17, R216, R224 ;  /* 0x000000e0d811723e */ /* 0x008fe200000000ff */
[----:B------:R-:W-:Y:S04]  /*5d10*/  LDSM.16.MT88.4 R24, [R182+0x1800] ;  /* 0x00180000b618783b */ /* 0x000fe80000004200 */
[----:B------:R2:W-:Y:S01]  /*5d20*/  MUFU.EX2 R217, R4 ;  /* 0x0000000400d97308 */ /* 0x0005e20000000800 */
[----:B-1----:R-:W-:-:S02]  /*5d30*/  FMNMX.FTZ R136, R0, R6, !PT ;  /* 0x0000000600887209 */ /* 0x002fc40007810000 */
[----:B------:R-:W-:Y:S02]  /*5d40*/  FMNMX.FTZ R0, R2, R5, !PT ;  /* 0x0000000502007209 */ /* 0x000fe40007810000 */
[C---:B------:R-:W-:Y:S01]  /*5d50*/  FSETP.NEU.FTZ.AND P0, PT, R136.reuse, -INF , PT ;  /* 0xff8000008800780b */ /* 0x040fe20003f1d000 */
[----:B------:R-:W-:Y:S02]  /*5d60*/  FMUL.FTZ R2, R136, c[0x0][0x2d0] ;  /* 0x0000b40088027a20 */ /* 0x000fe40000410000 */
[----:B------:R-:W1:Y:S03]  /*5d70*/  SHFL.BFLY PT, R5, R0, 0x1, 0x1f ;  /* 0x0c201f0000057f89 */ /* 0x000e6600000e0000 */
[----:B------:R-:W-:Y:S01]  /*5d80*/  FSEL R2, R2, RZ, P0 ;  /* 0x000000ff02027208 */ /* 0x000fe20000000000 */
[----:B--2---:R-:W-:-:S04]  /*5d90*/  FFMA.FTZ R4, R28, c[0x0][0x2d0], -R3 ;  /* 0x0000b4001c047a23 */ /* 0x004fc80000010803 */
        /* <DEDUP_REMOVED lines=13> */
[C---:B------:R-:W-:Y:S01]  /*5e70*/  HMMA.16816.F32 R88, R16.reuse, R60, RZ ;  /* 0x0000003c1058723c */ /* 0x040fe200000018ff */
[----:B------:R-:W-:Y:S01]  /*5e80*/  FSEL R0, R0, RZ, P0 ;  /* 0x000000ff00007208 */ /* 0x000fe20000000000 */
[--C-:B--2---:R-:W-:Y:S02]  /*5e90*/  FFMA.FTZ R4, R31, c[0x0][0x2d0], -R3.reuse ;  /* 0x0000b4001f047a23 */ /* 0x104fe40000010803 */
[----:B------:R-:W1:Y:S02]  /*5ea0*/  LDSM.16.MT88.4 R28, [R181+0x1000] ;  /* 0x00100000b51c783b */ /* 0x000e640000004200 */
[----:B------:R2:W-:Y:S02]  /*5eb0*/  MUFU.EX2 R227, R4 ;  /* 0x0000000400e37308 */ /* 0x0005e40000000800 */
[C---:B------:R-:W-:Y:S08]  /*5ec0*/  HMMA.16816.F32 R104, R16.reuse, R44, RZ ;  /* 0x0000002c1068723c */ /* 0x040ff000000018ff */
[----:B------:R-:W-:Y:S01]  /*5ed0*/  HMMA.16816.F32 R100, R16, R40, RZ ;  /* 0x000000281064723c */ /* 0x000fe200000018ff */
[----:B--2---:R-:W-:-:S04]  /*5ee0*/  FFMA.FTZ R4, R33, c[0x0][0x2d0], -R3 ;  /* 0x0000b40021047a23 */ /* 0x004fc80000010803 */
[----:B------:R2:W-:Y:S02]  /*5ef0*/  MUFU.EX2 R226, R4 ;  /* 0x0000000400e27308 */ /* 0x0005e40000000800 */
[----:B--2---:R-:W-:-:S06]  /*5f00*/  FFMA.FTZ R4, R35, c[0x0][0x2d0], -R3 ;  /* 0x0000b40023047a23 */ /* 0x004fcc0000010803 */
[----:B------:R2:W3:Y:S02]  /*5f10*/  MUFU.EX2 R228, R4 ;  /* 0x0000000400e47308 */ /* 0x0004e40000000800 */
[----:B--2---:R-:W-:Y:S01]  /*5f20*/  FFMA.FTZ R4, R32, c[0x0][0x2d0], -R2 ;  /* 0x0000b40020047a23 */ /* 0x004fe20000010802 */
[----:B---3--:R-:W-:-:S05]  /*5f30*/  F2FP.PACK_AB R11, R228, R226 ;  /* 0x000000e2e40b723e */ /* 0x008fca00000000ff */
[----:B------:R2:W-:Y:S02]  /*5f40*/  MUFU.EX2 R210, R4 ;  /* 0x0000000400d27308 */ /* 0x0005e40000000800 */
[--C-:B--2---:R-:W-:Y:S02]  /*5f50*/  FFMA.FTZ R4, R34, c[0x0][0x2d0], -R2.reuse ;  /* 0x0000b40022047a23 */ /* 0x104fe40000010802 */
[----:B------:R-:W2:Y:S04]  /*5f60*/  LDSM.16.MT88.4 R32, [R182+0x400] ;  /* 0x00040000b620783b */ /* 0x000ea80000004200 */
[----:B------:R3:W4:Y:S02]  /*5f70*/  MUFU.EX2 R208, R4 ;  /* 0x0000000400d07308 */ /* 0x0007240000000800 */
[----:B---3--:R-:W-:Y:S01]  /*5f80*/  FFMA.FTZ R4, R36, c[0x0][0x2d0], -R2 ;  /* 0x0000b40024047a23 */ /* 0x008fe20000010802 */
[----:B----4-:R-:W-:-:S05]  /*5f90*/  F2FP.PACK_AB R12, R208, R210 ;  /* 0x000000d2d00c723e */ /* 0x010fca00000000ff */
[----:B------:R3:W4:Y:S02]  /*5fa0*/  MUFU.EX2 R209, R4 ;  /* 0x0000000400d17308 */ /* 0x0007240000000800 */
[----:B---3--:R-:W-:-:S06]  /*5fb0*/  FFMA.FTZ R4, R38, c[0x0][0x2d0], -R2 ;  /* 0x0000b40026047a23 */ /* 0x008fcc0000010802 */
[----:B------:R3:W-:Y:S02]  /*5fc0*/  MUFU.EX2 R214, R4 ;  /* 0x0000000400d67308 */ /* 0x0007e40000000800 */
[----:B---3--:R-:W-:Y:S01]  /*5fd0*/  FFMA.FTZ R4, R8, c[0x0][0x2d0], -R0 ;  /* 0x0000b40008047a23 */ /* 0x008fe20000010800 */
[----:B------:R-:W-:-:S05]  /*5fe0*/  F2FP.PACK_AB R8, R232, R233 ;  /* 0x000000e9e808723e */ /* 0x000fca00000000ff */
[----:B------:R3:W-:Y:S02]  /*5ff0*/  MUFU.EX2 R23, R4 ;  /* 0x0000000400177308 */ /* 0x0007e40000000800 */
[----:B---3--:R-:W-:Y:S01]  /*6000*/  FFMA.FTZ R4, R9, c[0x0][0x2d0], -R0 ;  /* 0x0000b40009047a23 */ /* 0x008fe20000010800 */
[----:B------:R-:W-:-:S05]  /*6010*/  F2FP.PACK_AB R9, R227, R225 ;  /* 0x000000e1e309723e */ /* 0x000fca00000000ff */
[----:B------:R3:W5:Y:S02]  /*6020*/  MUFU.EX2 R22, R4 ;  /* 0x0000000400167308 */ /* 0x0007640000000800 */
[----:B---3--:R-:W-:Y:S01]  /*6030*/  FFMA.FTZ R4, R14, c[0x0][0x2d0], -R0 ;  /* 0x0000b4000e047a23 */ /* 0x008fe20000010800 */
[----:B----4-:R-:W-:Y:S02]  /*6040*/  F2FP.PACK_AB R14, R213, R209 ;  /* 0x000000d1d50e723e */ /* 0x010fe400000000ff */
[----:B-----5:R-:W-:-:S03]  /*6050*/  F2FP.PACK_AB R13, R22, R23 ;  /* 0x00000017160d723e */ /* 0x020fc600000000ff */
[----:B------:R3:W-:Y:S02]  /*6060*/  MUFU.EX2 R207, R4 ;  /* 0x0000000400cf7308 */ /* 0x0007e40000000800 */
[----:B---3--:R-:W-:Y:S01]  /*6070*/  FFMA.FTZ R4, R10, c[0x0][0x2d0], -R0 ;  /* 0x0000b4000a047a23 */ /* 0x008fe20000010800 */
[----:B------:R-:W-:-:S05]  /*6080*/  F2FP.PACK_AB R10, R241, R239 ;  /* 0x000000eff10a723e */ /* 0x000fca00000000ff */
[----:B------:R3:W4:Y:S02]  /*6090*/  MUFU.EX2 R140, R4 ;  /* 0x00000004008c7308 */ /* 0x0007240000000800 */
[C---:B-1----:R-:W-:Y:S08]  /*60a0*/  HMMA.16816.F32 R164, R8.reuse, R28, R96 ;  /* 0x0000001c08a4723c */ /* 0x042ff00000001860 */
[C---:B------:R-:W-:Y:S01]  /*60b0*/  HMMA.16816.F32 R104, R8.reuse, R52, R104 ;  /* 0x000000340868723c */ /* 0x040fe20000001868 */
[--C-:B---3--:R-:W-:Y:S01]  /*60c0*/  FFMA.FTZ R4, R39, c[0x0][0x2d0], -R2.reuse ;  /* 0x0000b40027047a23 */ /* 0x108fe20000010802 */
[----:B----4-:R-:W-:Y:S01]  /*60d0*/  F2FP.PACK_AB R15, R140, R207 ;  /* 0x000000cf8c0f723e */ /* 0x010fe200000000ff */
[----:B------:R-:W1:Y:S02]  /*60e0*/  LDSM.16.MT88.4 R36, [R182+0x1000] ;  /* 0x00100000b624783b */ /* 0x000e640000004200 */
[----:B------:R3:W-:Y:S03]  /*60f0*/  MUFU.EX2 R211, R4 ;  /* 0x0000000400d37308 */ /* 0x0007e60000000800 */
[----:B--2---:R-:W-:Y:S08]  /*6100*/  HMMA.16816.F32 R100, R8, R32, R100 ;  /* 0x000000200864723c */ /* 0x004ff00000001864 */
[----:B------:R-:W-:Y:S01]  /*6110*/  HMMA.16816.F32 R84, R12, R44, RZ ;  /* 0x0000002c0c54723c */ /* 0x000fe200000018ff */
[----:B---3--:R-:W-:-:S07]  /*6120*/  FFMA.FTZ R4, R48, c[0x0][0x2d0], -R2 ;  /* 0x0000b40030047a23 */ /* 0x008fce0000010802 */
[C---:B------:R-:W-:Y:S01]  /*6130*/  HMMA.16816.F32 R80, R12.reuse, R40, RZ ;  /* 0x000000280c50723c */ /* 0x040fe200000018ff */
[----:B------:R2:W3:Y:S07]  /*6140*/  MUFU.EX2 R212, R4 ;  /* 0x0000000400d47308 */ /* 0x0004ee0000000800 */
[C---:B------:R-:W-:Y:S08]  /*6150*/  HMMA.16816.F32 R76, R12.reuse, R56, RZ ;  /* 0x000000380c4c723c */ /* 0x040ff000000018ff */
[----:B------:R-:W-:Y:S01]  /*6160*/  HMMA.16816.F32 R72, R12, R64, RZ ;  /* 0x000000400c48723c */ /* 0x000fe200000018ff */
[----:B--2---:R-:W-:Y:S01]  /*6170*/  FFMA.FTZ R4, R50, c[0x0][0x2d0], -R0 ;  /* 0x0000b40032047a23 */ /* 0x004fe20000010800 */
[----:B---3--:R-:W-:-:S03]  /*6180*/  F2FP.PACK_AB R6, R215, R212 ;  /* 0x000000d4d706723e */ /* 0x008fc600000000ff */
[----:B------:R2:W-:Y:S03]  /*6190*/  MUFU.EX2 R133, R4 ;  /* 0x0000000400857308 */ /* 0x0005e60000000800 */
[----:B-1----:R-:W-:Y:S08]  /*61a0*/  HMMA.16816.F32 R176, R8, R36, R92 ;  /* 0x0000002408b0723c */ /* 0x002ff0000000185c */
[----:B------:R-:W-:Y:S01]  /*61b0*/  HMMA.16816.F32 R96, R12, R62, RZ ;  /* 0x0000003e0c60723c */ /* 0x000fe200000018ff */
[----:B--2---:R-:W-:-:S07]  /*61c0*/  FFMA.FTZ R4, R49, c[0x0][0x2d0], -R0 ;  /* 0x0000b40031047a23 */ /* 0x004fce0000010800 */
[----:B------:R-:W-:Y:S01]  /*61d0*/  HMMA.16816.F32 R92, R12, R26, RZ ;  /* 0x0000001a0c5c723c */ /* 0x000fe200000018ff */
[----:B------:R-:W1:Y:S01]  /*61e0*/  LDSM.16.MT88.4 R48, [R181+0x1c00] ;  /* 0x001c0000b530783b */ /* 0x000e620000004200 */
[----:B------:R2:W3:Y:S02]  /*61f0*/  MUFU.EX2 R132, R4 ;  /* 0x0000000400847308 */ /* 0x0004e40000000800 */
[----:B--2---:R-:W-:Y:S01]  /*6200*/  FFMA.FTZ R4, R68, c[0x0][0x2d0], -R0 ;  /* 0x0000b40044047a23 */ /* 0x004fe20000010800 */
[----:B---3--:R-:W-:-:S05]  /*6210*/  F2FP.PACK_AB R5, R132, R133 ;  /* 0x000000858405723e */ /* 0x008fca00000000ff */
[----:B------:R2:W-:Y:S02]  /*6220*/  MUFU.EX2 R139, R4 ;  /* 0x00000004008b7308 */ /* 0x0005e40000000800 */
[----:B--2---:R-:W-:Y:S02]  /*6230*/  FFMA.FTZ R4, R69, c[0x0][0x2d0], -R0 ;  /* 0x0000b40045047a23 */ /* 0x004fe40000010800 */
[----:B------:R-:W-:Y:S04]  /*6240*/  HMMA.16816.F32 R68, R12, R60, RZ ;  /* 0x0000003c0c44723c */ /* 0x000fe800000018ff */
[----:B------:R2:W3:Y:S04]  /*6250*/  MUFU.EX2 R135, R4 ;  /* 0x0000000400877308 */ /* 0x0004e80000000800 */
[----:B-1----:R-:W-:Y:S08]  /*6260*/  HMMA.16816.F32 R172, R8, R48, R88 ;  /* 0x0000003008ac723c */ /* 0x002ff00000001858 */
[----:B------:R-:W-:Y:S01]  /*6270*/  HMMA.16816.F32 R88, R12, R66, RZ ;  /* 0x000000420c58723c */ /* 0x000fe200000018ff */
[----:B--2---:R-:W-:-:S02]  /*6280*/  F2FP.PACK_AB R4, R211, R214 ;  /* 0x000000d6d304723e */ /* 0x004fc400000000ff */
[----:B---3--:R-:W-:-:S05]  /*6290*/  F2FP.PACK_AB R7, R135, R139 ;  /* 0x0000008b8707723e */ /* 0x008fca00000000ff */
        /* <DEDUP_REMOVED lines=50> */
[----:B------:R-:W-:Y:S01]  /*65c0*/  LDSM.16.MT88.4 R124, [R181+0x1400] ;  /* 0x00140000b57c783b */ /* 0x000fe20000004200 */
[----:B------:R1:W-:Y:S05]  /*65d0*/  MUFU.EX2 R206, R8 ;  /* 0x0000000800ce7308 */ /* 0x0003ea0000000800 */
        /* <DEDUP_REMOVED lines=12> */
[----:B------:R-:W-:-:S04]  /*66a0*/  FFMA.FTZ R3, R115, c[0x0][0x2d0], -R3 ;  /* 0x0000b40073037a23 */ /* 0x000fc80000010803 */
[----:B------:R-:W-:Y:S08]  /*66b0*/  MUFU.EX2 R142, R8 ;  /* 0x00000008008e7308 */ /* 0x000ff00000000800 */
[----:B------:R1:W3:Y:S02]  /*66c0*/  MUFU.EX2 R246, R3 ;  /* 0x0000000300f67308 */ /* 0x0002e40000000800 */
[----:B-1----:R-:W-:Y:S01]  /*66d0*/  FFMA.FTZ R3, R114, c[0x0][0x2d0], -R2 ;  /* 0x0000b40072037a23 */ /* 0x002fe20000010802 */
[----:B---3--:R-:W-:-:S05]  /*66e0*/  F2FP.PACK_AB R99, R246, R142 ;  /* 0x0000008ef663723e */ /* 0x008fca00000000ff */
[----:B------:R1:W-:Y:S02]  /*66f0*/  MUFU.EX2 R20, R3 ;  /* 0x0000000300147308 */ /* 0x0003e40000000800 */
[C---:B------:R-:W-:Y:S08]  /*6700*/  HMMA.16816.F32 R144, R96.reuse, R152, R104 ;  /* 0x000000986090723c */ /* 0x040ff00000001868 */
[----:B------:R-:W-:Y:S01]  /*6710*/  HMMA.16816.F32 R156, R96, R154, R68 ;  /* 0x0000009a609c723c */ /* 0x000fe20000001844 */
[----:B-1----:R-:W-:-:S04]  /*6720*/  FFMA.FTZ R3, R113, c[0x0][0x2d0], -R2 ;  /* 0x0000b40071037a23 */ /* 0x002fc80000010802 */
[----:B------:R1:W3:Y:S03]  /*6730*/  MUFU.EX2 R36, R3 ;  /* 0x0000000300247308 */ /* 0x0002e60000000800 */
[C---:B--2---:R-:W-:Y:S08]  /*6740*/  HMMA.16816.F32 R84, R96.reuse, R4, R128 ;  /* 0x000000046054723c */ /* 0x044ff00000001880 */
[----:B------:R-:W-:Y:S01]  /*6750*/  HMMA.16816.F32 R128, R96, R126, R56 ;  /* 0x0000007e6080723c */ /* 0x000fe20000001838 */
[--C-:B-1----:R-:W-:Y:S01]  /*6760*/  FFMA.FTZ R3, R112, c[0x0][0x2d0], -R2.reuse ;  /* 0x0000b40070037a23 */ /* 0x102fe20000010802 */
[----:B---3--:R-:W-:Y:S01]  /*6770*/  F2FP.PACK_AB R92, R36, R20 ;  /* 0x00000014245c723e */ /* 0x008fe200000000ff */
        /* <DEDUP_REMOVED lines=14> */
[----:B------:R-:W1:Y:S01]  /*6860*/  LDSM.16.MT88.4 R108, [R182+0x800] ;  /* 0x00080000b66c783b */ /* 0x000e620000004200 */
[----:B------:R-:W-:-:S03]  /*6870*/  FFMA.FTZ R0, R21, c[0x0][0x2d0], -R0 ;  /* 0x0000b40015007a23 */ /* 0x000fc60000010800 */
[----:B------:R2:W-:Y:S08]  /*6880*/  MUFU.EX2 R3, R2 ;  /* 0x0000000200037308 */ /* 0x0005f00000000800 */
[----:B------:R3:W4:Y:S01]  /*6890*/  MUFU.EX2 R8, R0 ;  /* 0x0000000000087308 */ /* 0x0007220000000800 */
[----:B--2---:R-:W-:-:S04]  /*68a0*/  @P6 IMAD.HI.U32 R2, R244, c[0x0][0x2c8], RZ ;  /* 0x0000b200f4026a27 */ /* 0x004fc800078e00ff */
[----:B---3--:R-:W-:Y:S01]  /*68b0*/  IMAD.MOV.U32 R0, RZ, RZ, R244 ;  /* 0x000000ffff007224 */ /* 0x008fe200078e00f4 */
[----:B------:R-:W-:Y:S02]  /*68c0*/  @P6 SHF.R.U32.HI R0, RZ, c[0x0][0x2cc], R2 ;  /* 0x0000b300ff006a19 */ /* 0x000fe40000011602 */
[----:B----4-:R-:W-:Y:S02]  /*68d0*/  F2FP.PACK_AB R95, R8, R3 ;  /* 0x00000003085f723e */ /* 0x010fe400000000ff */
[----:B------:R-:W-:Y:S01]  /*68e0*/  ISETP.GE.AND P6, PT, R243, 0x1, PT ;  /* 0x00000001f300780c */ /* 0x000fe20003fc6270 */
[----:B------:R-:W-:Y:S02]  /*68f0*/  IMAD.IADD R2, R240, 0x1, R0 ;  /* 0x00000001f0027824 */ /* 0x000fe400078e0200 */
[----:B------:R-:W-:Y:S02]  /*6900*/  FADD.FTZ R0, R23, R22 ;  /* 0x0000001617007221 */ /* 0x000fe40000010000 */
[----:B------:R-:W-:Y:S02]  /*6910*/  HMMA.16816.F32 R148, R92, R152, R148 ;  /* 0x000000985c94723c */ /* 0x000fe40000001894 */
[----:B------:R-:W-:-:S04]  /*6920*/  FADD.FTZ R0, R207, R0 ;  /* 0x00000000cf007221 */ /* 0x000fc80000010000 */
[----:B------:R-:W-:Y:S02]  /*6930*/  FADD.FTZ R0, R140, R0 ;  /* 0x000000008c007221 */ /* 0x000fe40000010000 */
[----:B------:R-:W-:Y:S08]  /*6940*/  HMMA.16816.F32 R152, R92, R154, R52 ;  /* 0x0000009a5c98723c */ /* 0x000ff00000001834 */
[-C--:B------:R-:W-:Y:S08]  /*6950*/  HMMA.16816.F32 R52, R96, R60.reuse, R176 ;  /* 0x0000003c6034723c */ /* 0x080ff000000018b0 */
[C---:B------:R-:W-:Y:S08]  /*6960*/  HMMA.16816.F32 R56, R92.reuse, R60, R200 ;  /* 0x0000003c5c38723c */ /* 0x040ff000000018c8 */
[C---:B------:R-:W-:Y:S08]  /*6970*/  HMMA.16816.F32 R60, R92.reuse, R62, R88 ;  /* 0x0000003e5c3c723c */ /* 0x040ff00000001858 */
[C---:B------:R-:W-:Y:S07]  /*6980*/  HMMA.16816.F32 R88, R92.reuse, R4, R168 ;  /* 0x000000045c58723c */ /* 0x040fee00000018a8 */
[----:B------:R-:W-:Y:S01]  /*6990*/  FADD.FTZ R5, R133, R0 ;  /* 0x0000000085057221 */ /* 0x000fe20000010000 */
[----:B-1----:R-:W-:Y:S01]  /*69a0*/  HMMA.16816.F32 R104, R92, R108, R120 ;  /* 0x0000006c5c68723c */ /* 0x002fe20000001878 */
        /* <DEDUP_REMOVED lines=14> */
[C---:B------:R-:W-:Y:S08]  /*6a90*/  HMMA.16816.F32 R120, R92.reuse, R124, R160 ;  /* 0x0000007c5c78723c */ /* 0x040ff000000018a0 */
[C---:B------:R-:W-:Y:S07]  /*6aa0*/  HMMA.16816.F32 R72, R92.reuse, R76, R196 ;  /* 0x0000004c5c48723c */ /* 0x040fee00000018c4 */
[----:B------:R-:W-:Y:S01]  /*6ab0*/  IADD3 R196, R204, -0x2, RZ ;  /* 0xfffffffeccc47810 */ /* 0x000fe20007ffe0ff */
        /* <DEDUP_REMOVED lines=19> */
[----:B------:R-:W-:Y:S01]  /*6bf0*/  IADD3 R3, R2, c[0x0][0x328], RZ ;  /* 0x0000ca0002037a10 */ /* 0x000fe20007ffe0ff */
[----:B------:R-:W-:Y:S01]  /*6c00*/  FADD.FTZ R246, R246, R5 ;  /* 0x00000005f6f67221 */ /* 0x000fe20000010000 */
[----:B------:R1:W-:Y:S04]  /*6c10*/  STL [R1], R4 ;  /* 0x0000000401007387 */ /* 0x0003e80000100800 */
[----:B------:R1:W-:Y:S01]  /*6c20*/  STL [R1+0x4], R0 ;  /* 0x0000040001007387 */ /* 0x0003e20000100800 */
[----:B------:R-:W-:Y:S05]  /*6c30*/  @!P6 BRA `(.L_x_1943) ;  /* 0x000001100000e947 */ /* 0x000fea0003800000 */
[C---:B------:R-:W-:Y:S01]  /*6c40*/  ISETP.GT.AND P0, PT, R2.reuse, RZ, PT ;  /* 0x000000ff0200720c */ /* 0x040fe20003f04270 */
[----:B------:R-:W-:Y:S01]  /*6c50*/  BSSY B0, `(.L_x_1944) ;  /* 0x000000d000007945 */ /* 0x000fe20003800000 */
[----:B-1----:R-:W-:Y:S01]  /*6c60*/  IADD3 R0, R2, -0x1, RZ ;  /* 0xffffffff02007810 */ /* 0x002fe20007ffe0ff */
        /* <DEDUP_REMOVED lines=8> */
.L_x_1945:
[----:B------:R-:W-:-:S13]  /*6cf0*/  ISETP.NE.AND P0, PT, R4, 0x1, PT ;  /* 0x000000010400780c */ /* 0x000fda0003f05270 */
[----:B------:R-:W-:-:S05]  /*6d00*/  @P0 IMAD.HI.U32 R2, R0, c[0x0][0x330], RZ ;  /* 0x0000cc0000020a27 */ /* 0x000fca00078e00ff */
[----:B------:R-:W-:Y:S02]  /*6d10*/  @P0 SHF.R.U32.HI R0, RZ, c[0x0][0x334], R2 ;  /* 0x0000cd00ff000a19 */ /* 0x000fe40000011602 */
.L_x_1946:
[----:B------:R-:W-:Y:S05]  /*6d20*/  BSYNC B0 ;  /* 0x0000000000007941 */ /* 0x000fea0003800000 */
.L_x_1944:
[----:B------:R-:W-:-:S05]  /*6d30*/  IMAD R0, R0, R4, c[0x0][0x32c] ;  /* 0x0000cb0000007624 */ /* 0x000fca00078e0204 */
[----:B------:R-:W-:-:S05]  /*6d40*/  IMNMX R3, R3, R0, PT ;  /* 0x0000000003037217 */ /* 0x000fca0003800200 */
.L_x_1943:
[----:B------:R-:W-:-:S05]  /*6d50*/  IMAD.HI R3, R3, 0x2aaaaaab, RZ ;  /* 0x2aaaaaab03037827 */ /* 0x000fca00078e02ff */
[----:B-1----:R-:W-:-:S04]  /*6d60*/  SHF.R.U32.HI R0, RZ, 0x1f, R3 ;  /* 0x0000001fff007819 */ /* 0x002fc80000011603 */
        /* <DEDUP_REMOVED lines=9> */
.L_x_1968:
        /* <DEDUP_REMOVED lines=52> */
.L_x_1949:
[----:B-1-34-:R-:W-:Y:S05]  /*7140*/  BSYNC B0 ;  /* 0x0000000000007941 */ /* 0x01afea0003800000 */
.L_x_1948:
        /* <DEDUP_REMOVED lines=81> */
[----:B------:R-:W3:Y:S07]  /*7660*/  LDSM.16.M88.4 R140, [R187] ;  /* 0x00000000bb8c783b */ /* 0x000eee0000000200 */
[-C--:B-1----:R-:W-:Y:S01]  /*7670*/  HMMA.16816.F32 R4, R160, R164.reuse, R4 ;  /* 0x000000a4a004723c */ /* 0x082fe20000001804 */
[----:B------:R-:W1:Y:S01]  /*7680*/  LDSM.16.M88.4 R172, [R186] ;  /* 0x00000000baac783b */ /* 0x000e620000000200 */
[----:B------:R-:W-:Y:S07]  /*7690*/  DEPBAR.LE SB0, 0x0 ;  /* 0x000080000000791a */ /* 0x000fee0000000000 */
[----:B------:R-:W-:Y:S01]  /*76a0*/  BAR.SYNC.DEFER_BLOCKING 0x0 ;  /* 0x0000000000007b1d */ /* 0x000fe20000010000 */
[C---:B--2---:R-:W-:Y:S08]  /*76b0*/  HMMA.16816.F32 R8, R168.reuse, R164, R8 ;  /* 0x000000a4a808723c */ /* 0x044ff00000001808 */
[-C--:B------:R-:W-:Y:S08]  /*76c0*/  HMMA.16816.F32 R12, R168, R166.reuse, R12 ;  /* 0x000000a6a80c723c */ /* 0x080ff0000000180c */
[C---:B------:R-:W-:Y:S08]  /*76d0*/  HMMA.16816.F32 R16, R160.reuse, R166, R16 ;  /* 0x000000a6a010723c */ /* 0x040ff00000001810 */
[-C--:B---3--:R-:W-:Y:S08]  /*76e0*/  HMMA.16816.F32 R20, R160, R140.reuse, R20 ;  /* 0x0000008ca014723c */ /* 0x088ff00000001814 */
[C---:B------:R-:W-:Y:S08]  /*76f0*/  HMMA.16816.F32 R24, R168.reuse, R140, R24 ;  /* 0x0000008ca818723c */ /* 0x040ff00000001818 */
[-C--:B------:R-:W-:Y:S08]  /*7700*/  HMMA.16816.F32 R28, R168, R142.reuse, R28 ;  /* 0x0000008ea81c723c */ /* 0x080ff0000000181c */
[C---:B------:R-:W-:Y:S08]  /*7710*/  HMMA.16816.F32 R32, R160.reuse, R142, R32 ;  /* 0x0000008ea020723c */ /* 0x040ff00000001820 */
[-C--:B-1----:R-:W-:Y:S08]  /*7720*/  HMMA.16816.F32 R36, R160, R172.reuse, R36 ;  /* 0x000000aca024723c */ /* 0x082ff00000001824 */
[C---:B------:R-:W-:Y:S08]  /*7730*/  HMMA.16816.F32 R40, R168.reuse, R172, R40 ;  /* 0x000000aca828723c */ /* 0x040ff00000001828 */
[-C--:B------:R-:W-:Y:S08]  /*7740*/  HMMA.16816.F32 R44, R168, R174.reuse, R44 ;  /* 0x000000aea82c723c */ /* 0x080ff0000000182c */
[----:B------:R-:W-:Y:S01]  /*7750*/  HMMA.16816.F32 R48, R160, R174, R48 ;  /* 0x000000aea030723c */ /* 0x000fe20000001830 */
[----:B------:R-:W-:Y:S07]  /*7760*/  @!UPT UIADD3 URZ, URZ, URZ, URZ ;  /* 0x0000003f3f3ff290 */ /* 0x000fee000fffe03f */
[----:B------:R-:W-:-:S11]  /*7770*/  @!P0 BRA `(.L_x_1951) ;  /* 0x0000025000008947 */ /* 0x000fd60003800000 */
[----:B------:R-:W-:Y:S02]  /*7780*/  SHF.R.S32.HI R3, RZ, 0x1f, R134 ;  /* 0x0000001fff037819 */ /* 0x000fe40000011486 */
[----:B------:R-:W-:Y:S02]  /*7790*/  IADD3 R0, R196, -0x1, RZ ;  /* 0xffffffffc4007810 */ /* 0x000fe40007ffe0ff */
        /* <DEDUP_REMOVED lines=35> */
.L_x_1951:
[----:B------:R-:W-:Y:S05]  /*79d0*/  BSYNC B0 ;  /* 0x0000000000007941 */ /* 0x000fea0003800000 */
.L_x_1950:
[----:B-1----:R-:W2:Y:S01]  /*79e0*/  LDL R2, [R1+0x10] ;  /* 0x0000100001027983 */ /* 0x002ea20000100800 */
[----:B------:R-:W-:Y:S01]  /*79f0*/  IMAD.MOV.U32 R3, RZ, RZ, c[0x0][0x2c4] ;  /* 0x0000b100ff037624 */ /* 0x000fe200078e00ff */
[----:B------:R-:W-:Y:S01]  /*7a00*/  ULDC UR4, c[0x0][0x324] ;  /* 0x0000c90000047ab9 */ /* 0x000fe20000000800 */
[----:B------:R-:W-:Y:S01]  /*7a10*/  IMAD.MOV.U32 R167, RZ, RZ, c[0x0][0x32c] ;  /* 0x0000cb00ffa77624 */ /* 0x000fe200078e00ff */
[----:B------:R-:W2:Y:S01]  /*7a20*/  LDL R0, [R1+0x38] ;  /* 0x0000380001007983 */ /* 0x000ea20000100800 */
[----:B------:R-:W-:Y:S01]  /*7a30*/  ULOP3.LUT UR4, URZ, UR4, URZ, 0x33, !UPT ;  /* 0x000000043f047292 */ /* 0x000fe2000f8e333f */
[----:B------:R-:W-:Y:S01]  /*7a40*/  ISETP.NE.AND P0, PT, R3, 0x1, PT ;  /* 0x000000010300780c */ /* 0x000fe20003f05270 */
[----:B------:R-:W-:Y:S01]  /*7a50*/  IMAD R3, R196, -0x30, RZ ;  /* 0xffffffd0c4037824 */ /* 0x000fe200078e02ff */
[----:B------:R-:W-:Y:S01]  /*7a60*/  ISETP.GE.AND P1, PT, R167, 0x1, PT ;  /* 0x00000001a700780c */ /* 0x000fe20003f26270 */
[----:B------:R-:W0:Y:S01]  /*7a70*/  LDGDEPBAR ;  /* 0x00000000000079af */ /* 0x000e220000000000 */
[----:B--2---:R-:W-:Y:S09]  /*7a80*/  IMAD.IADD R141, R0, 0x1, R2 ;  /* 0x00000001008d7824 */ /* 0x004ff200078e0202 */
[----:B------:R-:W-:Y:S05]  /*7a90*/  @P0 IMAD.HI.U32 R0, R141, c[0x0][0x2c8], RZ ;  /* 0x0000b2008d000a27 */ /* 0x000fea00078e00ff */
[----:B------:R-:W-:Y:S02]  /*7aa0*/  @P0 SHF.R.U32.HI R141, RZ, c[0x0][0x2cc], R0 ;  /* 0x0000b300ff8d0a19 */ /* 0x000fe40000011600 */
[----:B------:R-:W-:Y:S03]  /*7ab0*/  IADD3 R0, -R235, 0x1, R3 ;  /* 0x00000001eb007810 */ /* 0x000fe60007ffe103 */
[----:B------:R-:W1:Y:S01]  /*7ac0*/  SHFL.IDX PT, R2, R141, RZ, 0x1c1f ;  /* 0x001c1fff8d027589 */ /* 0x000e6200000e0000 */
        /* <DEDUP_REMOVED lines=19> */
.L_x_1954:
[----:B------:R-:W-:Y:S04]  /*7c00*/  MOV R134, c[0x0][0x32c] ;  /* 0x0000cb0000867a02 */ /* 0x000fe80000000f00 */
[----:B------:R-:W-:Y:S11]  /*7c10*/  ISETP.NE.AND P0, PT, R134, 0x1, PT ;  /* 0x000000018600780c */ /* 0x000ff60003f05270 */
[----:B------:R-:W-:Y:S02]  /*7c20*/  @!UPT UIADD3 URZ, URZ, URZ, URZ ;  /* 0x0000003f3f3ff290 */ /* 0x000fe4000fffe03f */
[----:B------:R-:W-:Y:S05]  /*7c30*/  @P0 IMAD.HI.U32 R134, R2, c[0x0][0x330], RZ ;  /* 0x0000cc0002860a27 */ /* 0x000fea00078e00ff */
[----:B------:R-:W-:Y:S02]  /*7c40*/  @P0 SHF.R.U32.HI R2, RZ, c[0x0][0x334], R134 ;  /* 0x0000cd00ff020a19 */ /* 0x000fe40000011686 */
.L_x_1955:
[----:B------:R-:W-:Y:S05]  /*7c50*/  BSYNC B0 ;  /* 0x0000000000007941 */ /* 0x000fea0003800000 */
.L_x_1953:
[----:B------:R-:W-:Y:S04]  /*7c60*/  IMAD.IADD R134, R3, 0x1, -R235 ;  /* 0x0000000103867824 */ /* 0x000fe800078e0aeb */
[----:B------:R-:W-:Y:S05]  /*7c70*/  IMAD R2, R2, c[0x0][0x32c], R134 ;  /* 0x0000cb0002027a24 */ /* 0x000fea00078e0286 */
[----:B------:R-:W-:Y:S02]  /*7c80*/  IADD3 R134, R2, c[0x0][0x32c], RZ ;  /* 0x0000cb0002867a10 */ /* 0x000fe40007ffe0ff */
[----:B------:R-:W-:Y:S02]  /*7c90*/  IMNMX R0, R0, R2, !PT ;  /* 0x0000000200007217 */ /* 0x000fe40007800200 */
[----:B------:R-:W-:Y:S02]  /*7ca0*/  IMNMX R138, R138, R134, PT ;  /* 0x000000868a8a7217 */ /* 0x000fe40003800200 */
.L_x_1952:
[----:B------:R-:W1:Y:S02]  /*7cb0*/  SHFL.IDX PT, R2, R141, 0x1, 0x1c1f ;  /* 0x003c1f008d027f89 */ /* 0x000e6400000e0000 */
[-C--:B-1----:R-:W-:Y:S02]  /*7cc0*/  IADD3 R137, R142, R2.reuse, RZ ;  /* 0x000000028e897210 */ /* 0x082fe40007ffe0ff */
[----:B------:R-:W-:Y:S01]  /*7cd0*/  IADD3 R134, R143, R2, RZ ;  /* 0x000000028f867210 */ /* 0x000fe20007ffe0ff */
        /* <DEDUP_REMOVED lines=14> */
.L_x_1958:
[----:B------:R-:W-:Y:S04]  /*7dc0*/  MOV R136, c[0x0][0x32c] ;  /* 0x0000cb0000887a02 */ /* 0x000fe80000000f00 */
[----:B------:R-:W-:Y:S11]  /*7dd0*/  ISETP.NE.AND P0, PT, R136, 0x1, PT ;  /* 0x000000018800780c */ /* 0x000ff60003f05270 */
[----:B------:R-:W-:Y:S02]  /*7de0*/  @!UPT UIADD3 URZ, URZ, URZ, URZ ;  /* 0x0000003f3f3ff290 */ /* 0x000fe4000fffe03f */
[----:B------:R-:W-:Y:S05]  /*7df0*/  @P0 IMAD.HI.U32 R136, R2, c[0x0][0x330], RZ ;  /* 0x0000cc0002880a27 */ /* 0x000fea00078e00ff */
[----:B------:R-:W-:Y:S02]  /*7e00*/  @P0 SHF.R.U32.HI R2, RZ, c[0x0][0x334], R136 ;  /* 0x0000cd00ff020a19 */ /* 0x000fe40000011688 */
.L_x_1959:
[----:B------:R-:W-:Y:S05]  /*7e10*/  BSYNC B0 ;  /* 0x0000000000007941 */ /* 0x000fea0003800000 */
.L_x_1957:
[----:B------:R-:W-:Y:S04]  /*7e20*/  IMAD.IADD R136, R3, 0x1, -R235 ;  /* 0x0000000103887824 */ /* 0x000fe800078e0aeb */
[----:B------:R-:W-:Y:S05]  /*7e30*/  IMAD R2, R2, c[0x0][0x32c], R136 ;  /* 0x0000cb0002027a24 */ /* 0x000fea00078e0288 */
[----:B------:R-:W-:Y:S02]  /*7e40*/  IADD3 R136, R2, c[0x0][0x32c], RZ ;  /* 0x0000cb0002887a10 */ /* 0x000fe40007ffe0ff */
[----:B------:R-:W-:Y:S02]  /*7e50*/  IMNMX R134, R134, R2, !PT ;  /* 0x0000000286867217 */ /* 0x000fe40007800200 */
[----:B------:R-:W-:Y:S02]  /*7e60*/  IMNMX R137, R137, R136, PT ;  /* 0x0000008889897217 */ /* 0x000fe40003800200 */
.L_x_1956:
        /* <DEDUP_REMOVED lines=17> */
.L_x_1962:
[----:B------:R-:W-:Y:S04]  /*7f80*/  MOV R160, c[0x0][0x32c] ;  /* 0x0000cb0000a07a02 */ /* 0x000fe80000000f00 */
[----:B------:R-:W-:Y:S11]  /*7f90*/  ISETP.NE.AND P0, PT, R160, 0x1, PT ;  /* 0x00000001a000780c */ /* 0x000ff60003f05270 */
[----:B------:R-:W-:Y:S02]  /*7fa0*/  @!UPT UIADD3 URZ, URZ, URZ, URZ ;  /* 0x0000003f3f3ff290 */ /* 0x000fe4000fffe03f */
[----:B------:R-:W-:Y:S05]  /*7fb0*/  @P0 IMAD.HI.U32 R160, R140, c[0x0][0x330], RZ ;  /* 0x0000cc008ca00a27 */ /* 0x000fea00078e00ff */
[----:B------:R-:W-:Y:S02]  /*7fc0*/  @P0 SHF.R.U32.HI R140, RZ, c[0x0][0x334], R160 ;  /* 0x0000cd00ff8c0a19 */ /* 0x000fe400000116a0 */
.L_x_1963:
[----:B------:R-:W-:Y:S05]  /*7fd0*/  BSYNC B0 ;  /* 0x0000000000007941 */ /* 0x000fea0003800000 */
.L_x_1961:
[----:B------:R-:W-:Y:S04]  /*7fe0*/  IMAD.IADD R160, R3, 0x1, -R235 ;  /* 0x0000000103a07824 */ /* 0x000fe800078e0aeb */
[----:B------:R-:W-:Y:S05]  /*7ff0*/  IMAD R140, R140, c[0x0][0x32c], R160 ;  /* 0x0000cb008c8c7a24 */ /* 0x000fea00078e02a0 */
[----:B------:R-:W-:Y:S02]  /*8000*/  IADD3 R160, R140, c[0x0][0x32c], RZ ;  /* 0x0000cb008ca07a10 */ /* 0x000fe40007ffe0ff */
[----:B------:R-:W-:Y:S02]  /*8010*/  IMNMX R2, R2, R140, !PT ;  /* 0x0000008c02027217 */ /* 0x000fe40007800200 */
[----:B------:R-:W-:Y:S02]  /*8020*/  IMNMX R136, R136, R160, PT ;  /* 0x000000a088887217 */ /* 0x000fe40003800200 */
.L_x_1960:
[C---:B------:R-:W-:Y:S02]  /*8030*/  ISETP.GE.AND P2, PT, R3.reuse, 0x9, PT ;  /* 0x000000090300780c */ /* 0x040fe40003f46270 */
[C---:B------:R-:W-:Y:S02]  /*8040*/  ISETP.GE.AND P1, PT, R3.reuse, 0xa, PT ;  /* 0x0000000a0300780c */ /* 0x040fe40003f26270 */
[----:B------:R-:W-:Y:S02]  /*8050*/  ISETP.GT.AND P0, PT, R0, 0x8, !P2 ;  /* 0x000000080000780c */ /* 0x000fe40005704270 */
[----:B------:R-:W-:Y:S02]  /*8060*/  LOP3.LUT R194, R194, 0xffffffdf, RZ, 0xc0, !PT ;  /* 0xffffffdfc2c27812 */ /* 0x000fe400078ec0ff */
[----:B------:R-:W-:Y:S02]  /*8070*/  ISETP.LT.OR P0, PT, R138, 0x9, P0 ;  /* 0x000000098a00780c */ /* 0x000fe40000701670 */
[----:B------:R-:W-:Y:S02]  /*8080*/  ISETP.GE.AND P5, PT, R3, 0x21, PT ;  /* 0x000000210300780c */ /* 0x000fe40003fa6270 */
[----:B------:R-:W-:Y:S02]  /*8090*/  FSEL R160, R16, -INF , !P0 ;  /* 0xff80000010a07808 */ /* 0x000fe40004000000 */
[----:B------:R-:W-:Y:S02]  /*80a0*/  ISETP.GT.AND P0, PT, R0, 0x9, !P1 ;  /* 0x000000090000780c */ /* 0x000fe40004f04270 */
[----:B------:R-:W-:Y:S02]  /*80b0*/  @P2 LOP3.LUT R194, R194, 0x20, RZ, 0xfc, !PT ;  /* 0x00000020c2c22812 */ /* 0x000fe400078efcff */
[----:B------:R-:W-:Y:S02]  /*80c0*/  ISETP.LT.OR P0, PT, R138, 0xa, P0 ;  /* 0x0000000a8a00780c */ /* 0x000fe40000701670 */
[----:B------:R-:W-:Y:S02]  /*80d0*/  LOP3.LUT R194, R194, 0xffffffef, RZ, 0xc0, !PT ;  /* 0xffffffefc2c27812 */ /* 0x000fe400078ec0ff */
[----:B------:R-:W-:Y:S02]  /*80e0*/  FSEL R161, R17, -INF , !P0 ;  /* 0xff80000011a17808 */ /* 0x000fe40004000000 */
[----:B------:R-:W-:Y:S02]  /*80f0*/  ISETP.GT.AND P0, PT, R134, 0x8, !P2 ;  /* 0x000000088600780c */ /* 0x000fe40005704270 */
[----:B------:R-:W-:Y:S02]  /*8100*/  ISETP.GE.AND P2, PT, R3, 0x11, PT ;  /* 0x000000110300780c */ /* 0x000fe40003f46270 */
        /* <DEDUP_REMOVED lines=9> */
[----:B------:R-:W-:Y:S02]  /*81a0*/  @P2 LOP3.LUT R194, R194, 0x8, RZ, 0xfc, !PT ;  /* 0x00000008c2c22812 */ /* 0x000fe400078efcff */
[----:B------:R-:W-:Y:S02]  /*81b0*/  ISETP.LT.OR P0, PT, R138, 0x11, P0 ;  /* 0x000000118a00780c */ /* 0x000fe40000701670 */
[----:B------:R-:W-:Y:S02]  /*81c0*/  LOP3.LUT R194, R194, 0xfffffffb, RZ, 0xc0, !PT ;  /* 0xfffffffbc2c27812 */ /* 0x000fe400078ec0ff */
[----:B------:R-:W-:Y:S02]  /*81d0*/  FSEL R165, R20, -INF , !P0 ;  /* 0xff80000014a57808 */ /* 0x000fe40004000000 */
[----:B------:R-:W-:Y:S02]  /*81e0*/  ISETP.GT.AND P0, PT, R0, 0x11, !P1 ;  /* 0x000000110000780c */ /* 0x000fe40004f04270 */
[----:B------:R-:W-:Y:S02]  /*81f0*/  @P1 LOP3.LUT R194, R194, 0x4, RZ, 0xfc, !PT ;  /* 0x00000004c2c21812 */ /* 0x000fe400078efcff */
[----:B------:R-:W-:Y:S02]  /*8200*/  ISETP.LT.OR P0, PT, R138, 0x12, P0 ;  /* 0x000000128a00780c */ /* 0x000fe40000701670 */
[----:B------:R-:W-:Y:S02]  /*8210*/  ISETP.GE.AND P4, PT, R3, 0x22, PT ;  /* 0x000000220300780c */ /* 0x000fe40003f86270 */
        /* <DEDUP_REMOVED lines=12> */
[----:B------:R-:W-:Y:S02]  /*82e0*/  LOP3.LUT R194, R194, 0xfffffffe, RZ, 0xc0, !PT ;  /* 0xfffffffec2c27812 */ /* 0x000fe400078ec0ff */
[----:B------:R-:W-:Y:S02]  /*82f0*/  ISETP.LT.OR P0, PT, R138, 0x19, P0 ;  /* 0x000000198a00780c */ /* 0x000fe40000701670 */
[----:B------:R-:W-:Y:S02]  /*8300*/  @P1 LOP3.LUT R194, R194, 0x1, RZ, 0xfc, !PT ;  /* 0x00000001c2c21812 */ /* 0x000fe400078efcff */
[----:B------:R-:W-:Y:S02]  /*8310*/  FSEL R174, R32, -INF , !P0 ;  /* 0xff80000020ae7808 */ /* 0x000fe40004000000 */
[----:B------:R-:W-:Y:S02]  /*8320*/  ISETP.GT.AND P0, PT, R0, 0x19, !P1 ;  /* 0x000000190000780c */ /* 0x000fe40004f04270 */
[C---:B------:R-:W-:Y:S02]  /*8330*/  ISETP.GE.AND P3, PT, R3.reuse, 0x29, PT ;  /* 0x000000290300780c */ /* 0x040fe40003f66270 */
[----:B------:R-:W-:Y:S02]  /*8340*/  ISETP.LT.OR P0, PT, R138, 0x1a, P0 ;  /* 0x0000001a8a00780c */ /* 0x000fe40000701670 */
[----:B------:R-:W-:Y:S02]  /*8350*/  ISETP.GE.AND P6, PT, R3, 0x2a, PT ;  /* 0x0000002a0300780c */ /* 0x000fe40003fc6270 */
[----:B------:R-:W-:Y:S02]  /*8360*/  FSEL R179, R33, -INF , !P0 ;  /* 0xff80000021b37808 */ /* 0x000fe40004000000 */
[----:B------:R-:W-:Y:S02]  /*8370*/  ISETP.GT.AND P0, PT, R134, 0x18, !P2 ;  /* 0x000000188600780c */ /* 0x000fe40005704270 */
[----:B------:R-:W-:Y:S02]  /*8380*/  ISETP.GE.AND P2, PT, R3, 0x1, PT ;  /* 0x000000010300780c */ /* 0x000fe40003f46270 */
[----:B------:R-:W-:Y:S04]  /*8390*/  ISETP.LT.OR P0, PT, R137, 0x19, P0 ;  /* 0x000000198900780c */ /* 0x000fe80000701670 */
[----:B------:R-:W-:Y:S02]  /*83a0*/  FSEL R178, R34, -INF , !P0 ;  /* 0xff80000022b27808 */ /* 0x000fe40004000000 */
[----:B------:R-:W-:Y:S02]  /*83b0*/  ISETP.GT.AND P0, PT, R134, 0x19, !P1 ;  /* 0x000000198600780c */ /* 0x000fe40004f04270 */
[----:B------:R-:W-:Y:S02]  /*83c0*/  ISETP.GE.AND P1, PT, R3, 0x2, PT ;  /* 0x000000020300780c */ /* 0x000fe40003f26270 */
[----:B------:R-:W-:Y:S04]  /*83d0*/  ISETP.LT.OR P0, PT, R137, 0x1a, P0 ;  /* 0x0000001a8900780c */ /* 0x000fe80000701670 */
[----:B------:R-:W-:Y:S02]  /*83e0*/  FSEL R177, R35, -INF , !P0 ;  /* 0xff80000023b17808 */ /* 0x000fe40004000000 */
[----:B------:R-:W-:Y:S04]  /*83f0*/  ISETP.GT.AND P0, PT, R0, 0x20, !P5 ;  /* 0x000000200000780c */ /* 0x000fe80006f04270 */
[----:B------:R-:W-:Y:S04]  /*8400*/  ISETP.LT.OR P0, PT, R138, 0x21, P0 ;  /* 0x000000218a00780c */ /* 0x000fe80000701670 */
[----:B------:R-:W-:Y:S02]  /*8410*/  FSEL R199, R36, -INF , !P0 ;  /* 0xff80000024c77808 */ /* 0x000fe40004000000 */
        /* <DEDUP_REMOVED lines=10> */
[----:B------:R-:W-:Y:S04]  /*84c0*/  ISETP.LT.OR P0, PT, R138, 0x1, P0 ;  /* 0x000000018a00780c */ /* 0x000fe80000701670 */
[----:B------:R-:W-:Y:S02]  /*84d0*/  FSEL R16, R4, -INF , !P0 ;  /* 0xff80000004107808 */ /* 0x000fe40004000000 */
[----:B------:R-:W-:Y:S01]  /*84e0*/  ISETP.GT.AND P0, PT, R0, 0x1, !P1 ;  /* 0x000000010000780c */ /* 0x000fe20004f04270 */
[----:B------:R-:W1:Y:S03]  /*84f0*/  SHFL.IDX PT, R4, R141, 0x3, 0x1c1f ;  /* 0x007c1f008d047f89 */ /* 0x000e6600000e0000 */
        /* <DEDUP_REMOVED lines=9> */
[----:B------:R-:W-:Y:S04]  /*8590*/  ISETP.LT.OR P0, PT, R138, 0x29, P0 ;  /* 0x000000298a00780c */ /* 0x000fe80000701670 */
[----:B------:R-:W-:Y:S02]  /*85a0*/  FSEL R198, R48, -INF , !P0 ;  /* 0xff80000030c67808 */ /* 0x000fe40004000000 */
[----:B------:R-:W-:Y:S01]  /*85b0*/  ISETP.GT.AND P0, PT, R0, 0x29, !P6 ;  /* 0x000000290000780c */ /* 0x000fe20007704270 */
[--C-:B-1----:R-:W-:Y:S03]  /*85c0*/  IMAD.IADD R0, R143, 0x1, R4.reuse ;  /* 0x000000018f007824 */ /* 0x102fe600078e0204 */
        /* <DEDUP_REMOVED lines=48> */
[----:B------:R-:W-:Y:S03]  /*88d0*/  IMAD.IADD R2, R142, 0x1, R4 ;  /* 0x000000018e027824 */ /* 0x000fe600078e0204 */
[----:B------:R-:W-:Y:S04]  /*88e0*/  ISETP.LT.OR P0, PT, R136, 0x2a, P0 ;  /* 0x0000002a8800780c */ /* 0x000fe80000701670 */
        /* <DEDUP_REMOVED lines=17> */
.L_x_1966:
[----:B------:R-:W-:Y:S04]  /*8a00*/  MOV R5, c[0x0][0x32c] ;  /* 0x0000cb0000057a02 */ /* 0x000fe80000000f00 */
[----:B------:R-:W-:Y:S11]  /*8a10*/  ISETP.NE.AND P0, PT, R5, 0x1, PT ;  /* 0x000000010500780c */ /* 0x000ff60003f05270 */
[----:B------:R-:W-:Y:S02]  /*8a20*/  @!UPT UIADD3 URZ, URZ, URZ, URZ ;  /* 0x0000003f3f3ff290 */ /* 0x000fe4000fffe03f */
[----:B------:R-:W-:Y:S05]  /*8a30*/  @P0 IMAD.HI.U32 R5, R4, c[0x0][0x330], RZ ;  /* 0x0000cc0004050a27 */ /* 0x000fea00078e00ff */
[----:B------:R-:W-:Y:S02]  /*8a40*/  @P0 SHF.R.U32.HI R4, RZ, c[0x0][0x334], R5 ;  /* 0x0000cd00ff040a19 */ /* 0x000fe40000011605 */
.L_x_1967:
[----:B------:R-:W-:Y:S05]  /*8a50*/  BSYNC B0 ;  /* 0x0000000000007941 */ /* 0x000fea0003800000 */
.L_x_1965:
[----:B------:R-:W-:Y:S04]  /*8a60*/  IMAD.IADD R3, R3, 0x1, -R235 ;  /* 0x0000000103037824 */ /* 0x000fe800078e0aeb */
[----:B------:R-:W-:Y:S05]  /*8a70*/  IMAD R3, R4, c[0x0][0x32c], R3 ;  /* 0x0000cb0004037a24 */ /* 0x000fea00078e0203 */
[----:B------:R-:W-:Y:S02]  /*8a80*/  IADD3 R4, R3, c[0x0][0x32c], RZ ;  /* 0x0000cb0003047a10 */ /* 0x000fe40007ffe0ff */
[----:B------:R-:W-:Y:S02]  /*8a90*/  IMNMX R0, R0, R3, !PT ;  /* 0x0000000300007217 */ /* 0x000fe40007800200 */
[----:B------:R-:W-:Y:S02]  /*8aa0*/  IMNMX R2, R2, R4, PT ;  /* 0x0000000402027217 */ /* 0x000fe40003800200 */
.L_x_1964:
[----:B------:R-:W-:Y:S01]  /*8ab0*/  ISETP.GT.AND P0, PT, R0, RZ, !P2 ;  /* 0x000000ff0000720c */ /* 0x000fe20005704270 */
[----:B------:R-:W-:Y:S01]  /*8ac0*/  LDSM.16.MT88.4 R36, [R182] ;  /* 0x00000000b624783b */ /* 0x000fe20000004200 */
        /* <DEDUP_REMOVED lines=28> */
[----:B------:R-:W-:Y:S01]  /*8c90*/  FMNMX.FTZ R4, R18, R133, !PT ;  /* 0x0000008512047209 */ /* 0x000fe20007810000 */
[----:B------:R-:W1:Y:S01]  /*8ca0*/  SHFL.BFLY PT, R6, R3, 0x2, 0x1f ;  /* 0x0c401f0003067f89 */ /* 0x000e6200000e0000 */
[----:B------:R-:W-:Y:S02]  /*8cb0*/  FSEL R167, R26, -INF , !P0 ;  /* 0xff8000001aa77808 */ /* 0x000fe40004000000 */
[C---:B------:R-:W-:Y:S02]  /*8cc0*/  LOP3.LUT P0, RZ, R194.reuse, 0x4, RZ, 0xc0, !PT ;  /* 0x00000004c2ff7812 */ /* 0x040fe4000780c0ff */
[----:B------:R-:W-:Y:S02]  /*8cd0*/  LOP3.LUT P1, RZ, R194, 0x2, RZ, 0xc0, !PT ;  /* 0x00000002c2ff7812 */ /* 0x000fe4000782c0ff */
[----:B------:R-:W-:Y:S02]  /*8ce0*/  ISETP.GT.AND P0, PT, R0, 0x11, !P0 ;  /* 0x000000110000780c */ /* 0x000fe40004704270 */
[----:B------:R-:W-:Y:S02]  /*8cf0*/  FMNMX.FTZ R4, R19, R4, !PT ;  /* 0x0000000413047209 */ /* 0x000fe40007810000 */
[----:B------:R-:W-:Y:S02]  /*8d00*/  ISETP.LT.OR P0, PT, R2, 0x12, P0 ;  /* 0x000000120200780c */ /* 0x000fe40000701670 */
[----:B------:R-:W-:Y:S02]  /*8d10*/  FMNMX.FTZ R4, R162, R4, !PT ;  /* 0x00000004a2047209 */ /* 0x000fe40007810000 */
[----:B------:R-:W-:Y:S02]  /*8d20*/  FSEL R172, R27, -INF , !P0 ;  /* 0xff8000001bac7808 */ /* 0x000fe40004000000 */
[----:B------:R-:W-:Y:S02]  /*8d30*/  ISETP.GT.AND P0, PT, R0, 0x18, !P1 ;  /* 0x000000180000780c */ /* 0x000fe40004f04270 */
        /* <DEDUP_REMOVED lines=18> */
[----:B------:R-:W-:Y:S02]  /*8e60*/  FMNMX.FTZ R5, R8, R135, !PT ;  /* 0x0000008708057209 */ /* 0x000fe40007810000 */
[----:B------:R-:W-:Y:S02]  /*8e70*/  ISETP.LT.OR P0, PT, R2, 0x22, P0 ;  /* 0x000000220200780c */ /* 0x000fe40000701670 */
[----:B------:R-:W-:Y:S02]  /*8e80*/  FMNMX.FTZ R4, R211, R4, !PT ;  /* 0x00000004d3047209 */ /* 0x000fe40007810000 */
        /* <DEDUP_REMOVED lines=8> */
[----:B------:R-:W-:Y:S01]  /*8f10*/  FSEL R205, R46, -INF , !P0 ;  /* 0xff8000002ecd7808 */ /* 0x000fe20004000000 */
[----:B------:R-:W2:Y:S01]  /*8f20*/  SHFL.BFLY PT, R7, R4, 0x2, 0x1f ;  /* 0x0c401f0004077f89 */ /* 0x000ea200000e0000 */
[----:B------:R-:W-:Y:S02]  /*8f30*/  ISETP.GT.AND P0, PT, R0, 0x29, !P6 ;  /* 0x000000290000780c */ /* 0x000fe40007704270 */
[----:B-1----:R-:W-:Y:S02]  /*8f40*/  FMNMX.FTZ R138, R3, R6, !PT ;  /* 0x00000006038a7209 */ /* 0x002fe40007810000 */
[----:B------:R-:W-:Y:S02]  /*8f50*/  FMNMX.FTZ R5, R171, R5, !PT ;  /* 0x00000005ab057209 */ /* 0x000fe40007810000 */
[----:B------:R-:W-:Y:S01]  /*8f60*/  ISETP.LT.OR P0, PT, R2, 0x2a, P0 ;  /* 0x0000002a0200780c */ /* 0x000fe20000701670 */
[----:B------:R-:W-:Y:S01]  /*8f70*/  FMUL.FTZ R3, R138, c[0x0][0x2d0] ;  /* 0x0000b4008a037a20 */ /* 0x000fe20000410000 */
[----:B------:R-:W-:Y:S02]  /*8f80*/  FMNMX.FTZ R5, R170, R5, !PT ;  /* 0x00000005aa057209 */ /* 0x000fe40007810000 */
[----:B------:R-:W-:Y:S02]  /*8f90*/  FSEL R140, R47, -INF , !P0 ;  /* 0xff8000002f8c7808 */ /* 0x000fe40004000000 */
[----:B------:R-:W-:Y:S02]  /*8fa0*/  FSETP.NEU.FTZ.AND P0, PT, R138, -INF , PT ;  /* 0xff8000008a00780b */ /* 0x000fe40003f1d000 */
[----:B------:R-:W-:Y:S02]  /*8fb0*/  FMNMX.FTZ R5, R169, R5, !PT ;  /* 0x00000005a9057209 */ /* 0x000fe40007810000 */
[----:B------:R-:W-:Y:S02]  /*8fc0*/  FSEL R141, R3, RZ, P0 ;  /* 0x000000ff038d7208 */ /* 0x000fe40000000000 */
[----:B------:R-:W-:Y:S03]  /*8fd0*/  FMNMX.FTZ R5, R175, R5, !PT ;  /* 0x00000005af057209 */ /* 0x000fe60007810000 */
[--C-:B------:R-:W-:Y:S01]  /*8fe0*/  FFMA.FTZ R3, R16, c[0x0][0x2d0], -R141.reuse ;  /* 0x0000b40010037a23 */ /* 0x100fe2000001088d */
[----:B------:R-:W-:Y:S03]  /*8ff0*/  FMNMX.FTZ R5, R209, R5, !PT ;  /* 0x00000005d1057209 */ /* 0x000fe60007810000 */
[----:B------:R1:W-:Y:S01]  /*9000*/  MUFU.EX2 R248, R3 ;  /* 0x0000000300f87308 */ /* 0x0003e20000000800 */
[----:B------:R-:W-:Y:S04]  /*9010*/  FMNMX.FTZ R0, R208, R5, !PT ;  /* 0x00000005d0007209 */ /* 0x000fe80007810000 */
[----:B------:R-:W-:Y:S02]  /*9020*/  FMNMX.FTZ R2, R207, R0, !PT ;  /* 0x00000000cf027209 */ /* 0x000fe40007810000 */
[----:B--2---:R-:W-:Y:S01]  /*9030*/  FMNMX.FTZ R0, R4, R7, !PT ;  /* 0x0000000704007209 */ /* 0x004fe20007810000 */
[--C-:B------:R-:W-:Y:S01]  /*9040*/  FFMA.FTZ R4, R17, c[0x0][0x2d0], -R141.reuse ;  /* 0x0000b40011047a23 */ /* 0x100fe2000001088d */
[----:B------:R-:W-:Y:S03]  /*9050*/  FMNMX.FTZ R2, R206, R2, !PT ;  /* 0x00000002ce027209 */ /* 0x000fe60007810000 */
[----:B------:R2:W3:Y:S01]  /*9060*/  MUFU.EX2 R251, R4 ;  /* 0x0000000400fb7308 */ /* 0x0004e20000000800 */
[----:B------:R-:W4:Y:S08]  /*9070*/  SHFL.BFLY PT, R5, R0, 0x1, 0x1f ;  /* 0x0c201f0000057f89 */ /* 0x000f3000000e0000 */
[----:B------:R-:W5:Y:S01]  /*9080*/  SHFL.BFLY PT, R6, R2, 0x2, 0x1f ;  /* 0x0c401f0002067f89 */ /* 0x000f6200000e0000 */
[----:B-1----:R-:W-:Y:S04]  /*9090*/  FMNMX.FTZ R3, R10, R139, !PT ;  /* 0x0000008b0a037209 */ /* 0x002fe80007810000 */
[----:B------:R-:W-:Y:S04]  /*90a0*/  FMNMX.FTZ R3, R11, R3, !PT ;  /* 0x000000030b037209 */ /* 0x000fe80007810000 */
[----:B------:R-:W-:Y:S01]  /*90b0*/  FMNMX.FTZ R3, R9, R3, !PT ;  /* 0x0000000309037209 */ /* 0x000fe20007810000 */
[----:B--2---:R-:W-:Y:S01]  /*90c0*/  FFMA.FTZ R4, R160, c[0x0][0x2d0], -R141 ;  /* 0x0000b400a0047a23 */ /* 0x004fe2000001088d */
[----:B----4-:R-:W-:Y:S02]  /*90d0*/  FMNMX.FTZ R137, R0, R5, !PT ;  /* 0x0000000500897209 */ /* 0x010fe40007810000 */
[----:B------:R-:W-:Y:S01]  /*90e0*/  FMNMX.FTZ R0, R15, R3, !PT ;  /* 0x000000030f007209 */ /* 0x000fe20007810000 */
[----:B------:R1:W-:Y:S01]  /*90f0*/  MUFU.EX2 R249, R4 ;  /* 0x0000000400f97308 */ /* 0x0003e20000000800 */
[----:B------:R-:W-:Y:S02]  /*9100*/  FSEL R3, R138, RZ, P0 ;  /* 0x000000ff8a037208 */ /* 0x000fe40000000000 */
[----:B------:R-:W-:Y:S01]  /*9110*/  FMNMX.FTZ R5, R167, R0, !PT ;  /* 0x00000000a7057209 */ /* 0x000fe20007810000 */
[C---:B------:R-:W-:Y:S01]  /*9120*/  FMUL.FTZ R0, R137.reuse, c[0x0][0x2d0] ;  /* 0x0000b40089007a20 */ /* 0x040fe20000410000 */
[----:B------:R-:W-:Y:S02]  /*9130*/  FSETP.NEU.FTZ.AND P0, PT, R137, -INF , PT ;  /* 0xff8000008900780b */ /* 0x000fe40003f1d000 */
[----:B-----5:R-:W-:Y:S02]  /*9140*/  FMNMX.FTZ R2, R2, R6, !PT ;  /* 0x0000000602027209 */ /* 0x020fe40007810000 */
[----:B------:R-:W-:Y:S02]  /*9150*/  FSEL R143, R0, RZ, P0 ;  /* 0x000000ff008f7208 */ /* 0x000fe40000000000 */
[----:B------:R-:W-:Y:S02]  /*9160*/  FMNMX.FTZ R6, R172, R5, !PT ;  /* 0x00000005ac067209 */ /* 0x000fe40007810000 */
[----:B------:R-:W2:Y:S01]  /*9170*/  SHFL.BFLY PT, R5, R2, 0x1, 0x1f ;  /* 0x0c201f0002057f89 */ /* 0x000ea200000e0000 */
[----:B------:R-:W-:Y:S01]  /*9180*/  FFMA.FTZ R0, R18, c[0x0][0x2d0], -R143 ;  /* 0x0000b40012007a23 */ /* 0x000fe2000001088f */
[----:B---3--:R-:W-:Y:S03]  /*9190*/  F2FP.PACK_AB R160, R251, R248 ;  /* 0x000000f8fba0723e */ /* 0x008fe600000000ff */
[----:B------:R3:W-:Y:S01]  /*91a0*/  MUFU.EX2 R241, R0 ;  /* 0x0000000000f17308 */ /* 0x0007e20000000800 */
[----:B-1----:R-:W-:Y:S09]  /*91b0*/  FFMA.FTZ R4, R161, c[0x0][0x2d0], -R141 ;  /* 0x0000b400a1047a23 */ /* 0x002ff2000001088d */
[----:B------:R1:W4:Y:S01]  /*91c0*/  MUFU.EX2 R25, R4 ;  /* 0x0000000400197308 */ /* 0x0003220000000800 */
[----:B--2---:R-:W-:Y:S02]  /*91d0*/  FMNMX.FTZ R136, R2, R5, !PT ;  /* 0x0000000502887209 */ /* 0x004fe40007810000 */
[----:B------:R-:W-:Y:S02]  /*91e0*/  FSEL R5, R137, RZ, P0 ;  /* 0x000000ff89057208 */ /* 0x000fe40000000000 */
[----:B------:R-:W-:Y:S01]  /*91f0*/  FSETP.NEU.FTZ.AND P0, PT, R136, -INF , PT ;  /* 0xff8000008800780b */ /* 0x000fe20003f1d000 */
[--C-:B---3--:R-:W-:Y:S04]  /*9200*/  FFMA.FTZ R0, R19, c[0x0][0x2d0], -R143.reuse ;  /* 0x0000b40013007a23 */ /* 0x108fe8000001088f */
[----:B------:R2:W3:Y:S01]  /*9210*/  MUFU.EX2 R242, R0 ;  /* 0x0000000000f27308 */ /* 0x0004e20000000800 */
[----:B-1----:R-:W-:Y:S01]  /*9220*/  FMNMX.FTZ R4, R173, R6, !PT ;  /* 0x00000006ad047209 */ /* 0x002fe20007810000 */
[--C-:B------:R-:W-:Y:S03]  /*9230*/  FFMA.FTZ R6, R163, c[0x0][0x2d0], -R143.reuse ;  /* 0x0000b400a3067a23 */ /* 0x100fe6000001088f */
[----:B------:R-:W-:Y:S05]  /*9240*/  FMNMX.FTZ R4, R176, R4, !PT ;  /* 0x00000004b0047209 */ /* 0x000fea0007810000 */
[----:B------:R-:W-:Y:S01]  /*9250*/  MUFU.EX2 R24, R6 ;  /* 0x0000000600187308 */ /* 0x000fe20000000800 */
[----:B------:R-:W-:Y:S04]  /*9260*/  FMNMX.FTZ R4, R203, R4, !PT ;  /* 0x00000004cb047209 */ /* 0x000fe80007810000 */
[----:B------:R-:W-:Y:S04]  /*9270*/  FMNMX.FTZ R4, R204, R4, !PT ;  /* 0x00000004cc047209 */ /* 0x000fe80007810000 */
[----:B--2---:R-:W-:Y:S01]  /*9280*/  FMNMX.FTZ R0, R205, R4, !PT ;  /* 0x00000004cd007209 */ /* 0x004fe20007810000 */
[----:B------:R-:W-:Y:S01]  /*9290*/  FFMA.FTZ R4, R162, c[0x0][0x2d0], -R143 ;  /* 0x0000b400a2047a23 */ /* 0x000fe2000001088f */
[----:B----4-:R-:W-:Y:S02]  /*92a0*/  F2FP.PACK_AB R162, R25, R249 ;  /* 0x000000f919a2723e */ /* 0x010fe400000000ff */
[----:B------:R-:W-:Y:S01]  /*92b0*/  FMNMX.FTZ R0, R140, R0, !PT ;  /* 0x000000008c007209 */ /* 0x000fe20007810000 */
[----:B------:R1:W2:Y:S01]  /*92c0*/  MUFU.EX2 R243, R4 ;  /* 0x0000000400f37308 */ /* 0x0002a20000000800 */
[----:B---3--:R-:W-:Y:S03]  /*92d0*/  F2FP.PACK_AB R161, R242, R241 ;  /* 0x000000f1f2a1723e */ /* 0x008fe600000000ff */
[----:B------:R-:W3:Y:S01]  /*92e0*/  SHFL.BFLY PT, R2, R0, 0x2, 0x1f ;  /* 0x0c401f0000027f89 */ /* 0x000ee200000e0000 */
[----:B-1----:R-:W-:Y:S01]  /*92f0*/  FMUL.FTZ R4, R136, c[0x0][0x2d0] ;  /* 0x0000b40088047a20 */ /* 0x002fe20000410000 */
[----:B--2---:R-:W-:Y:S04]  /*9300*/  F2FP.PACK_AB R163, R24, R243 ;  /* 0x000000f318a3723e */ /* 0x004fe800000000ff */
[----:B------:R-:W-:Y:S05]  /*9310*/  FSEL R142, R4, RZ, P0 ;  /* 0x000000ff048e7208 */ /* 0x000fea0000000000 */
[--C-:B------:R-:W-:Y:S04]  /*9320*/  FFMA.FTZ R4, R8, c[0x0][0x2d0], -R142.reuse ;  /* 0x0000b40008047a23 */ /* 0x100fe8000001088e */
[----:B------:R1:W-:Y:S02]  /*9330*/  MUFU.EX2 R239, R4 ;  /* 0x0000000400ef7308 */ /* 0x0003e40000000800 */
[--C-:B-1----:R-:W-:Y:S02]  /*9340*/  FFMA.FTZ R4, R20, c[0x0][0x2d0], -R142.reuse ;  /* 0x0000b40014047a23 */ /* 0x102fe4000001088e */
[----:B------:R-:W-:Y:S06]  /*9350*/  LDSM.16.MT88.4 R20, [R181] ;  /* 0x00000000b514783b */ /* 0x000fec0000004200 */
        /* <DEDUP_REMOVED lines=27> */
[----:B------:R-:W-:Y:S01]  /*9510*/  FMUL.FTZ R33, R132, R113 ;  /* 0x0000007184217220 */ /* 0x000fe20000410000 */
[----:B------:R-:W-:Y:S01]  /*9520*/  LDSM.16.MT88.4 R156, [R181+0x800] ;  /* 0x00080000b59c783b */ /* 0x000fe20000004200 */
[----:B------:R-:W-:Y:S02]  /*9530*/  FMUL.FTZ R0, R0, c[0x0][0x2d0] ;  /* 0x0000b40000007a20 */ /* 0x000fe40000410000 */
[--C-:B------:R-:W-:Y:S02]  /*9540*/  FFMA.FTZ R5, R9, c[0x0][0x2d0], -R133.reuse ;  /* 0x0000b40009057a23 */ /* 0x100fe40000010885 */
[----:B------:R1:W2:Y:S01]  /*9550*/  MUFU.EX2 R2, R0 ;  /* 0x0000000000027308 */ /* 0x0002a20000000800 */
[--C-:B------:R-:W-:Y:S02]  /*9560*/  FFMA.FTZ R4, R15, c[0x0][0x2d0], -R133.reuse ;  /* 0x0000b4000f047a23 */ /* 0x100fe40000010885 */
        /* <DEDUP_REMOVED lines=9> */
[C---:B------:R-:W-:Y:S02]  /*9600*/  FMUL.FTZ R53, R132.reuse, R53 ;  /* 0x0000003584357220 */ /* 0x040fe40000410000 */
[C---:B------:R-:W-:Y:S01]  /*9610*/  FMUL.FTZ R54, R3.reuse, R54 ;  /* 0x0000003603367220 */ /* 0x040fe20000410000 */
[----:B------:R-:W4:Y:S01]  /*9620*/  MUFU.EX2 R245, R4 ;  /* 0x0000000400f57308 */ /* 0x000f220000000800 */
[----:B------:R-:W-:Y:S02]  /*9630*/  FMUL.FTZ R55, R3, R55 ;  /* 0x0000003703377220 */ /* 0x000fe40000410000 */
[----:B------:R-:W-:Y:S02]  /*9640*/  FMUL.FTZ R64, R132, R64 ;  /* 0x0000004084407220 */ /* 0x000fe40000410000 */
[----:B-1----:R-:W-:Y:S02]  /*9650*/  FFMA.FTZ R0, R10, c[0x0][0x2d0], -R133 ;  /* 0x0000b4000a007a23 */ /* 0x002fe40000010885 */
[C---:B--2---:R-:W-:Y:S02]  /*9660*/  FMUL.FTZ R8, R2.reuse, R148 ;  /* 0x0000009402087220 */ /* 0x044fe40000410000 */
[C---:B------:R-:W-:Y:S01]  /*9670*/  FMUL.FTZ R9, R2.reuse, R149 ;  /* 0x0000009502097220 */ /* 0x040fe20000410000 */
[----:B------:R1:W-:Y:S01]  /*9680*/  MUFU.EX2 R201, R0 ;  /* 0x0000000000c97308 */ /* 0x0003e20000000800 */
[C---:B------:R-:W-:Y:S01]  /*9690*/  FMUL.FTZ R12, R2.reuse, R152 ;  /* 0x00000098020c7220 */ /* 0x040fe20000410000 */
[----:B------:R-:W-:Y:S01]  /*96a0*/  MOV R149, R25 ;  /* 0x0000001900957202 */ /* 0x000fe20000000f00 */
[----:B------:R-:W-:Y:S01]  /*96b0*/  FMUL.FTZ R13, R2, R153 ;  /* 0x00000099020d7220 */ /* 0x000fe20000410000 */
[----:B------:R-:W2:Y:S01]  /*96c0*/  LDL.LU R148, [R1+0x4] ;  /* 0x0000040001947983 */ /* 0x000ea20000300800 */
[----:B---3--:R-:W-:Y:S02]  /*96d0*/  FMUL.FTZ R5, R132, R145 ;  /* 0x0000009184057220 */ /* 0x008fe40000410000 */
[C---:B------:R-:W-:Y:S02]  /*96e0*/  FMUL.FTZ R25, R2.reuse, R105 ;  /* 0x0000006902197220 */ /* 0x040fe40000410000 */
[C---:B------:R-:W-:Y:S02]  /*96f0*/  FMUL.FTZ R28, R2.reuse, R108 ;  /* 0x0000006c021c7220 */ /* 0x040fe40000410000 */
[C---:B------:R-:W-:Y:S02]  /*9700*/  FMUL.FTZ R29, R2.reuse, R109 ;  /* 0x0000006d021d7220 */ /* 0x040fe40000410000 */
[----:B------:R-:W-:Y:S01]  /*9710*/  FMUL.FTZ R40, R2, R120 ;  /* 0x0000007802287220 */ /* 0x000fe20000410000 */
[----:B----4-:R-:W-:Y:S01]  /*9720*/  F2FP.PACK_AB R147, R245, R244 ;  /* 0x000000f4f593723e */ /* 0x010fe200000000ff */
[----:B------:R-:W-:Y:S01]  /*9730*/  FMUL.FTZ R4, R132, R144 ;  /* 0x0000009084047220 */ /* 0x000fe20000410000 */
[----:B------:R-:W-:Y:S01]  /*9740*/  F2FP.PACK_AB R144, R240, R239 ;  /* 0x000000eff090723e */ /* 0x000fe200000000ff */
[--C-:B------:R-:W-:Y:S02]  /*9750*/  FFMA.FTZ R114, R198, c[0x0][0x2d0], -R141.reuse ;  /* 0x0000b400c6727a23 */ /* 0x100fe4000001088d */
[----:B------:R-:W-:Y:S02]  /*9760*/  FFMA.FTZ R113, R199, c[0x0][0x2d0], -R141 ;  /* 0x0000b400c7717a23 */ /* 0x000fe4000001088d */
[C---:B------:R-:W-:Y:S01]  /*9770*/  FMUL.FTZ R41, R2.reuse, R121 ;  /* 0x0000007902297220 */ /* 0x040fe20000410000 */
[-C--:B------:R-:W-:Y:S01]  /*9780*/  HMMA.16816.F32 R4, R160, R20.reuse, R4 ;  /* 0x00000014a004723c */ /* 0x080fe20000001804 */
[C---:B------:R-:W-:Y:S01]  /*9790*/  FMUL.FTZ R44, R2.reuse, R124 ;  /* 0x0000007c022c7220 */ /* 0x040fe20000410000 */
[----:B------:R-:W-:Y:S01]  /*97a0*/  MUFU.EX2 R215, R113 ;  /* 0x0000007100d77308 */ /* 0x000fe20000000800 */
[----:B-1----:R-:W-:Y:S02]  /*97b0*/  FFMA.FTZ R0, R11, c[0x0][0x2d0], -R133 ;  /* 0x0000b4000b007a23 */ /* 0x002fe40000010885 */
[C---:B------:R-:W-:Y:S02]  /*97c0*/  FMUL.FTZ R45, R2.reuse, R125 ;  /* 0x0000007d022d7220 */ /* 0x040fe40000410000 */
[C---:B------:R-:W-:Y:S02]  /*97d0*/  FMUL.FTZ R56, R2.reuse, R56 ;  /* 0x0000003802387220 */ /* 0x040fe40000410000 */
[C---:B------:R-:W-:Y:S03]  /*97e0*/  FMUL.FTZ R57, R2.reuse, R57 ;  /* 0x0000003902397220 */ /* 0x040fe60000410000 */
[----:B------:R1:W3:Y:S01]  /*97f0*/  MUFU.EX2 R202, R0 ;  /* 0x0000000000ca7308 */ /* 0x0002e20000000800 */
[C---:B------:R-:W-:Y:S02]  /*9800*/  FMUL.FTZ R60, R2.reuse, R60 ;  /* 0x0000003c023c7220 */ /* 0x040fe40000410000 */
[----:B------:R-:W-:Y:S02]  /*9810*/  FMUL.FTZ R61, R2, R61 ;  /* 0x0000003d023d7220 */ /* 0x000fe40000410000 */
[C---:B------:R-:W-:Y:S02]  /*9820*/  FMUL.FTZ R65, R132.reuse, R65 ;  /* 0x0000004184417220 */ /* 0x040fe40000410000 */
[C---:B------:R-:W-:Y:S02]  /*9830*/  FMUL.FTZ R66, R3.reuse, R66 ;  /* 0x0000004203427220 */ /* 0x040fe40000410000 */
[C---:B------:R-:W-:Y:S02]  /*9840*/  FMUL.FTZ R67, R3.reuse, R67 ;  /* 0x0000004303437220 */ /* 0x040fe40000410000 */
[C---:B------:R-:W-:Y:S02]  /*9850*/  FMUL.FTZ R68, R132.reuse, R68 ;  /* 0x0000004484447220 */ /* 0x040fe40000410000 */
[----:B------:R-:W-:Y:S02]  /*9860*/  FMUL.FTZ R69, R132, R69 ;  /* 0x0000004584457220 */ /* 0x000fe40000410000 */
[C---:B------:R-:W-:Y:S02]  /*9870*/  FMUL.FTZ R70, R3.reuse, R70 ;  /* 0x0000004603467220 */ /* 0x040fe40000410000 */
[C---:B------:R-:W-:Y:S02]  /*9880*/  FMUL.FTZ R71, R3.reuse, R71 ;  /* 0x0000004703477220 */ /* 0x040fe40000410000 */
[C---:B------:R-:W-:Y:S02]  /*9890*/  FMUL.FTZ R72, R2.reuse, R72 ;  /* 0x0000004802487220 */ /* 0x040fe40000410000 */
[C---:B------:R-:W-:Y:S02]  /*98a0*/  FMUL.FTZ R73, R2.reuse, R73 ;  /* 0x0000004902497220 */ /* 0x040fe40000410000 */
[----:B------:R-:W-:Y:S01]  /*98b0*/  FMUL.FTZ R76, R2, R76 ;  /* 0x0000004c024c7220 */ /* 0x000fe20000410000 */
[----:B-1----:R-:W-:Y:S01]  /*98c0*/  FSEL R0, R134, RZ, P0 ;  /* 0x000000ff86007208 */ /* 0x002fe20000000000 */
[----:B------:R-:W-:Y:S01]  /*98d0*/  FMUL.FTZ R77, R2, R77 ;  /* 0x0000004d024d7220 */ /* 0x000fe20000410000 */
[----:B---3--:R-:W-:Y:S01]  /*98e0*/  F2FP.PACK_AB R145, R202, R201 ;  /* 0x000000c9ca91723e */ /* 0x008fe200000000ff */
[----:B------:R-:W-:Y:S02]  /*98f0*/  FMUL.FTZ R80, R132, R80 ;  /* 0x0000005084507220 */ /* 0x000fe40000410000 */
[----:B------:R-:W-:Y:S02]  /*9900*/  FADD.FTZ R0, -R0, R139 ;  /* 0x0000008b00007221 */ /* 0x000fe40000010100 */
[----:B------:R-:W-:Y:S02]  /*9910*/  FMUL.FTZ R81, R132, R81 ;  /* 0x0000005184517220 */ /* 0x000fe40000410000 */
[----:B------:R-:W-:Y:S02]  /*9920*/  FMUL.FTZ R0, R0, c[0x0][0x2d0] ;  /* 0x0000b40000007a20 */ /* 0x000fe40000410000 */
[C---:B------:R-:W-:Y:S02]  /*9930*/  FMUL.FTZ R82, R3.reuse, R82 ;  /* 0x0000005203527220 */ /* 0x040fe40000410000 */
[C---:B------:R-:W-:Y:S02]  /*9940*/  FMUL.FTZ R83, R3.reuse, R83 ;  /* 0x0000005303537220 */ /* 0x040fe40000410000 */
[----:B------:R-:W1:Y:S01]  /*9950*/  MUFU.EX2 R0, R0 ;  /* 0x0000000000007308 */ /* 0x000e620000000800 */
[C---:B------:R-:W-:Y:S02]  /*9960*/  FMUL.FTZ R84, R132.reuse, R84 ;  /* 0x0000005484547220 */ /* 0x040fe40000410000 */
[----:B------:R-:W-:Y:S02]  /*9970*/  FMUL.FTZ R85, R132, R85 ;  /* 0x0000005584557220 */ /* 0x000fe40000410000 */
[C---:B------:R-:W-:Y:S02]  /*9980*/  FMUL.FTZ R86, R3.reuse, R86 ;  /* 0x0000005603567220 */ /* 0x040fe40000410000 */
[C---:B------:R-:W-:Y:S02]  /*9990*/  FMUL.FTZ R87, R3.reuse, R87 ;  /* 0x0000005703577220 */ /* 0x040fe40000410000 */
        /* <DEDUP_REMOVED lines=8> */
[C---:B-1----:R-:W-:Y:S02]  /*9a20*/  FMUL.FTZ R11, R0.reuse, R151 ;  /* 0x00000097000b7220 */ /* 0x042fe40000410000 */
[C---:B------:R-:W-:Y:S01]  /*9a30*/  FMUL.FTZ R10, R0.reuse, R150 ;  /* 0x00000096000a7220 */ /* 0x040fe20000410000 */
[----:B------:R-:W3:Y:S01]  /*9a40*/  LDL.LU R151, [R1] ;  /* 0x0000000001977983 */ /* 0x000ee20000300800 */
[C---:B------:R-:W-:Y:S01]  /*9a50*/  FMUL.FTZ R26, R0.reuse, R106 ;  /* 0x0000006a001a7220 */ /* 0x040fe20000410000 */
[----:B------:R-:W-:Y:S01]  /*9a60*/  MOV R150, R24 ;  /* 0x0000001800967202 */ /* 0x000fe20000000f00 */
[----:B------:R-:W-:Y:S02]  /*9a70*/  FMUL.FTZ R27, R0, R107 ;  /* 0x0000006b001b7220 */ /* 0x000fe40000410000 */
[----:B------:R-:W-:Y:S01]  /*9a80*/  FMUL.FTZ R24, R2, R104 ;  /* 0x0000006802187220 */ /* 0x000fe20000410000 */
[C---:B------:R-:W-:Y:S01]  /*9a90*/  HMMA.16816.F32 R8, R144.reuse, R20, R8 ;  /* 0x000000149008723c */ /* 0x040fe20000001808 */
[C---:B------:R-:W-:Y:S02]  /*9aa0*/  FMUL.FTZ R14, R0.reuse, R154 ;  /* 0x0000009a000e7220 */ /* 0x040fe40000410000 */
[----:B------:R-:W-:Y:S02]  /*9ab0*/  FMUL.FTZ R15, R0, R155 ;  /* 0x0000009b000f7220 */ /* 0x000fe40000410000 */
[--C-:B------:R-:W-:Y:S02]  /*9ac0*/  FFMA.FTZ R104, R165, c[0x0][0x2d0], -R141.reuse ;  /* 0x0000b400a5687a23 */ /* 0x100fe4000001088d */
[C---:B------:R-:W-:Y:S02]  /*9ad0*/  FMUL.FTZ R20, R132.reuse, R100 ;  /* 0x0000006484147220 */ /* 0x040fe40000410000 */
[----:B------:R-:W-:Y:S01]  /*9ae0*/  FMUL.FTZ R21, R132, R101 ;  /* 0x0000006584157220 */ /* 0x000fe20000410000 */
[-C--:B------:R-:W-:Y:S01]  /*9af0*/  HMMA.16816.F32 R12, R144, R22.reuse, R12 ;  /* 0x00000016900c723c */ /* 0x080fe2000000180c */
[----:B------:R1:W-:Y:S01]  /*9b00*/  MUFU.EX2 R233, R104 ;  /* 0x0000006800e97308 */ /* 0x0003e20000000800 */
[C---:B------:R-:W-:Y:S02]  /*9b10*/  FMUL.FTZ R42, R0.reuse, R122 ;  /* 0x0000007a002a7220 */ /* 0x040fe40000410000 */
[C---:B------:R-:W-:Y:S02]  /*9b20*/  FMUL.FTZ R43, R0.reuse, R123 ;  /* 0x0000007b002b7220 */ /* 0x040fe40000410000 */
[C---:B------:R-:W-:Y:S02]  /*9b30*/  FMUL.FTZ R46, R0.reuse, R126 ;  /* 0x0000007e002e7220 */ /* 0x040fe40000410000 */
[C---:B------:R-:W-:Y:S01]  /*9b40*/  HMMA.16816.F32 R16, R160.reuse, R22, R16 ;  /* 0x00000016a010723c */ /* 0x040fe20000001810 */
[C---:B------:R-:W-:Y:S03]  /*9b50*/  FMUL.FTZ R30, R0.reuse, R110 ;  /* 0x0000006e001e7220 */ /* 0x040fe60000410000 */
[C---:B------:R-:W-:Y:S02]  /*9b60*/  FMUL.FTZ R31, R0.reuse, R111 ;  /* 0x0000006f001f7220 */ /* 0x040fe40000410000 */
[C---:B------:R-:W-:Y:S02]  /*9b70*/  FMUL.FTZ R47, R0.reuse, R127 ;  /* 0x0000007f002f7220 */ /* 0x040fe40000410000 */
[C---:B------:R-:W-:Y:S04]  /*9b80*/  FMUL.FTZ R22, R3.reuse, R102 ;  /* 0x0000006603167220 */ /* 0x040fe80000410000 */
[C---:B------:R-:W-:Y:S02]  /*9b90*/  FMUL.FTZ R23, R3.reuse, R103 ;  /* 0x0000006703177220 */ /* 0x040fe40000410000 */
[----:B------:R-:W4:Y:S01]  /*9ba0*/  LDSM.16.MT88.4 R100, [R181+0xc00] ;  /* 0x000c0000b564783b */ /* 0x000f220000004200 */
[----:B------:R-:W-:Y:S02]  /*9bb0*/  FMUL.FTZ R58, R0, R58 ;  /* 0x0000003a003a7220 */ /* 0x000fe40000410000 */
[--C-:B-1----:R-:W-:Y:S02]  /*9bc0*/  FFMA.FTZ R104, R164, c[0x0][0x2d0], -R141.reuse ;  /* 0x0000b400a4687a23 */ /* 0x102fe4000001088d */
[-C--:B------:R-:W-:Y:S01]  /*9bd0*/  HMMA.16816.F32 R20, R160, R36.reuse, R20 ;  /* 0x00000024a014723c */ /* 0x080fe20000001814 */
[C---:B------:R-:W-:Y:S01]  /*9be0*/  FMUL.FTZ R59, R0.reuse, R59 ;  /* 0x0000003b003b7220 */ /* 0x040fe20000410000 */
[----:B------:R1:W-:Y:S01]  /*9bf0*/  MUFU.EX2 R234, R104 ;  /* 0x0000006800ea7308 */ /* 0x0003e20000000800 */
[C---:B------:R-:W-:Y:S02]  /*9c00*/  FMUL.FTZ R62, R0.reuse, R62 ;  /* 0x0000003e003e7220 */ /* 0x040fe40000410000 */
[C---:B------:R-:W-:Y:S02]  /*9c10*/  FMUL.FTZ R63, R0.reuse, R63 ;  /* 0x0000003f003f7220 */ /* 0x040fe40000410000 */
[C---:B------:R-:W-:Y:S01]  /*9c20*/  FMUL.FTZ R74, R0.reuse, R74 ;  /* 0x0000004a004a7220 */ /* 0x040fe20000410000 */
[C---:B------:R-:W-:Y:S01]  /*9c30*/  HMMA.16816.F32 R24, R144.reuse, R36, R24 ;  /* 0x000000249018723c */ /* 0x040fe20000001818 */
[C---:B------:R-:W-:Y:S03]  /*9c40*/  FMUL.FTZ R75, R0.reuse, R75 ;  /* 0x0000004b004b7220 */ /* 0x040fe60000410000 */
[C---:B------:R-:W-:Y:S02]  /*9c50*/  FMUL.FTZ R78, R0.reuse, R78 ;  /* 0x0000004e004e7220 */ /* 0x040fe40000410000 */
[----:B------:R-:W-:Y:S02]  /*9c60*/  FMUL.FTZ R79, R0, R79 ;  /* 0x0000004f004f7220 */ /* 0x000fe40000410000 */
[-C--:B------:R-:W-:Y:S01]  /*9c70*/  HMMA.16816.F32 R28, R144, R38.reuse, R28 ;  /* 0x00000026901c723c */ /* 0x080fe2000000181c */
[C---:B------:R-:W-:Y:S03]  /*9c80*/  FMUL.FTZ R36, R132.reuse, R116 ;  /* 0x0000007484247220 */ /* 0x040fe60000410000 */
[----:B------:R-:W-:Y:S02]  /*9c90*/  FMUL.FTZ R37, R132, R117 ;  /* 0x0000007584257220 */ /* 0x000fe40000410000 */
[----:B------:R-:W-:Y:S02]  /*9ca0*/  FFMA.FTZ R112, R200, c[0x0][0x2d0], -R141 ;  /* 0x0000b400c8707a23 */ /* 0x000fe4000001088d */
[C---:B------:R-:W-:Y:S01]  /*9cb0*/  HMMA.16816.F32 R32, R160.reuse, R38, R32 ;  /* 0x00000026a020723c */ /* 0x040fe20000001820 */
[----:B------:R-:W-:Y:S01]  /*9cc0*/  FMUL.FTZ R90, R0, R90 ;  /* 0x0000005a005a7220 */ /* 0x000fe20000410000 */
[----:B------:R5:W-:Y:S02]  /*9cd0*/  MUFU.EX2 R216, R112 ;  /* 0x0000007000d87308 */ /* 0x000be40000000800 */
[----:B-1----:R-:W-:Y:S02]  /*9ce0*/  FFMA.FTZ R104, R166, c[0x0][0x2d0], -R143 ;  /* 0x0000b400a6687a23 */ /* 0x002fe4000001088f */
[C---:B------:R-:W-:Y:S02]  /*9cf0*/  FMUL.FTZ R91, R0.reuse, R91 ;  /* 0x0000005b005b7220 */ /* 0x040fe40000410000 */
[C---:B------:R-:W-:Y:S04]  /*9d00*/  FMUL.FTZ R38, R3.reuse, R118 ;  /* 0x0000007603267220 */ /* 0x040fe80000410000 */
[C---:B------:R-:W-:Y:S01]  /*9d10*/  FMUL.FTZ R39, R3.reuse, R119 ;  /* 0x0000007703277220 */ /* 0x040fe20000410000 */
[----:B------:R-:W-:Y:S01]  /*9d20*/  MUFU.EX2 R200, R114 ;  /* 0x0000007200c87308 */ /* 0x000fe20000000800 */
[C---:B------:R-:W-:Y:S02]  /*9d30*/  FMUL.FTZ R94, R0.reuse, R94 ;  /* 0x0000005e005e7220 */ /* 0x040fe40000410000 */
[----:B------:R-:W-:Y:S02]  /*9d40*/  FMUL.FTZ R95, R0, R95 ;  /* 0x0000005f005f7220 */ /* 0x000fe40000410000 */
[----:B------:R-:W-:Y:S01]  /*9d50*/  FFMA.FTZ R3, R3, R246, R241 ;  /* 0x000000f603037223 */ /* 0x000fe200000100f1 */
[-C--:B----4-:R-:W-:Y:S03]  /*9d60*/  HMMA.16816.F32 R36, R160, R100.reuse, R36 ;  /* 0x00000064a024723c */ /* 0x090fe60000001824 */
[----:B------:R-:W-:Y:S01]  /*9d70*/  FADD.FTZ R3, R242, R3 ;  /* 0x00000003f2037221 */ /* 0x000fe20000010000 */
[----:B------:R1:W-:Y:S01]  /*9d80*/  MUFU.EX2 R232, R104 ;  /* 0x0000006800e87308 */ /* 0x0003e20000000800 */
[----:B-----5:R-:W-:Y:S03]  /*9d90*/  FFMA.FTZ R112, R210, c[0x0][0x2d0], -R143 ;  /* 0x0000b400d2707a23 */ /* 0x020fe6000001088f */
[C---:B------:R-:W-:Y:S06]  /*9da0*/  HMMA.16816.F32 R40, R144.reuse, R100, R40 ;  /* 0x000000649028723c */ /* 0x040fec0000001828 */
[----:B------:R4:W-:Y:S02]  /*9db0*/  MUFU.EX2 R214, R112 ;  /* 0x0000007000d67308 */ /* 0x0009e40000000800 */
[-C--:B------:R-:W-:Y:S08]  /*9dc0*/  HMMA.16816.F32 R44, R144, R102.reuse, R44 ;  /* 0x00000066902c723c */ /* 0x080ff0000000182c */
[C---:B------:R-:W-:Y:S01]  /*9dd0*/  HMMA.16816.F32 R48, R160.reuse, R102, R48 ;  /* 0x00000066a030723c */ /* 0x040fe20000001830 */
[----:B------:R-:W5:Y:S03]  /*9de0*/  LDSM.16.MT88.4 R100, [R182+0xc00] ;  /* 0x000c0000b664783b */ /* 0x000f660000004200 */
[----:B-1----:R-:W-:Y:S04]  /*9df0*/  FFMA.FTZ R104, R179, c[0x0][0x2d0], -R141 ;  /* 0x0000b400b3687a23 */ /* 0x002fe8000001088d */
[----:B------:R1:W-:Y:S01]  /*9e00*/  MUFU.EX2 R229, R104 ;  /* 0x0000006800e57308 */ /* 0x0003e20000000800 */
[--C-:B----4-:R-:W-:Y:S03]  /*9e10*/  FFMA.FTZ R112, R213, c[0x0][0x2d0], -R143.reuse ;  /* 0x0000b400d5707a23 */ /* 0x110fe6000001088f */
[----:B------:R-:W-:Y:S06]  /*9e20*/  MOV R213, R150 ;  /* 0x0000009600d57202 */ /* 0x000fec0000000f00 */
[----:B------:R4:W-:Y:S01]  /*9e30*/  MUFU.EX2 R198, R112 ;  /* 0x0000007000c67308 */ /* 0x0009e20000000800 */
[--C-:B-1----:R-:W-:Y:S09]  /*9e40*/  FFMA.FTZ R104, R178, c[0x0][0x2d0], -R143.reuse ;  /* 0x0000b400b2687a23 */ /* 0x102ff2000001088f */
[----:B------:R1:W-:Y:S01]  /*9e50*/  MUFU.EX2 R227, R104 ;  /* 0x0000006800e37308 */ /* 0x0003e20000000800 */
[-C--:B-----5:R-:W-:Y:S01]  /*9e60*/  HMMA.16816.F32 R52, R160, R100.reuse, R52 ;  /* 0x00000064a034723c */ /* 0x0a0fe20000001834 */
[--C-:B----4-:R-:W-:Y:S07]  /*9e70*/  FFMA.FTZ R112, R209, c[0x0][0x2d0], -R142.reuse ;  /* 0x0000b400d1707a23 */ /* 0x110fee000001088e */
[C---:B------:R-:W-:Y:S08]  /*9e80*/  HMMA.16816.F32 R56, R144.reuse, R100, R56 ;  /* 0x000000649038723c */ /* 0x040ff00000001838 */
[-C--:B------:R-:W-:Y:S01]  /*9e90*/  HMMA.16816.F32 R60, R144, R102.reuse, R60 ;  /* 0x00000066903c723c */ /* 0x080fe2000000183c */
[--C-:B-1----:R-:W-:Y:S02]  /*9ea0*/  FFMA.FTZ R104, R177, c[0x0][0x2d0], -R143.reuse ;  /* 0x0000b400b1687a23 */ /* 0x102fe4000001088f */
[----:B------:R1:W-:Y:S05]  /*9eb0*/  MUFU.EX2 R177, R112 ;  /* 0x0000007000b17308 */ /* 0x0003ea0000000800 */
[C---:B------:R-:W-:Y:S01]  /*9ec0*/  HMMA.16816.F32 R64, R160.reuse, R102, R64 ;  /* 0x00000066a040723c */ /* 0x040fe20000001840 */
[----:B------:R-:W4:Y:S04]  /*9ed0*/  LDSM.16.MT88.4 R100, [R181+0x1800] ;  /* 0x00180000b564783b */ /* 0x000f280000004200 */
[----:B------:R5:W-:Y:S01]  /*9ee0*/  MUFU.EX2 R228, R104 ;  /* 0x0000006800e47308 */ /* 0x000be20000000800 */
[--C-:B-1----:R-:W-:Y:S09]  /*9ef0*/  FFMA.FTZ R112, R208, c[0x0][0x2d0], -R142.reuse ;  /* 0x0000b400d0707a23 */ /* 0x102ff2000001088e */
[----:B------:R1:W-:Y:S01]  /*9f00*/  MUFU.EX2 R178, R112 ;  /* 0x0000007000b27308 */ /* 0x0003e20000000800 */
[--C-:B-----5:R-:W-:Y:S09]  /*9f10*/  FFMA.FTZ R104, R171, c[0x0][0x2d0], -R142.reuse ;  /* 0x0000b400ab687a23 */ /* 0x120ff2000001088e */
[----:B------:R5:W-:Y:S01]  /*9f20*/  MUFU.EX2 R224, R104 ;  /* 0x0000006800e07308 */ /* 0x000be20000000800 */
[-C--:B----4-:R-:W-:Y:S08]  /*9f30*/  HMMA.16816.F32 R68, R160, R100.reuse, R68 ;  /* 0x00000064a044723c */ /* 0x090ff00000001844 */
[C---:B------:R-:W-:Y:S01]  /*9f40*/  HMMA.16816.F32 R72, R144.reuse, R100, R72 ;  /* 0x000000649048723c */ /* 0x040fe20000001848 */
[--C-:B-1----:R-:W-:Y:S06]  /*9f50*/  FFMA.FTZ R112, R207, c[0x0][0x2d0], -R142.reuse ;  /* 0x0000b400cf707a23 */ /* 0x102fec000001088e */
[----:B------:R-:W-:Y:S01]  /*9f60*/  FFMA.FTZ R100, R168, c[0x0][0x2d0], -R143 ;  /* 0x0000b400a8647a23 */ /* 0x000fe2000001088f */
[-C--:B------:R-:W-:Y:S03]  /*9f70*/  HMMA.16816.F32 R76, R144, R102.reuse, R76 ;  /* 0x00000066904c723c */ /* 0x080fe6000000184c */
[----:B------:R1:W-:Y:S01]  /*9f80*/  MUFU.EX2 R231, R100 ;  /* 0x0000006400e77308 */ /* 0x0003e20000000800 */
[--C-:B-----5:R-:W-:Y:S04]  /*9f90*/  FFMA.FTZ R104, R170, c[0x0][0x2d0], -R142.reuse ;  /* 0x0000b400aa687a23 */ /* 0x120fe8000001088e */
[C---:B------:R-:W-:Y:S05]  /*9fa0*/  HMMA.16816.F32 R80, R160.reuse, R102, R80 ;  /* 0x00000066a050723c */ /* 0x040fea0000001850 */
[----:B------:R4:W5:Y:S01]  /*9fb0*/  MUFU.EX2 R225, R104 ;  /* 0x0000006800e17308 */ /* 0x0009620000000800 */
[--C-:B-1----:R-:W-:Y:S02]  /*9fc0*/  FFMA.FTZ R100, R174, c[0x0][0x2d0], -R141.reuse ;  /* 0x0000b400ae647a23 */ /* 0x102fe4000001088d */
[----:B------:R-:W-:Y:S07]  /*9fd0*/  FFMA.FTZ R141, R197, c[0x0][0x2d0], -R141 ;  /* 0x0000b400c58d7a23 */ /* 0x000fee000001088d */
[----:B------:R1:W-:Y:S01]  /*9fe0*/  MUFU.EX2 R230, R100 ;  /* 0x0000006400e67308 */ /* 0x0003e20000000800 */
[--C-:B----4-:R-:W-:Y:S01]  /*9ff0*/  FFMA.FTZ R104, R169, c[0x0][0x2d0], -R142.reuse ;  /* 0x0000b400a9687a23 */ /* 0x110fe2000001088e */
[----:B-----5:R-:W-:Y:S01]  /*a000*/  F2FP.PACK_AB R108, R225, R224 ;  /* 0x000000e0e16c723e */ /* 0x020fe200000000ff */
[----:B------:R-:W-:Y:S07]  /*a010*/  LDSM.16.MT88.4 R168, [R181+0x2000] ;  /* 0x00200000b5a8783b */ /* 0x000fee0000004200 */
[----:B------:R4:W-:Y:S10]  /*a020*/  MUFU.EX2 R226, R104 ;  /* 0x0000006800e27308 */ /* 0x0009f40000000800 */
[----:B------:R5:W-:Y:S01]  /*a030*/  MUFU.EX2 R197, R112 ;  /* 0x0000007000c57308 */ /* 0x000be20000000800 */
[----:B-1----:R-:W1:Y:S09]  /*a040*/  LDSM.16.MT88.4 R100, [R182+0x1800] ;  /* 0x00180000b664783b */ /* 0x002e720000004200 */
[----:B------:R-:W-:Y:S01]  /*a050*/  MUFU.EX2 R210, R141 ;  /* 0x0000008d00d27308 */ /* 0x000fe20000000800 */
[--C-:B----4-:R-:W-:Y:S02]  /*a060*/  FFMA.FTZ R104, R175, c[0x0][0x2d0], -R142.reuse ;  /* 0x0000b400af687a23 */ /* 0x110fe4000001088e */
[----:B------:R-:W-:Y:S07]  /*a070*/  FFMA.FTZ R142, R206, c[0x0][0x2d0], -R142 ;  /* 0x0000b400ce8e7a23 */ /* 0x000fee000001088e */
[----:B------:R4:W1:Y:S01]  /*a080*/  MUFU.EX2 R223, R104 ;  /* 0x0000006800df7308 */ /* 0x0008620000000800 */
[--C-:B-----5:R-:W-:Y:S09]  /*a090*/  FFMA.FTZ R112, R203, c[0x0][0x2d0], -R133.reuse ;  /* 0x0000b400cb707a23 */ /* 0x120ff20000010885 */
[----:B------:R5:W-:Y:S10]  /*a0a0*/  MUFU.EX2 R139, R112 ;  /* 0x00000070008b7308 */ /* 0x000bf40000000800 */
[----:B------:R2:W2:Y:S01]  /*a0b0*/  MUFU.EX2 R179, R142 ;  /* 0x0000008e00b37308 */ /* 0x0004a20000000800 */
[-C--:B-1----:R-:W-:Y:S01]  /*a0c0*/  HMMA.16816.F32 R84, R160, R100.reuse, R84 ;  /* 0x00000064a054723c */ /* 0x082fe20000001854 */
[----:B----4-:R-:W1:Y:S01]  /*a0d0*/  LDSM.16.MT88.4 R104, [R181+0x400] ;  /* 0x00040000b568783b */ /* 0x010e620000004200 */
[----:B------:R-:W-:Y:S06]  /*a0e0*/  F2FP.PACK_AB R110, R223, R226 ;  /* 0x000000e2df6e723e */ /* 0x000fec00000000ff */
[C---:B------:R-:W-:Y:S01]  /*a0f0*/  HMMA.16816.F32 R88, R144.reuse, R100, R88 ;  /* 0x000000649058723c */ /* 0x040fe20000001858 */
[----:B-----5:R-:W-:Y:S06]  /*a100*/  LDSM.16.MT88.4 R112, [R182+0x800] ;  /* 0x00080000b670783b */ /* 0x020fec0000004200 */
[--C-:B------:R-:W-:Y:S01]  /*a110*/  FFMA.FTZ R100, R167, c[0x0][0x2d0], -R133.reuse ;  /* 0x0000b400a7647a23 */ /* 0x100fe20000010885 */
[-C--:B------:R-:W-:Y:S01]  /*a120*/  HMMA.16816.F32 R92, R144, R102.reuse, R92 ;  /* 0x00000066905c723c */ /* 0x080fe2000000185c */
[----:B------:R-:W-:Y:S01]  /*a130*/  F2FP.PACK_AB R101, R231, R232 ;  /* 0x000000e8e765723e */ /* 0x000fe200000000ff */
[----:B------:R-:W-:Y:S01]  /*a140*/  LDSM.16.MT88.4 R164, [R182+0x1400] ;  /* 0x00140000b6a4783b */ /* 0x000fe20000004200 */
[----:B------:R4:W-:Y:S01]  /*a150*/  MUFU.EX2 R217, R100 ;  /* 0x0000006400d97308 */ /* 0x0009e20000000800 */
[----:B--2---:R-:W-:Y:S04]  /*a160*/  F2FP.PACK_AB R142, R210, R200 ;  /* 0x000000c8d28e723e */ /* 0x004fe800000000ff */
[----:B------:R-:W-:Y:S07]  /*a170*/  HMMA.16816.F32 R96, R160, R102, R96 ;  /* 0x00000066a060723c */ /* 0x000fee0000001860 */
[----:B------:R-:W-:Y:S02]  /*a180*/  F2FP.PACK_AB R102, R229, R230 ;  /* 0x000000e6e566723e */ /* 0x000fe400000000ff */
[----:B------:R-:W-:Y:S03]  /*a190*/  F2FP.PACK_AB R103, R228, R227 ;  /* 0x000000e3e467723e */ /* 0x000fe600000000ff */
[----:B------:R-:W-:Y:S02]  /*a1a0*/  F2FP.PACK_AB R160, R178, R177 ;  /* 0x000000b1b2a0723e */ /* 0x000fe400000000ff */
[----:B------:R-:W-:Y:S01]  /*a1b0*/  F2FP.PACK_AB R162, R179, R197 ;  /* 0x000000c5b3a2723e */ /* 0x000fe200000000ff */
[--C-:B----4-:R-:W-:Y:S04]  /*a1c0*/  FFMA.FTZ R100, R172, c[0x0][0x2d0], -R133.reuse ;  /* 0x0000b400ac647a23 */ /* 0x110fe80000010885 */
[----:B------:R2:W4:Y:S02]  /*a1d0*/  MUFU.EX2 R174, R100 ;  /* 0x0000006400ae7308 */ /* 0x0005240000000800 */
[----:B--2---:R-:W-:Y:S01]  /*a1e0*/  FFMA.FTZ R100, R173, c[0x0][0x2d0], -R133 ;  /* 0x0000b400ad647a23 */ /* 0x004fe20000010885 */
[----:B----4-:R-:W-:Y:S01]  /*a1f0*/  F2FP.PACK_AB R109, R174, R217 ;  /* 0x000000d9ae6d723e */ /* 0x010fe200000000ff */
[----:B------:R-:W-:Y:S06]  /*a200*/  FADD.FTZ R173, R243, R3 ;  /* 0x00000003f3ad7221 */ /* 0x000fec0000010000 */
[----:B------:R2:W4:Y:S01]  /*a210*/  MUFU.EX2 R175, R100 ;  /* 0x0000006400af7308 */ /* 0x0005220000000800 */
[----:B------:R-:W-:Y:S04]  /*a220*/  FFMA.FTZ R3, R0, R148, R201 ;  /* 0x0000009400037223 */ /* 0x000fe800000100c9 */
[----:B------:R-:W-:Y:S04]  /*a230*/  FADD.FTZ R3, R202, R3 ;  /* 0x00000003ca037221 */ /* 0x000fe80000010000 */
[----:B------:R-:W-:Y:S04]  /*a240*/  FADD.FTZ R3, R244, R3 ;  /* 0x00000003f4037221 */ /* 0x000fe80000010000 */
[----:B------:R-:W-:Y:S04]  /*a250*/  FADD.FTZ R3, R245, R3 ;  /* 0x00000003f5037221 */ /* 0x000fe80000010000 */
[----:B------:R-:W-:Y:S04]  /*a260*/  FADD.FTZ R3, R217, R3 ;  /* 0x00000003d9037221 */ /* 0x000fe80000010000 */
[----:B------:R-:W-:Y:S02]  /*a270*/  FADD.FTZ R3, R174, R3 ;  /* 0x00000003ae037221 */ /* 0x000fe40000010000 */
[----:B--2---:R-:W-:Y:S02]  /*a280*/  FFMA.FTZ R100, R176, c[0x0][0x2d0], -R133 ;  /* 0x0000b400b0647a23 */ /* 0x004fe40000010885 */
[----:B----4-:R-:W-:Y:S02]  /*a290*/  FADD.FTZ R3, R175, R3 ;  /* 0x00000003af037221 */ /* 0x010fe40000010000 */
[----:B------:R2:W4:Y:S02]  /*a2a0*/  MUFU.EX2 R176, R100 ;  /* 0x0000006400b07308 */ /* 0x0005240000000800 */
[----:B--2---:R-:W-:Y:S01]  /*a2b0*/  F2FP.PACK_AB R100, R234, R233 ;  /* 0x000000e9ea64723e */ /* 0x004fe200000000ff */
[C---:B----4-:R-:W-:Y:S01]  /*a2c0*/  FADD.FTZ R3, R176.reuse, R3 ;  /* 0x00000003b0037221 */ /* 0x050fe20000010000 */
[----:B------:R-:W-:Y:S05]  /*a2d0*/  F2FP.PACK_AB R111, R176, R175 ;  /* 0x000000afb06f723e */ /* 0x000fea00000000ff */
        /* <DEDUP_REMOVED lines=24> */
[----:B------:R-:W-:Y:S02]  /*a460*/  FFMA.FTZ R143, R212, c[0x0][0x2d0], -R143 ;  /* 0x0000b400d48f7a23 */ /* 0x000fe4000001088f */
[----:B------:R1:W2:Y:S01]  /*a470*/  MUFU.EX2 R211, R104 ;  /* 0x0000006800d37308 */ /* 0x0002a20000000800 */
[----:B------:R-:W-:Y:S04]  /*a480*/  MOV R212, R149 ;  /* 0x0000009500d47202 */ /* 0x000fe80000000f00 */
[C---:B------:R-:W-:Y:S05]  /*a490*/  HMMA.16816.F32 R80, R100.reuse, R106, R80 ;  /* 0x0000006a6450723c */ /* 0x040fea0000001850 */
[----:B------:R-:W4:Y:S01]  /*a4a0*/  MUFU.EX2 R199, R143 ;  /* 0x0000008f00c77308 */ /* 0x000f220000000800 */
[----:B-1----:R-:W1:Y:S01]  /*a4b0*/  LDSM.16.MT88.4 R104, [R182+0x1c00] ;  /* 0x001c0000b668783b */ /* 0x002e620000004200 */
[----:B--2---:R-:W-:Y:S02]  /*a4c0*/  F2FP.PACK_AB R141, R211, R214 ;  /* 0x000000d6d38d723e */ /* 0x004fe400000000ff */
[----:B----4-:R-:W-:Y:S01]  /*a4d0*/  F2FP.PACK_AB R143, R199, R198 ;  /* 0x000000c6c78f723e */ /* 0x010fe200000000ff */
[-C--:B-1----:R-:W-:Y:S08]  /*a4e0*/  HMMA.16816.F32 R84, R100, R104.reuse, R84 ;  /* 0x000000686454723c */ /* 0x082ff00000001854 */
[C---:B------:R-:W-:Y:S07]  /*a4f0*/  HMMA.16816.F32 R88, R108.reuse, R104, R88 ;  /* 0x000000686c58723c */ /* 0x040fee0000001858 */
[--C-:B------:R-:W-:Y:S01]  /*a500*/  FFMA.FTZ R104, R204, c[0x0][0x2d0], -R133.reuse ;  /* 0x0000b400cc687a23 */ /* 0x100fe20000010885 */
[-C--:B------:R-:W-:Y:S01]  /*a510*/  HMMA.16816.F32 R92, R108, R106.reuse, R92 ;  /* 0x0000006a6c5c723c */ /* 0x080fe2000000185c */
[----:B------:R-:W-:Y:S02]  /*a520*/  FFMA.FTZ R105, R132, R247, R248 ;  /* 0x000000f784697223 */ /* 0x000fe400000100f8 */
[----:B------:R1:W2:Y:S05]  /*a530*/  MUFU.EX2 R135, R104 ;  /* 0x0000006800877308 */ /* 0x0002aa0000000800 */
[----:B------:R-:W-:Y:S01]  /*a540*/  HMMA.16816.F32 R96, R100, R106, R96 ;  /* 0x0000006a6460723c */ /* 0x000fe20000001860 */
[--C-:B-1----:R-:W-:Y:S03]  /*a550*/  FFMA.FTZ R104, R205, c[0x0][0x2d0], -R133.reuse ;  /* 0x0000b400cd687a23 */ /* 0x102fe60000010885 */
[----:B--2---:R-:W-:Y:S01]  /*a560*/  F2FP.PACK_AB R161, R135, R139 ;  /* 0x0000008b87a1723e */ /* 0x004fe200000000ff */
[----:B------:R-:W-:Y:S01]  /*a570*/  FFMA.FTZ R133, R140, c[0x0][0x2d0], -R133 ;  /* 0x0000b4008c857a23 */ /* 0x000fe20000010885 */
[----:B------:R-:W-:Y:S01]  /*a580*/  F2FP.PACK_AB R140, R216, R215 ;  /* 0x000000d7d88c723e */ /* 0x000fe200000000ff */
[----:B------:R3:W-:Y:S06]  /*a590*/  MUFU.EX2 R172, R104 ;  /* 0x0000006800ac7308 */ /* 0x0007ec0000000800 */
[-C--:B------:R-:W-:Y:S01]  /*a5a0*/  HMMA.16816.F32 R144, R140, R156.reuse, R4 ;  /* 0x0000009c8c90723c */ /* 0x080fe20000001804 */
[----:B------:R-:W1:Y:S03]  /*a5b0*/  LDSM.16.MT88.4 R4, [R182+0x2000] ;  /* 0x00200000b604783b */ /* 0x000e660000004200 */
[----:B------:R-:W2:Y:S01]  /*a5c0*/  MUFU.EX2 R133, R133 ;  /* 0x0000008500857308 */ /* 0x000ea20000000800 */
[----:B---3--:R-:W-:Y:S02]  /*a5d0*/  FFMA.FTZ R104, R2, R151, R239 ;  /* 0x0000009702687223 */ /* 0x008fe400000100ef */
[----:B------:R-:W-:Y:S02]  /*a5e0*/  FADD.FTZ R2, R251, R105 ;  /* 0x00000069fb027221 */ /* 0x000fe40000010000 */
[----:B------:R-:W-:Y:S03]  /*a5f0*/  FADD.FTZ R132, R240, R104 ;  /* 0x00000068f0847221 */ /* 0x000fe60000010000 */
[----:B------:R-:W-:Y:S02]  /*a600*/  FADD.FTZ R2, R249, R2 ;  /* 0x00000002f9027221 */ /* 0x000fe40000010000 */
[----:B------:R-:W-:Y:S01]  /*a610*/  FADD.FTZ R0, R250, R132 ;  /* 0x00000084fa007221 */ /* 0x000fe20000010000 */
[----:B------:R-:W-:Y:S02]  /*a620*/  MOV R132, R138 ;  /* 0x0000008a00847202 */ /* 0x000fe40000000f00 */
[----:B--2---:R-:W-:Y:S01]  /*a630*/  F2FP.PACK_AB R163, R133, R172 ;  /* 0x000000ac85a3723e */ /* 0x004fe200000000ff */
[----:B------:R-:W-:Y:S06]  /*a640*/  FADD.FTZ R0, R252, R0 ;  /* 0x00000000fc007221 */ /* 0x000fec0000010000 */
[C---:B------:R-:W-:Y:S01]  /*a650*/  HMMA.16816.F32 R148, R160.reuse, R156, R8 ;  /* 0x0000009ca094723c */ /* 0x040fe20000001808 */
[----:B------:R-:W2:Y:S06]  /*a660*/  LDL R11, [R1+0xc] ;  /* 0x00000c00010b7983 */ /* 0x000eac0000100800 */
        /* <DEDUP_REMOVED lines=41> */
[----:B------:R-:W-:Y:S01]  /*a900*/  FADD.FTZ R2, R139, R3 ;  /* 0x000000038b027221 */ /* 0x000fe20000010000 */
[----:B------:R-:W-:Y:S01]  /*a910*/  MOV R139, R134 ;  /* 0x00000086008b7202 */ /* 0x000fe20000000f00 */
[----:B------:R-:W-:Y:S03]  /*a920*/  FADD.FTZ R3, R178, R0 ;  /* 0x00000000b2037221 */ /* 0x000fe60000010000 */
[----:B------:R-:W-:Y:S02]  /*a930*/  FADD.FTZ R0, R200, R4 ;  /* 0x00000004c8007221 */ /* 0x000fe40000010000 */
[----:B------:R-:W-:Y:S01]  /*a940*/  FADD.FTZ R2, R135, R2 ;  /* 0x0000000287027221 */ /* 0x000fe20000010000 */
[----:B------:R-:W-:Y:S01]  /*a950*/  MOV R135, R136 ;  /* 0x0000008800877202 */ /* 0x000fe20000000f00 */
[----:B------:R-:W-:Y:S02]  /*a960*/  FADD.FTZ R3, R197, R3 ;  /* 0x00000003c5037221 */ /* 0x000fe40000010000 */
[----:B------:R-:W-:Y:S02]  /*a970*/  FADD.FTZ R247, R210, R0 ;  /* 0x00000000d2f77221 */ /* 0x000fe40000010000 */
[----:B------:R-:W-:Y:S02]  /*a980*/  FADD.FTZ R0, R172, R2 ;  /* 0x00000002ac007221 */ /* 0x000fe40000010000 */
[----:B------:R-:W-:Y:S02]  /*a990*/  FADD.FTZ R2, R179, R3 ;  /* 0x00000003b3027221 */ /* 0x000fe40000010000 */
[----:B------:R-:W-:Y:S01]  /*a9a0*/  FADD.FTZ R0, R133, R0 ;  /* 0x0000000085007221 */ /* 0x000fe20000010000 */
[----:B------:R-:W-:Y:S01]  /*a9b0*/  MOV R133, R137 ;  /* 0x0000008900857202 */ /* 0x000fe20000000f00 */
[----:B------:R-:W-:Y:S01]  /*a9c0*/  FADD.FTZ R4, R198, R5 ;  /* 0x00000005c6047221 */ /* 0x000fe20000010000 */
[----:B------:R1:W-:Y:S03]  /*a9d0*/  STL [R1], R2 ;  /* 0x0000000201007387 */ /* 0x0003e60000100800 */
[----:B------:R-:W-:Y:S01]  /*a9e0*/  FADD.FTZ R246, R199, R4 ;  /* 0x00000004c7f67221 */ /* 0x000fe20000010000 */
[----:B------:R1:W-:Y:S01]  /*a9f0*/  STL [R1+0x4], R0 ;  /* 0x0000040001007387 */ /* 0x0003e20000100800 */
[C---:B--2---:R-:W-:Y:S02]  /*aa00*/  ISETP.GT.AND P0, PT, R196.reuse, R11, PT ;  /* 0x0000000bc400720c */ /* 0x044fe40003f04270 */
[----:B------:R-:W-:Y:S11]  /*aa10*/  IADD3 R196, R196, -0x1, RZ ;  /* 0xffffffffc4c47810 */ /* 0x000ff60007ffe0ff */
[----:B-1----:R-:W-:-:S05]  /*aa20*/  @P0 BRA `(.L_x_1968) ;  /* 0xffffc3d000000947 */ /* 0x002fca000383ffff */
.L_x_1947:
        /* <DEDUP_REMOVED lines=22> */
.L_x_1971:
[----:B------:R-:W-:-:S04]  /*ab90*/  MOV R3, c[0x0][0x32c] ;  /* 0x0000cb0000037a02 */ /* 0x000fc80000000f00 */
[----:B------:R-:W-:-:S13]  /*aba0*/  ISETP.NE.AND P0, PT, R3, 0x1, PT ;  /* 0x000000010300780c */ /* 0x000fda0003f05270 */
[----:B------:R-:W-:-:S05]  /*abb0*/  @P0 IMAD.HI.U32 R3, R0, c[0x0][0x330], RZ ;  /* 0x0000cc0000030a27 */ /* 0x000fca00078e00ff */
[----:B------:R-:W-:Y:S02]  /*abc0*/  @P0 SHF.R.U32.HI R0, RZ, c[0x0][0x334], R3 ;  /* 0x0000cd00ff000a19 */ /* 0x000fe40000011603 */
.L_x_1972:
[----:B------:R-:W-:Y:S05]  /*abd0*/  BSYNC B0 ;  /* 0x0000000000007941 */ /* 0x000fea0003800000 */
.L_x_1970:
[----:B------:R-:W-:-:S05]  /*abe0*/  IMAD R0, R0, c[0x0][0x32c], RZ ;  /* 0x0000cb0000007a24 */ /* 0x000fca00078e02ff */
[----:B------:R-:W-:-:S03]  /*abf0*/  IMNMX R2, R2, R0, !PT ;  /* 0x0000000002027217 */ /* 0x000fc60007800200 */
.L_x_1969:
        /* <DEDUP_REMOVED lines=8> */
.L_x_1978:
        /* <DEDUP_REMOVED lines=71> */
.L_x_1975:
[----:B-1-34-:R-:W-:Y:S05]  /*b0f0*/  BSYNC B0 ;  /* 0x0000000000007941 */ /* 0x01afea0003800000 */
.L_x_1974:
        /* <DEDUP_REMOVED lines=99> */
[----:B------:R-:W-:Y:S04]  /*b730*/  SHF.R.S32.HI R2, RZ, 0x1f, R132 ;  /* 0x0000001fff027819 */ /* 0x000fe80000011484 */
[----:B------:R-:W-:Y:S04]  /*b740*/  LEA.HI R2, R2, R132, RZ, 0x2 ;  /* 0x0000008402027211 */ /* 0x000fe800078f10ff */
[----:B------:R-:W-:Y:S04]  /*b750*/  SHF.R.S32.HI R2, RZ, 0x2, R2 ;  /* 0x00000002ff027819 */ /* 0x000fe80000011402 */
[----:B------:R-:W-:Y:S04]  /*b760*/  IADD3 R2, -R2, 0x30, RZ ;  /* 0x0000003002027810 */ /* 0x000fe80007ffe1ff */
        /* <DEDUP_REMOVED lines=14> */
[C---:B------:R-:W-:Y:S03]  /*b850*/  @P0 IADD3 R166, P2, P1, R132.reuse, 0x20, R236 ;  /* 0x0000002084a60810 */ /* 0x040fe6000795e0ec */
[----:B------:R-:W-:Y:S05]  /*b860*/  @P0 IMAD.IADD R139, R139, 0x1, R133 ;  /* 0x000000018b8b0824 */ /* 0x000fea00078e0285 */
[C---:B------:R-:W-:Y:S02]  /*b870*/  @P0 IADD3.X R168, R139.reuse, RZ, R238, P2, P1 ;  /* 0x000000ff8ba80210 */ /* 0x040fe400017e24ee */
        /* <DEDUP_REMOVED lines=42> */
.L_x_1977:
[----:B------:R-:W-:Y:S05]  /*bb20*/  BSYNC B0 ;  /* 0x0000000000007941 */ /* 0x000fea0003800000 */
.L_x_1976:
[----:B------:R-:W-:Y:S01]  /*bb30*/  FMNMX.FTZ R2, R4, R138, !PT ;  /* 0x0000008a04027209 */ /* 0x000fe20007810000 */
[----:B-1----:R-:W-:Y:S01]  /*bb40*/  LDSM.16.MT88.4 R160, [R181] ;  /* 0x00000000b5a0783b */ /* 0x002fe20000004200 */
[----:B------:R-:W-:Y:S02]  /*bb50*/  FMNMX.FTZ R132, R6, R137, !PT ;  /* 0x0000008906847209 */ /* 0x000fe40007810000 */
[----:B------:R-:W-:Y:S02]  /*bb60*/  FMNMX.FTZ R2, R5, R2, !PT ;  /* 0x0000000205027209 */ /* 0x000fe40007810000 */
[----:B------:R-:W-:Y:S02]  /*bb70*/  FMNMX.FTZ R132, R7, R132, !PT ;  /* 0x0000008407847209 */ /* 0x000fe40007810000 */
[----:B------:R-:W-:Y:S01]  /*bb80*/  FMNMX.FTZ R2, R16, R2, !PT ;  /* 0x0000000210027209 */ /* 0x000fe20007810000 */
[----:B------:R-:W2:Y:S01]  /*bb90*/  LDL.LU R214, [R1] ;  /* 0x0000000001d67983 */ /* 0x000ea20000300800 */
[----:B------:R-:W-:Y:S02]  /*bba0*/  FMNMX.FTZ R132, R18, R132, !PT ;  /* 0x0000008412847209 */ /* 0x000fe40007810000 */
[----:B------:R-:W-:Y:S01]  /*bbb0*/  FMNMX.FTZ R2, R17, R2, !PT ;  /* 0x0000000211027209 */ /* 0x000fe20007810000 */
[----:B------:R-:W3:Y:S01]  /*bbc0*/  LDL.LU R213, [R1+0x4] ;  /* 0x0000040001d57983 */ /* 0x000ee20000300800 */
        /* <DEDUP_REMOVED lines=28> */
[----:B------:R-:W-:Y:S02]  /*bd90*/  FMNMX.FTZ R133, R41, R133, !PT ;  /* 0x0000008529857209 */ /* 0x000fe40007810000 */
[----:B------:R-:W-:Y:S01]  /*bda0*/  ISETP.GT.AND P0, PT, R196, R212, PT ;  /* 0x000000d4c400720c */ /* 0x000fe20003f04270 */
[----:B------:R-:W4:Y:S01]  /*bdb0*/  SHFL.BFLY PT, R137, R132, 0x2, 0x1f ;  /* 0x0c401f0084897f89 */ /* 0x000f2200000e0000 */
[----:B------:R-:W-:Y:S02]  /*bdc0*/  FMNMX.FTZ R133, R44, R133, !PT ;  /* 0x000000852c857209 */ /* 0x000fe40007810000 */
[----:B------:R-:W-:Y:S02]  /*bdd0*/  IADD3 R196, R196, -0x1, RZ ;  /* 0xffffffffc4c47810 */ /* 0x000fe40007ffe0ff */
[----:B------:R-:W-:Y:S05]  /*bde0*/  FMNMX.FTZ R133, R45, R133, !PT ;  /* 0x000000852d857209 */ /* 0x000fea0007810000 */
[----:B------:R-:W5:Y:S01]  /*bdf0*/  SHFL.BFLY PT, R138, R133, 0x2, 0x1f ;  /* 0x0c401f00858a7f89 */ /* 0x000f6200000e0000 */
[----:B-1----:R-:W-:Y:S02]  /*be00*/  FMNMX.FTZ R2, R2, R136, !PT ;  /* 0x0000008802027209 */ /* 0x002fe40007810000 */
[----:B------:R-:W-:Y:S05]  /*be10*/  FMNMX.FTZ R136, R10, R134, !PT ;  /* 0x000000860a887209 */ /* 0x000fea0007810000 */
[----:B------:R-:W1:Y:S01]  /*be20*/  SHFL.BFLY PT, R139, R2, 0x1, 0x1f ;  /* 0x0c201f00028b7f89 */ /* 0x000e6200000e0000 */
[----:B------:R-:W-:Y:S02]  /*be30*/  FMNMX.FTZ R136, R11, R136, !PT ;  /* 0x000000880b887209 */ /* 0x000fe40007810000 */
[----:B----4-:R-:W-:Y:S02]  /*be40*/  FMNMX.FTZ R132, R132, R137, !PT ;  /* 0x0000008984847209 */ /* 0x010fe40007810000 */
[----:B------:R-:W-:Y:S03]  /*be50*/  FMNMX.FTZ R137, R14, R136, !PT ;  /* 0x000000880e897209 */ /* 0x000fe60007810000 */
[----:B------:R-:W4:Y:S01]  /*be60*/  SHFL.BFLY PT, R140, R132, 0x1, 0x1f ;  /* 0x0c201f00848c7f89 */ /* 0x000f2200000e0000 */
[----:B-----5:R-:W-:Y:S02]  /*be70*/  FMNMX.FTZ R136, R133, R138, !PT ;  /* 0x0000008a85887209 */ /* 0x020fe40007810000 */
[----:B------:R-:W-:Y:S05]  /*be80*/  FMNMX.FTZ R133, R15, R137, !PT ;  /* 0x000000890f857209 */ /* 0x000fea0007810000 */
[----:B------:R-:W5:Y:S01]  /*be90*/  SHFL.BFLY PT, R141, R136, 0x1, 0x1f ;  /* 0x0c201f00888d7f89 */ /* 0x000f6200000e0000 */
[----:B------:R-:W-:Y:S02]  /*bea0*/  FMNMX.FTZ R133, R26, R133, !PT ;  /* 0x000000851a857209 */ /* 0x000fe40007810000 */
[----:B-1----:R-:W-:Y:S02]  /*beb0*/  FMNMX.FTZ R138, R2, R139, !PT ;  /* 0x0000008b028a7209 */ /* 0x002fe40007810000 */
[----:B------:R-:W-:Y:S03]  /*bec0*/  FMNMX.FTZ R133, R27, R133, !PT ;  /* 0x000000851b857209 */ /* 0x000fe60007810000 */
[----:B------:R-:W-:Y:S01]  /*bed0*/  FADD.FTZ R0, -R138, R0 ;  /* 0x000000008a007221 */ /* 0x000fe20000010100 */
[----:B------:R-:W-:Y:S01]  /*bee0*/  FMNMX.FTZ R2, R30, R133, !PT ;  /* 0x000000851e027209 */ /* 0x000fe20007810000 */
[----:B------:R-:W-:Y:S03]  /*bef0*/  FMUL.FTZ R166, R138, c[0x0][0x2d0] ;  /* 0x0000b4008aa67a20 */ /* 0x000fe60000410000 */
[----:B------:R-:W-:Y:S01]  /*bf00*/  FMNMX.FTZ R2, R31, R2, !PT ;  /* 0x000000021f027209 */ /* 0x000fe20007810000 */
[--C-:B------:R-:W-:Y:S01]  /*bf10*/  FFMA.FTZ R4, R4, c[0x0][0x2d0], -R166.reuse ;  /* 0x0000b40004047a23 */ /* 0x100fe200000108a6 */
[----:B----4-:R-:W-:Y:S01]  /*bf20*/  FMNMX.FTZ R137, R132, R140, !PT ;  /* 0x0000008c84897209 */ /* 0x010fe20007810000 */
[--C-:B------:R-:W-:Y:S01]  /*bf30*/  FFMA.FTZ R20, R20, c[0x0][0x2d0], -R166.reuse ;  /* 0x0000b40014147a23 */ /* 0x100fe200000108a6 */
[----:B------:R-:W-:Y:S01]  /*bf40*/  FMNMX.FTZ R132, R42, R2, !PT ;  /* 0x000000022a847209 */ /* 0x000fe20007810000 */
[----:B------:R-:W-:Y:S01]  /*bf50*/  FMUL.FTZ R2, R0, c[0x0][0x2d0] ;  /* 0x0000b40000027a20 */ /* 0x000fe20000410000 */
[----:B------:R-:W-:Y:S01]  /*bf60*/  MUFU.EX2 R168, R4 ;  /* 0x0000000400a87308 */ /* 0x000fe20000000800 */
[----:B------:R-:W-:Y:S01]  /*bf70*/  FMUL.FTZ R165, R137, c[0x0][0x2d0] ;  /* 0x0000b40089a57a20 */ /* 0x000fe20000410000 */
[----:B------:R-:W-:Y:S01]  /*bf80*/  FMNMX.FTZ R0, R43, R132, !PT ;  /* 0x000000842b007209 */ /* 0x000fe20007810000 */
[----:B------:R-:W-:Y:S01]  /*bf90*/  FFMA.FTZ R21, R21, c[0x0][0x2d0], -R166 ;  /* 0x0000b40015157a23 */ /* 0x000fe200000108a6 */
[----:B-----5:R-:W-:Y:S01]  /*bfa0*/  FMNMX.FTZ R136, R136, R141, !PT ;  /* 0x0000008d88887209 */ /* 0x020fe20007810000 */
[--C-:B------:R-:W-:Y:S01]  /*bfb0*/  FFMA.FTZ R22, R22, c[0x0][0x2d0], -R165.reuse ;  /* 0x0000b40016167a23 */ /* 0x100fe200000108a5 */
[----:B------:R-:W-:Y:S01]  /*bfc0*/  FMNMX.FTZ R0, R46, R0, !PT ;  /* 0x000000002e007209 */ /* 0x000fe20007810000 */
[--C-:B------:R-:W-:Y:S02]  /*bfd0*/  FFMA.FTZ R23, R23, c[0x0][0x2d0], -R165.reuse ;  /* 0x0000b40017177a23 */ /* 0x100fe400000108a5 */
[----:B------:R-:W-:Y:S01]  /*bfe0*/  FMUL.FTZ R164, R136, c[0x0][0x2d0] ;  /* 0x0000b40088a47a20 */ /* 0x000fe20000410000 */
[----:B------:R1:W4:Y:S01]  /*bff0*/  MUFU.EX2 R133, R2 ;  /* 0x0000000200857308 */ /* 0x0003220000000800 */
[----:B------:R-:W-:Y:S01]  /*c000*/  FMNMX.FTZ R0, R47, R0, !PT ;  /* 0x000000002f007209 */ /* 0x000fe20007810000 */
[--C-:B------:R-:W-:Y:S02]  /*c010*/  FFMA.FTZ R34, R34, c[0x0][0x2d0], -R165.reuse ;  /* 0x0000b40022227a23 */ /* 0x100fe400000108a5 */
[--C-:B------:R-:W-:Y:S02]  /*c020*/  FFMA.FTZ R25, R25, c[0x0][0x2d0], -R164.reuse ;  /* 0x0000b40019197a23 */ /* 0x100fe400000108a4 */
[--C-:B------:R-:W-:Y:S02]  /*c030*/  FFMA.FTZ R35, R35, c[0x0][0x2d0], -R165.reuse ;  /* 0x0000b40023237a23 */ /* 0x100fe400000108a5 */
[----:B------:R-:W-:Y:S02]  /*c040*/  FFMA.FTZ R24, R24, c[0x0][0x2d0], -R164 ;  /* 0x0000b40018187a23 */ /* 0x000fe400000108a4 */
[----:B------:R5:W-:Y:S01]  /*c050*/  MUFU.EX2 R179, R20 ;  /* 0x0000001400b37308 */ /* 0x000be20000000800 */
[----:B------:R-:W-:Y:S02]  /*c060*/  FFMA.FTZ R139, R48, c[0x0][0x2d0], -R166 ;  /* 0x0000b400308b7a23 */ /* 0x000fe400000108a6 */
[--C-:B------:R-:W-:Y:S02]  /*c070*/  FFMA.FTZ R48, R39, c[0x0][0x2d0], -R165.reuse ;  /* 0x0000b40027307a23 */ /* 0x100fe400000108a5 */
[--C-:B------:R-:W-:Y:S02]  /*c080*/  FFMA.FTZ R41, R41, c[0x0][0x2d0], -R164.reuse ;  /* 0x0000b40029297a23 */ /* 0x100fe400000108a4 */
[--C-:B------:R-:W-:Y:S02]  /*c090*/  FFMA.FTZ R45, R45, c[0x0][0x2d0], -R164.reuse ;  /* 0x0000b4002d2d7a23 */ /* 0x100fe400000108a4 */
[--C-:B------:R-:W-:Y:S01]  /*c0a0*/  FFMA.FTZ R50, R50, c[0x0][0x2d0], -R165.reuse ;  /* 0x0000b40032327a23 */ /* 0x100fe200000108a5 */
[----:B------:R-:W-:Y:S01]  /*c0b0*/  MUFU.EX2 R197, R21 ;  /* 0x0000001500c57308 */ /* 0x000fe20000000800 */
[----:B------:R-:W-:Y:S02]  /*c0c0*/  FFMA.FTZ R51, R51, c[0x0][0x2d0], -R165 ;  /* 0x0000b40033337a23 */ /* 0x000fe400000108a5 */
[----:B------:R-:W-:Y:S02]  /*c0d0*/  FFMA.FTZ R40, R40, c[0x0][0x2d0], -R164 ;  /* 0x0000b40028287a23 */ /* 0x000fe400000108a4 */
[----:B-1----:R-:W-:Y:S02]  /*c0e0*/  FADD.FTZ R2, -R137, R3 ;  /* 0x0000000389027221 */ /* 0x002fe40000010100 */
[----:B------:R-:W1:Y:S01]  /*c0f0*/  SHFL.BFLY PT, R3, R0, 0x2, 0x1f ;  /* 0x0c401f0000037f89 */ /* 0x000e6200000e0000 */
[C---:B----4-:R-:W-:Y:S02]  /*c100*/  FMUL.FTZ R100, R133.reuse, R100 ;  /* 0x0000006485647220 */ /* 0x050fe40000410000 */
[----:B------:R-:W-:Y:S01]  /*c110*/  FMUL.FTZ R2, R2, c[0x0][0x2d0] ;  /* 0x0000b40002027a20 */ /* 0x000fe20000410000 */
[----:B------:R-:W-:Y:S01]  /*c120*/  MUFU.EX2 R178, R22 ;  /* 0x0000001600b27308 */ /* 0x000fe20000000800 */
[C---:B------:R-:W-:Y:S02]  /*c130*/  FMUL.FTZ R101, R133.reuse, R101 ;  /* 0x0000006585657220 */ /* 0x040fe40000410000 */
[C---:B------:R-:W-:Y:S02]  /*c140*/  FMUL.FTZ R112, R133.reuse, R112 ;  /* 0x0000007085707220 */ /* 0x040fe40000410000 */
[C---:B------:R-:W-:Y:S02]  /*c150*/  FMUL.FTZ R113, R133.reuse, R113 ;  /* 0x0000007185717220 */ /* 0x040fe40000410000 */
[C---:B------:R-:W-:Y:S02]  /*c160*/  FMUL.FTZ R116, R133.reuse, R116 ;  /* 0x0000007485747220 */ /* 0x040fe40000410000 */
[C---:B------:R-:W-:Y:S01]  /*c170*/  FMUL.FTZ R117, R133.reuse, R117 ;  /* 0x0000007585757220 */ /* 0x040fe20000410000 */
[----:B------:R4:W4:Y:S01]  /*c180*/  MUFU.EX2 R132, R2 ;  /* 0x0000000200847308 */ /* 0x0009220000000800 */
[C---:B------:R-:W-:Y:S02]  /*c190*/  FMUL.FTZ R128, R133.reuse, R128 ;  /* 0x0000008085807220 */ /* 0x040fe40000410000 */
[C---:B------:R-:W-:Y:S02]  /*c1a0*/  FMUL.FTZ R129, R133.reuse, R129 ;  /* 0x0000008185817220 */ /* 0x040fe40000410000 */
[C---:B------:R-:W-:Y:S02]  /*c1b0*/  FMUL.FTZ R52, R133.reuse, R52 ;  /* 0x0000003485347220 */ /* 0x040fe40000410000 */
[----:B------:R-:W-:Y:S02]  /*c1c0*/  FMUL.FTZ R53, R133, R53 ;  /* 0x0000003585357220 */ /* 0x000fe40000410000 */
[--C-:B-----5:R-:W-:Y:S01]  /*c1d0*/  FFMA.FTZ R20, R32, c[0x0][0x2d0], -R166.reuse ;  /* 0x0000b40020147a23 */ /* 0x120fe200000108a6 */
[----:B-1----:R-:W-:Y:S01]  /*c1e0*/  FMNMX.FTZ R0, R0, R3, !PT ;  /* 0x0000000300007209 */ /* 0x002fe20007810000 */
[----:B------:R-:W-:Y:S01]  /*c1f0*/  FFMA.FTZ R3, R7, c[0x0][0x2d0], -R165 ;  /* 0x0000b40007037a23 */ /* 0x000fe200000108a5 */
[----:B------:R-:W-:Y:S01]  /*c200*/  MUFU.EX2 R177, R23 ;  /* 0x0000001700b17308 */ /* 0x000fe20000000800 */
[C---:B------:R-:W-:Y:S02]  /*c210*/  FMUL.FTZ R64, R133.reuse, R64 ;  /* 0x0000004085407220 */ /* 0x040fe40000410000 */
[C---:B------:R-:W-:Y:S02]  /*c220*/  FMUL.FTZ R65, R133.reuse, R65 ;  /* 0x0000004185417220 */ /* 0x040fe40000410000 */
[C---:B------:R-:W-:Y:S02]  /*c230*/  FMUL.FTZ R68, R133.reuse, R68 ;  /* 0x0000004485447220 */ /* 0x040fe40000410000 */
[C---:B------:R-:W-:Y:S02]  /*c240*/  FMUL.FTZ R69, R133.reuse, R69 ;  /* 0x0000004585457220 */ /* 0x040fe40000410000 */
[C---:B------:R-:W-:Y:S01]  /*c250*/  FMUL.FTZ R80, R133.reuse, R80 ;  /* 0x0000005085507220 */ /* 0x040fe20000410000 */
[----:B------:R1:W-:Y:S01]  /*c260*/  MUFU.EX2 R202, R3 ;  /* 0x0000000300ca7308 */ /* 0x0003e20000000800 */
[C---:B------:R-:W-:Y:S02]  /*c270*/  FMUL.FTZ R81, R133.reuse, R81 ;  /* 0x0000005185517220 */ /* 0x040fe40000410000 */
[----:B----4-:R-:W-:Y:S02]  /*c280*/  FADD.FTZ R2, -R136, R135 ;  /* 0x0000008788027221 */ /* 0x010fe40000010100 */
[----:B------:R-:W-:Y:S02]  /*c290*/  FMUL.FTZ R7, R132, R147 ;  /* 0x0000009384077220 */ /* 0x000fe40000410000 */
[----:B------:R-:W-:Y:S02]  /*c2a0*/  FMUL.FTZ R2, R2, c[0x0][0x2d0] ;  /* 0x0000b40002027a20 */ /* 0x000fe40000410000 */
[C---:B------:R-:W-:Y:S01]  /*c2b0*/  FMUL.FTZ R102, R132.reuse, R102 ;  /* 0x0000006684667220 */ /* 0x040fe20000410000 */
[----:B------:R4:W-:Y:S01]  /*c2c0*/  MUFU.EX2 R176, R20 ;  /* 0x0000001400b07308 */ /* 0x0009e20000000800 */
[C---:B------:R-:W-:Y:S02]  /*c2d0*/  FMUL.FTZ R103, R132.reuse, R103 ;  /* 0x0000006784677220 */ /* 0x040fe40000410000 */
[C---:B------:R-:W-:Y:S02]  /*c2e0*/  FMUL.FTZ R114, R132.reuse, R114 ;  /* 0x0000007284727220 */ /* 0x040fe40000410000 */
[C---:B------:R-:W-:Y:S02]  /*c2f0*/  FMUL.FTZ R115, R132.reuse, R115 ;  /* 0x0000007384737220 */ /* 0x040fe40000410000 */
[C---:B------:R-:W-:Y:S02]  /*c300*/  FMUL.FTZ R118, R132.reuse, R118 ;  /* 0x0000007684767220 */ /* 0x040fe40000410000 */
[C---:B------:R-:W-:Y:S01]  /*c310*/  FMUL.FTZ R119, R132.reuse, R119 ;  /* 0x0000007784777220 */ /* 0x040fe20000410000 */
[----:B------:R5:W5:Y:S01]  /*c320*/  MUFU.EX2 R135, R2 ;  /* 0x0000000200877308 */ /* 0x000b620000000800 */
[C---:B------:R-:W-:Y:S02]  /*c330*/  FMUL.FTZ R130, R132.reuse, R130 ;  /* 0x0000008284827220 */ /* 0x040fe40000410000 */
[----:B------:R-:W-:Y:S02]  /*c340*/  FMUL.FTZ R131, R132, R131 ;  /* 0x0000008384837220 */ /* 0x000fe40000410000 */
[--C-:B-1----:R-:W-:Y:S02]  /*c350*/  FFMA.FTZ R3, R16, c[0x0][0x2d0], -R166.reuse ;  /* 0x0000b40010037a23 */ /* 0x102fe400000108a6 */
[----:B------:R-:W-:Y:S02]  /*c360*/  FMUL.FTZ R16, R133, R156 ;  /* 0x0000009c85107220 */ /* 0x000fe40000410000 */
[C---:B------:R-:W-:Y:S01]  /*c370*/  FMUL.FTZ R54, R132.reuse, R54 ;  /* 0x0000003684367220 */ /* 0x040fe20000410000 */
[----:B------:R1:W-:Y:S01]  /*c380*/  MUFU.EX2 R205, R3 ;  /* 0x0000000300cd7308 */ /* 0x0003e20000000800 */
[C---:B------:R-:W-:Y:S02]  /*c390*/  FMUL.FTZ R55, R132.reuse, R55 ;  /* 0x0000003784377220 */ /* 0x040fe40000410000 */
[C---:B------:R-:W-:Y:S02]  /*c3a0*/  FMUL.FTZ R66, R132.reuse, R66 ;  /* 0x0000004284427220 */ /* 0x040fe40000410000 */
[--C-:B----4-:R-:W-:Y:S02]  /*c3b0*/  FFMA.FTZ R20, R33, c[0x0][0x2d0], -R166.reuse ;  /* 0x0000b40021147a23 */ /* 0x110fe400000108a6 */
[C---:B------:R-:W-:Y:S02]  /*c3c0*/  FMUL.FTZ R67, R132.reuse, R67 ;  /* 0x0000004384437220 */ /* 0x040fe40000410000 */
[C---:B------:R-:W-:Y:S01]  /*c3d0*/  FMUL.FTZ R70, R132.reuse, R70 ;  /* 0x0000004684467220 */ /* 0x040fe20000410000 */
[----:B------:R4:W-:Y:S01]  /*c3e0*/  MUFU.EX2 R175, R20 ;  /* 0x0000001400af7308 */ /* 0x0009e20000000800 */
[C---:B------:R-:W-:Y:S02]  /*c3f0*/  FMUL.FTZ R71, R132.reuse, R71 ;  /* 0x0000004784477220 */ /* 0x040fe40000410000 */
[----:B------:R-:W-:Y:S02]  /*c400*/  FMUL.FTZ R82, R132, R82 ;  /* 0x0000005284527220 */ /* 0x000fe40000410000 */
[--C-:B-----5:R-:W-:Y:S02]  /*c410*/  FFMA.FTZ R2, R5, c[0x0][0x2d0], -R166.reuse ;  /* 0x0000b40005027a23 */ /* 0x120fe400000108a6 */
[----:B------:R-:W-:Y:S02]  /*c420*/  FMUL.FTZ R5, R133, R145 ;  /* 0x0000009185057220 */ /* 0x000fe40000410000 */
[C---:B------:R-:W-:Y:S01]  /*c430*/  FMUL.FTZ R104, R135.reuse, R104 ;  /* 0x0000006887687220 */ /* 0x040fe20000410000 */
[----:B------:R-:W5:Y:S01]  /*c440*/  MUFU.EX2 R203, R2 ;  /* 0x0000000200cb7308 */ /* 0x000f620000000800 */
[C---:B------:R-:W-:Y:S02]  /*c450*/  FMUL.FTZ R105, R135.reuse, R105 ;  /* 0x0000006987697220 */ /* 0x040fe40000410000 */
[----:B------:R-:W-:Y:S02]  /*c460*/  FMUL.FTZ R108, R135, R108 ;  /* 0x0000006c876c7220 */ /* 0x000fe40000410000 */
[----:B-1----:R-:W-:Y:S02]  /*c470*/  FFMA.FTZ R3, R17, c[0x0][0x2d0], -R166 ;  /* 0x0000b40011037a23 */ /* 0x002fe400000108a6 */
[----:B------:R-:W-:Y:S02]  /*c480*/  FMUL.FTZ R17, R133, R157 ;  /* 0x0000009d85117220 */ /* 0x000fe40000410000 */
[C---:B------:R-:W-:Y:S01]  /*c490*/  FMUL.FTZ R109, R135.reuse, R109 ;  /* 0x0000006d876d7220 */ /* 0x040fe20000410000 */
[----:B------:R-:W1:Y:S01]  /*c4a0*/  MUFU.EX2 R211, R3 ;  /* 0x0000000300d37308 */ /* 0x000e620000000800 */
[C---:B------:R-:W-:Y:S02]  /*c4b0*/  FMUL.FTZ R120, R135.reuse, R120 ;  /* 0x0000007887787220 */ /* 0x040fe40000410000 */
[C---:B------:R-:W-:Y:S01]  /*c4c0*/  FMUL.FTZ R121, R135.reuse, R121 ;  /* 0x0000007987797220 */ /* 0x040fe20000410000 */
[----:B----4-:R-:W-:Y:S01]  /*c4d0*/  LDSM.16.MT88.4 R20, [R182+0x1800] ;  /* 0x00180000b614783b */ /* 0x010fe20000004200 */
[C---:B------:R-:W-:Y:S02]  /*c4e0*/  FMUL.FTZ R124, R135.reuse, R124 ;  /* 0x0000007c877c7220 */ /* 0x040fe40000410000 */
[C---:B------:R-:W-:Y:S02]  /*c4f0*/  FMUL.FTZ R125, R135.reuse, R125 ;  /* 0x0000007d877d7220 */ /* 0x040fe40000410000 */
[C---:B------:R-:W-:Y:S01]  /*c500*/  FMUL.FTZ R56, R135.reuse, R56 ;  /* 0x0000003887387220 */ /* 0x040fe20000410000 */
[----:B------:R-:W-:Y:S01]  /*c510*/  MUFU.EX2 R172, R25 ;  /* 0x0000001900ac7308 */ /* 0x000fe20000000800 */
[C---:B------:R-:W-:Y:S02]  /*c520*/  FMUL.FTZ R57, R135.reuse, R57 ;  /* 0x0000003987397220 */ /* 0x040fe40000410000 */
[----:B------:R-:W-:Y:S01]  /*c530*/  FMUL.FTZ R60, R135, R60 ;  /* 0x0000003c873c7220 */ /* 0x000fe20000410000 */
[----:B-----5:R-:W-:Y:S01]  /*c540*/  F2FP.PACK_AB R140, R203, R168 ;  /* 0x000000a8cb8c723e */ /* 0x020fe200000000ff */
[--C-:B------:R-:W-:Y:S02]  /*c550*/  FFMA.FTZ R2, R6, c[0x0][0x2d0], -R165.reuse ;  /* 0x0000b40006027a23 */ /* 0x100fe400000108a5 */
[----:B------:R-:W-:Y:S02]  /*c560*/  FMUL.FTZ R6, R132, R146 ;  /* 0x0000009284067220 */ /* 0x000fe40000410000 */
[C---:B------:R-:W-:Y:S01]  /*c570*/  FMUL.FTZ R61, R135.reuse, R61 ;  /* 0x0000003d873d7220 */ /* 0x040fe20000410000 */
[----:B------:R4:W5:Y:S01]  /*c580*/  MUFU.EX2 R167, R2 ;  /* 0x0000000200a77308 */ /* 0x0009620000000800 */
[C---:B------:R-:W-:Y:S02]  /*c590*/  FMUL.FTZ R72, R135.reuse, R72 ;  /* 0x0000004887487220 */ /* 0x040fe40000410000 */
[----:B------:R-:W-:Y:S01]  /*c5a0*/  FMUL.FTZ R73, R135, R73 ;  /* 0x0000004987497220 */ /* 0x000fe20000410000 */
[----:B-1----:R-:W-:Y:S01]  /*c5b0*/  F2FP.PACK_AB R142, R211, R205 ;  /* 0x000000cdd38e723e */ /* 0x002fe200000000ff */
[--C-:B------:R-:W-:Y:S02]  /*c5c0*/  FFMA.FTZ R3, R18, c[0x0][0x2d0], -R165.reuse ;  /* 0x0000b40012037a23 */ /* 0x100fe400000108a5 */
[C---:B------:R-:W-:Y:S02]  /*c5d0*/  FMUL.FTZ R18, R132.reuse, R158 ;  /* 0x0000009e84127220 */ /* 0x040fe40000410000 */
[C---:B------:R-:W-:Y:S01]  /*c5e0*/  FMUL.FTZ R76, R135.reuse, R76 ;  /* 0x0000004c874c7220 */ /* 0x040fe20000410000 */
[----:B------:R1:W-:Y:S01]  /*c5f0*/  MUFU.EX2 R204, R3 ;  /* 0x0000000300cc7308 */ /* 0x0003e20000000800 */
[C---:B------:R-:W-:Y:S02]  /*c600*/  FMUL.FTZ R77, R135.reuse, R77 ;  /* 0x0000004d874d7220 */ /* 0x040fe40000410000 */
[C---:B------:R-:W-:Y:S02]  /*c610*/  FMUL.FTZ R83, R132.reuse, R83 ;  /* 0x0000005384537220 */ /* 0x040fe40000410000 */
[C---:B------:R-:W-:Y:S02]  /*c620*/  FMUL.FTZ R86, R132.reuse, R86 ;  /* 0x0000005684567220 */ /* 0x040fe40000410000 */
[----:B------:R-:W-:Y:S02]  /*c630*/  FMUL.FTZ R87, R132, R87 ;  /* 0x0000005784577220 */ /* 0x000fe40000410000 */
[C---:B------:R-:W-:Y:S01]  /*c640*/  FMUL.FTZ R88, R135.reuse, R88 ;  /* 0x0000005887587220 */ /* 0x040fe20000410000 */
[----:B------:R-:W-:Y:S01]  /*c650*/  MUFU.EX2 R173, R34 ;  /* 0x0000002200ad7308 */ /* 0x000fe20000000800 */
[C---:B------:R-:W-:Y:S02]  /*c660*/  FMUL.FTZ R89, R135.reuse, R89 ;  /* 0x0000005987597220 */ /* 0x040fe40000410000 */
[C---:B------:R-:W-:Y:S01]  /*c670*/  FMUL.FTZ R92, R135.reuse, R92 ;  /* 0x0000005c875c7220 */ /* 0x040fe20000410000 */
[----:B----4-:R-:W4:Y:S01]  /*c680*/  SHFL.BFLY PT, R2, R0, 0x1, 0x1f ;  /* 0x0c201f0000027f89 */ /* 0x010f2200000e0000 */
[----:B-----5:R-:W-:Y:S01]  /*c690*/  F2FP.PACK_AB R141, R202, R167 ;  /* 0x000000a7ca8d723e */ /* 0x020fe200000000ff */
[----:B------:R-:W-:Y:S02]  /*c6a0*/  FMUL.FTZ R93, R135, R93 ;  /* 0x0000005d875d7220 */ /* 0x000fe40000410000 */
[C---:B------:R-:W-:Y:S02]  /*c6b0*/  FMUL.FTZ R96, R133.reuse, R96 ;  /* 0x0000006085607220 */ /* 0x040fe40000410000 */
[----:B------:R5:W-:Y:S01]  /*c6c0*/  MUFU.EX2 R174, R35 ;  /* 0x0000002300ae7308 */ /* 0x000be20000000800 */
[----:B------:R-:W-:Y:S02]  /*c6d0*/  FMUL.FTZ R97, R133, R97 ;  /* 0x0000006185617220 */ /* 0x000fe40000410000 */
[----:B------:R-:W-:Y:S02]  /*c6e0*/  FMUL.FTZ R98, R132, R98 ;  /* 0x0000006284627220 */ /* 0x000fe40000410000 */
[--C-:B-1----:R-:W-:Y:S02]  /*c6f0*/  FFMA.FTZ R3, R8, c[0x0][0x2d0], -R164.reuse ;  /* 0x0000b40008037a23 */ /* 0x102fe400000108a4 */
[----:B------:R-:W-:Y:S02]  /*c700*/  FMUL.FTZ R8, R135, R148 ;  /* 0x0000009487087220 */ /* 0x000fe40000410000 */
[----:B------:R-:W-:Y:S01]  /*c710*/  FMUL.FTZ R99, R132, R99 ;  /* 0x0000006384637220 */ /* 0x000fe20000410000 */
[----:B------:R1:W-:Y:S01]  /*c720*/  MUFU.EX2 R199, R3 ;  /* 0x0000000300c77308 */ /* 0x0003e20000000800 */
[C---:B------:R-:W-:Y:S02]  /*c730*/  FMUL.FTZ R84, R133.reuse, R84 ;  /* 0x0000005485547220 */ /* 0x040fe40000410000 */
[----:B------:R-:W-:Y:S02]  /*c740*/  FMUL.FTZ R85, R133, R85 ;  /* 0x0000005585557220 */ /* 0x000fe40000410000 */
[--C-:B------:R-:W-:Y:S01]  /*c750*/  FFMA.FTZ R44, R44, c[0x0][0x2d0], -R164.reuse ;  /* 0x0000b4002c2c7a23 */ /* 0x100fe200000108a4 */
[----:B----4-:R-:W-:Y:S01]  /*c760*/  FMNMX.FTZ R2, R0, R2, !PT ;  /* 0x0000000200027209 */ /* 0x010fe20007810000 */
[--C-:B------:R-:W-:Y:S03]  /*c770*/  FFMA.FTZ R0, R19, c[0x0][0x2d0], -R165.reuse ;  /* 0x0000b40013007a23 */ /* 0x100fe600000108a5 */
[----:B------:R4:W2:Y:S01]  /*c780*/  MUFU.EX2 R171, R24 ;  /* 0x0000001800ab7308 */ /* 0x0008a20000000800 */
[----:B------:R-:W-:Y:S02]  /*c790*/  FMUL.FTZ R19, R132, R159 ;  /* 0x0000009f84137220 */ /* 0x000fe40000410000 */
[----:B------:R-:W-:Y:S07]  /*c7a0*/  LDSM.16.MT88.4 R156, [R181+0x800] ;  /* 0x00080000b59c783b */ /* 0x000fee0000004200 */
[----:B------:R3:W3:Y:S01]  /*c7b0*/  MUFU.EX2 R210, R0 ;  /* 0x0000000000d27308 */ /* 0x0006e20000000800 */
[----:B-----5:R-:W-:Y:S01]  /*c7c0*/  LDSM.16.MT88.4 R32, [R182+0x400] ;  /* 0x00040000b620783b */ /* 0x020fe20000004200 */
[--C-:B-1----:R-:W-:Y:S02]  /*c7d0*/  FFMA.FTZ R3, R9, c[0x0][0x2d0], -R164.reuse ;  /* 0x0000b40009037a23 */ /* 0x102fe400000108a4 */
[----:B------:R-:W-:Y:S06]  /*c7e0*/  FMUL.FTZ R9, R135, R149 ;  /* 0x0000009587097220 */ /* 0x000fec0000410000 */
[----:B------:R1:W-:Y:S01]  /*c7f0*/  MUFU.EX2 R200, R3 ;  /* 0x0000000300c87308 */ /* 0x0003e20000000800 */
[----:B----4-:R-:W-:Y:S01]  /*c800*/  FFMA.FTZ R24, R28, c[0x0][0x2d0], -R164 ;  /* 0x0000b4001c187a23 */ /* 0x010fe200000108a4 */
[----:B--2---:R-:W-:Y:S08]  /*c810*/  F2FP.PACK_AB R28, R172, R171 ;  /* 0x000000abac1c723e */ /* 0x004ff000000000ff */
[----:B------:R-:W-:Y:S01]  /*c820*/  MUFU.EX2 R139, R139 ;  /* 0x0000008b008b7308 */ /* 0x000fe20000000800 */
[----:B---3--:R-:W-:Y:S01]  /*c830*/  FADD.FTZ R0, -R2, R134 ;  /* 0x0000008602007221 */ /* 0x008fe20000010100 */
[----:B------:R-:W-:Y:S01]  /*c840*/  F2FP.PACK_AB R143, R210, R204 ;  /* 0x000000ccd28f723e */ /* 0x000fe200000000ff */
[----:B------:R-:W-:Y:S02]  /*c850*/  FFMA.FTZ R134, R49, c[0x0][0x2d0], -R166 ;  /* 0x0000b40031867a23 */ /* 0x000fe400000108a6 */
[----:B------:R-:W-:Y:S02]  /*c860*/  FMUL.FTZ R0, R0, c[0x0][0x2d0] ;  /* 0x0000b40000007a20 */ /* 0x000fe40000410000 */
[----:B------:R-:W-:Y:S03]  /*c870*/  FFMA.FTZ R49, R38, c[0x0][0x2d0], -R165 ;  /* 0x0000b40026317a23 */ /* 0x000fe600000108a5 */
[----:B------:R-:W-:Y:S01]  /*c880*/  MUFU.EX2 R50, R50 ;  /* 0x0000003200327308 */ /* 0x000fe20000000800 */
[--C-:B-1----:R-:W-:Y:S02]  /*c890*/  FFMA.FTZ R3, R12, c[0x0][0x2d0], -R164.reuse ;  /* 0x0000b4000c037a23 */ /* 0x102fe400000108a4 */
[----:B------:R-:W-:Y:S07]  /*c8a0*/  FMUL.FTZ R12, R135, R152 ;  /* 0x00000098870c7220 */ /* 0x000fee0000410000 */
[----:B------:R1:W-:Y:S10]  /*c8b0*/  MUFU.EX2 R208, R3 ;  /* 0x0000000300d07308 */ /* 0x0003f40000000800 */
[----:B------:R-:W2:Y:S10]  /*c8c0*/  MUFU.EX2 R0, R0 ;  /* 0x0000000000007308 */ /* 0x000eb40000000800 */
[----:B------:R-:W-:Y:S01]  /*c8d0*/  MUFU.EX2 R134, R134 ;  /* 0x0000008600867308 */ /* 0x000fe20000000800 */
[----:B-1----:R-:W-:Y:S02]  /*c8e0*/  FFMA.FTZ R3, R13, c[0x0][0x2d0], -R164 ;  /* 0x0000b4000d037a23 */ /* 0x002fe400000108a4 */
[----:B------:R-:W-:Y:S07]  /*c8f0*/  FMUL.FTZ R13, R135, R153 ;  /* 0x00000099870d7220 */ /* 0x000fee0000410000 */
[----:B------:R1:W3:Y:S01]  /*c900*/  MUFU.EX2 R209, R3 ;  /* 0x0000000300d17308 */ /* 0x0002e20000000800 */
[C---:B--2---:R-:W-:Y:S02]  /*c910*/  FMUL.FTZ R106, R0.reuse, R106 ;  /* 0x0000006a006a7220 */ /* 0x044fe40000410000 */
        /* <DEDUP_REMOVED lines=8> */
[C---:B------:R-:W-:Y:S02]  /*c9a0*/  FMUL.FTZ R58, R0.reuse, R58 ;  /* 0x0000003a003a7220 */ /* 0x040fe40000410000 */
[----:B------:R-:W-:Y:S02]  /*c9b0*/  FMUL.FTZ R59, R0, R59 ;  /* 0x0000003b003b7220 */ /* 0x000fe40000410000 */
[----:B-1----:R-:W-:Y:S01]  /*c9c0*/  FMUL.FTZ R3, R2, c[0x0][0x2d0] ;  /* 0x0000b40002037a20 */ /* 0x002fe20000410000 */
[----:B---3--:R-:W-:Y:S01]  /*c9d0*/  F2FP.PACK_AB R146, R209, R208 ;  /* 0x000000d0d192723e */ /* 0x008fe200000000ff */
[----:B------:R-:W-:Y:S02]  /*c9e0*/  FMUL.FTZ R62, R0, R62 ;  /* 0x0000003e003e7220 */ /* 0x000fe40000410000 */
[--C-:B------:R-:W-:Y:S02]  /*c9f0*/  FFMA.FTZ R4, R10, c[0x0][0x2d0], -R3.reuse ;  /* 0x0000b4000a047a23 */ /* 0x100fe40000010803 */
[C---:B------:R-:W-:Y:S02]  /*ca00*/  FMUL.FTZ R10, R0.reuse, R150 ;  /* 0x00000096000a7220 */ /* 0x040fe40000410000 */
[----:B------:R1:W-:Y:S01]  /*ca10*/  MUFU.EX2 R198, R4 ;  /* 0x0000000400c67308 */ /* 0x0003e20000000800 */
[----:B------:R-:W-:Y:S02]  /*ca20*/  FMUL.FTZ R63, R0, R63 ;  /* 0x0000003f003f7220 */ /* 0x000fe40000410000 */
[--C-:B------:R-:W-:Y:S02]  /*ca30*/  FFMA.FTZ R26, R26, c[0x0][0x2d0], -R3.reuse ;  /* 0x0000b4001a1a7a23 */ /* 0x100fe40000010803 */
[--C-:B------:R-:W-:Y:S02]  /*ca40*/  FFMA.FTZ R27, R27, c[0x0][0x2d0], -R3.reuse ;  /* 0x0000b4001b1b7a23 */ /* 0x100fe40000010803 */
        /* <DEDUP_REMOVED lines=10> */
[--C-:B------:R-:W-:Y:S02]  /*caf0*/  FFMA.FTZ R42, R42, c[0x0][0x2d0], -R3.reuse ;  /* 0x0000b4002a2a7a23 */ /* 0x100fe40000010803 */
[--C-:B-1----:R-:W-:Y:S02]  /*cb00*/  FFMA.FTZ R4, R11, c[0x0][0x2d0], -R3.reuse ;  /* 0x0000b4000b047a23 */ /* 0x102fe40000010803 */
[----:B------:R-:W-:Y:S02]  /*cb10*/  FMUL.FTZ R11, R0, R151 ;  /* 0x00000097000b7220 */ /* 0x000fe40000410000 */
[----:B------:R-:W1:Y:S01]  /*cb20*/  LDSM.16.MT88.4 R148, [R182] ;  /* 0x00000000b694783b */ /* 0x000e620000004200 */
[----:B------:R2:W3:Y:S01]  /*cb30*/  MUFU.EX2 R201, R4 ;  /* 0x0000000400c97308 */ /* 0x0004e20000000800 */
[--C-:B------:R-:W-:Y:S02]  /*cb40*/  FFMA.FTZ R43, R43, c[0x0][0x2d0], -R3.reuse ;  /* 0x0000b4002b2b7a23 */ /* 0x100fe40000010803 */
[--C-:B------:R-:W-:Y:S07]  /*cb50*/  FFMA.FTZ R46, R46, c[0x0][0x2d0], -R3.reuse ;  /* 0x0000b4002e2e7a23 */ /* 0x100fee0000010803 */
[----:B------:R-:W-:Y:S10]  /*cb60*/  MUFU.EX2 R42, R42 ;  /* 0x0000002a002a7308 */ /* 0x000ff40000000800 */
[----:B------:R-:W-:Y:S01]  /*cb70*/  MUFU.EX2 R43, R43 ;  /* 0x0000002b002b7308 */ /* 0x000fe20000000800 */
[--C-:B--2---:R-:W-:Y:S01]  /*cb80*/  FFMA.FTZ R4, R14, c[0x0][0x2d0], -R3.reuse ;  /* 0x0000b4000e047a23 */ /* 0x104fe20000010803 */
[----:B---3--:R-:W-:Y:S01]  /*cb90*/  F2FP.PACK_AB R145, R201, R198 ;  /* 0x000000c6c991723e */ /* 0x008fe200000000ff */
[C---:B------:R-:W-:Y:S07]  /*cba0*/  FMUL.FTZ R14, R0.reuse, R154 ;  /* 0x0000009a000e7220 */ /* 0x040fee0000410000 */
[----:B------:R2:W3:Y:S02]  /*cbb0*/  MUFU.EX2 R206, R4 ;  /* 0x0000000400ce7308 */ /* 0x0004e40000000800 */
[--C-:B--2---:R-:W-:Y:S02]  /*cbc0*/  FFMA.FTZ R4, R15, c[0x0][0x2d0], -R3.reuse ;  /* 0x0000b4000f047a23 */ /* 0x104fe40000010803 */
[C---:B------:R-:W-:Y:S06]  /*cbd0*/  FMUL.FTZ R15, R0.reuse, R155 ;  /* 0x0000009b000f7220 */ /* 0x040fec0000410000 */
[----:B------:R2:W4:Y:S01]  /*cbe0*/  MUFU.EX2 R207, R4 ;  /* 0x0000000400cf7308 */ /* 0x0005220000000800 */
[----:B------:R-:W-:Y:S04]  /*cbf0*/  FFMA.FTZ R0, R0, R213, R198 ;  /* 0x000000d500007223 */ /* 0x000fe800000100c6 */
[----:B------:R-:W-:Y:S04]  /*cc00*/  FADD.FTZ R0, R201, R0 ;  /* 0x00000000c9007221 */ /* 0x000fe80000010000 */
[----:B---3--:R-:W-:Y:S02]  /*cc10*/  FADD.FTZ R0, R206, R0 ;  /* 0x00000000ce007221 */ /* 0x008fe40000010000 */
[C---:B--2---:R-:W-:Y:S01]  /*cc20*/  FMUL.FTZ R4, R133.reuse, R144 ;  /* 0x0000009085047220 */ /* 0x044fe20000410000 */
[----:B------:R-:W-:Y:S01]  /*cc30*/  F2FP.PACK_AB R144, R200, R199 ;  /* 0x000000c7c890723e */ /* 0x000fe200000000ff */
[----:B------:R-:W-:Y:S01]  /*cc40*/  FFMA.FTZ R133, R133, R247, R168 ;  /* 0x000000f785857223 */ /* 0x000fe200000100a8 */
[C---:B----4-:R-:W-:Y:S01]  /*cc50*/  F2FP.PACK_AB R147, R207.reuse, R206 ;  /* 0x000000cecf93723e */ /* 0x050fe200000000ff */
[----:B------:R-:W-:Y:S03]  /*cc60*/  FADD.FTZ R0, R207, R0 ;  /* 0x00000000cf007221 */ /* 0x000fe60000010000 */
[-C--:B------:R-:W-:Y:S08]  /*cc70*/  HMMA.16816.F32 R4, R140, R160.reuse, R4 ;  /* 0x000000a08c04723c */ /* 0x080ff00000001804 */
[C---:B------:R-:W-:Y:S08]  /*cc80*/  HMMA.16816.F32 R8, R144.reuse, R160, R8 ;  /* 0x000000a09008723c */ /* 0x040ff00000001808 */
[-C--:B------:R-:W-:Y:S08]  /*cc90*/  HMMA.16816.F32 R12, R144, R162.reuse, R12 ;  /* 0x000000a2900c723c */ /* 0x080ff0000000180c */
[C---:B------:R-:W-:Y:S01]  /*cca0*/  HMMA.16816.F32 R16, R140.reuse, R162, R16 ;  /* 0x000000a28c10723c */ /* 0x040fe20000001810 */
[----:B------:R2:W-:Y:S07]  /*ccb0*/  MUFU.EX2 R162, R24 ;  /* 0x0000001800a27308 */ /* 0x0005ee0000000800 */
[-C--:B-1----:R-:W-:Y:S08]  /*ccc0*/  HMMA.16816.F32 R100, R140, R148.reuse, R100 ;  /* 0x000000948c64723c */ /* 0x082ff00000001864 */
[C---:B------:R-:W-:Y:S08]  /*ccd0*/  HMMA.16816.F32 R104, R144.reuse, R148, R104 ;  /* 0x000000949068723c */ /* 0x040ff00000001868 */
[-C--:B------:R-:W-:Y:S01]  /*cce0*/  HMMA.16816.F32 R108, R144, R150.reuse, R108 ;  /* 0x00000096906c723c */ /* 0x080fe2000000186c */
[----:B--2---:R-:W-:Y:S07]  /*ccf0*/  LDSM.16.MT88.4 R24, [R181+0x400] ;  /* 0x00040000b518783b */ /* 0x004fee0000004200 */
        /* <DEDUP_REMOVED lines=15> */
[C---:B------:R-:W-:Y:S08]  /*cdf0*/  HMMA.16816.F32 R80, R140.reuse, R150, R80 ;  /* 0x000000968c50723c */ /* 0x040ff00000001850 */
[-C--:B------:R-:W-:Y:S08]  /*ce00*/  HMMA.16816.F32 R84, R140, R20.reuse, R84 ;  /* 0x000000148c54723c */ /* 0x080ff00000001854 */
[C---:B------:R-:W-:Y:S07]  /*ce10*/  HMMA.16816.F32 R88, R144.reuse, R20, R88 ;  /* 0x000000149058723c */ /* 0x040fee0000001858 */
[----:B------:R-:W-:Y:S01]  /*ce20*/  FFMA.FTZ R20, R29, c[0x0][0x2d0], -R164 ;  /* 0x0000b4001d147a23 */ /* 0x000fe200000108a4 */
[-C--:B------:R-:W-:Y:S03]  /*ce30*/  HMMA.16816.F32 R92, R144, R22.reuse, R92 ;  /* 0x00000016905c723c */ /* 0x080fe6000000185c */
[----:B------:R1:W2:Y:S01]  /*ce40*/  MUFU.EX2 R163, R20 ;  /* 0x0000001400a37308 */ /* 0x0002a20000000800 */
[--C-:B------:R-:W-:Y:S01]  /*ce50*/  FFMA.FTZ R21, R31, c[0x0][0x2d0], -R3.reuse ;  /* 0x0000b4001f157a23 */ /* 0x100fe20000010803 */
[----:B------:R-:W-:Y:S02]  /*ce60*/  F2FP.PACK_AB R29, R170, R169 ;  /* 0x000000a9aa1d723e */ /* 0x000fe400000000ff */
[--C-:B------:R-:W-:Y:S01]  /*ce70*/  FFMA.FTZ R145, R36, c[0x0][0x2d0], -R166.reuse ;  /* 0x0000b40024917a23 */ /* 0x100fe200000108a6 */
[----:B------:R-:W-:Y:S04]  /*ce80*/  HMMA.16816.F32 R96, R140, R22, R96 ;  /* 0x000000168c60723c */ /* 0x000fe80000001860 */
[----:B------:R-:W-:Y:S01]  /*ce90*/  FFMA.FTZ R144, R37, c[0x0][0x2d0], -R166 ;  /* 0x0000b40025907a23 */ /* 0x000fe200000108a6 */
[----:B------:R3:W-:Y:S01]  /*cea0*/  MUFU.EX2 R160, R21 ;  /* 0x0000001500a07308 */ /* 0x0007e20000000800 */
[----:B------:R-:W4:Y:S01]  /*ceb0*/  LDSM.16.MT88.4 R36, [R181+0x1000] ;  /* 0x00100000b524783b */ /* 0x000f220000004200 */
[----:B------:R-:W-:Y:S02]  /*cec0*/  F2FP.PACK_AB R22, R175, R176 ;  /* 0x000000b0af16723e */ /* 0x000fe400000000ff */
[----:B------:R-:W-:Y:S06]  /*ced0*/  F2FP.PACK_AB R23, R174, R173 ;  /* 0x000000adae17723e */ /* 0x000fec00000000ff */
[----:B------:R-:W-:Y:S01]  /*cee0*/  MUFU.EX2 R142, R144 ;  /* 0x00000090008e7308 */ /* 0x000fe20000000800 */
[--C-:B-1----:R-:W-:Y:S01]  /*cef0*/  FFMA.FTZ R20, R30, c[0x0][0x2d0], -R3.reuse ;  /* 0x0000b4001e147a23 */ /* 0x102fe20000010803 */
[----:B--2---:R-:W-:Y:S01]  /*cf00*/  F2FP.PACK_AB R30, R163, R162 ;  /* 0x000000a2a31e723e */ /* 0x004fe200000000ff */
[----:B------:R-:W-:Y:S02]  /*cf10*/  FFMA.FTZ R3, R47, c[0x0][0x2d0], -R3 ;  /* 0x0000b4002f037a23 */ /* 0x000fe40000010803 */
[----:B------:R-:W-:Y:S05]  /*cf20*/  FFMA.FTZ R47, R132, R246, R167 ;  /* 0x000000f6842f7223 */ /* 0x000fea00000100a7 */
[----:B------:R1:W2:Y:S01]  /*cf30*/  MUFU.EX2 R161, R20 ;  /* 0x0000001400a17308 */ /* 0x0002a20000000800 */
[----:B---3--:R-:W-:Y:S09]  /*cf40*/  F2FP.PACK_AB R21, R177, R178 ;  /* 0x000000b2b115723e */ /* 0x008ff200000000ff */
[----:B------:R-:W-:Y:S10]  /*cf50*/  MUFU.EX2 R132, R145 ;  /* 0x0000009100847308 */ /* 0x000ff40000000800 */
[----:B------:R-:W-:Y:S01]  /*cf60*/  MUFU.EX2 R140, R49 ;  /* 0x00000031008c7308 */ /* 0x000fe20000000800 */
[----:B-1----:R-:W-:Y:S02]  /*cf70*/  F2FP.PACK_AB R20, R197, R179 ;  /* 0x000000b3c514723e */ /* 0x002fe400000000ff */
[----:B--2---:R-:W-:Y:S07]  /*cf80*/  F2FP.PACK_AB R31, R160, R161 ;  /* 0x000000a1a01f723e */ /* 0x004fee00000000ff */
[----:B------:R-:W-:Y:S01]  /*cf90*/  MUFU.EX2 R141, R48 ;  /* 0x00000030008d7308 */ /* 0x000fe20000000800 */
[-C--:B------:R-:W-:Y:S08]  /*cfa0*/  HMMA.16816.F32 R4, R20, R24.reuse, R4 ;  /* 0x000000181404723c */ /* 0x080ff00000001804 */
[C---:B------:R-:W-:Y:S01]  /*cfb0*/  HMMA.16816.F32 R8, R28.reuse, R24, R8 ;  /* 0x000000181c08723c */ /* 0x040fe20000001808 */
[----:B------:R-:W-:Y:S07]  /*cfc0*/  MUFU.EX2 R49, R40 ;  /* 0x0000002800317308 */ /* 0x000fee0000000800 */
[-C--:B------:R-:W-:Y:S03]  /*cfd0*/  HMMA.16816.F32 R12, R28, R26.reuse, R12 ;  /* 0x0000001a1c0c723c */ /* 0x080fe6000000180c */
[----:B------:R-:W-:Y:S05]  /*cfe0*/  MUFU.EX2 R48, R41 ;  /* 0x0000002900307308 */ /* 0x000fea0000000800 */
[C---:B------:R-:W-:Y:S01]  /*cff0*/  HMMA.16816.F32 R16, R20.reuse, R26, R16 ;  /* 0x0000001a1410723c */ /* 0x040fe20000001810 */
[----:B------:R-:W1:Y:S04]  /*d000*/  LDSM.16.MT88.4 R24, [R182+0x1000] ;  /* 0x00100000b618783b */ /* 0x000e680000004200 */
[----:B------:R-:W-:Y:S03]  /*d010*/  MUFU.EX2 R41, R45 ;  /* 0x0000002d00297308 */ /* 0x000fe60000000800 */
[-C--:B------:R-:W-:Y:S07]  /*d020*/  HMMA.16816.F32 R100, R20, R32.reuse, R100 ;  /* 0x000000201464723c */ /* 0x080fee0000001864 */
[----:B------:R-:W2:Y:S01]  /*d030*/  MUFU.EX2 R40, R44 ;  /* 0x0000002c00287308 */ /* 0x000ea20000000800 */
[C---:B------:R-:W-:Y:S08]  /*d040*/  HMMA.16816.F32 R104, R28.reuse, R32, R104 ;  /* 0x000000201c68723c */ /* 0x040ff00000001868 */
[-C--:B------:R-:W-:Y:S08]  /*d050*/  HMMA.16816.F32 R108, R28, R34.reuse, R108 ;  /* 0x000000221c6c723c */ /* 0x080ff0000000186c */
[C---:B------:R-:W-:Y:S01]  /*d060*/  HMMA.16816.F32 R112, R20.reuse, R34, R112 ;  /* 0x000000221470723c */ /* 0x040fe20000001870 */
[----:B------:R-:W3:Y:S07]  /*d070*/  LDSM.16.MT88.4 R32, [R181+0x1c00] ;  /* 0x001c0000b520783b */ /* 0x000eee0000004200 */
[-C--:B----4-:R-:W-:Y:S08]  /*d080*/  HMMA.16816.F32 R116, R20, R36.reuse, R116 ;  /* 0x000000241474723c */ /* 0x090ff00000001874 */
[C---:B------:R-:W-:Y:S08]  /*d090*/  HMMA.16816.F32 R120, R28.reuse, R36, R120 ;  /* 0x000000241c78723c */ /* 0x040ff00000001878 */
[-C--:B------:R-:W-:Y:S08]  /*d0a0*/  HMMA.16816.F32 R124, R28, R38.reuse, R124 ;  /* 0x000000261c7c723c */ /* 0x080ff0000000187c */
[C---:B------:R-:W-:Y:S01]  /*d0b0*/  HMMA.16816.F32 R128, R20.reuse, R38, R128 ;  /* 0x000000261480723c */ /* 0x040fe20000001880 */
[----:B------:R-:W4:Y:S07]  /*d0c0*/  LDSM.16.MT88.4 R36, [R182+0x1c00] ;  /* 0x001c0000b624783b */ /* 0x000f2e0000004200 */
[-C--:B-1----:R-:W-:Y:S08]  /*d0d0*/  HMMA.16816.F32 R52, R20, R24.reuse, R52 ;  /* 0x000000181434723c */ /* 0x082ff00000001834 */
[C---:B------:R-:W-:Y:S07]  /*d0e0*/  HMMA.16816.F32 R56, R28.reuse, R24, R56 ;  /* 0x000000181c38723c */ /* 0x040fee0000001838 */
[----:B------:R-:W-:Y:S01]  /*d0f0*/  FADD.FTZ R25, R203, R133 ;  /* 0x00000085cb197221 */ /* 0x000fe20000010000 */
[-C--:B------:R-:W-:Y:S04]  /*d100*/  HMMA.16816.F32 R60, R28, R26.reuse, R60 ;  /* 0x0000001a1c3c723c */ /* 0x080fe8000000183c */
[----:B------:R-:W-:Y:S04]  /*d110*/  FADD.FTZ R24, R202, R47 ;  /* 0x0000002fca187221 */ /* 0x000fe80000010000 */
[C---:B------:R-:W-:Y:S07]  /*d120*/  HMMA.16816.F32 R64, R20.reuse, R26, R64 ;  /* 0x0000001a1440723c */ /* 0x040fee0000001840 */
[----:B--2---:R-:W-:Y:S01]  /*d130*/  F2FP.PACK_AB R26, R41, R40 ;  /* 0x00000028291a723e */ /* 0x004fe200000000ff */
[-C--:B---3--:R-:W-:Y:S08]  /*d140*/  HMMA.16816.F32 R68, R20, R32.reuse, R68 ;  /* 0x000000201444723c */ /* 0x088ff00000001844 */
[C---:B------:R-:W-:Y:S07]  /*d150*/  HMMA.16816.F32 R72, R28.reuse, R32, R72 ;  /* 0x000000201c48723c */ /* 0x040fee0000001848 */
[----:B------:R-:W-:Y:S01]  /*d160*/  FADD.FTZ R32, R204, R24 ;  /* 0x00000018cc207221 */ /* 0x000fe20000010000 */
[-C--:B------:R-:W-:Y:S04]  /*d170*/  HMMA.16816.F32 R76, R28, R34.reuse, R76 ;  /* 0x000000221c4c723c */ /* 0x080fe8000000184c */
[----:B------:R-:W-:Y:S04]  /*d180*/  F2FP.PACK_AB R24, R48, R49 ;  /* 0x000000313018723e */ /* 0x000fe800000000ff */
[C---:B------:R-:W-:Y:S01]  /*d190*/  HMMA.16816.F32 R80, R20.reuse, R34, R80 ;  /* 0x000000221450723c */ /* 0x040fe20000001850 */
[----:B------:R1:W-:Y:S07]  /*d1a0*/  MUFU.EX2 R34, R3 ;  /* 0x0000000300227308 */ /* 0x0003ee0000000800 */
[-C--:B----4-:R-:W-:Y:S03]  /*d1b0*/  HMMA.16816.F32 R84, R20, R36.reuse, R84 ;  /* 0x000000241454723c */ /* 0x090fe60000001854 */
[----:B------:R-:W2:Y:S05]  /*d1c0*/  MUFU.EX2 R35, R46 ;  /* 0x0000002e00237308 */ /* 0x000eaa0000000800 */
[C---:B------:R-:W-:Y:S08]  /*d1d0*/  HMMA.16816.F32 R88, R28.reuse, R36, R88 ;  /* 0x000000241c58723c */ /* 0x040ff00000001858 */
[-C--:B------:R-:W-:Y:S01]  /*d1e0*/  HMMA.16816.F32 R92, R28, R38.reuse, R92 ;  /* 0x000000261c5c723c */ /* 0x080fe2000000185c */
[----:B------:R-:W-:Y:S03]  /*d1f0*/  LDSM.16.MT88.4 R28, [R182+0x1400] ;  /* 0x00140000b61c783b */ /* 0x000fe60000004200 */
[----:B-1----:R-:W-:Y:S04]  /*d200*/  FFMA.FTZ R3, R135, R214, R199 ;  /* 0x000000d687037223 */ /* 0x002fe800000100c7 */
[----:B------:R-:W-:Y:S04]  /*d210*/  HMMA.16816.F32 R96, R20, R38, R96 ;  /* 0x000000261460723c */ /* 0x000fe80000001860 */
[----:B--2---:R-:W-:Y:S01]  /*d220*/  F2FP.PACK_AB R27, R34, R35 ;  /* 0x00000023221b723e */ /* 0x004fe200000000ff */
[----:B------:R-:W-:Y:S02]  /*d230*/  FADD.FTZ R33, R200, R3 ;  /* 0x00000003c8217221 */ /* 0x000fe40000010000 */
[----:B------:R-:W-:Y:S01]  /*d240*/  F2FP.PACK_AB R20, R142, R132 ;  /* 0x000000848e14723e */ /* 0x000fe200000000ff */
[----:B------:R-:W-:Y:S01]  /*d250*/  FADD.FTZ R3, R205, R25 ;  /* 0x00000019cd037221 */ /* 0x000fe20000010000 */
[----:B------:R-:W-:Y:S03]  /*d260*/  F2FP.PACK_AB R21, R141, R140 ;  /* 0x0000008c8d15723e */ /* 0x000fe600000000ff */
[----:B------:R-:W-:Y:S01]  /*d270*/  F2FP.PACK_AB R22, R134, R139 ;  /* 0x0000008b8616723e */ /* 0x000fe200000000ff */
[----:B------:R-:W-:Y:S01]  /*d280*/  FADD.FTZ R3, R211, R3 ;  /* 0x00000003d3037221 */ /* 0x000fe20000010000 */
[----:B------:R-:W-:Y:S02]  /*d290*/  F2FP.PACK_AB R23, R51, R50 ;  /* 0x000000323317723e */ /* 0x000fe400000000ff */
[----:B------:R-:W-:Y:S01]  /*d2a0*/  F2FP.PACK_AB R25, R43, R42 ;  /* 0x0000002a2b19723e */ /* 0x000fe200000000ff */
[----:B------:R-:W-:Y:S04]  /*d2b0*/  FADD.FTZ R3, R179, R3 ;  /* 0x00000003b3037221 */ /* 0x000fe80000010000 */
[-C--:B------:R-:W-:Y:S01]  /*d2c0*/  HMMA.16816.F32 R144, R20, R156.reuse, R4 ;  /* 0x0000009c1490723c */ /* 0x080fe20000001804 */
[----:B------:R-:W1:Y:S02]  /*d2d0*/  LDSM.16.MT88.4 R4, [R182+0x800] ;  /* 0x00080000b604783b */ /* 0x000e640000004200 */
[----:B------:R-:W-:Y:S05]  /*d2e0*/  FADD.FTZ R3, R197, R3 ;  /* 0x00000003c5037221 */ /* 0x000fea0000010000 */
[C---:B------:R-:W-:Y:S01]  /*d2f0*/  HMMA.16816.F32 R148, R24.reuse, R156, R8 ;  /* 0x0000009c1894723c */ /* 0x040fe20000001808 */
[----:B------:R-:W2:Y:S07]  /*d300*/  LDSM.16.MT88.4 R8, [R181+0x1400] ;  /* 0x00140000b508783b */ /* 0x000eae0000004200 */
[-C--:B------:R-:W-:Y:S01]  /*d310*/  HMMA.16816.F32 R152, R24, R158.reuse, R12 ;  /* 0x0000009e1898723c */ /* 0x080fe2000000180c */
[----:B------:R-:W3:Y:S07]  /*d320*/  LDSM.16.MT88.4 R12, [R181+0x2000] ;  /* 0x00200000b50c783b */ /* 0x000eee0000004200 */
[C---:B------:R-:W-:Y:S01]  /*d330*/  HMMA.16816.F32 R156, R20.reuse, R158, R16 ;  /* 0x0000009e149c723c */ /* 0x040fe20000001810 */
[----:B------:R-:W4:Y:S07]  /*d340*/  LDSM.16.MT88.4 R16, [R182+0x2000] ;  /* 0x00200000b610783b */ /* 0x000f2e0000004200 */
        /* <DEDUP_REMOVED lines=16> */
[C---:B------:R-:W-:Y:S04]  /*d450*/  HMMA.16816.F32 R128, R20.reuse, R10, R128 ;  /* 0x0000000a1480723c */ /* 0x040fe80000001880 */
[----:B------:R-:W-:Y:S04]  /*d460*/  FADD.FTZ R6, R171, R6 ;  /* 0x00000006ab067221 */ /* 0x000fe80000010000 */
        /* <DEDUP_REMOVED lines=23> */
[----:B------:R-:W-:Y:S01]  /*d5e0*/  FADD.FTZ R247, R134, R6 ;  /* 0x0000000686f77221 */ /* 0x000fe20000010000 */
[----:B------:R-:W-:Y:S01]  /*d5f0*/  MOV R134, R2 ;  /* 0x0000000200867202 */ /* 0x000fe20000000f00 */
        /* <DEDUP_REMOVED lines=9> */
[----:B------:R-:W-:Y:S01]  /*d690*/  HMMA.16816.F32 R96, R20, R18, R96 ;  /* 0x000000121460723c */ /* 0x000fe20000001860 */
[----:B------:R1:W-:Y:S03]  /*d6a0*/  STL [R1], R3 ;  /* 0x0000000301007387 */ /* 0x0003e60000100800 */
[----:B------:R-:W-:Y:S01]  /*d6b0*/  FADD.FTZ R246, R51, R4 ;  /* 0x0000000433f67221 */ /* 0x000fe20000010000 */
[----:B------:R1:W-:Y:S03]  /*d6c0*/  STL [R1+0x4], R0 ;  /* 0x0000040001007387 */ /* 0x0003e60000100800 */
[----:B------:R-:W-:-:S05]  /*d6d0*/  @P0 BRA `(.L_x_1978) ;  /* 0xffffd5a000000947 */ /* 0x000fca000383ffff */
.L_x_1973:
[----:B-1----:R-:W2:Y:S02]  /*d6e0*/  LDL R0, [R1+0x8] ;  /* 0x0000080001007983 */ /* 0x002ea40000100800 */
[----:B--2---:R-:W-:-:S13]  /*d6f0*/  ISETP.GE.AND P0, PT, R196, R0, PT ;  /* 0x00000000c400720c */ /* 0x004fda0003f06270 */
[----:B------:R-:W-:Y:S05]  /*d700*/  @!P0 BRA `(.L_x_1979) ;  /* 0x00003be000008947 */ /* 0x000fea0003800000 */
[----:B------:R-:W-:Y:S01]  /*d710*/  IMAD.MOV.U32 R133, RZ, RZ, R137 ;  /* 0x000000ffff857224 */ /* 0x000fe200078e0089 */
[----:B------:R-:W-:Y:S01]  /*d720*/  MOV R139, R134 ;  /* 0x00000086008b7202 */ /* 0x000fe20000000f00 */
[----:B------:R-:W-:Y:S01]  /*d730*/  IMAD.MOV.U32 R132, RZ, RZ, R138 ;  /* 0x000000ffff847224 */ /* 0x000fe200078e008a */
[----:B------:R-:W-:Y:S02]  /*d740*/  MOV R135, R136 ;  /* 0x0000008800877202 */ /* 0x000fe40000000f00 */
.L_x_1998:
[----:B------:R-:W-:Y:S04]  /*d750*/  DEPBAR.LE SB0, 0x0 ;  /* 0x000080000000791a */ /* 0x000fe80000000000 */
[----:B------:R-:W-:Y:S01]  /*d760*/  WARPSYNC 0xffffffff ;  /* 0xffffffff00007948 */ /* 0x000fe20003800000 */
[----:B------:R-:W-:Y:S01]  /*d770*/  BAR.SYNC.DEFER_BLOCKING 0x0 ;  /* 0x0000000000007b1d */ /* 0x000fe20000010000 */
[----:B------:R-:W-:Y:S01]  /*d780*/  SHF.R.S32.HI R0, RZ, 0x1f, R196 ;  /* 0x0000001fff007819 */ /* 0x000fe200000114c4 */
[----:B-1----:R-:W-:Y:S01]  /*d790*/  IMAD.WIDE.U32 R2, R196, c[0x0][0x208], RZ ;  /* 0x00008200c4027a25 */ /* 0x002fe200078e00ff */
[C---:B------:R-:W-:Y:S02]  /*d7a0*/  LOP3.LUT P5, RZ, R194.reuse, 0x100, RZ, 0xc0, !PT ;  /* 0x00000100c2ff7812 */ /* 0x040fe400078ac0ff */
[----:B------:R-:W-:Y:S01]  /*d7b0*/  LOP3.LUT P4, RZ, R194, 0x80, RZ, 0xc0, !PT ;  /* 0x00000080c2ff7812 */ /* 0x000fe2000788c0ff */
[----:B------:R-:W-:Y:S01]  /*d7c0*/  IMAD R0, R0, c[0x0][0x208], RZ ;  /* 0x0000820000007a24 */ /* 0x000fe200078e02ff */
[----:B------:R-:W-:Y:S03]  /*d7d0*/  LOP3.LUT P3, RZ, R194, 0x40, RZ, 0xc0, !PT ;  /* 0x00000040c2ff7812 */ /* 0x000fe6000786c0ff */
[----:B------:R-:W-:Y:S04]  /*d7e0*/  IMAD R0, R196, c[0x0][0x20c], R0 ;  /* 0x00008300c4007a24 */ /* 0x000fe800078e0200 */
[----:B------:R-:W-:Y:S02]  /*d7f0*/  IMAD.IADD R8, R3, 0x1, R0 ;  /* 0x0000000103087824 */ /* 0x000fe400078e0200 */
[----:B------:R-:W-:Y:S04]  /*d800*/  IMAD.WIDE.U32 R2, R2, 0x30, RZ ;  /* 0x0000003002027825 */ /* 0x000fe800078e00ff */
[----:B------:R-:W-:Y:S01]  /*d810*/  IMAD R12, R8, 0x30, RZ ;  /* 0x00000030080c7824 */ /* 0x000fe200078e02ff */
[----:B------:R-:W-:Y:S03]  /*d820*/  LDSM.16.M88.4 R48, [R183] ;  /* 0x00000000b730783b */ /* 0x000fe60000000200 */
[----:B------:R-:W-:Y:S01]  /*d830*/  IMAD.IADD R3, R3, 0x1, R12 ;  /* 0x0000000103037824 */ /* 0x000fe200078e020c */
[----:B------:R-:W-:Y:S02]  /*d840*/  BSSY B0, `(.L_x_1980) ;  /* 0x00000a9000007945 */ /* 0x000fe40003800000 */
[----:B------:R-:W1:Y:S06]  /*d850*/  LDSM.16.M88.4 R16, [R180] ;  /* 0x00000000b410783b */ /* 0x000e6c0000000200 */
[----:B------:R-:W2:Y:S06]  /*d860*/  LDSM.16.M88.4 R44, [R183+0x1000] ;  /* 0x00100000b72c783b */ /* 0x000eac0000000200 */
[----:B------:R-:W3:Y:S06]  /*d870*/  S2R R136, SR_TID.X ;  /* 0x0000000000887919 */ /* 0x000eec0000002100 */
[----:B------:R-:W4:Y:S06]  /*d880*/  LDSM.16.M88.4 R32, [R180+0x400] ;  /* 0x00040000b420783b */ /* 0x000f2c0000000200 */
[----:B------:R-:W5:Y:S06]  /*d890*/  LDL R231, [R1+0x8] ;  /* 0x0000080001e77983 */ /* 0x000f6c0000100800 */
[----:B------:R-:W4:Y:S06]  /*d8a0*/  LDSM.16.M88.4 R140, [R180+0x800] ;  /* 0x00080000b48c783b */ /* 0x000f2c0000000200 */
[----:B------:R-:W-:Y:S01]  /*d8b0*/  LDSM.16.M88.4 R160, [R184] ;  /* 0x00000000b8a0783b */ /* 0x000fe20000000200 */
[-C--:B-1----:R-:W-:Y:S05]  /*d8c0*/  HMMA.16816.F32 R4, R48, R16.reuse, RZ ;  /* 0x000000103004723c */ /* 0x082fea00000018ff */
[----:B------:R-:W1:Y:S01]  /*d8d0*/  LDSM.16.M88.4 R164, [R185] ;  /* 0x00000000b9a4783b */ /* 0x000e620000000200 */
[----:B---3--:R-:W-:Y:S02]  /*d8e0*/  ISETP.GT.AND P1, PT, R136, 0x3f, PT ;  /* 0x0000003f8800780c */ /* 0x008fe40003f24270 */
[C---:B--2---:R-:W-:Y:S03]  /*d8f0*/  HMMA.16816.F32 R8, R44.reuse, R16, RZ ;  /* 0x000000102c08723c */ /* 0x044fe600000018ff */
[----:B------:R-:W2:Y:S06]  /*d900*/  LDSM.16.M88.4 R168, [R184+0x1000] ;  /* 0x00100000b8a8783b */ /* 0x000eac0000000200 */
[----:B------:R-:W3:Y:S01]  /*d910*/  LDSM.16.M88.4 R172, [R193] ;  /* 0x00000000c1ac783b */ /* 0x000ee20000000200 */
[-C--:B------:R-:W-:Y:S02]  /*d920*/  HMMA.16816.F32 R12, R44, R18.reuse, RZ ;  /* 0x000000122c0c723c */ /* 0x080fe400000018ff */
[----:B------:R-:W-:Y:S02]  /*d930*/  @!P1 IMAD.MOV.U32 R0, RZ, RZ, c[0x0][0x208] ;  /* 0x00008200ff009624 */ /* 0x000fe400078e00ff */
[----:B------:R-:W-:Y:S01]  /*d940*/  @!P1 IMAD.MOV.U32 R16, RZ, RZ, c[0x0][0x20c] ;  /* 0x00008300ff109624 */ /* 0x000fe200078e00ff */
[----:B------:R-:W1:Y:S02]  /*d950*/  LDSM.16.M88.4 R176, [R192] ;  /* 0x00000000c0b0783b */ /* 0x000e640000000200 */
[CC--:B------:R-:W-:Y:S05]  /*d960*/  @!P1 LEA R24, P0, R0.reuse, R2.reuse, 0x5 ;  /* 0x0000000200189211 */ /* 0x0c0fea00078028ff */
[----:B------:R-:W-:Y:S02]  /*d970*/  @!P1 LEA.HI.X R28, R0, R3, R16, 0x5, P0 ;  /* 0x00000003001c9211 */ /* 0x000fe400000f2c10 */
[C---:B------:R-:W-:Y:S02]  /*d980*/  HMMA.16816.F32 R16, R48.reuse, R18, RZ ;  /* 0x000000123010723c */ /* 0x040fe400000018ff */
[----:B------:R-:W-:Y:S05]  /*d990*/  IADD3 R2, P0, R220, R2, RZ ;  /* 0x00000002dc027210 */ /* 0x000fea0007f1e0ff */
[--C-:B------:R-:W-:Y:S01]  /*d9a0*/  IMAD.X R3, R3, 0x1, R222.reuse, P0 ;  /* 0x0000000103037824 */ /* 0x100fe200000e06de */
        /* <DEDUP_REMOVED lines=9> */
[----:B------:R-:W-:Y:S01]  /*da40*/  @!P1 IMAD.X R3, R28, 0x1, R222, P0 ;  /* 0x000000011c039824 */ /* 0x000fe200000e06de */
[C---:B------:R-:W-:Y:S03]  /*da50*/  @!P1 LEA R2, P0, R0.reuse, c[0x0][0x1f8], 0x1 ;  /* 0x00007e0000029a11 */ /* 0x040fe600078008ff */
[----:B------:R4:W-:Y:S01]  /*da60*/  LDGSTS.E.BYPASS.LTC128B.128 [R195+0x2480], [R36.64+0x40], !P4 ;  /* 0x0248004024c37fae */ /* 0x0009e2000e101d46 */
[-C--:B------:R-:W-:Y:S01]  /*da70*/  HMMA.16816.F32 R28, R44, R34.reuse, RZ ;  /* 0x000000222c1c723c */ /* 0x080fe200000018ff */
[----:B------:R-:W-:Y:S04]  /*da80*/  @!P1 LEA.HI.X R3, R0, c[0x0][0x1fc], R3, 0x1, P0 ;  /* 0x00007f0000039a11 */ /* 0x000fe800000f0c03 */
[----:B------:R4:W-:Y:S03]  /*da90*/  LDGSTS.E.BYPASS.LTC128B.128 [R195+0x3080], [R36.64+0x80], !P3 ;  /* 0x0308008024c37fae */ /* 0x0009e6000d901d46 */
[C---:B------:R-:W-:Y:S03]  /*daa0*/  HMMA.16816.F32 R32, R48.reuse, R34, RZ ;  /* 0x000000223020723c */ /* 0x040fe600000018ff */
[----:B------:R1:W-:Y:S06]  /*dab0*/  @!P1 LDGSTS.E.BYPASS.LTC128B.128 [R195+0x2080], [R2.64], !P5 ;  /* 0x0208000002c39fae */ /* 0x0003ec000e901d46 */
[----:B------:R1:W-:Y:S06]  /*dac0*/  @!P1 LDGSTS.E.BYPASS.LTC128B.128 [R195+0x2c80], [R2.64+0x40], !P4 ;  /* 0x02c8004002c39fae */ /* 0x0003ec000e101d46 */
[----:B------:R1:W-:Y:S06]  /*dad0*/  @!P1 LDGSTS.E.BYPASS.LTC128B.128 [R195+0x3880], [R2.64+0x80], !P3 ;  /* 0x0388008002c39fae */ /* 0x0003ec000d901d46 */
[----:B------:R-:W0:Y:S01]  /*dae0*/  LDGDEPBAR ;  /* 0x00000000000079af */ /* 0x000e220000000000 */
[-C--:B----4-:R-:W-:Y:S08]  /*daf0*/  HMMA.16816.F32 R36, R48, R140.reuse, RZ ;  /* 0x0000008c3024723c */ /* 0x090ff000000018ff */
        /* <DEDUP_REMOVED lines=27> */
[-C--:B------:R-:W-:Y:S03]  /*dcb0*/  HMMA.16816.F32 R28, R168, R162.reuse, R28 ;  /* 0x000000a2a81c723c */ /* 0x080fe6000000181c */
[----:B-----5:R-:W-:Y:S05]  /*dcc0*/  ISETP.GT.AND P0, PT, R196, R231, PT ;  /* 0x000000e7c400720c */ /* 0x020fea0003f04270 */
        /* <DEDUP_REMOVED lines=63> */
[----:B------:R-:W-:Y:S04]  /*e0c0*/  SHF.R.S32.HI R134, RZ, 0x2, R134 ;  /* 0x00000002ff867819 */ /* 0x000fe80000011486 */
[----:B------:R-:W-:Y:S01]  /*e0d0*/  IADD3 R136, -R134, 0x30, RZ ;  /* 0x0000003086887810 */ /* 0x000fe20007ffe1ff */
[----:B------:R-:W-:Y:S02]  /*e0e0*/  IMAD R134, R2, c[0x0][0x1e0], RZ ;  /* 0x0000780002867a24 */ /* 0x000fe400078e02ff */
[----:B------:R-:W-:Y:S01]  /*e0f0*/  IMAD.WIDE.U32 R2, R0, c[0x0][0x1e0], RZ ;  /* 0x0000780000027a25 */ /* 0x000fe200078e00ff */
[----:B------:R-:W-:Y:S03]  /*e100*/  ISETP.GE.AND P0, PT, R136, 0x21, PT ;  /* 0x000000218800780c */ /* 0x000fe60003f06270 */
[----:B------:R-:W-:Y:S04]  /*e110*/  IMAD R0, R0, c[0x0][0x1e4], R134 ;  /* 0x0000790000007a24 */ /* 0x000fe800078e0286 */
[----:B------:R-:W-:Y:S02]  /*e120*/  IMAD.IADD R0, R3, 0x1, R0 ;  /* 0x0000000103007824 */ /* 0x000fe400078e0200 */
[----:B------:R-:W-:Y:S04]  /*e130*/  IMAD.WIDE.U32 R2, R2, 0x30, RZ ;  /* 0x0000003002027825 */ /* 0x000fe800078e00ff */
[----:B------:R-:W-:Y:S02]  /*e140*/  @P0 IMAD.MOV.U32 R134, RZ, RZ, c[0x0][0x1e0] ;  /* 0x00007800ff860624 */ /* 0x000fe400078e00ff */
[----:B------:R-:W-:Y:S02]  /*e150*/  IMAD R0, R0, 0x30, RZ ;  /* 0x0000003000007824 */ /* 0x000fe400078e02ff */
        /* <DEDUP_REMOVED lines=23> */
.L_x_1981:
[----:B------:R-:W-:Y:S05]  /*e2d0*/  BSYNC B0 ;  /* 0x0000000000007941 */ /* 0x000fea0003800000 */
.L_x_1980:
        /* <DEDUP_REMOVED lines=34> */
.L_x_1984:
[----:B------:R-:W-:Y:S04]  /*e500*/  MOV R134, c[0x0][0x32c] ;  /* 0x0000cb0000867a02 */ /* 0x000fe80000000f00 */
[----:B------:R-:W-:Y:S11]  /*e510*/  ISETP.NE.AND P0, PT, R134, 0x1, PT ;  /* 0x000000018600780c */ /* 0x000ff60003f05270 */
[----:B------:R-:W-:Y:S02]  /*e520*/  @!UPT UIADD3 URZ, URZ, URZ, URZ ;  /* 0x0000003f3f3ff290 */ /* 0x000fe4000fffe03f */
[----:B------:R-:W-:Y:S05]  /*e530*/  @P0 IMAD.HI.U32 R134, R2, c[0x0][0x330], RZ ;  /* 0x0000cc0002860a27 */ /* 0x000fea00078e00ff */
[----:B------:R-:W-:Y:S02]  /*e540*/  @P0 SHF.R.U32.HI R2, RZ, c[0x0][0x334], R134 ;  /* 0x0000cd00ff020a19 */ /* 0x000fe40000011686 */
.L_x_1985:
[----:B------:R-:W-:Y:S05]  /*e550*/  BSYNC B0 ;  /* 0x0000000000007941 */ /* 0x000fea0003800000 */
.L_x_1983:
[----:B------:R-:W-:Y:S04]  /*e560*/  IMAD.IADD R134, R3, 0x1, -R235 ;  /* 0x0000000103867824 */ /* 0x000fe800078e0aeb */
[----:B------:R-:W-:Y:S05]  /*e570*/  IMAD R2, R2, c[0x0][0x32c], R134 ;  /* 0x0000cb0002027a24 */ /* 0x000fea00078e0286 */
[----:B------:R-:W-:Y:S02]  /*e580*/  IADD3 R134, R2, c[0x0][0x32c], RZ ;  /* 0x0000cb0002867a10 */ /* 0x000fe40007ffe0ff */
[----:B------:R-:W-:Y:S02]  /*e590*/  IMNMX R0, R0, R2, !PT ;  /* 0x0000000200007217 */ /* 0x000fe40007800200 */
[----:B------:R-:W-:Y:S02]  /*e5a0*/  IMNMX R138, R138, R134, PT ;  /* 0x000000868a8a7217 */ /* 0x000fe40003800200 */
.L_x_1982:
        /* <DEDUP_REMOVED lines=17> */
.L_x_1988:
[----:B------:R-:W-:Y:S04]  /*e6c0*/  MOV R136, c[0x0][0x32c] ;  /* 0x0000cb0000887a02 */ /* 0x000fe80000000f00 */
[----:B------:R-:W-:Y:S11]  /*e6d0*/  ISETP.NE.AND P0, PT, R136, 0x1, PT ;  /* 0x000000018800780c */ /* 0x000ff60003f05270 */
[----:B------:R-:W-:Y:S02]  /*e6e0*/  @!UPT UIADD3 URZ, URZ, URZ, URZ ;  /* 0x0000003f3f3ff290 */ /* 0x000fe4000fffe03f */
[----:B------:R-:W-:Y:S05]  /*e6f0*/  @P0 IMAD.HI.U32 R136, R2, c[0x0][0x330], RZ ;  /* 0x0000cc0002880a27 */ /* 0x000fea00078e00ff */
[----:B------:R-:W-:Y:S02]  /*e700*/  @P0 SHF.R.U32.HI R2, RZ, c[0x0][0x334], R136 ;  /* 0x0000cd00ff020a19 */ /* 0x000fe40000011688 */
.L_x_1989:
[----:B------:R-:W-:Y:S05]  /*e710*/  BSYNC B0 ;  /* 0x0000000000007941 */ /* 0x000fea0003800000 */
.L_x_1987:
[----:B------:R-:W-:Y:S04]  /*e720*/  IMAD.IADD R136, R3, 0x1, -R235 ;  /* 0x0000000103887824 */ /* 0x000fe800078e0aeb */
[----:B------:R-:W-:Y:S05]  /*e730*/  IMAD R2, R2, c[0x0][0x32c], R136 ;  /* 0x0000cb0002027a24 */ /* 0x000fea00078e0288 */
[----:B------:R-:W-:Y:S02]  /*e740*/  IADD3 R136, R2, c[0x0][0x32c], RZ ;  /* 0x0000cb0002887a10 */ /* 0x000fe40007ffe0ff */
[----:B------:R-:W-:Y:S02]  /*e750*/  IMNMX R134, R134, R2, !PT ;  /* 0x0000000286867217 */ /* 0x000fe40007800200 */
[----:B------:R-:W-:Y:S02]  /*e760*/  IMNMX R137, R137, R136, PT ;  /* 0x0000008889897217 */ /* 0x000fe40003800200 */
.L_x_1986:
        /* <DEDUP_REMOVED lines=17> */
.L_x_1992:
[----:B------:R-:W-:Y:S04]  /*e880*/  MOV R160, c[0x0][0x32c] ;  /* 0x0000cb0000a07a02 */ /* 0x000fe80000000f00 */
[----:B------:R-:W-:Y:S11]  /*e890*/  ISETP.NE.AND P0, PT, R160, 0x1, PT ;  /* 0x00000001a000780c */ /* 0x000ff60003f05270 */
[----:B------:R-:W-:Y:S02]  /*e8a0*/  @!UPT UIADD3 URZ, URZ, URZ, URZ ;  /* 0x0000003f3f3ff290 */ /* 0x000fe4000fffe03f */
[----:B------:R-:W-:Y:S05]  /*e8b0*/  @P0 IMAD.HI.U32 R160, R140, c[0x0][0x330], RZ ;  /* 0x0000cc008ca00a27 */ /* 0x000fea00078e00ff */
[----:B------:R-:W-:Y:S02]  /*e8c0*/  @P0 SHF.R.U32.HI R140, RZ, c[0x0][0x334], R160 ;  /* 0x0000cd00ff8c0a19 */ /* 0x000fe400000116a0 */
.L_x_1993:
[----:B------:R-:W-:Y:S05]  /*e8d0*/  BSYNC B0 ;  /* 0x0000000000007941 */ /* 0x000fea0003800000 */
.L_x_1991:
[----:B------:R-:W-:Y:S04]  /*e8e0*/  IMAD.IADD R160, R3, 0x1, -R235 ;  /* 0x0000000103a07824 */ /* 0x000fe800078e0aeb */
[----:B------:R-:W-:Y:S05]  /*e8f0*/  IMAD R140, R140, c[0x0][0x32c], R160 ;  /* 0x0000cb008c8c7a24 */ /* 0x000fea00078e02a0 */
[----:B------:R-:W-:Y:S02]  /*e900*/  IADD3 R160, R140, c[0x0][0x32c], RZ ;  /* 0x0000cb008ca07a10 */ /* 0x000fe40007ffe0ff */
[----:B------:R-:W-:Y:S02]  /*e910*/  IMNMX R2, R2, R140, !PT ;  /* 0x0000008c02027217 */ /* 0x000fe40007800200 */
[----:B------:R-:W-:Y:S02]  /*e920*/  IMNMX R136, R136, R160, PT ;  /* 0x000000a088887217 */ /* 0x000fe40003800200 */
.L_x_1990:
        /* <DEDUP_REMOVED lines=157> */
.L_x_1996:
[----:B------:R-:W-:Y:S04]  /*f300*/  MOV R5, c[0x0][0x32c] ;  /* 0x0000cb0000057a02 */ /* 0x000fe80000000f00 */
[----:B------:R-:W-:Y:S11]  /*f310*/  ISETP.NE.AND P0, PT, R5, 0x1, PT ;  /* 0x000000010500780c */ /* 0x000ff60003f05270 */
[----:B------:R-:W-:Y:S02]  /*f320*/  @!UPT UIADD3 URZ, URZ, URZ, URZ ;  /* 0x0000003f3f3ff290 */ /* 0x000fe4000fffe03f */
[----:B------:R-:W-:Y:S05]  /*f330*/  @P0 IMAD.HI.U32 R5, R4, c[0x0][0x330], RZ ;  /* 0x0000cc0004050a27 */ /* 0x000fea00078e00ff */
[----:B------:R-:W-:Y:S02]  /*f340*/  @P0 SHF.R.U32.HI R4, RZ, c[0x0][0x334], R5 ;  /* 0x0000cd00ff040a19 */ /* 0x000fe40000011605 */
.L_x_1997:
[----:B------:R-:W-:Y:S05]  /*f350*/  BSYNC B0 ;  /* 0x0000000000007941 */ /* 0x000fea0003800000 */
.L_x_1995:
[----:B------:R-:W-:Y:S04]  /*f360*/  IMAD.IADD R3, R3, 0x1, -R235 ;  /* 0x0000000103037824 */ /* 0x000fe800078e0aeb */
[----:B------:R-:W-:Y:S05]  /*f370*/  IMAD R3, R4, c[0x0][0x32c], R3 ;  /* 0x0000cb0004037a24 */ /* 0x000fea00078e0203 */
[----:B------:R-:W-:Y:S02]  /*f380*/  IADD3 R4, R3, c[0x0][0x32c], RZ ;  /* 0x0000cb0003047a10 */ /* 0x000fe40007ffe0ff */
[----:B------:R-:W-:Y:S02]  /*f390*/  IMNMX R0, R0, R3, !PT ;  /* 0x0000000300007217 */ /* 0x000fe40007800200 */
[----:B------:R-:W-:Y:S02]  /*f3a0*/  IMNMX R2, R2, R4, PT ;  /* 0x0000000402027217 */ /* 0x000fe40003800200 */
.L_x_1994:
[----:B------:R-:W-:Y:S01]  /*f3b0*/  ISETP.GT.AND P0, PT, R0, RZ, !P2 ;  /* 0x000000ff0000720c */ /* 0x000fe20005704270 */
[----:B------:R-:W2:Y:S01]  /*f3c0*/  LDL.LU R232, [R1] ;  /* 0x0000000001e87983 */ /* 0x000ea20000300800 */
        /* <DEDUP_REMOVED lines=48> */
[----:B------:R-:W-:Y:S01]  /*f6d0*/  ISETP.GT.AND P0, PT, R0, 0x20, !P5 ;  /* 0x000000200000780c */ /* 0x000fe20006f04270 */
[----:B------:R-:W-:Y:S01]  /*f6e0*/  LDSM.16.MT88.4 R28, [R181] ;  /* 0x00000000b51c783b */ /* 0x000fe20000004200 */
        /* <DEDUP_REMOVED lines=18> */
[----:B------:R-:W3:Y:S01]  /*f810*/  SHFL.BFLY PT, R7, R4, 0x2, 0x1f ;  /* 0x0c401f0004077f89 */ /* 0x000ee200000e0000 */
[----:B------:R-:W-:Y:S02]  /*f820*/  ISETP.GT.AND P0, PT, R0, 0x29, !P6 ;  /* 0x000000290000780c */ /* 0x000fe40007704270 */
[----:B------:R-:W-:Y:S02]  /*f830*/  FMNMX.FTZ R5, R48, R5, !PT ;  /* 0x0000000530057209 */ /* 0x000fe40007810000 */
[----:B------:R-:W-:Y:S02]  /*f840*/  ISETP.LT.OR P0, PT, R2, 0x2a, P0 ;  /* 0x0000002a0200780c */ /* 0x000fe40000701670 */
[----:B------:R-:W-:Y:S02]  /*f850*/  FMNMX.FTZ R5, R39, R5, !PT ;  /* 0x0000000527057209 */ /* 0x000fe40007810000 */
[----:B------:R-:W-:Y:S02]  /*f860*/  FSEL R21, R47, -INF , !P0 ;  /* 0xff8000002f157808 */ /* 0x000fe40004000000 */
[----:B------:R-:W-:Y:S04]  /*f870*/  FMNMX.FTZ R5, R38, R5, !PT ;  /* 0x0000000526057209 */ /* 0x000fe80007810000 */
[----:B------:R-:W-:Y:S04]  /*f880*/  FMNMX.FTZ R5, R50, R5, !PT ;  /* 0x0000000532057209 */ /* 0x000fe80007810000 */
[----:B------:R-:W-:Y:S04]  /*f890*/  FMNMX.FTZ R5, R174, R5, !PT ;  /* 0x00000005ae057209 */ /* 0x000fe80007810000 */
[----:B------:R-:W-:Y:S04]  /*f8a0*/  FMNMX.FTZ R0, R173, R5, !PT ;  /* 0x00000005ad007209 */ /* 0x000fe80007810000 */
[----:B------:R-:W-:Y:S04]  /*f8b0*/  FMNMX.FTZ R2, R178, R0, !PT ;  /* 0x00000000b2027209 */ /* 0x000fe80007810000 */
[----:B------:R-:W-:Y:S02]  /*f8c0*/  FMNMX.FTZ R2, R179, R2, !PT ;  /* 0x00000002b3027209 */ /* 0x000fe40007810000 */
[----:B-1----:R-:W-:Y:S02]  /*f8d0*/  FMNMX.FTZ R3, R3, R6, !PT ;  /* 0x0000000603037209 */ /* 0x002fe40007810000 */
[----:B---3--:R-:W-:Y:S03]  /*f8e0*/  FMNMX.FTZ R0, R4, R7, !PT ;  /* 0x0000000704007209 */ /* 0x008fe60007810000 */
[----:B------:R-:W1:Y:S08]  /*f8f0*/  SHFL.BFLY PT, R6, R3, 0x1, 0x1f ;  /* 0x0c201f0003067f89 */ /* 0x000e7000000e0000 */
[----:B------:R-:W3:Y:S01]  /*f900*/  SHFL.BFLY PT, R5, R0, 0x1, 0x1f ;  /* 0x0c201f0000057f89 */ /* 0x000ee200000e0000 */
[----:B-1----:R-:W-:Y:S07]  /*f910*/  FMNMX.FTZ R138, R3, R6, !PT ;  /* 0x00000006038a7209 */ /* 0x002fee0007810000 */
[----:B------:R-:W1:Y:S01]  /*f920*/  SHFL.BFLY PT, R6, R2, 0x2, 0x1f ;  /* 0x0c401f0002067f89 */ /* 0x000e6200000e0000 */
[C---:B------:R-:W-:Y:S01]  /*f930*/  FSETP.NEU.FTZ.AND P0, PT, R138.reuse, -INF , PT ;  /* 0xff8000008a00780b */ /* 0x040fe20003f1d000 */
[----:B------:R-:W-:Y:S01]  /*f940*/  FMUL.FTZ R3, R138, c[0x0][0x2d0] ;  /* 0x0000b4008a037a20 */ /* 0x000fe20000410000 */
[----:B---3--:R-:W-:Y:S04]  /*f950*/  FMNMX.FTZ R137, R0, R5, !PT ;  /* 0x0000000500897209 */ /* 0x008fe80007810000 */
[----:B------:R-:W-:Y:S05]  /*f960*/  FSEL R23, R3, RZ, P0 ;  /* 0x000000ff03177208 */ /* 0x000fea0000000000 */
[--C-:B------:R-:W-:Y:S02]  /*f970*/  FFMA.FTZ R3, R16, c[0x0][0x2d0], -R23.reuse ;  /* 0x0000b40010037a23 */ /* 0x100fe40000010817 */
[--C-:B------:R-:W-:Y:S02]  /*f980*/  FFMA.FTZ R4, R17, c[0x0][0x2d0], -R23.reuse ;  /* 0x0000b40011047a23 */ /* 0x100fe40000010817 */
[----:B------:R3:W-:Y:S01]  /*f990*/  MUFU.EX2 R225, R3 ;  /* 0x0000000300e17308 */ /* 0x0007e20000000800 */
[--C-:B------:R-:W-:Y:S02]  /*f9a0*/  FFMA.FTZ R36, R164, c[0x0][0x2d0], -R23.reuse ;  /* 0x0000b400a4247a23 */ /* 0x100fe40000010817 */
[--C-:B------:R-:W-:Y:S02]  /*f9b0*/  FFMA.FTZ R46, R197, c[0x0][0x2d0], -R23.reuse ;  /* 0x0000b400c52e7a23 */ /* 0x100fe40000010817 */
[--C-:B------:R-:W-:Y:S01]  /*f9c0*/  FFMA.FTZ R47, R177, c[0x0][0x2d0], -R23.reuse ;  /* 0x0000b400b12f7a23 */ /* 0x100fe20000010817 */
[----:B-1----:R-:W-:Y:S04]  /*f9d0*/  FMNMX.FTZ R2, R2, R6, !PT ;  /* 0x0000000602027209 */ /* 0x002fe80007810000 */
[----:B------:R1:W4:Y:S10]  /*f9e0*/  MUFU.EX2 R227, R4 ;  /* 0x0000000400e37308 */ /* 0x0003340000000800 */
[----:B------:R5:W-:Y:S01]  /*f9f0*/  MUFU.EX2 R210, R36 ;  /* 0x0000002400d27308 */ /* 0x000be20000000800 */
[----:B---3--:R-:W-:Y:S04]  /*fa00*/  FMNMX.FTZ R3, R10, R139, !PT ;  /* 0x0000008b0a037209 */ /* 0x008fe80007810000 */
[----:B------:R-:W-:Y:S04]  /*fa10*/  FMNMX.FTZ R3, R11, R3, !PT ;  /* 0x000000030b037209 */ /* 0x000fe80007810000 */
[----:B------:R-:W-:Y:S01]  /*fa20*/  FMNMX.FTZ R3, R9, R3, !PT ;  /* 0x0000000309037209 */ /* 0x000fe20007810000 */
[--C-:B-1----:R-:W-:Y:S01]  /*fa30*/  FFMA.FTZ R4, R140, c[0x0][0x2d0], -R23.reuse ;  /* 0x0000b4008c047a23 */ /* 0x102fe20000010817 */
[----:B----4-:R-:W-:Y:S02]  /*fa40*/  F2FP.PACK_AB R24, R227, R225 ;  /* 0x000000e1e318723e */ /* 0x010fe400000000ff */
[----:B------:R-:W-:Y:S01]  /*fa50*/  FMNMX.FTZ R0, R15, R3, !PT ;  /* 0x000000030f007209 */ /* 0x000fe20007810000 */
[----:B------:R1:W-:Y:S01]  /*fa60*/  MUFU.EX2 R226, R4 ;  /* 0x0000000400e27308 */ /* 0x0003e20000000800 */
[----:B------:R-:W-:Y:S02]  /*fa70*/  FSEL R3, R138, RZ, P0 ;  /* 0x000000ff8a037208 */ /* 0x000fe40000000000 */
[----:B------:R-:W-:Y:S01]  /*fa80*/  FMNMX.FTZ R5, R37, R0, !PT ;  /* 0x0000000025057209 */ /* 0x000fe20007810000 */
[C---:B------:R-:W-:Y:S01]  /*fa90*/  FMUL.FTZ R0, R137.reuse, c[0x0][0x2d0] ;  /* 0x0000b40089007a20 */ /* 0x040fe20000410000 */
[----:B------:R-:W-:Y:S01]  /*faa0*/  FSETP.NEU.FTZ.AND P0, PT, R137, -INF , PT ;  /* 0xff8000008900780b */ /* 0x000fe20003f1d000 */
[--C-:B-----5:R-:W-:Y:S01]  /*fab0*/  FFMA.FTZ R36, R163, c[0x0][0x2d0], -R23.reuse ;  /* 0x0000b400a3247a23 */ /* 0x120fe20000010817 */
[----:B------:R-:W-:Y:S02]  /*fac0*/  FMNMX.FTZ R6, R44, R5, !PT ;  /* 0x000000052c067209 */ /* 0x000fe40007810000 */
[----:B------:R-:W-:Y:S01]  /*fad0*/  FSEL R22, R0, RZ, P0 ;  /* 0x000000ff00167208 */ /* 0x000fe20000000000 */
[----:B------:R-:W3:Y:S01]  /*fae0*/  SHFL.BFLY PT, R5, R2, 0x1, 0x1f ;  /* 0x0c201f0002057f89 */ /* 0x000ee200000e0000 */
[----:B------:R4:W-:Y:S03]  /*faf0*/  MUFU.EX2 R211, R36 ;  /* 0x0000002400d37308 */ /* 0x0009e60000000800 */
[--C-:B------:R-:W-:Y:S02]  /*fb00*/  FFMA.FTZ R0, R18, c[0x0][0x2d0], -R22.reuse ;  /* 0x0000b40012007a23 */ /* 0x100fe40000010816 */
[--C-:B------:R-:W-:Y:S02]  /*fb10*/  FFMA.FTZ R43, R198, c[0x0][0x2d0], -R22.reuse ;  /* 0x0000b400c62b7a23 */ /* 0x100fe40000010816 */
[--C-:B------:R-:W-:Y:S03]  /*fb20*/  FFMA.FTZ R42, R175, c[0x0][0x2d0], -R22.reuse ;  /* 0x0000b400af2a7a23 */ /* 0x100fe60000010816 */
[----:B------:R5:W-:Y:S01]  /*fb30*/  MUFU.EX2 R214, R0 ;  /* 0x0000000000d67308 */ /* 0x000be20000000800 */
[--C-:B-1----:R-:W-:Y:S09]  /*fb40*/  FFMA.FTZ R4, R160, c[0x0][0x2d0], -R23.reuse ;  /* 0x0000b400a0047a23 */ /* 0x102ff20000010817 */
[----:B------:R1:W1:Y:S01]  /*fb50*/  MUFU.EX2 R230, R4 ;  /* 0x0000000400e67308 */ /* 0x0002620000000800 */
[----:B---3--:R-:W-:Y:S01]  /*fb60*/  FMNMX.FTZ R136, R2, R5, !PT ;  /* 0x0000000502887209 */ /* 0x008fe20007810000 */
[--C-:B----4-:R-:W-:Y:S01]  /*fb70*/  FFMA.FTZ R36, R165, c[0x0][0x2d0], -R22.reuse ;  /* 0x0000b400a5247a23 */ /* 0x110fe20000010816 */
[----:B------:R-:W-:Y:S02]  /*fb80*/  FSEL R5, R137, RZ, P0 ;  /* 0x000000ff89057208 */ /* 0x000fe40000000000 */
[----:B------:R-:W-:Y:S05]  /*fb90*/  FSETP.NEU.FTZ.AND P0, PT, R136, -INF , PT ;  /* 0xff8000008800780b */ /* 0x000fea0003f1d000 */
[----:B------:R3:W-:Y:S01]  /*fba0*/  MUFU.EX2 R209, R36 ;  /* 0x0000002400d17308 */ /* 0x0007e20000000800 */
[--C-:B-----5:R-:W-:Y:S09]  /*fbb0*/  FFMA.FTZ R0, R19, c[0x0][0x2d0], -R22.reuse ;  /* 0x0000b40013007a23 */ /* 0x120ff20000010816 */
[----:B------:R4:W5:Y:S01]  /*fbc0*/  MUFU.EX2 R215, R0 ;  /* 0x0000000000d77308 */ /* 0x0009620000000800 */
[----:B-1----:R-:W-:Y:S01]  /*fbd0*/  FMNMX.FTZ R4, R45, R6, !PT ;  /* 0x000000062d047209 */ /* 0x002fe20007810000 */
[--C-:B------:R-:W-:Y:S01]  /*fbe0*/  FFMA.FTZ R6, R162, c[0x0][0x2d0], -R22.reuse ;  /* 0x0000b400a2067a23 */ /* 0x100fe20000010816 */
[----:B------:R-:W-:Y:S02]  /*fbf0*/  F2FP.PACK_AB R26, R230, R226 ;  /* 0x000000e2e61a723e */ /* 0x000fe400000000ff */
[----:B------:R-:W-:Y:S05]  /*fc00*/  FMNMX.FTZ R4, R49, R4, !PT ;  /* 0x0000000431047209 */ /* 0x000fea0007810000 */
[----:B------:R-:W-:Y:S01]  /*fc10*/  MUFU.EX2 R229, R6 ;  /* 0x0000000600e57308 */ /* 0x000fe20000000800 */
[----:B------:R-:W-:Y:S01]  /*fc20*/  FMNMX.FTZ R4, R141, R4, !PT ;  /* 0x000000048d047209 */ /* 0x000fe20007810000 */
[----:B---3--:R-:W-:Y:S03]  /*fc30*/  FFMA.FTZ R36, R170, c[0x0][0x2d0], -R23 ;  /* 0x0000b400aa247a23 */ /* 0x008fe60000010817 */
[----:B------:R-:W-:Y:S05]  /*fc40*/  FMNMX.FTZ R4, R142, R4, !PT ;  /* 0x000000048e047209 */ /* 0x000fea0007810000 */
[----:B------:R1:W-:Y:S01]  /*fc50*/  MUFU.EX2 R206, R36 ;  /* 0x0000002400ce7308 */ /* 0x0003e20000000800 */
[----:B----4-:R-:W-:Y:S01]  /*fc60*/  FMNMX.FTZ R0, R143, R4, !PT ;  /* 0x000000048f007209 */ /* 0x010fe20007810000 */
[--C-:B------:R-:W-:Y:S01]  /*fc70*/  FFMA.FTZ R4, R161, c[0x0][0x2d0], -R22.reuse ;  /* 0x0000b400a1047a23 */ /* 0x100fe20000010816 */
[----:B-----5:R-:W-:Y:S02]  /*fc80*/  F2FP.PACK_AB R25, R215, R214 ;  /* 0x000000d6d719723e */ /* 0x020fe400000000ff */
[----:B------:R-:W-:Y:S05]  /*fc90*/  FMNMX.FTZ R0, R21, R0, !PT ;  /* 0x0000000015007209 */ /* 0x000fea0007810000 */
[----:B------:R3:W4:Y:S01]  /*fca0*/  MUFU.EX2 R216, R4 ;  /* 0x0000000400d87308 */ /* 0x0007220000000800 */
[----:B------:R-:W5:Y:S09]  /*fcb0*/  SHFL.BFLY PT, R2, R0, 0x2, 0x1f ;  /* 0x0c401f0000027f89 */ /* 0x000f7200000e0000 */
[----:B------:R-:W-:Y:S01]  /*fcc0*/  MUFU.EX2 R164, R43 ;  /* 0x0000002b00a47308 */ /* 0x000fe20000000800 */
[--C-:B-1----:R-:W-:Y:S09]  /*fcd0*/  FFMA.FTZ R36, R169, c[0x0][0x2d0], -R22.reuse ;  /* 0x0000b400a9247a23 */ /* 0x102ff20000010816 */
[----:B------:R1:W-:Y:S01]  /*fce0*/  MUFU.EX2 R204, R36 ;  /* 0x0000002400cc7308 */ /* 0x0003e20000000800 */
[----:B---3--:R-:W-:Y:S01]  /*fcf0*/  FMUL.FTZ R4, R136, c[0x0][0x2d0] ;  /* 0x0000b40088047a20 */ /* 0x008fe20000410000 */
[----:B----4-:R-:W-:Y:S04]  /*fd00*/  F2FP.PACK_AB R27, R229, R216 ;  /* 0x000000d8e51b723e */ /* 0x010fe800000000ff */
[----:B------:R-:W-:Y:S04]  /*fd10*/  FSEL R41, R4, RZ, P0 ;  /* 0x000000ff04297208 */ /* 0x000fe80000000000 */
[----:B------:R-:W-:Y:S01]  /*fd20*/  MUFU.EX2 R165, R46 ;  /* 0x0000002e00a57308 */ /* 0x000fe20000000800 */
[--C-:B------:R-:W-:Y:S09]  /*fd30*/  FFMA.FTZ R4, R8, c[0x0][0x2d0], -R41.reuse ;  /* 0x0000b40008047a23 */ /* 0x100ff20000010829 */
[----:B------:R3:W-:Y:S01]  /*fd40*/  MUFU.EX2 R212, R4 ;  /* 0x0000000400d47308 */ /* 0x0007e20000000800 */
[----:B-1----:R-:W-:Y:S09]  /*fd50*/  FFMA.FTZ R36, R168, c[0x0][0x2d0], -R22 ;  /* 0x0000b400a8247a23 */ /* 0x002ff20000010816 */
[----:B------:R1:W-:Y:S10]  /*fd60*/  MUFU.EX2 R205, R36 ;  /* 0x0000002400cd7308 */ /* 0x0003f40000000800 */
[----:B------:R-:W-:Y:S01]  /*fd70*/  MUFU.EX2 R161, R47 ;  /* 0x0000002f00a17308 */ /* 0x000fe20000000800 */
[--C-:B---3--:R-:W-:Y:S09]  /*fd80*/  FFMA.FTZ R4, R20, c[0x0][0x2d0], -R41.reuse ;  /* 0x0000b40014047a23 */ /* 0x108ff20000010829 */
[----:B------:R5:W3:Y:S01]  /*fd90*/  MUFU.EX2 R213, R4 ;  /* 0x0000000400d57308 */ /* 0x000ae20000000800 */
[--C-:B-1----:R-:W-:Y:S09]  /*fda0*/  FFMA.FTZ R36, R48, c[0x0][0x2d0], -R41.reuse ;  /* 0x0000b40030247a23 */ /* 0x102ff20000010829 */
[----:B------:R1:W-:Y:S01]  /*fdb0*/  MUFU.EX2 R201, R36 ;  /* 0x0000002400c97308 */ /* 0x0003e20000000800 */
[----:B-----5:R-:W-:Y:S01]  /*fdc0*/  FMNMX.FTZ R4, R0, R2, !PT ;  /* 0x0000000200047209 */ /* 0x020fe20007810000 */
[----:B------:R-:W-:Y:S01]  /*fdd0*/  FFMA.FTZ R0, R12, c[0x0][0x2d0], -R41 ;  /* 0x0000b4000c007a23 */ /* 0x000fe20000010829 */
[----:B---3--:R-:W-:Y:S01]  /*fde0*/  F2FP.PACK_AB R32, R213, R212 ;  /* 0x000000d4d520723e */ /* 0x008fe200000000ff */
[----:B------:R-:W-:Y:S06]  /*fdf0*/  FADD.FTZ R2, -R5, R133 ;  /* 0x0000008505027221 */ /* 0x000fec0000010100 */
[----:B------:R3:W-:Y:S01]  /*fe00*/  MUFU.EX2 R224, R0 ;  /* 0x0000000000e07308 */ /* 0x0007e20000000800 */
[----:B------:R-:W4:Y:S01]  /*fe10*/  SHFL.BFLY PT, R6, R4, 0x1, 0x1f ;  /* 0x0c201f0004067f89 */ /* 0x000f2200000e0000 */
[----:B------:R-:W-:Y:S02]  /*fe20*/  FMUL.FTZ R2, R2, c[0x0][0x2d0] ;  /* 0x0000b40002027a20 */ /* 0x000fe40000410000 */
[--C-:B-1----:R-:W-:Y:S06]  /*fe30*/  FFMA.FTZ R36, R39, c[0x0][0x2d0], -R41.reuse ;  /* 0x0000b40027247a23 */ /* 0x102fec0000010829 */
[----:B------:R1:W-:Y:S01]  /*fe40*/  MUFU.EX2 R202, R36 ;  /* 0x0000002400ca7308 */ /* 0x0003e20000000800 */
[--C-:B---3--:R-:W-:Y:S01]  /*fe50*/  FFMA.FTZ R0, R13, c[0x0][0x2d0], -R41.reuse ;  /* 0x0000b4000d007a23 */ /* 0x108fe20000010829 */
[----:B----4-:R-:W-:Y:S08]  /*fe60*/  FMNMX.FTZ R134, R4, R6, !PT ;  /* 0x0000000604867209 */ /* 0x010ff00007810000 */
[----:B------:R3:W4:Y:S01]  /*fe70*/  MUFU.EX2 R228, R0 ;  /* 0x0000000000e47308 */ /* 0x0007220000000800 */
[----:B------:R-:W-:Y:S02]  /*fe80*/  FMUL.FTZ R4, R134, c[0x0][0x2d0] ;  /* 0x0000b40086047a20 */ /* 0x000fe40000410000 */
[--C-:B-1----:R-:W-:Y:S07]  /*fe90*/  FFMA.FTZ R36, R38, c[0x0][0x2d0], -R41.reuse ;  /* 0x0000b40026247a23 */ /* 0x102fee0000010829 */
[----:B------:R1:W-:Y:S01]  /*fea0*/  MUFU.EX2 R203, R36 ;  /* 0x0000002400cb7308 */ /* 0x0003e20000000800 */
[----:B---3--:R-:W-:Y:S01]  /*feb0*/  FADD.FTZ R0, -R3, R132 ;  /* 0x0000008403007221 */ /* 0x008fe20000010100 */
[----:B----4-:R-:W-:Y:S08]  /*fec0*/  F2FP.PACK_AB R34, R228, R224 ;  /* 0x000000e0e422723e */ /* 0x010ff000000000ff */
[----:B------:R-:W3:Y:S01]  /*fed0*/  MUFU.EX2 R3, R2 ;  /* 0x0000000200037308 */ /* 0x000ee20000000800 */
[----:B------:R-:W-:Y:S02]  /*fee0*/  FMUL.FTZ R0, R0, c[0x0][0x2d0] ;  /* 0x0000b40000007a20 */ /* 0x000fe40000410000 */
[----:B-1----:R-:W-:Y:S07]  /*fef0*/  FFMA.FTZ R36, R50, c[0x0][0x2d0], -R41 ;  /* 0x0000b40032247a23 */ /* 0x002fee0000010829 */
[----:B------:R1:W4:Y:S10]  /*ff00*/  MUFU.EX2 R20, R0 ;  /* 0x0000000000147308 */ /* 0x0003340000000800 */
[----:B------:R-:W-:Y:S01]  /*ff10*/  MUFU.EX2 R200, R36 ;  /* 0x0000002400c87308 */ /* 0x000fe20000000800 */
[C---:B---3--:R-:W-:Y:S02]  /*ff20*/  FMUL.FTZ R6, R3.reuse, R146 ;  /* 0x0000009203067220 */ /* 0x048fe40000410000 */
[C---:B------:R-:W-:Y:S02]  /*ff30*/  FMUL.FTZ R7, R3.reuse, R147 ;  /* 0x0000009303077220 */ /* 0x040fe40000410000 */
[C---:B------:R-:W-:Y:S02]  /*ff40*/  FMUL.FTZ R18, R3.reuse, R158 ;  /* 0x0000009e03127220 */ /* 0x040fe40000410000 */
[C---:B------:R-:W-:Y:S02]  /*ff50*/  FMUL.FTZ R19, R3.reuse, R159 ;  /* 0x0000009f03137220 */ /* 0x040fe40000410000 */
[----:B------:R-:W-:Y:S01]  /*ff60*/  FMUL.FTZ R102, R3, R102 ;  /* 0x0000006603667220 */ /* 0x000fe20000410000 */
[----:B-1----:R-:W-:Y:S01]  /*ff70*/  FSEL R0, R136, RZ, P0 ;  /* 0x000000ff88007208 */ /* 0x002fe20000000000 */
[----:B----4-:R-:W-:Y:S01]  /*ff80*/  FMUL.FTZ R16, R20, R156 ;  /* 0x0000009c14107220 */ /* 0x010fe20000410000 */
        /* <DEDUP_REMOVED lines=8> */
[----:B------:R1:W3:Y:S01]  /*10010*/  MUFU.EX2 R2, R0 ;  /* 0x0000000000027308 */ /* 0x0002e20000000800 */
        /* <DEDUP_REMOVED lines=11> */
[----:B------:R-:W5:Y:S01]  /*100d0*/  MUFU.EX2 R223, R4 ;  /* 0x0000000400df7308 */ /* 0x000f620000000800 */
[----:B------:R-:W-:Y:S02]  /*100e0*/  FMUL.FTZ R119, R3, R119 ;  /* 0x0000007703777220 */ /* 0x000fe40000410000 */
[----:B------:R-:W-:Y:S02]  /*100f0*/  FMUL.FTZ R128, R20, R128 ;  /* 0x0000008014807220 */ /* 0x000fe40000410000 */
[--C-:B-1----:R-:W-:Y:S02]  /*10100*/  FFMA.FTZ R0, R10, c[0x0][0x2d0], -R40.reuse ;  /* 0x0000b4000a007a23 */ /* 0x102fe40000010828 */
[C---:B---3--:R-:W-:Y:S02]  /*10110*/  FMUL.FTZ R8, R2.reuse, R148 ;  /* 0x0000009402087220 */ /* 0x048fe40000410000 */
[C---:B------:R-:W-:Y:S01]  /*10120*/  FMUL.FTZ R9, R2.reuse, R149 ;  /* 0x0000009502097220 */ /* 0x040fe20000410000 */
[----:B------:R1:W-:Y:S01]  /*10130*/  MUFU.EX2 R133, R0 ;  /* 0x0000000000857308 */ /* 0x0003e20000000800 */
[C---:B------:R-:W-:Y:S02]  /*10140*/  FMUL.FTZ R12, R2.reuse, R152 ;  /* 0x00000098020c7220 */ /* 0x040fe40000410000 */
[----:B------:R-:W-:Y:S02]  /*10150*/  FMUL.FTZ R13, R2, R153 ;  /* 0x00000099020d7220 */ /* 0x000fe40000410000 */
[----:B----4-:R-:W-:Y:S02]  /*10160*/  FMUL.FTZ R5, R20, R145 ;  /* 0x0000009114057220 */ /* 0x010fe40000410000 */
[C---:B------:R-:W-:Y:S02]  /*10170*/  FMUL.FTZ R104, R2.reuse, R104 ;  /* 0x0000006802687220 */ /* 0x040fe40000410000 */
[C---:B------:R-:W-:Y:S02]  /*10180*/  FMUL.FTZ R105, R2.reuse, R105 ;  /* 0x0000006902697220 */ /* 0x040fe40000410000 */
[C---:B------:R-:W-:Y:S02]  /*10190*/  FMUL.FTZ R108, R2.reuse, R108 ;  /* 0x0000006c026c7220 */ /* 0x040fe40000410000 */
[----:B------:R-:W-:Y:S01]  /*101a0*/  FMUL.FTZ R109, R2, R109 ;  /* 0x0000006d026d7220 */ /* 0x000fe20000410000 */
[----:B-----5:R-:W-:Y:S01]  /*101b0*/  F2FP.PACK_AB R35, R223, R217 ;  /* 0x000000d9df23723e */ /* 0x020fe200000000ff */
[----:B------:R-:W-:Y:S02]  /*101c0*/  FMUL.FTZ R4, R20, R144 ;  /* 0x0000009014047220 */ /* 0x000fe40000410000 */
[C---:B------:R-:W-:Y:S02]  /*101d0*/  FMUL.FTZ R120, R2.reuse, R120 ;  /* 0x0000007802787220 */ /* 0x040fe40000410000 */
[C---:B------:R-:W-:Y:S02]  /*101e0*/  FMUL.FTZ R121, R2.reuse, R121 ;  /* 0x0000007902797220 */ /* 0x040fe40000410000 */
[C---:B------:R-:W-:Y:S01]  /*101f0*/  FMUL.FTZ R124, R2.reuse, R124 ;  /* 0x0000007c027c7220 */ /* 0x040fe20000410000 */
[-C--:B------:R-:W-:Y:S01]  /*10200*/  HMMA.16816.F32 R4, R24, R28.reuse, R4 ;  /* 0x0000001c1804723c */ /* 0x080fe20000001804 */
[----:B------:R-:W-:Y:S02]  /*10210*/  FMUL.FTZ R125, R2, R125 ;  /* 0x0000007d027d7220 */ /* 0x000fe40000410000 */
[----:B-1----:R-:W-:Y:S02]  /*10220*/  FFMA.FTZ R0, R11, c[0x0][0x2d0], -R40 ;  /* 0x0000b4000b007a23 */ /* 0x002fe40000010828 */
[C---:B------:R-:W-:Y:S02]  /*10230*/  FMUL.FTZ R129, R20.reuse, R129 ;  /* 0x0000008114817220 */ /* 0x040fe40000410000 */
[----:B------:R1:W3:Y:S01]  /*10240*/  MUFU.EX2 R135, R0 ;  /* 0x0000000000877308 */ /* 0x0002e20000000800 */
[C---:B------:R-:W-:Y:S04]  /*10250*/  FMUL.FTZ R130, R3.reuse, R130 ;  /* 0x0000008203827220 */ /* 0x040fe80000410000 */
[C---:B------:R-:W-:Y:S02]  /*10260*/  FMUL.FTZ R131, R3.reuse, R131 ;  /* 0x0000008303837220 */ /* 0x040fe40000410000 */
[C---:B------:R-:W-:Y:S02]  /*10270*/  FMUL.FTZ R52, R20.reuse, R52 ;  /* 0x0000003414347220 */ /* 0x040fe40000410000 */
[----:B------:R-:W-:Y:S02]  /*10280*/  FMUL.FTZ R53, R20, R53 ;  /* 0x0000003514357220 */ /* 0x000fe40000410000 */
[C---:B------:R-:W-:Y:S02]  /*10290*/  FMUL.FTZ R54, R3.reuse, R54 ;  /* 0x0000003603367220 */ /* 0x040fe40000410000 */
[----:B------:R-:W-:Y:S02]  /*102a0*/  FMUL.FTZ R55, R3, R55 ;  /* 0x0000003703377220 */ /* 0x000fe40000410000 */
[C---:B------:R-:W-:Y:S02]  /*102b0*/  FMUL.FTZ R56, R2.reuse, R56 ;  /* 0x0000003802387220 */ /* 0x040fe40000410000 */
[C---:B------:R-:W-:Y:S02]  /*102c0*/  FMUL.FTZ R57, R2.reuse, R57 ;  /* 0x0000003902397220 */ /* 0x040fe40000410000 */
[C---:B------:R-:W-:Y:S02]  /*102d0*/  FMUL.FTZ R60, R2.reuse, R60 ;  /* 0x0000003c023c7220 */ /* 0x040fe40000410000 */
[----:B------:R-:W-:Y:S02]  /*102e0*/  FMUL.FTZ R61, R2, R61 ;  /* 0x0000003d023d7220 */ /* 0x000fe40000410000 */
[----:B------:R-:W-:Y:S01]  /*102f0*/  FMUL.FTZ R64, R20, R64 ;  /* 0x0000004014407220 */ /* 0x000fe20000410000 */
[----:B-1----:R-:W-:Y:S01]  /*10300*/  FSEL R0, R134, RZ, P0 ;  /* 0x000000ff86007208 */ /* 0x002fe20000000000 */
[----:B------:R-:W-:Y:S01]  /*10310*/  FMUL.FTZ R65, R20, R65 ;  /* 0x0000004114417220 */ /* 0x000fe20000410000 */
[----:B---3--:R-:W-:Y:S01]  /*10320*/  F2FP.PACK_AB R33, R135, R133 ;  /* 0x000000858721723e */ /* 0x008fe200000000ff */
[C---:B------:R-:W-:Y:S01]  /*10330*/  FMUL.FTZ R66, R3.reuse, R66 ;  /* 0x0000004203427220 */ /* 0x040fe20000410000 */
[----:B------:R-:W-:Y:S01]  /*10340*/  ISETP.GT.AND P0, PT, R196, R231, PT ;  /* 0x000000e7c400720c */ /* 0x000fe20003f04270 */
[----:B------:R-:W-:Y:S02]  /*10350*/  FADD.FTZ R0, -R0, R139 ;  /* 0x0000008b00007221 */ /* 0x000fe40000010100 */
[C---:B------:R-:W-:Y:S02]  /*10360*/  FMUL.FTZ R67, R3.reuse, R67 ;  /* 0x0000004303437220 */ /* 0x040fe40000410000 */
[----:B------:R-:W-:Y:S02]  /*10370*/  FMUL.FTZ R0, R0, c[0x0][0x2d0] ;  /* 0x0000b40000007a20 */ /* 0x000fe40000410000 */
[C---:B------:R-:W-:Y:S02]  /*10380*/  FMUL.FTZ R68, R20.reuse, R68 ;  /* 0x0000004414447220 */ /* 0x040fe40000410000 */
[----:B------:R-:W-:Y:S02]  /*10390*/  FMUL.FTZ R69, R20, R69 ;  /* 0x0000004514457220 */ /* 0x000fe40000410000 */
[----:B------:R-:W1:Y:S01]  /*103a0*/  MUFU.EX2 R0, R0 ;  /* 0x0000000000007308 */ /* 0x000e620000000800 */
[C---:B------:R-:W-:Y:S02]  /*103b0*/  FMUL.FTZ R70, R3.reuse, R70 ;  /* 0x0000004603467220 */ /* 0x040fe40000410000 */
        /* <DEDUP_REMOVED lines=11> */
[C---:B-1----:R-:W-:Y:S02]  /*10470*/  FMUL.FTZ R10, R0.reuse, R150 ;  /* 0x00000096000a7220 */ /* 0x042fe40000410000 */
[C---:B------:R-:W-:Y:S02]  /*10480*/  FMUL.FTZ R11, R0.reuse, R151 ;  /* 0x00000097000b7220 */ /* 0x040fe40000410000 */
[C---:B------:R-:W-:Y:S02]  /*10490*/  FMUL.FTZ R14, R0.reuse, R154 ;  /* 0x0000009a000e7220 */ /* 0x040fe40000410000 */
[C---:B------:R-:W-:Y:S02]  /*104a0*/  FMUL.FTZ R15, R0.reuse, R155 ;  /* 0x0000009b000f7220 */ /* 0x040fe40000410000 */
[C---:B------:R-:W-:Y:S01]  /*104b0*/  FMUL.FTZ R106, R0.reuse, R106 ;  /* 0x0000006a006a7220 */ /* 0x040fe20000410000 */
[C---:B------:R-:W-:Y:S01]  /*104c0*/  HMMA.16816.F32 R8, R32.reuse, R28, R8 ;  /* 0x0000001c2008723c */ /* 0x040fe20000001808 */
[C---:B------:R-:W-:Y:S02]  /*104d0*/  FMUL.FTZ R107, R0.reuse, R107 ;  /* 0x0000006b006b7220 */ /* 0x040fe40000410000 */
[C---:B------:R-:W-:Y:S02]  /*104e0*/  FMUL.FTZ R110, R0.reuse, R110 ;  /* 0x0000006e006e7220 */ /* 0x040fe40000410000 */
[C---:B------:R-:W-:Y:S02]  /*104f0*/  FMUL.FTZ R111, R0.reuse, R111 ;  /* 0x0000006f006f7220 */ /* 0x040fe40000410000 */
[C---:B------:R-:W-:Y:S01]  /*10500*/  FMUL.FTZ R122, R0.reuse, R122 ;  /* 0x0000007a007a7220 */ /* 0x040fe20000410000 */
[-C--:B------:R-:W-:Y:S01]  /*10510*/  HMMA.16816.F32 R12, R32, R30.reuse, R12 ;  /* 0x0000001e200c723c */ /* 0x080fe2000000180c */
[C---:B------:R-:W-:Y:S03]  /*10520*/  FMUL.FTZ R123, R0.reuse, R123 ;  /* 0x0000007b007b7220 */ /* 0x040fe60000410000 */
[C---:B------:R-:W-:Y:S02]  /*10530*/  FMUL.FTZ R126, R0.reuse, R126 ;  /* 0x0000007e007e7220 */ /* 0x040fe40000410000 */
[C---:B------:R-:W-:Y:S02]  /*10540*/  FMUL.FTZ R127, R0.reuse, R127 ;  /* 0x0000007f007f7220 */ /* 0x040fe40000410000 */
[C---:B------:R-:W-:Y:S01]  /*10550*/  HMMA.16816.F32 R16, R24.reuse, R30, R16 ;  /* 0x0000001e1810723c */ /* 0x040fe20000001810 */
[----:B------:R-:W1:Y:S03]  /*10560*/  LDSM.16.MT88.4 R28, [R182] ;  /* 0x00000000b61c783b */ /* 0x000e660000004200 */
[C---:B------:R-:W-:Y:S02]  /*10570*/  FMUL.FTZ R58, R0.reuse, R58 ;  /* 0x0000003a003a7220 */ /* 0x040fe40000410000 */
[C---:B------:R-:W-:Y:S02]  /*10580*/  FMUL.FTZ R59, R0.reuse, R59 ;  /* 0x0000003b003b7220 */ /* 0x040fe40000410000 */
[C---:B------:R-:W-:Y:S04]  /*10590*/  FMUL.FTZ R62, R0.reuse, R62 ;  /* 0x0000003e003e7220 */ /* 0x040fe80000410000 */
        /* <DEDUP_REMOVED lines=14> */
[C---:B------:R-:W-:Y:S01]  /*10680*/  FMUL.FTZ R87, R3.reuse, R87 ;  /* 0x0000005703577220 */ /* 0x040fe20000410000 */
[-C--:B-1----:R-:W-:Y:S01]  /*10690*/  HMMA.16816.F32 R100, R24, R28.reuse, R100 ;  /* 0x0000001c1864723c */ /* 0x082fe20000001864 */
[C---:B------:R-:W-:Y:S02]  /*106a0*/  FMUL.FTZ R96, R20.reuse, R96 ;  /* 0x0000006014607220 */ /* 0x040fe40000410000 */
[----:B------:R-:W-:Y:S02]  /*106b0*/  FMUL.FTZ R97, R20, R97 ;  /* 0x0000006114617220 */ /* 0x000fe40000410000 */
[C---:B------:R-:W-:Y:S02]  /*106c0*/  FMUL.FTZ R98, R3.reuse, R98 ;  /* 0x0000006203627220 */ /* 0x040fe40000410000 */
[C---:B------:R-:W-:Y:S01]  /*106d0*/  FMUL.FTZ R99, R3.reuse, R99 ;  /* 0x0000006303637220 */ /* 0x040fe20000410000 */
[C---:B------:R-:W-:Y:S01]  /*106e0*/  HMMA.16816.F32 R104, R32.reuse, R28, R104 ;  /* 0x0000001c2068723c */ /* 0x040fe20000001868 */
[----:B------:R-:W-:Y:S04]  /*106f0*/  FFMA.FTZ R3, R3, R246, R214 ;  /* 0x000000f603037223 */ /* 0x000fe800000100d6 */
[----:B------:R-:W-:Y:S03]  /*10700*/  FADD.FTZ R3, R215, R3 ;  /* 0x00000003d7037221 */ /* 0x000fe60000010000 */
        /* <DEDUP_REMOVED lines=15> */
[----:B------:R-:W-:Y:S01]  /*10800*/  FFMA.FTZ R28, R166, c[0x0][0x2d0], -R22 ;  /* 0x0000b400a61c7a23 */ /* 0x000fe20000010816 */
[-C--:B------:R-:W-:Y:S01]  /*10810*/  HMMA.16816.F32 R76, R32, R30.reuse, R76 ;  /* 0x0000001e204c723c */ /* 0x080fe2000000184c */
[----:B------:R-:W-:Y:S07]  /*10820*/  MUFU.EX2 R166, R42 ;  /* 0x0000002a00a67308 */ /* 0x000fee0000000800 */
[C---:B------:R-:W-:Y:S03]  /*10830*/  HMMA.16816.F32 R80, R24.reuse, R30, R80 ;  /* 0x0000001e1850723c */ /* 0x040fe60000001850 */
[----:B------:R1:W3:Y:S02]  /*10840*/  MUFU.EX2 R208, R28 ;  /* 0x0000001c00d07308 */ /* 0x0002e40000000800 */
[--C-:B-1----:R-:W-:Y:S08]  /*10850*/  FFMA.FTZ R28, R167, c[0x0][0x2d0], -R23.reuse ;  /* 0x0000b400a71c7a23 */ /* 0x102ff00000010817 */
[----:B------:R1:W4:Y:S02]  /*10860*/  MUFU.EX2 R207, R28 ;  /* 0x0000001c00cf7308 */ /* 0x0003240000000800 */
[----:B-1----:R-:W1:Y:S02]  /*10870*/  LDSM.16.MT88.4 R28, [R182+0x1800] ;  /* 0x00180000b61c783b */ /* 0x002e640000004200 */
[-C--:B-1----:R-:W-:Y:S08]  /*10880*/  HMMA.16816.F32 R84, R24, R28.reuse, R84 ;  /* 0x0000001c1854723c */ /* 0x082ff00000001854 */
[C---:B------:R-:W-:Y:S07]  /*10890*/  HMMA.16816.F32 R88, R32.reuse, R28, R88 ;  /* 0x0000001c2058723c */ /* 0x040fee0000001858 */
[--C-:B------:R-:W-:Y:S01]  /*108a0*/  FFMA.FTZ R28, R37, c[0x0][0x2d0], -R40.reuse ;  /* 0x0000b400251c7a23 */ /* 0x100fe20000010828 */
[-C--:B------:R-:W-:Y:S01]  /*108b0*/  HMMA.16816.F32 R92, R32, R30.reuse, R92 ;  /* 0x0000001e205c723c */ /* 0x080fe2000000185c */
[----:B------:R-:W1:Y:S02]  /*108c0*/  LDSM.16.MT88.4 R32, [R181+0x400] ;  /* 0x00040000b520783b */ /* 0x000e640000004200 */
[----:B------:R5:W-:Y:S05]  /*108d0*/  MUFU.EX2 R170, R28 ;  /* 0x0000001c00aa7308 */ /* 0x000bea0000000800 */
[----:B------:R-:W-:Y:S01]  /*108e0*/  HMMA.16816.F32 R96, R24, R30, R96 ;  /* 0x0000001e1860723c */ /* 0x000fe20000001860 */
[----:B------:R-:W-:Y:S06]  /*108f0*/  LDSM.16.MT88.4 R36, [R182+0x1c00] ;  /* 0x001c0000b624783b */ /* 0x000fec0000004200 */
[----:B------:R-:W-:Y:S02]  /*10900*/  F2FP.PACK_AB R24, R211, R210 ;  /* 0x000000d2d318723e */ /* 0x000fe400000000ff */
[----:B---3--:R-:W-:Y:S03]  /*10910*/  F2FP.PACK_AB R25, R208, R209 ;  /* 0x000000d1d019723e */ /* 0x008fe600000000ff */
[----:B----4-:R-:W-:Y:S02]  /*10920*/  F2FP.PACK_AB R26, R206, R207 ;  /* 0x000000cfce1a723e */ /* 0x010fe400000000ff */
[----:B------:R-:W-:Y:S02]  /*10930*/  F2FP.PACK_AB R27, R205, R204 ;  /* 0x000000cccd1b723e */ /* 0x000fe400000000ff */
[----:B------:R-:W-:Y:S01]  /*10940*/  F2FP.PACK_AB R30, R200, R203 ;  /* 0x000000cbc81e723e */ /* 0x000fe200000000ff */
[----:B-----5:R-:W-:Y:S02]  /*10950*/  FFMA.FTZ R28, R44, c[0x0][0x2d0], -R40 ;  /* 0x0000b4002c1c7a23 */ /* 0x020fe40000010828 */
[--C-:B------:R-:W-:Y:S02]  /*10960*/  FFMA.FTZ R44, R199, c[0x0][0x2d0], -R22.reuse ;  /* 0x0000b400c72c7a23 */ /* 0x100fe40000010816 */
[----:B------:R3:W4:Y:S01]  /*10970*/  MUFU.EX2 R50, R28 ;  /* 0x0000001c00327308 */ /* 0x0007220000000800 */
[----:B------:R-:W-:Y:S01]  /*10980*/  FFMA.FTZ R22, R171, c[0x0][0x2d0], -R22 ;  /* 0x0000b400ab167a23 */ /* 0x000fe20000010816 */
[-C--:B-1----:R-:W-:Y:S08]  /*10990*/  HMMA.16816.F32 R4, R24, R32.reuse, R4 ;  /* 0x000000201804723c */ /* 0x082ff00000001804 */
[----:B------:R1:W-:Y:S10]  /*109a0*/  MUFU.EX2 R168, R22 ;  /* 0x0000001600a87308 */ /* 0x0003f40000000800 */
[----:B------:R-:W-:Y:S01]  /*109b0*/  MUFU.EX2 R163, R44 ;  /* 0x0000002c00a37308 */ /* 0x000fe20000000800 */
[--C-:B---3--:R-:W-:Y:S01]  /*109c0*/  FFMA.FTZ R28, R45, c[0x0][0x2d0], -R40.reuse ;  /* 0x0000b4002d1c7a23 */ /* 0x108fe20000010828 */
[----:B----4-:R-:W-:Y:S01]  /*109d0*/  F2FP.PACK_AB R29, R50, R170 ;  /* 0x000000aa321d723e */ /* 0x010fe200000000ff */
[--C-:B------:R-:W-:Y:S02]  /*109e0*/  FFMA.FTZ R45, R176, c[0x0][0x2d0], -R23.reuse ;  /* 0x0000b400b02d7a23 */ /* 0x100fe40000010817 */
[----:B------:R-:W-:Y:S05]  /*109f0*/  FFMA.FTZ R23, R172, c[0x0][0x2d0], -R23 ;  /* 0x0000b400ac177a23 */ /* 0x000fea0000010817 */
[----:B------:R3:W-:Y:S01]  /*10a00*/  MUFU.EX2 R51, R28 ;  /* 0x0000001c00337308 */ /* 0x0007e20000000800 */
[----:B-1----:R-:W-:Y:S09]  /*10a10*/  FFMA.FTZ R22, R174, c[0x0][0x2d0], -R41 ;  /* 0x0000b400ae167a23 */ /* 0x002ff20000010829 */
[----:B------:R1:W-:Y:S10]  /*10a20*/  MUFU.EX2 R140, R22 ;  /* 0x00000016008c7308 */ /* 0x0003f40000000800 */
[----:B------:R-:W-:Y:S01]  /*10a30*/  MUFU.EX2 R167, R45 ;  /* 0x0000002d00a77308 */ /* 0x000fe20000000800 */
[--C-:B---3--:R-:W-:Y:S02]  /*10a40*/  FFMA.FTZ R28, R49, c[0x0][0x2d0], -R40.reuse ;  /* 0x0000b400311c7a23 */ /* 0x108fe40000010828 */
[----:B------:R-:W-:Y:S07]  /*10a50*/  FADD.FTZ R49, R216, R3 ;  /* 0x00000003d8317221 */ /* 0x000fee0000010000 */
[----:B------:R3:W4:Y:S01]  /*10a60*/  MUFU.EX2 R132, R28 ;  /* 0x0000001c00847308 */ /* 0x0007220000000800 */
[--C-:B-1----:R-:W-:Y:S09]  /*10a70*/  FFMA.FTZ R22, R173, c[0x0][0x2d0], -R41.reuse ;  /* 0x0000b400ad167a23 */ /* 0x102ff20000010829 */
[----:B------:R1:W-:Y:S10]  /*10a80*/  MUFU.EX2 R160, R22 ;  /* 0x0000001600a07308 */ /* 0x0003f40000000800 */
[----:B------:R5:W2:Y:S01]  /*10a90*/  MUFU.EX2 R169, R23 ;  /* 0x0000001700a97308 */ /* 0x000aa20000000800 */
[----:B---3--:R-:W-:Y:S02]  /*10aa0*/  F2FP.PACK_AB R28, R202, R201 ;  /* 0x000000c9ca1c723e */ /* 0x008fe400000000ff */
[----:B----4-:R-:W-:Y:S07]  /*10ab0*/  F2FP.PACK_AB R31, R132, R51 ;  /* 0x00000033841f723e */ /* 0x010fee00000000ff */
[C---:B------:R-:W-:Y:S01]  /*10ac0*/  HMMA.16816.F32 R8, R28.reuse, R32, R8 ;  /* 0x000000201c08723c */ /* 0x040fe20000001808 */
[--C-:B-1----:R-:W-:Y:S02]  /*10ad0*/  FFMA.FTZ R22, R178, c[0x0][0x2d0], -R41.reuse ;  /* 0x0000b400b2167a23 */ /* 0x102fe40000010829 */
[----:B------:R-:W-:Y:S02]  /*10ae0*/  FFMA.FTZ R41, R179, c[0x0][0x2d0], -R41 ;  /* 0x0000b400b3297a23 */ /* 0x000fe40000010829 */
[----:B------:R1:W-:Y:S03]  /*10af0*/  MUFU.EX2 R162, R22 ;  /* 0x0000001600a27308 */ /* 0x0003e60000000800 */
[-C--:B------:R-:W-:Y:S01]  /*10b00*/  HMMA.16816.F32 R12, R28, R34.reuse, R12 ;  /* 0x000000221c0c723c */ /* 0x080fe2000000180c */
[----:B-----5:R-:W-:Y:S06]  /*10b10*/  F2FP.PACK_AB R23, R168, R166 ;  /* 0x000000a6a817723e */ /* 0x020fec00000000ff */
[----:B------:R-:W3:Y:S01]  /*10b20*/  MUFU.EX2 R139, R41 ;  /* 0x00000029008b7308 */ /* 0x000ee20000000800 */
[C---:B------:R-:W-:Y:S01]  /*10b30*/  HMMA.16816.F32 R16, R24.reuse, R34, R16 ;  /* 0x000000221810723c */ /* 0x040fe20000001810 */
[----:B------:R-:W4:Y:S03]  /*10b40*/  LDSM.16.MT88.4 R32, [R182+0x400] ;  /* 0x00040000b620783b */ /* 0x000f260000004200 */
[--C-:B-1----:R-:W-:Y:S05]  /*10b50*/  FFMA.FTZ R22, R141, c[0x0][0x2d0], -R40.reuse ;  /* 0x0000b4008d167a23 */ /* 0x102fea0000010828 */
[----:B------:R-:W5:Y:S01]  /*10b60*/  LDL.LU R141, [R1+0x4] ;  /* 0x00000400018d7983 */ /* 0x000f620000300800 */
[----:B------:R1:W-:Y:S01]  /*10b70*/  MUFU.EX2 R46, R22 ;  /* 0x00000016002e7308 */ /* 0x0003e20000000800 */
[-C--:B----4-:R-:W-:Y:S01]  /*10b80*/  HMMA.16816.F32 R100, R24, R32.reuse, R100 ;  /* 0x000000201864723c */ /* 0x090fe20000001864 */
[--C-:B-1----:R-:W-:Y:S08]  /*10b90*/  FFMA.FTZ R22, R142, c[0x0][0x2d0], -R40.reuse ;  /* 0x0000b4008e167a23 */ /* 0x102ff00000010828 */
[----:B------:R1:W4:Y:S01]  /*10ba0*/  MUFU.EX2 R45, R22 ;  /* 0x00000016002d7308 */ /* 0x0003220000000800 */
[C---:B------:R-:W-:Y:S08]  /*10bb0*/  HMMA.16816.F32 R104, R28.reuse, R32, R104 ;  /* 0x000000201c68723c */ /* 0x040ff00000001868 */
[-C--:B------:R-:W-:Y:S08]  /*10bc0*/  HMMA.16816.F32 R108, R28, R34.reuse, R108 ;  /* 0x000000221c6c723c */ /* 0x080ff0000000186c */
[C---:B------:R-:W-:Y:S01]  /*10bd0*/  HMMA.16816.F32 R112, R24.reuse, R34, R112 ;  /* 0x000000221870723c */ /* 0x040fe20000001870 */
[----:B------:R-:W3:Y:S03]  /*10be0*/  LDSM.16.MT88.4 R32, [R181+0x1000] ;  /* 0x00100000b520783b */ /* 0x000ee60000004200 */
[--C-:B-1----:R-:W-:Y:S02]  /*10bf0*/  FFMA.FTZ R22, R143, c[0x0][0x2d0], -R40.reuse ;  /* 0x0000b4008f167a23 */ /* 0x102fe40000010828 */
[----:B------:R-:W-:Y:S02]  /*10c00*/  FFMA.FTZ R40, R21, c[0x0][0x2d0], -R40 ;  /* 0x0000b40015287a23 */ /* 0x000fe40000010828 */
[----:B------:R1:W-:Y:S01]  /*10c10*/  MUFU.EX2 R47, R22 ;  /* 0x00000016002f7308 */ /* 0x0003e20000000800 */
[----:B------:R-:W-:Y:S03]  /*10c20*/  FFMA.FTZ R21, R20, R247, R225 ;  /* 0x000000f714157223 */ /* 0x000fe600000100e1 */
[----:B--2---:R-:W-:Y:S02]  /*10c30*/  FFMA.FTZ R20, R2, R232, R212 ;  /* 0x000000e802147223 */ /* 0x004fe400000100d4 */
[----:B------:R-:W-:Y:S01]  /*10c40*/  FADD.FTZ R2, R227, R21 ;  /* 0x00000015e3027221 */ /* 0x000fe20000010000 */
[----:B------:R-:W-:Y:S03]  /*10c50*/  F2FP.PACK_AB R21, R164, R163 ;  /* 0x000000a3a415723e */ /* 0x000fe600000000ff */
[----:B------:R2:W2:Y:S01]  /*10c60*/  MUFU.EX2 R44, R40 ;  /* 0x00000028002c7308 */ /* 0x0004a20000000800 */
[----:B------:R-:W-:Y:S01]  /*10c70*/  FADD.FTZ R2, R226, R2 ;  /* 0x00000002e2027221 */ /* 0x000fe20000010000 */
[----:B-1----:R-:W-:Y:S01]  /*10c80*/  F2FP.PACK_AB R22, R169, R167 ;  /* 0x000000a7a916723e */ /* 0x002fe200000000ff */
[-C--:B---3--:R-:W-:Y:S01]  /*10c90*/  HMMA.16816.F32 R116, R24, R32.reuse, R116 ;  /* 0x000000201874723c */ /* 0x088fe20000001874 */
[----:B--2---:R-:W-:Y:S01]  /*10ca0*/  FADD.FTZ R40, R213, R20 ;  /* 0x00000014d5287221 */ /* 0x004fe20000010000 */
[----:B------:R-:W-:Y:S03]  /*10cb0*/  F2FP.PACK_AB R20, R165, R161 ;  /* 0x000000a1a514723e */ /* 0x000fe600000000ff */
[----:B------:R-:W-:Y:S03]  /*10cc0*/  FADD.FTZ R48, R224, R40 ;  /* 0x00000028e0307221 */ /* 0x000fe60000010000 */
[C---:B------:R-:W-:Y:S01]  /*10cd0*/  HMMA.16816.F32 R120, R28.reuse, R32, R120 ;  /* 0x000000201c78723c */ /* 0x040fe20000001878 */
[----:B------:R-:W-:Y:S07]  /*10ce0*/  LDSM.16.MT88.4 R40, [R181+0x2000] ;  /* 0x00200000b528783b */ /* 0x000fee0000004200 */
        /* <DEDUP_REMOVED lines=12> */
[----:B------:R-:W-:Y:S07]  /*10db0*/  LDSM.16.MT88.4 R32, [R181+0x1400] ;  /* 0x00140000b520783b */ /* 0x000fee0000004200 */
[-C--:B------:R-:W-:Y:S08]  /*10dc0*/  HMMA.16816.F32 R84, R24, R36.reuse, R84 ;  /* 0x000000241854723c */ /* 0x080ff00000001854 */
[C---:B------:R-:W-:Y:S08]  /*10dd0*/  HMMA.16816.F32 R88, R28.reuse, R36, R88 ;  /* 0x000000241c58723c */ /* 0x040ff00000001858 */
[-C--:B------:R-:W-:Y:S01]  /*10de0*/  HMMA.16816.F32 R92, R28, R38.reuse, R92 ;  /* 0x000000261c5c723c */ /* 0x080fe2000000185c */
[----:B------:R-:W1:Y:S07]  /*10df0*/  LDSM.16.MT88.4 R28, [R182+0x800] ;  /* 0x00080000b61c783b */ /* 0x000e6e0000004200 */
[----:B------:R-:W-:Y:S01]  /*10e00*/  HMMA.16816.F32 R96, R24, R38, R96 ;  /* 0x000000261860723c */ /* 0x000fe20000001860 */
[----:B------:R-:W2:Y:S06]  /*10e10*/  LDSM.16.MT88.4 R36, [R182+0x1400] ;  /* 0x00140000b624783b */ /* 0x000eac0000004200 */
[----:B------:R-:W-:Y:S01]  /*10e20*/  F2FP.PACK_AB R24, R160, R140 ;  /* 0x0000008ca018723e */ /* 0x000fe200000000ff */
[-C--:B------:R-:W-:Y:S01]  /*10e30*/  HMMA.16816.F32 R144, R20, R156.reuse, R4 ;  /* 0x0000009c1490723c */ /* 0x080fe20000001804 */
[----:B------:R-:W-:Y:S01]  /*10e40*/  F2FP.PACK_AB R26, R139, R162 ;  /* 0x000000a28b1a723e */ /* 0x000fe200000000ff */
[----:B------:R-:W3:Y:S02]  /*10e50*/  LDSM.16.MT88.4 R4, [R182+0x2000] ;  /* 0x00200000b604783b */ /* 0x000ee40000004200 */
[----:B----4-:R-:W-:Y:S02]  /*10e60*/  F2FP.PACK_AB R25, R45, R46 ;  /* 0x0000002e2d19723e */ /* 0x010fe400000000ff */
[----:B------:R-:W-:Y:S07]  /*10e70*/  F2FP.PACK_AB R27, R44, R47 ;  /* 0x0000002f2c1b723e */ /* 0x000fee00000000ff */
[C---:B------:R-:W-:Y:S01]  /*10e80*/  HMMA.16816.F32 R148, R24.reuse, R156, R8 ;  /* 0x0000009c1894723c */ /* 0x040fe20000001808 */
[----:B-----5:R-:W-:Y:S01]  /*10e90*/  FFMA.FTZ R3, R0, R141, R133 ;  /* 0x0000008d00037223 */ /* 0x020fe20000010085 */
[----:B------:R-:W-:Y:S01]  /*10ea0*/  MOV R133, R137 ;  /* 0x0000008900857202 */ /* 0x000fe20000000f00 */
[----:B------:R-:W-:Y:S02]  /*10eb0*/  FADD.FTZ R0, R228, R48 ;  /* 0x00000030e4007221 */ /* 0x000fe40000010000 */
[----:B------:R-:W-:Y:S01]  /*10ec0*/  FADD.FTZ R3, R135, R3 ;  /* 0x0000000387037221 */ /* 0x000fe20000010000 */
[----:B------:R-:W-:Y:S02]  /*10ed0*/  MOV R135, R136 ;  /* 0x0000008800877202 */ /* 0x000fe40000000f00 */
        /* <DEDUP_REMOVED lines=8> */
[-C--:B-1----:R-:W-:Y:S01]  /*10f60*/  HMMA.16816.F32 R100, R20, R28.reuse, R100 ;  /* 0x0000001c1464723c */ /* 0x082fe20000001864 */
        /* <DEDUP_REMOVED lines=8> */
[----:B------:R-:W-:Y:S04]  /*10ff0*/  FADD.FTZ R3, R217, R3 ;  /* 0x00000003d9037221 */ /* 0x000fe80000010000 */
[----:B------:R-:W-:Y:S03]  /*11000*/  FADD.FTZ R3, R223, R3 ;  /* 0x00000003df037221 */ /* 0x000fe60000010000 */
[C---:B------:R-:W-:Y:S01]  /*11010*/  HMMA.16816.F32 R112, R20.reuse, R30, R112 ;  /* 0x0000001e1470723c */ /* 0x040fe20000001870 */
[----:B------:R-:W-:Y:S04]  /*11020*/  FADD.FTZ R3, R170, R3 ;  /* 0x00000003aa037221 */ /* 0x000fe80000010000 */
[----:B------:R-:W-:Y:S03]  /*11030*/  FADD.FTZ R3, R50, R3 ;  /* 0x0000000332037221 */ /* 0x000fe60000010000 */
[-C--:B------:R-:W-:Y:S01]  /*11040*/  HMMA.16816.F32 R116, R20, R32.reuse, R116 ;  /* 0x000000201474723c */ /* 0x080fe20000001874 */
[----:B------:R-:W-:Y:S04]  /*11050*/  FADD.FTZ R3, R51, R3 ;  /* 0x0000000333037221 */ /* 0x000fe80000010000 */
[----:B------:R-:W-:Y:S01]  /*11060*/  FADD.FTZ R3, R132, R3 ;  /* 0x0000000384037221 */ /* 0x000fe20000010000 */
[----:B------:R-:W-:Y:S02]  /*11070*/  MOV R132, R138 ;  /* 0x0000008a00847202 */ /* 0x000fe40000000f00 */
        /* <DEDUP_REMOVED lines=26> */
[----:B------:R-:W-:Y:S01]  /*11220*/  FADD.FTZ R3, R139, R3 ;  /* 0x000000038b037221 */ /* 0x000fe20000010000 */
[----:B------:R-:W-:Y:S01]  /*11230*/  MOV R139, R134 ;  /* 0x00000086008b7202 */ /* 0x000fe20000000f00 */
[----:B------:R-:W-:Y:S02]  /*11240*/  FADD.FTZ R2, R44, R2 ;  /* 0x000000022c027221 */ /* 0x000fe40000010000 */
[----:B------:R-:W-:Y:S01]  /*11250*/  FADD.FTZ R4, R165, R4 ;  /* 0x00000004a5047221 */ /* 0x000fe20000010000 */
[----:B------:R1:W-:Y:S03]  /*11260*/  STL [R1], R3 ;  /* 0x0000000301007387 */ /* 0x0003e60000100800 */
[----:B------:R-:W-:Y:S01]  /*11270*/  FADD.FTZ R0, R167, R4 ;  /* 0x00000004a7007221 */ /* 0x000fe20000010000 */
[----:B------:R1:W-:Y:S01]  /*11280*/  STL [R1+0x4], R2 ;  /* 0x0000040201007387 */ /* 0x0003e20000100800 */
[----:B------:R-:W-:Y:S02]  /*11290*/  FADD.FTZ R4, R166, R5 ;  /* 0x00000005a6047221 */ /* 0x000fe40000010000 */
[----:B------:R-:W-:Y:S01]  /*112a0*/  FADD.FTZ R247, R169, R0 ;  /* 0x00000000a9f77221 */ /* 0x000fe20000010000 */
[----:B------:R-:W-:Y:S01]  /*112b0*/  IADD3 R0, R196, -0x1, RZ ;  /* 0xffffffffc4007810 */ /* 0x000fe20007ffe0ff */
[----:B------:R-:W-:Y:S03]  /*112c0*/  FADD.FTZ R246, R168, R4 ;  /* 0x00000004a8f67221 */ /* 0x000fe60000010000 */
[----:B------:R-:W-:Y:S01]  /*112d0*/  MOV R196, R0 ;  /* 0x0000000000c47202 */ /* 0x000fe20000000f00 */
[----:B------:R-:W-:-:S05]  /*112e0*/  @P0 BRA `(.L_x_1998) ;  /* 0xffffc46000000947 */ /* 0x000fca000383ffff */
.L_x_1979:
[----:B------:R-:W-:Y:S02]  /*112f0*/  MOV R9, 0x1f ;  /* 0x0000001f00097802 */ /* 0x000fe40000000f00 */
[----:B------:R-:W-:Y:S01]  /*11300*/  MOV R8, 0xffffffff ;  /* 0xffffffff00087802 */ /* 0x000fe20000000f00 */
[----:B------:R-:W-:Y:S05]  /*11310*/  BRA.DIV ~URZ, `(.L_x_1999) ;  /* 0x000060827f007947 */ /* 0x000fea000b800000 */
[----:B------:R2:W3:Y:S02]  /*11320*/  SHFL.BFLY PT, R0, R247, 0x2, 0x1f ;  /* 0x0c401f00f7007f89 */ /* 0x0004e400000e0000 */
.L_x_2079:
[----:B---3--:R-:W-:Y:S01]  /*11330*/  FADD.FTZ R5, R0, R247 ;  /* 0x000000f700057221 */ /* 0x008fe20000010000 */
[----:B------:R-:W-:Y:S05]  /*11340*/  BRA.DIV ~URZ, `(.L_x_2000) ;  /* 0x000060a27f007947 */ /* 0x000fea000b800000 */
[----:B-1----:R-:W3:Y:S04]  /*11350*/  LDL.LU R3, [R1] ;  /* 0x0000000001037983 */ /* 0x002ee80000300800 */
[----:B------:R-:W4:Y:S04]  /*11360*/  LDL.LU R9, [R1+0x4] ;  /* 0x0000040001097983 */ /* 0x000f280000300800 */
[----:B------:R-:W1:Y:S02]  /*11370*/  SHFL.BFLY PT, R2, R246, 0x2, 0x1f ;  /* 0x0c401f00f6027f89 */ /* 0x000e6400000e0000 */
[----:B-1----:R-:W-:-:S05]  /*11380*/  FADD.FTZ R2, R2, R246 ;  /* 0x000000f602027221 */ /* 0x002fca0000010000 */
[----:B------:R-:W1:Y:S02]  /*11390*/  SHFL.BFLY PT, R4, R2, 0x1, 0x1f ;  /* 0x0c201f0002047f89 */ /* 0x000e6400000e0000 */
[----:B-1----:R-:W-:Y:S02]  /*113a0*/  FADD.FTZ R4, R2, R4 ;  /* 0x0000000402047221 */ /* 0x002fe40000010000 */
[----:B---3--:R-:W1:Y:S04]  /*113b0*/  SHFL.BFLY PT, R0, R3, 0x2, 0x1f ;  /* 0x0c401f0003007f89 */ /* 0x008e6800000e0000 */
[----:B----4-:R-:W3:Y:S01]  /*113c0*/  SHFL.BFLY PT, R6, R9, 0x2, 0x1f ;  /* 0x0c401f0009067f89 */ /* 0x010ee200000e0000 */
[----:B-1----:R-:W-:-:S03]  /*113d0*/  FADD.FTZ R0, R0, R3 ;  /* 0x0000000300007221 */ /* 0x002fc60000010000 */
[----:B------:R-:W1:Y:S01]  /*113e0*/  SHFL.BFLY PT, R3, R5, 0x1, 0x1f ;  /* 0x0c201f0005037f89 */ /* 0x000e6200000e0000 */
[----:B---3--:R-:W-:-:S03]  /*113f0*/  FADD.FTZ R6, R6, R9 ;  /* 0x0000000906067221 */ /* 0x008fc60000010000 */
[----:B------:R-:W3:Y:S04]  /*11400*/  SHFL.BFLY PT, R7, R0, 0x1, 0x1f ;  /* 0x0c201f0000077f89 */ /* 0x000ee800000e0000 */
[----:B------:R4:W2:Y:S01]  /*11410*/  SHFL.BFLY PT, R8, R6, 0x1, 0x1f ;  /* 0x0c201f0006087f89 */ /* 0x0008a200000e0000 */
[----:B-1----:R-:W-:Y:S02]  /*11420*/  FADD.FTZ R5, R5, R3 ;  /* 0x0000000305057221 */ /* 0x002fe40000010000 */
[----:B---3--:R-:W-:-:S03]  /*11430*/  FADD.FTZ R7, R0, R7 ;  /* 0x0000000700077221 */ /* 0x008fc60000010000 */
.L_x_2080:
[----:B------:R-:W-:Y:S01]  /*11440*/  FSETP.NE.FTZ.AND P3, PT, R5, RZ, PT ;  /* 0x000000ff0500720b */ /* 0x000fe20003f75000 */
[----:B------:R-:W-:Y:S01]  /*11450*/  CS2R R2, SRZ ;  /* 0x0000000000027805 */ /* 0x000fe2000001ff00 */
[----:B------:R-:W-:Y:S01]  /*11460*/  MOV R0, RZ ;  /* 0x000000ff00007202 */ /* 0x000fe20000000f00 */
[----:B--2-4-:R-:W-:Y:S01]  /*11470*/  FADD.FTZ R6, R8, R6 ;  /* 0x0000000608067221 */ /* 0x014fe20000010000 */
        /* <DEDUP_REMOVED lines=130> */
.L_x_1912:
        /* <DEDUP_REMOVED lines=19> */
.L_x_2002:
[----:B---3--:R-:W-:Y:S05]  /*11dd0*/  BSYNC B0 ;  /* 0x0000000000007941 */ /* 0x008fea0003800000 */
.L_x_2001:
        /* <DEDUP_REMOVED lines=128> */
.L_x_2005:
        /* <DEDUP_REMOVED lines=145> */
.L_x_2081:
[----:B------:R-:W-:Y:S05]  /*12ef0*/  BRA.DIV ~URZ, `(.L_x_2008) ;  /* 0x000047c27f007947 */ /* 0x000fea000b800000 */
[----:B------:R3:W4:Y:S02]  /*12f00*/  SHFL.IDX PT, R0, R13, RZ, 0x1c1f ;  /* 0x001c1fff0d007589 */ /* 0x00072400000e0000 */
.L_x_2082:
        /* <DEDUP_REMOVED lines=20> */
.L_x_2010:
[----:B------:R-:W-:Y:S05]  /*13050*/  BSYNC B0 ;  /* 0x0000000000007941 */ /* 0x000fea0003800000 */
.L_x_2009:
[----:B------:R-:W-:Y:S05]  /*13060*/  BRA.DIV ~URZ, `(.L_x_2011) ;  /* 0x000046b27f007947 */ /* 0x000fea000b800000 */
[----:B--2---:R2:W1:Y:S04]  /*13070*/  SHFL.IDX PT, R10, R12, 0x1, 0x1c1f ;  /* 0x003c1f000c0a7f89 */ /* 0x00446800000e0000 */
[----:B----4-:R2:W4:Y:S02]  /*13080*/  SHFL.IDX PT, R0, R13, 0x1, 0x1c1f ;  /* 0x003c1f000d007f89 */ /* 0x01052400000e0000 */
.L_x_2083:
        /* <DEDUP_REMOVED lines=21> */
.L_x_2013:
[----:B------:R-:W-:Y:S05]  /*131e0*/  BSYNC B0 ;  /* 0x0000000000007941 */ /* 0x000fea0003800000 */
.L_x_2012:
[----:B------:R-:W-:Y:S05]  /*131f0*/  BRA.DIV ~URZ, `(.L_x_2014) ;  /* 0x000045e27f007947 */ /* 0x000fea000b800000 */
[----:B-1----:R1:W2:Y:S02]  /*13200*/  SHFL.IDX PT, R10, R12, 0x2, 0x1c1f ;  /* 0x005c1f000c0a7f89 */ /* 0x0022a400000e0000 */
.L_x_2084:
[----:B------:R-:W-:Y:S05]  /*13210*/  BRA.DIV ~URZ, `(.L_x_2015) ;  /* 0x000046327f007947 */ /* 0x000fea000b800000 */
[----:B----4-:R4:W1:Y:S02]  /*13220*/  SHFL.IDX PT, R0, R13, 0x2, 0x1c1f ;  /* 0x005c1f000d007f89 */ /* 0x01086400000e0000 */
.L_x_2085:
        /* <DEDUP_REMOVED lines=21> */
.L_x_2017:
[----:B------:R-:W-:Y:S05]  /*13380*/  BSYNC B0 ;  /* 0x0000000000007941 */ /* 0x000fea0003800000 */
.L_x_2016:
[----:B------:R-:W-:Y:S05]  /*13390*/  BRA.DIV ~URZ, `(.L_x_2018) ;  /* 0x000045127f007947 */ /* 0x000fea000b800000 */
[----:B-1----:R1:W3:Y:S04]  /*133a0*/  SHFL.IDX PT, R6, R12, 0x3, 0x1c1f ;  /* 0x007c1f000c067f89 */ /* 0x0022e800000e0000 */
[----:B------:R1:W4:Y:S02]  /*133b0*/  SHFL.IDX PT, R0, R13, 0x3, 0x1c1f ;  /* 0x007c1f000d007f89 */ /* 0x00032400000e0000 */
.L_x_2086:
        /* <DEDUP_REMOVED lines=22> */
.L_x_2006:
        /* <DEDUP_REMOVED lines=35> */
.L_x_2087:
[----:B------:R-:W-:Y:S05]  /*13750*/  BRA.DIV ~URZ, `(.L_x_2021) ;  /* 0x000042827f007947 */ /* 0x000fea000b800000 */
[----:B------:R3:W4:Y:S02]  /*13760*/  SHFL.IDX PT, R0, R13, RZ, 0x1c1f ;  /* 0x001c1fff0d007589 */ /* 0x00072400000e0000 */
.L_x_2088:
        /* <DEDUP_REMOVED lines=13> */
[----:B------:R-:W-:Y:S01]  /*13840*/  IADD3 R5, R235, 0x18, RZ ;  /* 0x00000018eb057810 */ /* 0x000fe20007ffe0ff */
        /* <DEDUP_REMOVED lines=20> */
[C---:B------:R-:W-:Y:S01]  /*13990*/  IADD3 R10, R235.reuse, 0x30, RZ ;  /* 0x00000030eb0a7810 */ /* 0x040fe20007ffe0ff */
        /* <DEDUP_REMOVED lines=38> */
[----:B------:R-:W-:Y:S02]  /*13c00*/  IADD3 R14, R235, 0x50, RZ ;  /* 0x00000050eb0e7810 */ /* 0x000fe40007ffe0ff */
[----:B----4-:R-:W-:Y:S01]  /*13c10*/  @!P2 LEA R6, P0, R11, R0, 0x2 ;  /* 0x000000000b06a211 */ /* 0x010fe200078010ff */
        /* <DEDUP_REMOVED lines=9> */
.L_x_2023:
[----:B------:R-:W-:Y:S05]  /*13cb0*/  BSYNC B0 ;  /* 0x0000000000007941 */ /* 0x000fea0003800000 */
.L_x_2022:
[----:B------:R-:W-:Y:S05]  /*13cc0*/  BRA.DIV ~URZ, `(.L_x_2024) ;  /* 0x00003d727f007947 */ /* 0x000fea000b800000 */
[----:B--2---:R2:W1:Y:S04]  /*13cd0*/  SHFL.IDX PT, R4, R12, 0x1, 0x1c1f ;  /* 0x003c1f000c047f89 */ /* 0x00446800000e0000 */
[----:B----4-:R2:W4:Y:S02]  /*13ce0*/  SHFL.IDX PT, R0, R13, 0x1, 0x1c1f ;  /* 0x003c1f000d007f89 */ /* 0x01052400000e0000 */
.L_x_2089:
[----:B------:R-:W-:Y:S01]  /*13cf0*/  BSSY B0, `(.L_x_2025) ;  /* 0x0000054000007945 */ /* 0x000fe20003800000 */
[----:B------:R-:W-:Y:S05]  /*13d00*/  @P6 BRA `(.L_x_2026) ;  /* 0x0000052000006947 */ /* 0x000fea0003800000 */
[C---:B------:R-:W-:Y:S02]  /*13d10*/  ISETP.GE.AND P1, PT, R235.reuse, c[0x0][0x3c8], PT ;  /* 0x0000f200eb007a0c */ /* 0x040fe40003f26270 */
[C---:B------:R-:W-:Y:S02]  /*13d20*/  IADD3 R9, R235.reuse, 0x8, RZ ;  /* 0x00000008eb097810 */ /* 0x040fe40007ffe0ff */
[----:B------:R-:W-:Y:S02]  /*13d30*/  IADD3 R11, R235, 0x10, RZ ;  /* 0x00000010eb0b7810 */ /* 0x000fe40007ffe0ff */
[----:B------:R-:W-:-:S02]  /*13d40*/  ISETP.GE.AND P0, PT, R9, c[0x0][0x3c8], PT ;  /* 0x0000f20009007a0c */ /* 0x000fc40003f06270 */
[----:B------:R-:W-:Y:S02]  /*13d50*/  IADD3 R5, R235, 0x18, RZ ;  /* 0x00000018eb057810 */ /* 0x000fe40007ffe0ff */
[----:B------:R-:W-:Y:S02]  /*13d60*/  SHF.R.S32.HI R6, RZ, 0x1f, R235 ;  /* 0x0000001fff067819 */ /* 0x000fe400000114eb */
[----:B------:R-:W-:Y:S02]  /*13d70*/  ISETP.GE.AND P3, PT, R11, c[0x0][0x3c8], PT ;  /* 0x0000f2000b007a0c */ /* 0x000fe40003f66270 */
[C---:B----4-:R-:W-:Y:S02]  /*13d80*/  @!P1 LEA R2, P2, R235.reuse, R0, 0x2 ;  /* 0x00000000eb029211 */ /* 0x050fe400078410ff */
[----:B------:R-:W-:Y:S02]  /*13d90*/  IADD3 R10, R235, 0x8, RZ ;  /* 0x00000008eb0a7810 */ /* 0x000fe40007ffe0ff */
[----:B------:R-:W-:-:S02]  /*13da0*/  ISETP.GE.AND P5, PT, R5, c[0x0][0x3c8], PT ;  /* 0x0000f20005007a0c */ /* 0x000fc40003fa6270 */
[----:B-1----:R-:W-:Y:S02]  /*13db0*/  @!P1 LEA.HI.X R3, R235, R4, R6, 0x2, P2 ;  /* 0x00000004eb039211 */ /* 0x002fe400010f1406 */
[----:B------:R-:W-:Y:S02]  /*13dc0*/  SHF.R.S32.HI R10, RZ, 0x1f, R10 ;  /* 0x0000001fff0a7819 */ /* 0x000fe4000001140a */
[----:B------:R-:W-:Y:S01]  /*13dd0*/  @!P0 LEA R6, P2, R9, R0, 0x2 ;  /* 0x0000000009068211 */ /* 0x000fe200078410ff */
[----:B------:R1:W-:Y:S01]  /*13de0*/  @!P1 ST.E.64 [R2.64], R128 ;  /* 0x0000008002009985 */ /* 0x0003e2000c101b06 */
[----:B------:R-:W-:Y:S02]  /*13df0*/  IADD3 R8, R235, 0x20, RZ ;  /* 0x00000020eb087810 */ /* 0x000fe40007ffe0ff */
        /* <DEDUP_REMOVED lines=15> */
[----:B------:R-:W-:Y:S02]  /*13ef0*/  IADD3 R16, R235, 0x48, RZ ;  /* 0x00000048eb107810 */ /* 0x000fe40007ffe0ff */
[----:B------:R-:W-:Y:S02]  /*13f00*/  @!P3 LEA.HI.X R3, R11, R4, R14, 0x2, P4 ;  /* 0x000000040b03b211 */ /* 0x000fe400020f140e */
[----:B------:R-:W-:Y:S02]  /*13f10*/  IADD3 R11, R235, 0x30, RZ ;  /* 0x00000030eb0b7810 */ /* 0x000fe40007ffe0ff */
[----:B----4-:R-:W-:Y:S01]  /*13f20*/  @!P5 LEA R6, P0, R5, R0, 0x2 ;  /* 0x000000000506d211 */ /* 0x010fe200078010ff */
[----:B------:R1:W-:Y:S01]  /*13f30*/  @!P3 ST.E.64 [R2.64], R146 ;  /* 0x000000920200b985 */ /* 0x0003e2000c101b06 */
[----:B------:R-:W-:Y:S02]  /*13f40*/  IADD3 R14, R235, 0x28, RZ ;  /* 0x00000028eb0e7810 */ /* 0x000fe40007ffe0ff */
[----:B------:R-:W-:-:S02]  /*13f50*/  @!P5 LEA.HI.X R7, R5, R4, R9, 0x2, P0 ;  /* 0x000000040507d211 */ /* 0x000fc400000f1409 */
[----:B------:R-:W-:Y:S02]  /*13f60*/  IADD3 R9, R235, 0x20, RZ ;  /* 0x00000020eb097810 */ /* 0x000fe40007ffe0ff */
        /* <DEDUP_REMOVED lines=13> */
[----:B------:R-:W-:Y:S02]  /*14040*/  IADD3 R14, R235, 0x48, RZ ;  /* 0x00000048eb0e7810 */ /* 0x000fe40007ffe0ff */
[----:B----4-:R-:W-:Y:S01]  /*14050*/  @!P0 LEA R6, P2, R11, R0, 0x2 ;  /* 0x000000000b068211 */ /* 0x010fe200078410ff */
        /* <DEDUP_REMOVED lines=10> */
[----:B------:R-:W-:Y:S02]  /*14100*/  @!P5 LEA R10, P0, R17, R0, 0x2 ;  /* 0x00000000110ad211 */ /* 0x000fe400078010ff */
[----:B------:R-:W-:Y:S01]  /*14110*/  IADD3 R5, R235, 0x58, RZ ;  /* 0x00000058eb057810 */ /* 0x000fe20007ffe0ff */
[----:B------:R1:W-:Y:S01]  /*14120*/  @!P4 ST.E.64 [R2.64], R116 ;  /* 0x000000740200c985 */ /* 0x0003e2000c101b06 */
[----:B------:R-:W-:Y:S02]  /*14130*/  @!P5 LEA.HI.X R11, R17, R4, R18, 0x2, P0 ;  /* 0x00000004110bd211 */ /* 0x000fe400000f1412 */
[C---:B----4-:R-:W-:Y:S02]  /*14140*/  @!P3 LEA R8, P0, R14.reuse, R0, 0x2 ;  /* 0x000000000e08b211 */ /* 0x050fe400078010ff */
[----:B------:R-:W-:Y:S01]  /*14150*/  ISETP.GE.AND P1, PT, R5, c[0x0][0x3c8], PT ;  /* 0x0000f20005007a0c */ /* 0x000fe20003f26270 */
[----:B------:R4:W-:Y:S01]  /*14160*/  @!P5 ST.E.64 [R10.64], R130 ;  /* 0x000000820a00d985 */ /* 0x0009e2000c101b06 */
[----:B------:R-:W-:-:S02]  /*14170*/  @!P3 LEA.HI.X R9, R14, R4, R16, 0x2, P0 ;  /* 0x000000040e09b211 */ /* 0x000fc400000f1410 */
[----:B------:R-:W-:Y:S02]  /*14180*/  IADD3 R16, R235, 0x50, RZ ;  /* 0x00000050eb107810 */ /* 0x000fe40007ffe0ff */
[----:B-----5:R-:W-:Y:S01]  /*14190*/  @!P2 LEA R6, P0, R15, R0, 0x2 ;  /* 0x000000000f06a211 */ /* 0x020fe200078010ff */
        /* <DEDUP_REMOVED lines=9> */
.L_x_2026:
[----:B------:R-:W-:Y:S05]  /*14230*/  BSYNC B0 ;  /* 0x0000000000007941 */ /* 0x000fea0003800000 */
.L_x_2025:
[----:B------:R-:W-:Y:S05]  /*14240*/  BRA.DIV ~URZ, `(.L_x_2027) ;  /* 0x000038b27f007947 */ /* 0x000fea000b800000 */
[----:B-1----:R1:W2:Y:S02]  /*14250*/  SHFL.IDX PT, R4, R12, 0x2, 0x1c1f ;  /* 0x005c1f000c047f89 */ /* 0x0022a400000e0000 */
.L_x_2090:
[----:B------:R-:W-:Y:S05]  /*14260*/  BRA.DIV ~URZ, `(.L_x_2028) ;  /* 0x000039027f007947 */ /* 0x000fea000b800000 */
[----:B----4-:R4:W1:Y:S02]  /*14270*/  SHFL.IDX PT, R0, R13, 0x2, 0x1c1f ;  /* 0x005c1f000d007f89 */ /* 0x01086400000e0000 */
.L_x_2091:
[----:B------:R-:W-:Y:S01]  /*14280*/  LOP3.LUT P0, RZ, R194, 0x1, RZ, 0xc0, !PT ;  /* 0x00000001c2ff7812 */ /* 0x000fe2000780c0ff */
[----:B------:R-:W-:-:S12]  /*14290*/  BSSY B0, `(.L_x_2029) ;  /* 0x0000054000007945 */ /* 0x000fd80003800000 */
[----:B------:R-:W-:Y:S05]  /*142a0*/  @P0 BRA `(.L_x_2030) ;  /* 0x0000052000000947 */ /* 0x000fea0003800000 */
[C---:B------:R-:W-:Y:S02]  /*142b0*/  IADD3 R5, R235.reuse, 0x8, RZ ;  /* 0x00000008eb057810 */ /* 0x040fe40007ffe0ff */
[----:B------:R-:W-:Y:S02]  /*142c0*/  ISETP.GE.AND P0, PT, R235, c[0x0][0x3c8], PT ;  /* 0x0000f200eb007a0c */ /* 0x000fe40003f06270 */
[----:B------:R-:W-:Y:S02]  /*142d0*/  ISETP.GE.AND P2, PT, R5, c[0x0][0x3c8], PT ;  /* 0x0000f20005007a0c */ /* 0x000fe40003f46270 */
[C---:B------:R-:W-:Y:S02]  /*142e0*/  IADD3 R16, R235.reuse, 0x10, RZ ;  /* 0x00000010eb107810 */ /* 0x040fe40007ffe0ff */
[----:B------:R-:W-:Y:S02]  /*142f0*/  IADD3 R10, R235, 0x18, RZ ;  /* 0x00000018eb0a7810 */ /* 0x000fe40007ffe0ff */
[----:B------:R-:W-:-:S02]  /*14300*/  ISETP.GE.AND P4, PT, R16, c[0x0][0x3c8], PT ;  /* 0x0000f20010007a0c */ /* 0x000fc40003f86270 */
[C---:B------:R-:W-:Y:S02]  /*14310*/  IADD3 R6, R235.reuse, 0x8, RZ ;  /* 0x00000008eb067810 */ /* 0x040fe40007ffe0ff */
[----:B------:R-:W-:Y:S02]  /*14320*/  ISETP.GE.AND P3, PT, R10, c[0x0][0x3c8], PT ;  /* 0x0000f2000a007a0c */ /* 0x000fe40003f66270 */
[-C--:B-1----:R-:W-:Y:S02]  /*14330*/  @!P0 LEA R2, P5, R235, R0.reuse, 0x2 ;  /* 0x00000000eb028211 */ /* 0x082fe400078a10ff */
[----:B------:R-:W-:Y:S02]  /*14340*/  SHF.R.S32.HI R7, RZ, 0x1f, R235 ;  /* 0x0000001fff077819 */ /* 0x000fe400000114eb */
[----:B------:R-:W-:Y:S02]  /*14350*/  SHF.R.S32.HI R6, RZ, 0x1f, R6 ;  /* 0x0000001fff067819 */ /* 0x000fe40000011406 */
[----:B------:R-:W-:-:S02]  /*14360*/  @!P2 LEA R8, P1, R5, R0, 0x2 ;  /* 0x000000000508a211 */ /* 0x000fc400078210ff */
[CC--:B--2---:R-:W-:Y:S02]  /*14370*/  @!P0 LEA.HI.X R3, R235.reuse, R4.reuse, R7, 0x2, P5 ;  /* 0x00000004eb038211 */ /* 0x0c4fe400028f1407 */
[C---:B------:R-:W-:Y:S02]  /*14380*/  IADD3 R11, R235.reuse, 0x28, RZ ;  /* 0x00000028eb0b7810 */ /* 0x040fe40007ffe0ff */
[----:B------:R-:W-:Y:S01]  /*14390*/  IADD3 R14, R235, 0x20, RZ ;  /* 0x00000020eb0e7810 */ /* 0x000fe20007ffe0ff */
[----:B------:R1:W-:Y:S01]  /*143a0*/  @!P0 ST.E.64 [R2.64], R34 ;  /* 0x0000002202008985 */ /* 0x0003e2000c101b06 */
[----:B------:R-:W-:Y:S02]  /*143b0*/  @!P2 LEA.HI.X R9, R5, R4, R6, 0x2, P1 ;  /* 0x000000040509a211 */ /* 0x000fe400008f1406 */
[C---:B------:R-:W-:Y:S02]  /*143c0*/  IADD3 R17, R235.reuse, 0x10, RZ ;  /* 0x00000010eb117810 */ /* 0x040fe40007ffe0ff */
[----:B------:R-:W-:Y:S01]  /*143d0*/  IADD3 R15, R235, 0x18, RZ ;  /* 0x00000018eb0f7810 */ /* 0x000fe20007ffe0ff */
[----:B------:R2:W-:Y:S01]  /*143e0*/  @!P2 ST.E.64 [R8.64], R36 ;  /* 0x000000240800a985 */ /* 0x0005e2000c101b06 */
[----:B------:R-:W-:-:S02]  /*143f0*/  ISETP.GE.AND P0, PT, R11, c[0x0][0x3c8], PT ;  /* 0x0000f2000b007a0c */ /* 0x000fc40003f06270 */
[----:B------:R-:W-:Y:S02]  /*14400*/  ISETP.GE.AND P1, PT, R14, c[0x0][0x3c8], PT ;  /* 0x0000f2000e007a0c */ /* 0x000fe40003f26270 */
[C---:B------:R-:W-:Y:S02]  /*14410*/  @!P4 LEA R6, P5, R16.reuse, R0, 0x2 ;  /* 0x000000001006c211 */ /* 0x040fe400078a10ff */
[----:B------:R-:W-:Y:S02]  /*14420*/  SHF.R.S32.HI R17, RZ, 0x1f, R17 ;  /* 0x0000001fff117819 */ /* 0x000fe40000011411 */
[----:B------:R-:W-:Y:S02]  /*14430*/  SHF.R.S32.HI R15, RZ, 0x1f, R15 ;  /* 0x0000001fff0f7819 */ /* 0x000fe4000001140f */
[----:B------:R-:W-:Y:S02]  /*14440*/  IADD3 R5, R235, 0x30, RZ ;  /* 0x00000030eb057810 */ /* 0x000fe40007ffe0ff */
[----:B------:R-:W-:-:S02]  /*14450*/  @!P4 LEA.HI.X R7, R16, R4, R17, 0x2, P5 ;  /* 0x000000041007c211 */ /* 0x000fc400028f1411 */
[----:B------:R-:W-:Y:S02]  /*14460*/  ISETP.GE.AND P6, PT, R5, c[0x0][0x3c8], PT ;  /* 0x0000f20005007a0c */ /* 0x000fe40003fc6270 */
[C---:B------:R-:W-:Y:S01]  /*14470*/  IADD3 R16, R235.reuse, 0x20, RZ ;  /* 0x00000020eb107810 */ /* 0x040fe20007ffe0ff */
[----:B------:R5:W-:Y:S01]  /*14480*/  @!P4 ST.E.64 [R6.64], R38 ;  /* 0x000000260600c985 */ /* 0x000be2000c101b06 */
[C---:B------:R-:W-:Y:S02]  /*14490*/  IADD3 R17, R235.reuse, 0x48, RZ ;  /* 0x00000048eb117810 */ /* 0x040fe40007ffe0ff */
        /* <DEDUP_REMOVED lines=51> */
.L_x_2030:
[----:B------:R-:W-:Y:S05]  /*147d0*/  BSYNC B0 ;  /* 0x0000000000007941 */ /* 0x000fea0003800000 */
.L_x_2029:
[----:B------:R-:W-:Y:S05]  /*147e0*/  BRA.DIV ~URZ, `(.L_x_2031) ;  /* 0x000033e27f007947 */ /* 0x000fea000b800000 */
[----:B--2---:R2:W3:Y:S04]  /*147f0*/  SHFL.IDX PT, R4, R12, 0x3, 0x1c1f ;  /* 0x007c1f000c047f89 */ /* 0x0044e800000e0000 */
[----:B-1----:R2:W1:Y:S02]  /*14800*/  SHFL.IDX PT, R0, R13, 0x3, 0x1c1f ;  /* 0x007c1f000d007f89 */ /* 0x00246400000e0000 */
.L_x_2092:
        /* <DEDUP_REMOVED lines=16> */
[C---:B------:R-:W-:Y:S02]  /*14910*/  IADD3 R5, R235.reuse, 0x20, RZ ;  /* 0x00000020eb057810 */ /* 0x040fe40007ffe0ff */
[----:B------:R-:W-:Y:S02]  /*14920*/  @!P3 LEA.HI.X R3, R8, R4, R9, 0x2, P5 ;  /* 0x000000040803b211 */ /* 0x000fe400028f1409 */
[----:B----4-:R-:W-:Y:S02]  /*14930*/  IADD3 R13, R235, 0x10, RZ ;  /* 0x00000010eb0d7810 */ /* 0x010fe40007ffe0ff */
[----:B------:R-:W-:Y:S01]  /*14940*/  ISETP.GE.AND P0, PT, R5, c[0x0][0x3c8], PT ;  /* 0x0000f20005007a0c */ /* 0x000fe20003f06270 */
[----:B------:R2:W-:Y:S01]  /*14950*/  @!P3 ST.E.64 [R2.64], R30 ;  /* 0x0000001e0200b985 */ /* 0x0005e2000c101b06 */
[----:B------:R-:W-:Y:S02]  /*14960*/  @!P2 LEA R8, P3, R11, R0, 0x2 ;  /* 0x000000000b08a211 */ /* 0x000fe400078610ff */
[----:B------:R-:W-:-:S02]  /*14970*/  SHF.R.S32.HI R13, RZ, 0x1f, R13 ;  /* 0x0000001fff0d7819 */ /* 0x000fc4000001140d */
[----:B------:R-:W-:Y:S02]  /*14980*/  IADD3 R14, R235, 0x28, RZ ;  /* 0x00000028eb0e7810 */ /* 0x000fe40007ffe0ff */
[----:B------:R-:W-:Y:S02]  /*14990*/  @!P2 LEA.HI.X R9, R11, R4, R13, 0x2, P3 ;  /* 0x000000040b09a211 */ /* 0x000fe400018f140d */
[C---:B------:R-:W-:Y:S02]  /*149a0*/  IADD3 R13, R235.reuse, 0x18, RZ ;  /* 0x00000018eb0d7810 */ /* 0x040fe40007ffe0ff */
[C---:B------:R-:W-:Y:S01]  /*149b0*/  IADD3 R11, R235.reuse, 0x20, RZ ;  /* 0x00000020eb0b7810 */ /* 0x040fe20007ffe0ff */
        /* <DEDUP_REMOVED lines=17> */
[C---:B------:R-:W-:Y:S01]  /*14ad0*/  IADD3 R11, R235.reuse, 0x30, RZ ;  /* 0x00000030eb0b7810 */ /* 0x040fe20007ffe0ff */
        /* <DEDUP_REMOVED lines=9> */
[C---:B--2---:R-:W-:Y:S02]  /*14b70*/  @!P4 LEA R2, P6, R10.reuse, R0, 0x2 ;  /* 0x000000000a02c211 */ /* 0x044fe400078c10ff */
        /* <DEDUP_REMOVED lines=35> */
.L_x_2004:
        /* <DEDUP_REMOVED lines=20> */
.L_x_2032:
        /* <DEDUP_REMOVED lines=58> */
.L_x_2034:
[----:B------:R-:W-:Y:S05]  /*15290*/  BSYNC B0 ;  /* 0x0000000000007941 */ /* 0x000fea0003800000 */
.L_x_2033:
        /* <DEDUP_REMOVED lines=47> */
.L_x_2093:
[----:B------:R-:W-:Y:S05]  /*15590*/  BRA.DIV ~URZ, `(.L_x_2036) ;  /* 0x000027627f007947 */ /* 0x000fea000b800000 */
[----:B------:R3:W4:Y:S02]  /*155a0*/  SHFL.IDX PT, R0, R12, RZ, 0x1c1f ;  /* 0x001c1fff0c007589 */ /* 0x00072400000e0000 */
.L_x_2094:
        /* <DEDUP_REMOVED lines=21> */
.L_x_2038:
[----:B------:R-:W-:Y:S05]  /*15700*/  BSYNC B0 ;  /* 0x0000000000007941 */ /* 0x000fea0003800000 */
.L_x_2037:
[----:B------:R-:W-:Y:S05]  /*15710*/  BRA.DIV ~URZ, `(.L_x_2039) ;  /* 0x000026427f007947 */ /* 0x000fea000b800000 */
[----:B--2---:R2:W1:Y:S04]  /*15720*/  SHFL.IDX PT, R8, R9, 0x1, 0x1c1f ;  /* 0x003c1f0009087f89 */ /* 0x00446800000e0000 */
[----:B----4-:R2:W4:Y:S02]  /*15730*/  SHFL.IDX PT, R0, R12, 0x1, 0x1c1f ;  /* 0x003c1f000c007f89 */ /* 0x01052400000e0000 */
.L_x_2095:
        /* <DEDUP_REMOVED lines=21> */
.L_x_2041:
[----:B------:R-:W-:Y:S05]  /*15890*/  BSYNC B0 ;  /* 0x0000000000007941 */ /* 0x000fea0003800000 */
.L_x_2040:
[----:B------:R-:W-:Y:S05]  /*158a0*/  BRA.DIV ~URZ, `(.L_x_2042) ;  /* 0x000025727f007947 */ /* 0x000fea000b800000 */
[----:B-1----:R1:W2:Y:S02]  /*158b0*/  SHFL.IDX PT, R8, R9, 0x2, 0x1c1f ;  /* 0x005c1f0009087f89 */ /* 0x0022a400000e0000 */
.L_x_2096:
[----:B------:R-:W-:Y:S05]  /*158c0*/  BRA.DIV ~URZ, `(.L_x_2043) ;  /* 0x000025c27f007947 */ /* 0x000fea000b800000 */
[----:B----4-:R4:W1:Y:S02]  /*158d0*/  SHFL.IDX PT, R0, R12, 0x2, 0x1c1f ;  /* 0x005c1f000c007f89 */ /* 0x01086400000e0000 */
.L_x_2097:
        /* <DEDUP_REMOVED lines=21> */
.L_x_2045:
[----:B------:R-:W-:Y:S05]  /*15a30*/  BSYNC B0 ;  /* 0x0000000000007941 */ /* 0x000fea0003800000 */
.L_x_2044:
[----:B------:R-:W-:Y:S05]  /*15a40*/  BRA.DIV ~URZ, `(.L_x_2046) ;  /* 0x000024a27f007947 */ /* 0x000fea000b800000 */
[----:B--2---:R2:W3:Y:S04]  /*15a50*/  SHFL.IDX PT, R8, R9, 0x3, 0x1c1f ;  /* 0x007c1f0009087f89 */ /* 0x0044e800000e0000 */
[----:B-1----:R2:W1:Y:S02]  /*15a60*/  SHFL.IDX PT, R0, R12, 0x3, 0x1c1f ;  /* 0x007c1f000c007f89 */ /* 0x00246400000e0000 */
.L_x_2098:
        /* <DEDUP_REMOVED lines=20> */
.L_x_2019:
[----:B------:R-:W-:Y:S05]  /*15bb0*/  BSYNC B1 ;  /* 0x0000000000017941 */ /* 0x000fea0003800000 */
.L_x_2003:
        /* <DEDUP_REMOVED lines=15> */
.L_x_2099:
[----:B------:R-:W-:Y:S05]  /*15cb0*/  BRA.DIV ~URZ, `(.L_x_2049) ;  /* 0x000023627f007947 */ /* 0x000fea000b800000 */
[----:B------:R3:W4:Y:S02]  /*15cc0*/  SHFL.IDX PT, R8, R74, 0x1, 0x1f ;  /* 0x00201f004a087f89 */ /* 0x00072400000e0000 */
.L_x_2100:
        /* <DEDUP_REMOVED lines=19> */
.L_x_2101:
        /* <DEDUP_REMOVED lines=16> */
.L_x_2102:
[----:B---3--:R-:W-:Y:S01]  /*15f00*/  IMAD R0, R0, c[0x0][0x538], RZ ;  /* 0x00014e0000007a24 */ /* 0x008fe200078e02ff */
[----:B------:R-:W-:Y:S04]  /*15f10*/  BSSY B1, `(.L_x_2052) ;  /* 0x00000ce000017945 */ /* 0x000fe80003800000 */
[----:B----4-:R-:W-:-:S04]  /*15f20*/  IADD3 R8, R0, R8, RZ ;  /* 0x0000000800087210 */ /* 0x010fc80007ffe0ff */
[----:B--2---:R-:W-:-:S13]  /*15f30*/  ISETP.GT.AND P0, PT, R8, R9, PT ;  /* 0x000000090800720c */ /* 0x004fda0003f04270 */
[----:B------:R-:W-:Y:S05]  /*15f40*/  @P0 BRA `(.L_x_2053) ;  /* 0x0000025000000947 */ /* 0x000fea0003800000 */
.L_x_2057:
        /* <DEDUP_REMOVED lines=17> */
.L_x_2103:
        /* <DEDUP_REMOVED lines=16> */
.L_x_2104:
[----:B--2---:R-:W-:-:S05]  /*16160*/  IMAD R0, R0, c[0x0][0x538], RZ ;  /* 0x00014e0000007a24 */ /* 0x004fca00078e02ff */
[----:B------:R-:W-:-:S04]  /*16170*/  IADD3 R8, R0, R8, RZ ;  /* 0x0000000800087210 */ /* 0x000fc80007ffe0ff */
[----:B------:R-:W-:-:S13]  /*16180*/  ISETP.GT.AND P0, PT, R8, R9, PT ;  /* 0x000000090800720c */ /* 0x000fda0003f04270 */
[----:B-1----:R-:W-:Y:S05]  /*16190*/  @!P0 BRA `(.L_x_2057) ;  /* 0xfffffdb000008947 */ /* 0x002fea000383ffff */
.L_x_2053:
[----:B------:R-:W-:-:S05]  /*161a0*/  IADD3 R12, -R0, R8, RZ ;  /* 0x00000008000c7210 */ /* 0x000fca0007ffe1ff */
[----:B------:R-:W-:-:S05]  /*161b0*/  IMAD R0, R4, c[0x0][0x538], R12 ;  /* 0x00014e0004007a24 */ /* 0x000fca00078e020c */
[----:B------:R-:W-:Y:S01]  /*161c0*/  ISETP.GT.AND P0, PT, R0, R9, PT ;  /* 0x000000090000720c */ /* 0x000fe20003f04270 */
[----:B------:R-:W-:-:S12]  /*161d0*/  BRA.DIV ~URZ, `(.L_x_2058) ;  /* 0x000022827f007947 */ /* 0x000fd8000b800000 */
[----:B------:R-:W-:-:S03]  /*161e0*/  VOTE.ANY R10, PT, !P0 ;  /* 0x00000000000a7806 */ /* 0x000fc600040e0100 */
.L_x_2105:
[----:B------:R-:W2:Y:S01]  /*161f0*/  LDL.LU R0, [R1+0x24] ;  /* 0x0000240001007983 */ /* 0x000ea20000300800 */
[----:B------:R-:W2:Y:S02]  /*16200*/  POPC R8, R10 ;  /* 0x0000000a00087309 */ /* 0x000ea40000000000 */
[----:B--2---:R-:W-:-:S05]  /*16210*/  IADD3 R0, R8, R0, RZ ;  /* 0x0000000008007210 */ /* 0x004fca0007ffe0ff */
[----:B------:R2:W-:Y:S01]  /*16220*/  STL [R1+0x24], R0 ;  /* 0x0000240001007387 */ /* 0x0005e20000100800 */
[----:B------:R-:W-:Y:S05]  /*16230*/  BRA.DIV ~URZ, `(.L_x_2059) ;  /* 0x000022727f007947 */ /* 0x000fea000b800000 */
[----:B------:R3:W4:Y:S04]  /*16240*/  SHFL.IDX PT, R11, R6, R8, 0x1f ;  /* 0x00001f08060b7589 */ /* 0x00072800000e0000 */
[----:B------:R3:W1:Y:S02]  /*16250*/  SHFL.IDX PT, R7, R7, R8, 0x1f ;  /* 0x00001f0807077589 */ /* 0x00066400000e0000 */
.L_x_2106:
[----:B------:R-:W-:Y:S01]  /*16260*/  ISETP.NE.AND P0, PT, R10, RZ, PT ;  /* 0x000000ff0a00720c */ /* 0x000fe20003f05270 */
[----:B------:R-:W-:-:S12]  /*16270*/  BSSY B0, `(.L_x_2060) ;  /* 0x0000005000007945 */ /* 0x000fd80003800000 */
[----:B------:R-:W-:Y:S05]  /*16280*/  @!P0 BRA `(.L_x_2061) ;  /* 0x0000003000008947 */ /* 0x000fea0003800000 */
[----:B------:R-:W-:Y:S01]  /*16290*/  IADD3 R3, R8, -0x1, RZ ;  /* 0xffffffff08037810 */ /* 0x000fe20007ffe0ff */
[----:B------:R-:W-:Y:S05]  /*162a0*/  BRA.DIV ~URZ, `(.L_x_2062) ;  /* 0x000022d27f007947 */ /* 0x000fea000b800000 */
[----:B------:R2:W3:Y:S02]  /*162b0*/  SHFL.IDX PT, R13, R4, R3, 0x1f ;  /* 0x00001f03040d7589 */ /* 0x0004e400000e0000 */
.L_x_2061:
[----:B------:R-:W-:Y:S05]  /*162c0*/  BSYNC B0 ;  /* 0x0000000000007941 */ /* 0x000fea0003800000 */
.L_x_2060:
        /* <DEDUP_REMOVED lines=68> */
.L_x_2064:
        /* <DEDUP_REMOVED lines=68> */
.L_x_2065:
[----:B------:R-:W-:Y:S05]  /*16b50*/  BSYNC B0 ;  /* 0x0000000000007941 */ /* 0x000fea0003800000 */
.L_x_2063:
[----:B------:R-:W-:-:S04]  /*16b60*/  LOP3.LUT R2, RZ, R2, RZ, 0x33, !PT ;  /* 0x00000002ff027212 */ /* 0x000fc800078e33ff */
[----:B-1----:R-:W-:-:S05]  /*16b70*/  IADD3 R0, R2, R11, RZ ;  /* 0x0000000b02007210 */ /* 0x002fca0007ffe0ff */
[----:B------:R1:W-:Y:S01]  /*16b80*/  STL [R1+0x1c], R0 ;  /* 0x00001c0001007387 */ /* 0x0003e20000100800 */
[----:B------:R-:W-:Y:S05]  /*16b90*/  BRA `(.L_x_2066) ;  /* 0x0000005000007947 */ /* 0x000fea0003800000 */
.L_x_2054:
[----:B------:R-:W-:Y:S01]  /*16ba0*/  MOV R0, c[0x0][0x53c] ;  /* 0x00014f0000007a02 */ /* 0x000fe20000000f00 */
[----:B------:R2:W-:Y:S04]  /*16bb0*/  STL [R1+0x18], R9 ;  /* 0x0000180901007387 */ /* 0x0005e80000100800 */
[----:B------:R2:W-:Y:S04]  /*16bc0*/  STL [R1+0x1c], RZ ;  /* 0x00001cff01007387 */ /* 0x0005e80000100800 */
[----:B------:R2:W-:Y:S04]  /*16bd0*/  STL [R1+0x20], RZ ;  /* 0x000020ff01007387 */ /* 0x0005e80000100800 */
[----:B------:R2:W-:Y:S02]  /*16be0*/  STL [R1+0x24], R0 ;  /* 0x0000240001007387 */ /* 0x0005e40000100800 */
.L_x_2066:
[----:B------:R-:W-:Y:S05]  /*16bf0*/  BSYNC B1 ;  /* 0x0000000000017941 */ /* 0x000fea0003800000 */
.L_x_2052:
        /* <DEDUP_REMOVED lines=9> */
.L_x_2047:
[----:B--2---:R-:W2:Y:S02]  /*16c90*/  LDL R0, [R1+0x24] ;  /* 0x0000240001007983 */ /* 0x004ea40000100800 */
[----:B--2---:R-:W-:-:S13]  /*16ca0*/  ISETP.GE.AND P0, PT, R0, c[0x0][0x53c], PT ;  /* 0x00014f0000007a0c */ /* 0x004fda0003f06270 */
[----:B-1----:R-:W-:Y:S01]  /*16cb0*/  @P0 CALL.REL.NOINC `(.L_x_2067) ;  /* 0x0000001000000944 */ /* 0x002fe20003c00000 */
[----:B------:R-:W-:Y:S05]  /*16cc0*/  BRA `(.L_x_2068) ;  /* 0xfffeae9000007947 */ /* 0x000fea000383ffff */
.L_x_2067:
[----:B------:R-:W-:Y:S05]  /*16cd0*/  EXIT ;  /* 0x000000000000794d */ /* 0x000fea0003800000 */
.L_x_1887:
[----:B------:R-:W-:Y:S01]  /*16ce0*/  IMAD.MOV.U32 R0, RZ, RZ, R5 ;  /* 0x000000ffff007224 */ /* 0x000fe200078e0005 */
[----:B------:R-:W-:Y:S02]  /*16cf0*/  MOV R2, 0x1 ;  /* 0x0000000100027802 */ /* 0x000fe40000000f00 */
[----:B------:R-:W-:Y:S02]  /*16d00*/  MOV R3, 0x16d20 ;  /* 0x00016d2000037802 */ /* 0x000fe40000000f00 */
[----:B------:R-:W-:Y:S05]  /*16d10*/  CALL.REL.NOINC `($__internal_36_$__cuda_sm70_shflsync_up_p) ;  /* 0x0000195000007944 */ /* 0x000fea0003c00000 */
[----:B------:R-:W-:Y:S01]  /*16d20*/  MOV R0, R4 ;  /* 0x0000000400007202 */ /* 0x000fe20000000f00 */
[----:B------:R-:W-:Y:S05]  /*16d30*/  BRA `(.L_x_2069) ;  /* 0xfffe972000007947 */ /* 0x000fea000383ffff */
.L_x_1888:
[----:B------:R-:W-:Y:S01]  /*16d40*/  IMAD.MOV.U32 R0, RZ, RZ, R5 ;  /* 0x000000ffff007224 */ /* 0x000fe200078e0005 */
[----:B------:R-:W-:Y:S02]  /*16d50*/  MOV R2, 0x2 ;  /* 0x0000000200027802 */ /* 0x000fe40000000f00 */
[----:B------:R-:W-:Y:S02]  /*16d60*/  MOV R3, 0x16d80 ;  /* 0x00016d8000037802 */ /* 0x000fe40000000f00 */
[----:B------:R-:W-:Y:S05]  /*16d70*/  CALL.REL.NOINC `($__internal_36_$__cuda_sm70_shflsync_up_p) ;  /* 0x000018f000007944 */ /* 0x000fea0003c00000 */
[----:B------:R-:W-:Y:S01]  /*16d80*/  SEL R0, R4, RZ, P4 ;  /* 0x000000ff04007207 */ /* 0x000fe20002000000 */
[----:B------:R-:W-:Y:S01]  /*16d90*/  IMAD.MOV.U32 R2, RZ, RZ, 0x4 ;  /* 0x00000004ff027424 */ /* 0x000fe200078e00ff */
[----:B------:R-:W-:-:S03]  /*16da0*/  MOV R3, 0x16dd0 ;  /* 0x00016dd000037802 */ /* 0x000fc60000000f00 */
[----:B------:R-:W-:Y:S02]  /*16db0*/  IMAD.IADD R0, R5, 0x1, R0 ;  /* 0x0000000105007824 */ /* 0x000fe400078e0200 */
        /* <DEDUP_REMOVED lines=14> */
[----:B------:R-:W-:Y:S01]  /*16ea0*/  IMAD.IADD R4, R0, 0x1, R4 ;  /* 0x0000000100047824 */ /* 0x000fe200078e0204 */
[----:B------:R-:W-:-:S03]  /*16eb0*/  MOV R0, 0x1f ;  /* 0x0000001f00007802 */ /* 0x000fc60000000f00 */
[----:B------:R-:W-:Y:S02]  /*16ec0*/  IMAD.MOV.U32 R5, RZ, RZ, R4 ;  /* 0x000000ffff057224 */ /* 0x000fe400078e0004 */
[----:B------:R-:W-:Y:S05]  /*16ed0*/  CALL.REL.NOINC `($__internal_35_$__cuda_sm70_shflsync_idx_p) ;  /* 0x0000174000007944 */ /* 0x000fea0003c00000 */
[----:B------:R-:W-:Y:S05]  /*16ee0*/  BRA `(.L_x_2070) ;  /* 0xfffe967000007947 */ /* 0x000fea000383ffff */
.L_x_1890:
[----:B------:R-:W-:Y:S02]  /*16ef0*/  SEL R0, RZ, 0x1, P0 ;  /* 0x00000001ff007807 */ /* 0x000fe40000000000 */
[----:B------:R-:W-:Y:S02]  /*16f00*/  MOV R2, 0x16f20 ;  /* 0x00016f2000027802 */ /* 0x000fe40000000f00 */
[----:B------:R-:W-:Y:S05]  /*16f10*/  CALL.REL.NOINC `($__internal_37_$__cuda_sm70_votesync_ballot) ;  /* 0x000017c000007944 */ /* 0x000fea0003c00000 */
[----:B------:R-:W-:Y:S01]  /*16f20*/  MOV R10, R0 ;  /* 0x00000000000a7202 */ /* 0x000fe20000000f00 */
[----:B------:R-:W-:Y:S05]  /*16f30*/  BRA `(.L_x_2071) ;  /* 0xfffe96b000007947 */ /* 0x000fea000383ffff */
.L_x_1891:
[----:B------:R-:W-:Y:S01]  /*16f40*/  IMAD.MOV.U32 R5, RZ, RZ, R9 ;  /* 0x000000ffff057224 */ /* 0x000fe200078e0009 */
[----:B------:R-:W-:Y:S01]  /*16f50*/  MOV R3, R6 ;  /* 0x0000000600037202 */ /* 0x000fe20000000f00 */
[----:B-1----:R-:W-:Y:S01]  /*16f60*/  IMAD.MOV.U32 R0, RZ, RZ, 0x1f ;  /* 0x0000001fff007424 */ /* 0x002fe200078e00ff */
[----:B------:R-:W-:Y:S02]  /*16f70*/  MOV R2, 0x16f90 ;  /* 0x00016f9000027802 */ /* 0x000fe40000000f00 */
[----:B------:R-:W-:Y:S05]  /*16f80*/  CALL.REL.NOINC `($__internal_35_$__cuda_sm70_shflsync_idx_p) ;  /* 0x0000169000007944 */ /* 0x000fea0003c00000 */
[----:B------:R-:W-:Y:S01]  /*16f90*/  IMAD.MOV.U32 R12, RZ, RZ, R0 ;  /* 0x000000ffff0c7224 */ /* 0x000fe200078e0000 */
[----:B------:R-:W-:Y:S01]  /*16fa0*/  MOV R5, R8 ;  /* 0x0000000800057202 */ /* 0x000fe20000000f00 */
[----:B------:R-:W-:Y:S01]  /*16fb0*/  IMAD.MOV.U32 R7, RZ, RZ, RZ ;  /* 0x000000ffff077224 */ /* 0x000fe200078e00ff */
[----:B------:R-:W-:Y:S01]  /*16fc0*/  MOV R3, R6 ;  /* 0x0000000600037202 */ /* 0x000fe20000000f00 */
[----:B------:R-:W-:Y:S01]  /*16fd0*/  IMAD.MOV.U32 R0, RZ, RZ, 0x1f ;  /* 0x0000001fff007424 */ /* 0x000fe200078e00ff */
[----:B------:R-:W-:-:S02]  /*16fe0*/  MOV R2, 0x17000 ;  /* 0x0001700000027802 */ /* 0x000fc40000000f00 */
[----:B------:R-:W-:Y:S05]  /*16ff0*/  CALL.REL.NOINC `($__internal_35_$__cuda_sm70_shflsync_idx_p) ;  /* 0x0000162000007944 */ /* 0x000fea0003c00000 */
[----:B------:R-:W-:Y:S01]  /*17000*/  MOV R9, R0 ;  /* 0x0000000000097202 */ /* 0x000fe20000000f00 */
[----:B------:R-:W-:Y:S05]  /*17010*/  BRA `(.L_x_2072) ;  /* 0xfffe964000007947 */ /* 0x000fea000383ffff */
.L_x_1894:
[----:B------:R-:W-:Y:S01]  /*17020*/  IMAD.MOV.U32 R5, RZ, RZ, R4 ;  /* 0x000000ffff057224 */ /* 0x000fe200078e0004 */
[----:B-1----:R-:W-:-:S02]  /*17030*/  MOV R0, 0x1f ;  /* 0x0000001f00007802 */ /* 0x002fc40000000f00 */
[----:B------:R-:W-:Y:S02]  /*17040*/  MOV R2, 0x17060 ;  /* 0x0001706000027802 */ /* 0x000fe40000000f00 */
[----:B--234-:R-:W-:Y:S05]  /*17050*/  CALL.REL.NOINC `($__internal_35_$__cuda_sm70_shflsync_idx_p) ;  /* 0x000015c000007944 */ /* 0x01cfea0003c00000 */
[----:B------:R-:W-:Y:S01]  /*17060*/  MOV R7, R0 ;  /* 0x0000000000077202 */ /* 0x000fe20000000f00 */
[----:B------:R-:W-:Y:S05]  /*17070*/  BRA `(.L_x_1893) ;  /* 0xfffe964000007947 */ /* 0x000fea000383ffff */
.L_x_1913:
[----:B------:R-:W-:Y:S01]  /*17080*/  IMAD.MOV.U32 R5, RZ, RZ, R11 ;  /* 0x000000ffff057224 */ /* 0x000fe200078e000b */
[----:B------:R-:W-:Y:S01]  /*17090*/  MOV R3, RZ ;  /* 0x000000ff00037202 */ /* 0x000fe20000000f00 */
[----:B------:R-:W-:Y:S01]  /*170a0*/  IMAD.MOV.U32 R0, RZ, RZ, 0x1c1f ;  /* 0x00001c1fff007424 */ /* 0x000fe200078e00ff */
[----:B------:R-:W-:Y:S02]  /*170b0*/  MOV R2, 0x170d0 ;  /* 0x000170d000027802 */ /* 0x000fe40000000f00 */
[----:B------:R-:W-:Y:S05]  /*170c0*/  CALL.REL.NOINC `($__internal_35_$__cuda_sm70_shflsync_idx_p) ;  /* 0x0000155000007944 */ /* 0x000fea0003c00000 */
[----:B------:R-:W-:Y:S01]  /*170d0*/  MOV R8, R0 ;  /* 0x0000000000087202 */ /* 0x000fe20000000f00 */
[----:B------:R-:W-:Y:S05]  /*170e0*/  BRA `(.L_x_2073) ;  /* 0xfffebe6000007947 */ /* 0x000fea000383ffff */
.L_x_1914:
[----:B------:R-:W-:Y:S01]  /*170f0*/  IMAD.MOV.U32 R5, RZ, RZ, R12 ;  /* 0x000000ffff057224 */ /* 0x000fe200078e000c */
[----:B------:R-:W-:Y:S01]  /*17100*/  MOV R3, RZ ;  /* 0x000000ff00037202 */ /* 0x000fe20000000f00 */
[----:B------:R-:W-:Y:S01]  /*17110*/  IMAD.MOV.U32 R0, RZ, RZ, 0x1c1f ;  /* 0x00001c1fff007424 */ /* 0x000fe200078e00ff */
[----:B------:R-:W-:Y:S02]  /*17120*/  MOV R2, 0x17140 ;  /* 0x0001714000027802 */ /* 0x000fe40000000f00 */
[----:B-12---:R-:W-:Y:S05]  /*17130*/  CALL.REL.NOINC `($__internal_35_$__cuda_sm70_shflsync_idx_p) ;  /* 0x000014e000007944 */ /* 0x006fea0003c00000 */
[----:B------:R-:W-:Y:S05]  /*17140*/  BRA `(.L_x_2074) ;  /* 0xfffebe2000007947 */ /* 0x000fea000383ffff */
.L_x_1917:
[----:B--2---:R-:W-:Y:S01]  /*17150*/  IMAD.MOV.U32 R5, RZ, RZ, R11 ;  /* 0x000000ffff057224 */ /* 0x004fe200078e000b */
[----:B------:R-:W-:Y:S01]  /*17160*/  MOV R3, 0x1 ;  /* 0x0000000100037802 */ /* 0x000fe20000000f00 */
[----:B----4-:R-:W-:Y:S01]  /*17170*/  IMAD.MOV.U32 R0, RZ, RZ, 0x1c1f ;  /* 0x00001c1fff007424 */ /* 0x010fe200078e00ff */
[----:B------:R-:W-:-:S02]  /*17180*/  MOV R2, 0x171a0 ;  /* 0x000171a000027802 */ /* 0x000fc40000000f00 */
[----:B-1-3--:R-:W-:Y:S05]  /*17190*/  CALL.REL.NOINC `($__internal_35_$__cuda_sm70_shflsync_idx_p) ;  /* 0x0000148000007944 */ /* 0x00afea0003c00000 */
[----:B------:R-:W-:Y:S01]  /*171a0*/  IMAD.MOV.U32 R8, RZ, RZ, R0 ;  /* 0x000000ffff087224 */ /* 0x000fe200078e0000 */
[----:B------:R-:W-:Y:S01]  /*171b0*/  MOV R3, 0x1 ;  /* 0x0000000100037802 */ /* 0x000fe20000000f00 */
[----:B------:R-:W-:Y:S01]  /*171c0*/  IMAD.MOV.U32 R5, RZ, RZ, R12 ;  /* 0x000000ffff057224 */ /* 0x000fe200078e000c */
[----:B------:R-:W-:-:S02]  /*171d0*/  MOV R0, 0x1c1f ;  /* 0x00001c1f00007802 */ /* 0x000fc40000000f00 */
[----:B------:R-:W-:Y:S02]  /*171e0*/  MOV R2, 0x17200 ;  /* 0x0001720000027802 */ /* 0x000fe40000000f00 */
[----:B------:R-:W-:Y:S05]  /*171f0*/  CALL.REL.NOINC `($__internal_35_$__cuda_sm70_shflsync_idx_p) ;  /* 0x0000142000007944 */ /* 0x000fea0003c00000 */
[----:B------:R-:W-:Y:S05]  /*17200*/  BRA `(.L_x_2075) ;  /* 0xfffebf1000007947 */ /* 0x000fea000383ffff */
.L_x_1920:
[----:B-1----:R-:W-:Y:S01]  /*17210*/  IMAD.MOV.U32 R5, RZ, RZ, R11 ;  /* 0x000000ffff057224 */ /* 0x002fe200078e000b */
[----:B------:R-:W-:Y:S01]  /*17220*/  MOV R3, 0x2 ;  /* 0x0000000200037802 */ /* 0x000fe20000000f00 */
[----:B----4-:R-:W-:Y:S01]  /*17230*/  IMAD.MOV.U32 R0, RZ, RZ, 0x1c1f ;  /* 0x00001c1fff007424 */ /* 0x010fe200078e00ff */
[----:B------:R-:W-:Y:S02]  /*17240*/  MOV R2, 0x17260 ;  /* 0x0001726000027802 */ /* 0x000fe40000000f00 */
[----:B--23--:R-:W-:Y:S05]  /*17250*/  CALL.REL.NOINC `($__internal_35_$__cuda_sm70_shflsync_idx_p) ;  /* 0x000013c000007944 */ /* 0x00cfea0003c00000 */
[----:B------:R-:W-:Y:S01]  /*17260*/  MOV R8, R0 ;  /* 0x0000000000087202 */ /* 0x000fe20000000f00 */
[----:B------:R-:W-:Y:S05]  /*17270*/  BRA `(.L_x_2076) ;  /* 0xfffec04000007947 */ /* 0x000fea000383ffff */
.L_x_1921:
[----:B------:R-:W-:Y:S01]  /*17280*/  IMAD.MOV.U32 R5, RZ, RZ, R12 ;  /* 0x000000ffff057224 */ /* 0x000fe200078e000c */
[----:B------:R-:W-:Y:S01]  /*17290*/  MOV R3, 0x2 ;  /* 0x0000000200037802 */ /* 0x000fe20000000f00 */
[----:B----4-:R-:W-:Y:S01]  /*172a0*/  IMAD.MOV.U32 R0, RZ, RZ, 0x1c1f ;  /* 0x00001c1fff007424 */ /* 0x010fe200078e00ff */
[----:B------:R-:W-:Y:S02]  /*172b0*/  MOV R2, 0x172d0 ;  /* 0x000172d000027802 */ /* 0x000fe40000000f00 */
[----:B-123--:R-:W-:Y:S05]  /*172c0*/  CALL.REL.NOINC `($__internal_35_$__cuda_sm70_shflsync_idx_p) ;  /* 0x0000135000007944 */ /* 0x00efea0003c00000 */
[----:B------:R-:W-:Y:S05]  /*172d0*/  BRA `(.L_x_2077) ;  /* 0xfffec00000007947 */ /* 0x000fea000383ffff */
.L_x_1924:
[----:B-1----:R-:W-:Y:S01]  /*172e0*/  IMAD.MOV.U32 R5, RZ, RZ, R11 ;  /* 0x000000ffff057224 */ /* 0x002fe200078e000b */
[----:B------:R-:W-:Y:S01]  /*172f0*/  MOV R3, 0x3 ;  /* 0x0000000300037802 */ /* 0x000fe20000000f00 */
[----:B------:R-:W-:Y:S01]  /*17300*/  IMAD.MOV.U32 R0, RZ, RZ, 0x1c1f ;  /* 0x00001c1fff007424 */ /* 0x000fe200078e00ff */
[----:B------:R-:W-:-:S02]  /*17310*/  MOV R2, 0x17330 ;  /* 0x0001733000027802 */ /* 0x000fc40000000f00 */
[----:B--234-:R-:W-:Y:S05]  /*17320*/  CALL.REL.NOINC `($__internal_35_$__cuda_sm70_shflsync_idx_p) ;  /* 0x000012f000007944 */ /* 0x01cfea0003c00000 */
[----:B------:R-:W-:Y:S01]  /*17330*/  IMAD.MOV.U32 R7, RZ, RZ, R0 ;  /* 0x000000ffff077224 */ /* 0x000fe200078e0000 */
[----:B------:R-:W-:Y:S01]  /*17340*/  MOV R3, 0x3 ;  /* 0x0000000300037802 */ /* 0x000fe20000000f00 */
[----:B------:R-:W-:Y:S01]  /*17350*/  IMAD.MOV.U32 R5, RZ, RZ, R12 ;  /* 0x000000ffff057224 */ /* 0x000fe200078e000c */
[----:B------:R-:W-:-:S02]  /*17360*/  MOV R0, 0x1c1f ;  /* 0x00001c1f00007802 */ /* 0x000fc40000000f00 */
[----:B------:R-:W-:Y:S02]  /*17370*/  MOV R2, 0x17390 ;  /* 0x0001739000027802 */ /* 0x000fe40000000f00 */
[----:B------:R-:W-:Y:S05]  /*17380*/  CALL.REL.NOINC `($__internal_35_$__cuda_sm70_shflsync_idx_p) ;  /* 0x0000129000007944 */ /* 0x000fea0003c00000 */
[----:B------:R-:W-:Y:S05]  /*17390*/  BRA `(.L_x_2078) ;  /* 0xfffec0f000007947 */ /* 0x000fea000383ffff */
.L_x_1999:
[----:B------:R-:W-:Y:S01]  /*173a0*/  IMAD.MOV.U32 R0, RZ, RZ, R247 ;  /* 0x000000ffff007224 */ /* 0x000fe200078e00f7 */
[----:B-1----:R-:W-:Y:S02]  /*173b0*/  MOV R3, 0x2 ;  /* 0x0000000200037802 */ /* 0x002fe40000000f00 */
[----:B------:R-:W-:Y:S02]  /*173c0*/  MOV R2, 0x173e0 ;  /* 0x000173e000027802 */ /* 0x000fe40000000f00 */
[----:B------:R-:W-:Y:S05]  /*173d0*/  CALL.REL.NOINC `($__internal_34_$__cuda_sm70_shflsync_bfly_p) ;  /* 0x0000120000007944 */ /* 0x000fea0003c00000 */
[----:B------:R-:W-:Y:S05]  /*173e0*/  BRA `(.L_x_2079) ;  /* 0xffff9f4000007947 */ /* 0x000fea000383ffff */
.L_x_2000:
[----:B------:R-:W-:Y:S01]  /*173f0*/  IMAD.MOV.U32 R0, RZ, RZ, R5 ;  /* 0x000000ffff007224 */ /* 0x000fe200078e0005 */
[----:B-1----:R-:W-:Y:S02]  /*17400*/  MOV R3, 0x1 ;  /* 0x0000000100037802 */ /* 0x002fe40000000f00 */
[----:B------:R-:W-:Y:S02]  /*17410*/  MOV R2, 0x17430 ;  /* 0x0001743000027802 */ /* 0x000fe40000000f00 */
[----:B--2---:R-:W-:Y:S05]  /*17420*/  CALL.REL.NOINC `($__internal_34_$__cuda_sm70_shflsync_bfly_p) ;  /* 0x000011b000007944 */ /* 0x004fea0003c00000 */
[----:B------:R-:W-:Y:S01]  /*17430*/  FADD.FTZ R5, R5, R0 ;  /* 0x0000000005057221 */ /* 0x000fe20000010000 */
[----:B------:R-:W-:Y:S02]  /*17440*/  MOV R0, R246 ;  /* 0x000000f600007202 */ /* 0x000fe40000000f00 */
[----:B------:R-:W-:Y:S02]  /*17450*/  MOV R3, 0x2 ;  /* 0x0000000200037802 */ /* 0x000fe40000000f00 */
[----:B------:R-:W-:-:S02]  /*17460*/  MOV R2, 0x17480 ;  /* 0x0001748000027802 */ /* 0x000fc40000000f00 */
[----:B------:R-:W-:Y:S05]  /*17470*/  CALL.REL.NOINC `($__internal_34_$__cuda_sm70_shflsync_bfly_p) ;  /* 0x0000116000007944 */ /* 0x000fea0003c00000 */
[----:B------:R-:W-:Y:S01]  /*17480*/  FADD.FTZ R7, R246, R0 ;  /* 0x00000000f6077221 */ /* 0x000fe20000010000 */
[----:B------:R-:W-:-:S02]  /*17490*/  MOV R3, 0x1 ;  /* 0x0000000100037802 */ /* 0x000fc40000000f00 */
[----:B------:R-:W-:Y:S02]  /*174a0*/  MOV R2, 0x174d0 ;  /* 0x000174d000027802 */ /* 0x000fe40000000f00 */
[----:B------:R-:W-:Y:S02]  /*174b0*/  MOV R0, R7 ;  /* 0x0000000700007202 */ /* 0x000fe40000000f00 */
[----:B------:R-:W-:Y:S05]  /*174c0*/  CALL.REL.NOINC `($__internal_34_$__cuda_sm70_shflsync_bfly_p) ;  /* 0x0000111000007944 */ /* 0x000fea0003c00000 */
[----:B------:R-:W-:Y:S02]  /*174d0*/  FADD.FTZ R4, R7, R0 ;  /* 0x0000000007047221 */ /* 0x000fe40000010000 */
[----:B------:R1:W5:Y:S01]  /*174e0*/  LDL R0, [R1] ;  /* 0x0000000001007983 */ /* 0x0003620000100800 */
[----:B------:R-:W-:Y:S02]  /*174f0*/  MOV R3, 0x2 ;  /* 0x0000000200037802 */ /* 0x000fe40000000f00 */
[----:B------:R-:W-:Y:S02]  /*17500*/  MOV R2, 0x17520 ;  /* 0x0001752000027802 */ /* 0x000fe40000000f00 */
[----:B-1---5:R-:W-:Y:S05]  /*17510*/  CALL.REL.NOINC `($__internal_34_$__cuda_sm70_shflsync_bfly_p) ;  /* 0x000010c000007944 */ /* 0x022fea0003c00000 */
[----:B------:R-:W2:Y:S01]  /*17520*/  LDL.LU R2, [R1] ;  /* 0x0000000001027983 */ /* 0x000ea20000300800 */
[----:B------:R-:W-:Y:S01]  /*17530*/  MOV R3, 0x1 ;  /* 0x0000000100037802 */ /* 0x000fe20000000f00 */
[----:B--2---:R-:W-:Y:S01]  /*17540*/  FADD.FTZ R7, R2, R0 ;  /* 0x0000000002077221 */ /* 0x004fe20000010000 */
[----:B------:R-:W-:-:S04]  /*17550*/  MOV R2, 0x17580 ;  /* 0x0001758000027802 */ /* 0x000fc80000000f00 */
[----:B------:R-:W-:Y:S02]  /*17560*/  MOV R0, R7 ;  /* 0x0000000700007202 */ /* 0x000fe40000000f00 */
[----:B------:R-:W-:Y:S05]  /*17570*/  CALL.REL.NOINC `($__internal_34_$__cuda_sm70_shflsync_bfly_p) ;  /* 0x0000106000007944 */ /* 0x000fea0003c00000 */
[----:B------:R-:W-:Y:S02]  /*17580*/  FADD.FTZ R7, R7, R0 ;  /* 0x0000000007077221 */ /* 0x000fe40000010000 */
[----:B------:R1:W5:Y:S01]  /*17590*/  LDL R0, [R1+0x4] ;  /* 0x0000040001007983 */ /* 0x0003620000100800 */
[----:B------:R-:W-:Y:S02]  /*175a0*/  MOV R3, 0x2 ;  /* 0x0000000200037802 */ /* 0x000fe40000000f00 */
[----:B------:R-:W-:Y:S02]  /*175b0*/  MOV R2, 0x175d0 ;  /* 0x000175d000027802 */ /* 0x000fe40000000f00 */
[----:B-1---5:R-:W-:Y:S05]  /*175c0*/  CALL.REL.NOINC `($__internal_34_$__cuda_sm70_shflsync_bfly_p) ;  /* 0x0000101000007944 */ /* 0x022fea0003c00000 */
[----:B------:R-:W2:Y:S01]  /*175d0*/  LDL.LU R2, [R1+0x4] ;  /* 0x0000040001027983 */ /* 0x000ea20000300800 */
[----:B------:R-:W-:Y:S01]  /*175e0*/  MOV R3, 0x1 ;  /* 0x0000000100037802 */ /* 0x000fe20000000f00 */
[----:B--2---:R-:W-:Y:S01]  /*175f0*/  FADD.FTZ R6, R2, R0 ;  /* 0x0000000002067221 */ /* 0x004fe20000010000 */
[----:B------:R-:W-:-:S04]  /*17600*/  MOV R2, 0x17630 ;  /* 0x0001763000027802 */ /* 0x000fc80000000f00 */
[----:B------:R-:W-:Y:S02]  /*17610*/  MOV R0, R6 ;  /* 0x0000000600007202 */ /* 0x000fe40000000f00 */
[----:B------:R-:W-:Y:S05]  /*17620*/  CALL.REL.NOINC `($__internal_34_$__cuda_sm70_shflsync_bfly_p) ;  /* 0x00000fb000007944 */ /* 0x000fea0003c00000 */
[----:B------:R-:W-:Y:S01]  /*17630*/  MOV R8, R0 ;  /* 0x0000000000087202 */ /* 0x000fe20000000f00 */
[----:B------:R-:W-:Y:S05]  /*17640*/  BRA `(.L_x_2080) ;  /* 0xffff9df000007947 */ /* 0x000fea000383ffff */
.L_x_2007:
[----:B-1234-:R-:W-:Y:S01]  /*17650*/  IMAD.MOV.U32 R5, RZ, RZ, R12 ;  /* 0x000000ffff057224 */ /* 0x01efe200078e000c */
[----:B------:R-:W-:Y:S01]  /*17660*/  MOV R3, RZ ;  /* 0x000000ff00037202 */ /* 0x000fe20000000f00 */
[----:B------:R-:W-:Y:S01]  /*17670*/  IMAD.MOV.U32 R0, RZ, RZ, 0x1c1f ;  /* 0x00001c1fff007424 */ /* 0x000fe200078e00ff */
[----:B------:R-:W-:Y:S02]  /*17680*/  MOV R2, 0x176a0 ;  /* 0x000176a000027802 */ /* 0x000fe40000000f00 */
[----:B------:R-:W-:Y:S05]  /*17690*/  CALL.REL.NOINC `($__internal_35_$__cuda_sm70_shflsync_idx_p) ;  /* 0x00000f8000007944 */ /* 0x000fea0003c00000 */
[----:B------:R-:W-:Y:S01]  /*176a0*/  MOV R10, R0 ;  /* 0x00000000000a7202 */ /* 0x000fe20000000f00 */
[----:B------:R-:W-:Y:S05]  /*176b0*/  BRA `(.L_x_2081) ;  /* 0xffffb83000007947 */ /* 0x000fea000383ffff */
.L_x_2008:
[----:B------:R-:W-:Y:S01]  /*176c0*/  IMAD.MOV.U32 R5, RZ, RZ, R13 ;  /* 0x000000ffff057224 */ /* 0x000fe200078e000d */
[----:B------:R-:W-:Y:S01]  /*176d0*/  MOV R3, RZ ;  /* 0x000000ff00037202 */ /* 0x000fe20000000f00 */
[----:B------:R-:W-:Y:S01]  /*176e0*/  IMAD.MOV.U32 R0, RZ, RZ, 0x1c1f ;  /* 0x00001c1fff007424 */ /* 0x000fe200078e00ff */
[----:B------:R-:W-:Y:S02]  /*176f0*/  MOV R2, 0x17710 ;  /* 0x0001771000027802 */ /* 0x000fe40000000f00 */
[----:B-12---:R-:W-:Y:S05]  /*17700*/  CALL.REL.NOINC `($__internal_35_$__cuda_sm70_shflsync_idx_p) ;  /* 0x00000f1000007944 */ /* 0x006fea0003c00000 */
[----:B------:R-:W-:Y:S05]  /*17710*/  BRA `(.L_x_2082) ;  /* 0xffffb7f000007947 */ /* 0x000fea000383ffff */
.L_x_2011:
[----:B------:R-:W-:Y:S01]  /*17720*/  IMAD.MOV.U32 R5, RZ, RZ, R12 ;  /* 0x000000ffff057224 */ /* 0x000fe200078e000c */
[----:B--2---:R-:W-:Y:S01]  /*17730*/  MOV R3, 0x1 ;  /* 0x0000000100037802 */ /* 0x004fe20000000f00 */
        /* <DEDUP_REMOVED lines=10> */
.L_x_2014:
[----:B------:R-:W-:Y:S01]  /*177e0*/  IMAD.MOV.U32 R5, RZ, RZ, R12 ;  /* 0x000000ffff057224 */ /* 0x000fe200078e000c */
[----:B-1----:R-:W-:Y:S01]  /*177f0*/  MOV R3, 0x2 ;  /* 0x0000000200037802 */ /* 0x002fe20000000f00 */
[----:B----4-:R-:W-:Y:S01]  /*17800*/  IMAD.MOV.U32 R0, RZ, RZ, 0x1c1f ;  /* 0x00001c1fff007424 */ /* 0x010fe200078e00ff */
[----:B------:R-:W-:Y:S02]  /*17810*/  MOV R2, 0x17830 ;  /* 0x0001783000027802 */ /* 0x000fe40000000f00 */
[----:B--23--:R-:W-:Y:S05]  /*17820*/  CALL.REL.NOINC `($__internal_35_$__cuda_sm70_shflsync_idx_p) ;  /* 0x00000df000007944 */ /* 0x00cfea0003c00000 */
[----:B------:R-:W-:Y:S01]  /*17830*/  MOV R10, R0 ;  /* 0x00000000000a7202 */ /* 0x000fe20000000f00 */
[----:B------:R-:W-:Y:S05]  /*17840*/  BRA `(.L_x_2084) ;  /* 0xffffb9c000007947 */ /* 0x000fea000383ffff */
.L_x_2015:
[----:B------:R-:W-:Y:S01]  /*17850*/  IMAD.MOV.U32 R5, RZ, RZ, R13 ;  /* 0x000000ffff057224 */ /* 0x000fe200078e000d */
[----:B------:R-:W-:Y:S01]  /*17860*/  MOV R3, 0x2 ;  /* 0x0000000200037802 */ /* 0x000fe20000000f00 */
[----:B----4-:R-:W-:Y:S01]  /*17870*/  IMAD.MOV.U32 R0, RZ, RZ, 0x1c1f ;  /* 0x00001c1fff007424 */ /* 0x010fe200078e00ff */
[----:B------:R-:W-:Y:S02]  /*17880*/  MOV R2, 0x178a0 ;  /* 0x000178a000027802 */ /* 0x000fe40000000f00 */
[----:B-123--:R-:W-:Y:S05]  /*17890*/  CALL.REL.NOINC `($__internal_35_$__cuda_sm70_shflsync_idx_p) ;  /* 0x00000d8000007944 */ /* 0x00efea0003c00000 */
[----:B------:R-:W-:Y:S05]  /*178a0*/  BRA `(.L_x_2085) ;  /* 0xffffb98000007947 */ /* 0x000fea000383ffff */
.L_x_2018:
[----:B------:R-:W-:Y:S01]  /*178b0*/  IMAD.MOV.U32 R5, RZ, RZ, R12 ;  /* 0x000000ffff057224 */ /* 0x000fe200078e000c */
[----:B-1----:R-:W-:Y:S01]  /*178c0*/  MOV R3, 0x3 ;  /* 0x0000000300037802 */ /* 0x002fe20000000f00 */
        /* <DEDUP_REMOVED lines=10> */
.L_x_2020:
[----:B------:R-:W-:Y:S01]  /*17970*/  IMAD.MOV.U32 R5, RZ, RZ, R12 ;  /* 0x000000ffff057224 */ /* 0x000fe200078e000c */
[----:B------:R-:W-:Y:S01]  /*17980*/  MOV R3, RZ ;  /* 0x000000ff00037202 */ /* 0x000fe20000000f00 */
[----:B------:R-:W-:Y:S01]  /*17990*/  IMAD.MOV.U32 R0, RZ, RZ, 0x1c1f ;  /* 0x00001c1fff007424 */ /* 0x000fe200078e00ff */
[----:B------:R-:W-:Y:S02]  /*179a0*/  MOV R2, 0x179c0 ;  /* 0x000179c000027802 */ /* 0x000fe40000000f00 */
[----:B------:R-:W-:Y:S05]  /*179b0*/  CALL.REL.NOINC `($__internal_35_$__cuda_sm70_shflsync_idx_p) ;  /* 0x00000c6000007944 */ /* 0x000fea0003c00000 */
[----:B------:R-:W-:Y:S01]  /*179c0*/  MOV R4, R0 ;  /* 0x0000000000047202 */ /* 0x000fe20000000f00 */
[----:B------:R-:W-:Y:S05]  /*179d0*/  BRA `(.L_x_2087) ;  /* 0xffffbd7000007947 */ /* 0x000fea000383ffff */
.L_x_2021:
[----:B------:R-:W-:Y:S01]  /*179e0*/  IMAD.MOV.U32 R5, RZ, RZ, R13 ;  /* 0x000000ffff057224 */ /* 0x000fe200078e000d */
[----:B------:R-:W-:Y:S01]  /*179f0*/  MOV R3, RZ ;  /* 0x000000ff00037202 */ /* 0x000fe20000000f00 */
[----:B------:R-:W-:Y:S01]  /*17a00*/  IMAD.MOV.U32 R0, RZ, RZ, 0x1c1f ;  /* 0x00001c1fff007424 */ /* 0x000fe200078e00ff */
[----:B------:R-:W-:Y:S02]  /*17a10*/  MOV R2, 0x17a30 ;  /* 0x00017a3000027802 */ /* 0x000fe40000000f00 */
[----:B-12---:R-:W-:Y:S05]  /*17a20*/  CALL.REL.NOINC `($__internal_35_$__cuda_sm70_shflsync_idx_p) ;  /* 0x00000bf000007944 */ /* 0x006fea0003c00000 */
[----:B------:R-:W-:Y:S05]  /*17a30*/  BRA `(.L_x_2088) ;  /* 0xffffbd3000007947 */ /* 0x000fea000383ffff */
.L_x_2024:
[----:B------:R-:W-:Y:S01]  /*17a40*/  IMAD.MOV.U32 R5, RZ, RZ, R12 ;  /* 0x000000ffff057224 */ /* 0x000fe200078e000c */
[----:B----4-:R-:W-:Y:S01]  /*17a50*/  MOV R3, 0x1 ;  /* 0x0000000100037802 */ /* 0x010fe20000000f00 */
[----:B------:R-:W-:Y:S01]  /*17a60*/  IMAD.MOV.U32 R0, RZ, RZ, 0x1c1f ;  /* 0x00001c1fff007424 */ /* 0x000fe200078e00ff */
[----:B------:R-:W-:-:S02]  /*17a70*/  MOV R2, 0x17a90 ;  /* 0x00017a9000027802 */ /* 0x000fc40000000f00 */
[----:B-123--:R-:W-:Y:S05]  /*17a80*/  CALL.REL.NOINC `($__internal_35_$__cuda_sm70_shflsync_idx_p) ;  /* 0x00000b9000007944 */ /* 0x00efea0003c00000 */
[----:B------:R-:W-:Y:S01]  /*17a90*/  IMAD.MOV.U32 R4, RZ, RZ, R0 ;  /* 0x000000ffff047224 */ /* 0x000fe200078e0000 */
[----:B------:R-:W-:Y:S01]  /*17aa0*/  MOV R3, 0x1 ;  /* 0x0000000100037802 */ /* 0x000fe20000000f00 */
[----:B------:R-:W-:Y:S01]  /*17ab0*/  IMAD.MOV.U32 R5, RZ, RZ, R13 ;  /* 0x000000ffff057224 */ /* 0x000fe200078e000d */
[----:B------:R-:W-:-:S02]  /*17ac0*/  MOV R0, 0x1c1f ;  /* 0x00001c1f00007802 */ /* 0x000fc40000000f00 */
[----:B------:R-:W-:Y:S02]  /*17ad0*/  MOV R2, 0x17af0 ;  /* 0x00017af000027802 */ /* 0x000fe40000000f00 */
[----:B------:R-:W-:Y:S05]  /*17ae0*/  CALL.REL.NOINC `($__internal_35_$__cuda_sm70_shflsync_idx_p) ;  /* 0x00000b3000007944 */ /* 0x000fea0003c00000 */
[----:B------:R-:W-:Y:S05]  /*17af0*/  BRA `(.L_x_2089) ;  /* 0xffffc1f000007947 */ /* 0x000fea000383ffff */
.L_x_2027:
[----:B------:R-:W-:Y:S01]  /*17b00*/  IMAD.MOV.U32 R5, RZ, RZ, R12 ;  /* 0x000000ffff057224 */ /* 0x000fe200078e000c */
[----:B----4-:R-:W-:Y:S01]  /*17b10*/  MOV R3, 0x2 ;  /* 0x0000000200037802 */ /* 0x010fe20000000f00 */
[----:B------:R-:W-:Y:S01]  /*17b20*/  IMAD.MOV.U32 R0, RZ, RZ, 0x1c1f ;  /* 0x00001c1fff007424 */ /* 0x000fe200078e00ff */
[----:B------:R-:W-:Y:S02]  /*17b30*/  MOV R2, 0x17b50 ;  /* 0x00017b5000027802 */ /* 0x000fe40000000f00 */
[----:B-123--:R-:W-:Y:S05]  /*17b40*/  CALL.REL.NOINC `($__internal_35_$__cuda_sm70_shflsync_idx_p) ;  /* 0x00000ad000007944 */ /* 0x00efea0003c00000 */
[----:B------:R-:W-:Y:S01]  /*17b50*/  MOV R4, R0 ;  /* 0x0000000000047202 */ /* 0x000fe20000000f00 */
[----:B------:R-:W-:Y:S05]  /*17b60*/  BRA `(.L_x_2090) ;  /* 0xffffc6f000007947 */ /* 0x000fea000383ffff */
.L_x_2028:
[----:B------:R-:W-:Y:S01]  /*17b70*/  IMAD.MOV.U32 R5, RZ, RZ, R13 ;  /* 0x000000ffff057224 */ /* 0x000fe200078e000d */
[----:B----4-:R-:W-:Y:S01]  /*17b80*/  MOV R3, 0x2 ;  /* 0x0000000200037802 */ /* 0x010fe20000000f00 */
[----:B------:R-:W-:Y:S01]  /*17b90*/  IMAD.MOV.U32 R0, RZ, RZ, 0x1c1f ;  /* 0x00001c1fff007424 */ /* 0x000fe200078e00ff */
[----:B------:R-:W-:Y:S02]  /*17ba0*/  MOV R2, 0x17bc0 ;  /* 0x00017bc000027802 */ /* 0x000fe40000000f00 */
[----:B-123--:R-:W-:Y:S05]  /*17bb0*/  CALL.REL.NOINC `($__internal_35_$__cuda_sm70_shflsync_idx_p) ;  /* 0x00000a6000007944 */ /* 0x00efea0003c00000 */
[----:B------:R-:W-:Y:S05]  /*17bc0*/  BRA `(.L_x_2091) ;  /* 0xffffc6b000007947 */ /* 0x000fea000383ffff */
.L_x_2031:
[----:B------:R-:W-:Y:S01]  /*17bd0*/  IMAD.MOV.U32 R5, RZ, RZ, R12 ;  /* 0x000000ffff057224 */ /* 0x000fe200078e000c */
[----:B---3--:R-:W-:Y:S01]  /*17be0*/  MOV R3, 0x3 ;  /* 0x0000000300037802 */ /* 0x008fe20000000f00 */
[----:B-1----:R-:W-:Y:S01]  /*17bf0*/  IMAD.MOV.U32 R0, RZ, RZ, 0x1c1f ;  /* 0x00001c1fff007424 */ /* 0x002fe200078e00ff */
[----:B------:R-:W-:-:S02]  /*17c00*/  MOV R2, 0x17c20 ;  /* 0x00017c2000027802 */ /* 0x000fc40000000f00 */
[----:B--2-4-:R-:W-:Y:S05]  /*17c10*/  CALL.REL.NOINC `($__internal_35_$__cuda_sm70_shflsync_idx_p) ;  /* 0x00000a0000007944 */ /* 0x014fea0003c00000 */
[----:B------:R-:W-:Y:S01]  /*17c20*/  IMAD.MOV.U32 R4, RZ, RZ, R0 ;  /* 0x000000ffff047224 */ /* 0x000fe200078e0000 */
[----:B------:R-:W-:Y:S01]  /*17c30*/  MOV R3, 0x3 ;  /* 0x0000000300037802 */ /* 0x000fe20000000f00 */
[----:B------:R-:W-:Y:S01]  /*17c40*/  IMAD.MOV.U32 R5, RZ, RZ, R13 ;  /* 0x000000ffff057224 */ /* 0x000fe200078e000d */
[----:B------:R-:W-:-:S02]  /*17c50*/  MOV R0, 0x1c1f ;  /* 0x00001c1f00007802 */ /* 0x000fc40000000f00 */
[----:B------:R-:W-:Y:S02]  /*17c60*/  MOV R2, 0x17c80 ;  /* 0x00017c8000027802 */ /* 0x000fe40000000f00 */
[----:B------:R-:W-:Y:S05]  /*17c70*/  CALL.REL.NOINC `($__internal_35_$__cuda_sm70_shflsync_idx_p) ;  /* 0x000009a000007944 */ /* 0x000fea0003c00000 */
[----:B------:R-:W-:Y:S05]  /*17c80*/  BRA `(.L_x_2092) ;  /* 0xffffcb8000007947 */ /* 0x000fea000383ffff */
.L_x_2035:
[----:B------:R-:W-:Y:S01]  /*17c90*/  IMAD.MOV.U32 R5, RZ, RZ, R9 ;  /* 0x000000ffff057224 */ /* 0x000fe200078e0009 */
[----:B------:R-:W-:Y:S01]  /*17ca0*/  MOV R3, RZ ;  /* 0x000000ff00037202 */ /* 0x000fe20000000f00 */
[----:B------:R-:W-:Y:S01]  /*17cb0*/  IMAD.MOV.U32 R0, RZ, RZ, 0x1c1f ;  /* 0x00001c1fff007424 */ /* 0x000fe200078e00ff */
[----:B------:R-:W-:Y:S02]  /*17cc0*/  MOV R2, 0x17ce0 ;  /* 0x00017ce000027802 */ /* 0x000fe40000000f00 */
[----:B------:R-:W-:Y:S05]  /*17cd0*/  CALL.REL.NOINC `($__internal_35_$__cuda_sm70_shflsync_idx_p) ;  /* 0x0000094000007944 */ /* 0x000fea0003c00000 */
[----:B------:R-:W-:Y:S01]  /*17ce0*/  MOV R8, R0 ;  /* 0x0000000000087202 */ /* 0x000fe20000000f00 */
[----:B------:R-:W-:Y:S05]  /*17cf0*/  BRA `(.L_x_2093) ;  /* 0xffffd89000007947 */ /* 0x000fea000383ffff */
.L_x_2036:
[----:B------:R-:W-:Y:S01]  /*17d00*/  IMAD.MOV.U32 R5, RZ, RZ, R12 ;  /* 0x000000ffff057224 */ /* 0x000fe200078e000c */
[----:B------:R-:W-:Y:S01]  /*17d10*/  MOV R3, RZ ;  /* 0x000000ff00037202 */ /* 0x000fe20000000f00 */
[----:B------:R-:W-:Y:S01]  /*17d20*/  IMAD.MOV.U32 R0, RZ, RZ, 0x1c1f ;  /* 0x00001c1fff007424 */ /* 0x000fe200078e00ff */
[----:B------:R-:W-:Y:S02]  /*17d30*/  MOV R2, 0x17d50 ;  /* 0x00017d5000027802 */ /* 0x000fe40000000f00 */
[----:B-12---:R-:W-:Y:S05]  /*17d40*/  CALL.REL.NOINC `($__internal_35_$__cuda_sm70_shflsync_idx_p) ;  /* 0x000008d000007944 */ /* 0x006fea0003c00000 */
[----:B------:R-:W-:Y:S05]  /*17d50*/  BRA `(.L_x_2094) ;  /* 0xffffd85000007947 */ /* 0x000fea000383ffff */
.L_x_2039:
        /* <DEDUP_REMOVED lines=12> */
.L_x_2042:
[----:B-1----:R-:W-:Y:S01]  /*17e20*/  IMAD.MOV.U32 R5, RZ, RZ, R9 ;  /* 0x000000ffff057224 */ /* 0x002fe200078e0009 */
[----:B------:R-:W-:Y:S01]  /*17e30*/  MOV R3, 0x2 ;  /* 0x0000000200037802 */ /* 0x000fe20000000f00 */
[----:B----4-:R-:W-:Y:S01]  /*17e40*/  IMAD.MOV.U32 R0, RZ, RZ, 0x1c1f ;  /* 0x00001c1fff007424 */ /* 0x010fe200078e00ff */
[----:B------:R-:W-:Y:S02]  /*17e50*/  MOV R2, 0x17e70 ;  /* 0x00017e7000027802 */ /* 0x000fe40000000f00 */
[----:B--23--:R-:W-:Y:S05]  /*17e60*/  CALL.REL.NOINC `($__internal_35_$__cuda_sm70_shflsync_idx_p) ;  /* 0x000007b000007944 */ /* 0x00cfea0003c00000 */
[----:B------:R-:W-:Y:S01]  /*17e70*/  MOV R8, R0 ;  /* 0x0000000000087202 */ /* 0x000fe20000000f00 */
[----:B------:R-:W-:Y:S05]  /*17e80*/  BRA `(.L_x_2096) ;  /* 0xffffda3000007947 */ /* 0x000fea000383ffff */
.L_x_2043:
[----:B------:R-:W-:Y:S01]  /*17e90*/  IMAD.MOV.U32 R5, RZ, RZ, R12 ;  /* 0x000000ffff057224 */ /* 0x000fe200078e000c */
[----:B------:R-:W-:Y:S01]  /*17ea0*/  MOV R3, 0x2 ;  /* 0x0000000200037802 */ /* 0x000fe20000000f00 */
[----:B----4-:R-:W-:Y:S01]  /*17eb0*/  IMAD.MOV.U32 R0, RZ, RZ, 0x1c1f ;  /* 0x00001c1fff007424 */ /* 0x010fe200078e00ff */
[----:B------:R-:W-:Y:S02]  /*17ec0*/  MOV R2, 0x17ee0 ;  /* 0x00017ee000027802 */ /* 0x000fe40000000f00 */
[----:B-123--:R-:W-:Y:S05]  /*17ed0*/  CALL.REL.NOINC `($__internal_35_$__cuda_sm70_shflsync_idx_p) ;  /* 0x0000074000007944 */ /* 0x00efea0003c00000 */
[----:B------:R-:W-:Y:S05]  /*17ee0*/  BRA `(.L_x_2097) ;  /* 0xffffd9f000007947 */ /* 0x000fea000383ffff */
.L_x_2046:
        /* <DEDUP_REMOVED lines=12> */
.L_x_2048:
[----:B------:R-:W-:Y:S01]  /*17fb0*/  IMAD.MOV.U32 R5, RZ, RZ, R74 ;  /* 0x000000ffff057224 */ /* 0x000fe200078e004a */
[----:B------:R-:W-:Y:S01]  /*17fc0*/  MOV R3, RZ ;  /* 0x000000ff00037202 */ /* 0x000fe20000000f00 */
[----:B------:R-:W-:Y:S01]  /*17fd0*/  IMAD.MOV.U32 R0, RZ, RZ, 0x1f ;  /* 0x0000001fff007424 */ /* 0x000fe200078e00ff */
[----:B------:R-:W-:Y:S02]  /*17fe0*/  MOV R2, 0x18000 ;  /* 0x0001800000027802 */ /* 0x000fe40000000f00 */
[----:B--2---:R-:W-:Y:S05]  /*17ff0*/  CALL.REL.NOINC `($__internal_35_$__cuda_sm70_shflsync_idx_p) ;  /* 0x0000062000007944 */ /* 0x004fea0003c00000 */
[----:B------:R-:W-:Y:S01]  /*18000*/  MOV R9, R0 ;  /* 0x0000000000097202 */ /* 0x000fe20000000f00 */
[----:B------:R-:W-:Y:S05]  /*18010*/  BRA `(.L_x_2099) ;  /* 0xffffdc9000007947 */ /* 0x000fea000383ffff */
.L_x_2049:
[----:B------:R-:W-:Y:S01]  /*18020*/  IMAD.MOV.U32 R5, RZ, RZ, R74 ;  /* 0x000000ffff057224 */ /* 0x000fe200078e004a */
[----:B------:R-:W-:Y:S01]  /*18030*/  MOV R3, 0x1 ;  /* 0x0000000100037802 */ /* 0x000fe20000000f00 */
[----:B------:R-:W-:Y:S01]  /*18040*/  IMAD.MOV.U32 R0, RZ, RZ, 0x1f ;  /* 0x0000001fff007424 */ /* 0x000fe200078e00ff */
[----:B------:R-:W-:Y:S02]  /*18050*/  MOV R2, 0x18070 ;  /* 0x0001807000027802 */ /* 0x000fe40000000f00 */
[----:B-12---:R-:W-:Y:S05]  /*18060*/  CALL.REL.NOINC `($__internal_35_$__cuda_sm70_shflsync_idx_p) ;  /* 0x000005b000007944 */ /* 0x006fea0003c00000 */
[----:B------:R-:W-:Y:S01]  /*18070*/  MOV R8, R0 ;  /* 0x0000000000087202 */ /* 0x000fe20000000f00 */
[----:B------:R-:W-:Y:S05]  /*18080*/  BRA `(.L_x_2100) ;  /* 0xffffdc4000007947 */ /* 0x000fea000383ffff */
.L_x_2050:
[----:B------:R-:W-:Y:S02]  /*18090*/  MOV R2, 0x1 ;  /* 0x0000000100027802 */ /* 0x000fe40000000f00 */
[----:B------:R-:W-:-:S02]  /*180a0*/  MOV R3, 0x180c0 ;  /* 0x000180c000037802 */ /* 0x000fc40000000f00 */
[----:B-1234-:R-:W-:Y:S05]  /*180b0*/  CALL.REL.NOINC `($__internal_36_$__cuda_sm70_shflsync_up_p) ;  /* 0x000005b000007944 */ /* 0x01efea0003c00000 */
[----:B------:R-:W-:Y:S05]  /*180c0*/  BRA `(.L_x_2101) ;  /* 0xffffdd3000007947 */ /* 0x000fea000383ffff */
.L_x_2051:
[----:B------:R-:W-:Y:S02]  /*180d0*/  MOV R2, 0x2 ;  /* 0x0000000200027802 */ /* 0x000fe40000000f00 */
[----:B------:R-:W-:-:S02]  /*180e0*/  MOV R3, 0x18100 ;  /* 0x0001810000037802 */ /* 0x000fc40000000f00 */
[----:B--2-4-:R-:W-:Y:S05]  /*180f0*/  CALL.REL.NOINC `($__internal_36_$__cuda_sm70_shflsync_up_p) ;  /* 0x0000057000007944 */ /* 0x014fea0003c00000 */
        /* <DEDUP_REMOVED lines=23> */
.L_x_2055:
[----:B------:R-:W-:Y:S02]  /*18270*/  MOV R2, 0x1 ;  /* 0x0000000100027802 */ /* 0x000fe40000000f00 */
[----:B------:R-:W-:Y:S02]  /*18280*/  MOV R3, 0x182a0 ;  /* 0x000182a000037802 */ /* 0x000fe40000000f00 */
[----:B------:R-:W-:Y:S05]  /*18290*/  CALL.REL.NOINC `($__internal_36_$__cuda_sm70_shflsync_up_p) ;  /* 0x000003d000007944 */ /* 0x000fea0003c00000 */
[----:B------:R-:W-:Y:S01]  /*182a0*/  MOV R2, R4 ;  /* 0x0000000400027202 */ /* 0x000fe20000000f00 */
[----:B------:R-:W-:Y:S05]  /*182b0*/  BRA `(.L_x_2103) ;  /* 0xffffdda000007947 */ /* 0x000fea000383ffff */
.L_x_2056:
        /* <DEDUP_REMOVED lines=26> */
.L_x_2058:
[----:B------:R-:W-:Y:S02]  /*18460*/  SEL R0, RZ, 0x1, P0 ;  /* 0x00000001ff007807 */ /* 0x000fe40000000000 */
[----:B------:R-:W-:Y:S02]  /*18470*/  MOV R2, 0x18490 ;  /* 0x0001849000027802 */ /* 0x000fe40000000f00 */
[----:B-1----:R-:W-:Y:S05]  /*18480*/  CALL.REL.NOINC `($__internal_37_$__cuda_sm70_votesync_ballot) ;  /* 0x0000025000007944 */ /* 0x002fea0003c00000 */
[----:B------:R-:W-:Y:S01]  /*18490*/  MOV R10, R0 ;  /* 0x00000000000a7202 */ /* 0x000fe20000000f00 */
[----:B------:R-:W-:Y:S05]  /*184a0*/  BRA `(.L_x_2105) ;  /* 0xffffdd4000007947 */ /* 0x000fea000383ffff */
.L_x_2059:
[----:B------:R-:W-:Y:S01]  /*184b0*/  IMAD.MOV.U32 R5, RZ, RZ, R6 ;  /* 0x000000ffff057224 */ /* 0x000fe200078e0006 */
[----:B------:R-:W-:Y:S01]  /*184c0*/  MOV R3, R8 ;  /* 0x0000000800037202 */ /* 0x000fe20000000f00 */
[----:B--2---:R-:W-:Y:S01]  /*184d0*/  IMAD.MOV.U32 R0, RZ, RZ, 0x1f ;  /* 0x0000001fff007424 */ /* 0x004fe200078e00ff */
[----:B------:R-:W-:Y:S02]  /*184e0*/  MOV R2, 0x18500 ;  /* 0x0001850000027802 */ /* 0x000fe40000000f00 */
[----:B-1----:R-:W-:Y:S05]  /*184f0*/  CALL.REL.NOINC `($__internal_35_$__cuda_sm70_shflsync_idx_p) ;  /* 0x0000012000007944 */ /* 0x002fea0003c00000 */
[----:B------:R-:W-:Y:S01]  /*18500*/  IMAD.MOV.U32 R11, RZ, RZ, R0 ;  /* 0x000000ffff0b7224 */ /* 0x000fe200078e0000 */
[----:B------:R-:W-:Y:S01]  /*18510*/  MOV R3, R8 ;  /* 0x0000000800037202 */ /* 0x000fe20000000f00 */
[----:B------:R-:W-:Y:S01]  /*18520*/  IMAD.MOV.U32 R5, RZ, RZ, R7 ;  /* 0x000000ffff057224 */ /* 0x000fe200078e0007 */
[----:B------:R-:W-:Y:S02]  /*18530*/  MOV R0, 0x1f ;  /* 0x0000001f00007802 */ /* 0x000fe40000000f00 */
[----:B------:R-:W-:-:S02]  /*18540*/  MOV R2, 0x18560 ;  /* 0x0001856000027802 */ /* 0x000fc40000000f00 */
[----:B------:R-:W-:Y:S05]  /*18550*/  CALL.REL.NOINC `($__internal_35_$__cuda_sm70_shflsync_idx_p) ;  /* 0x000000c000007944 */ /* 0x000fea0003c00000 */
[----:B------:R-:W-:Y:S01]  /*18560*/  MOV R7, R0 ;  /* 0x0000000000077202 */ /* 0x000fe20000000f00 */
[----:B------:R-:W-:Y:S05]  /*18570*/  BRA `(.L_x_2106) ;  /* 0xffffdce000007947 */ /* 0x000fea000383ffff */
.L_x_2062:
[----:B------:R-:W-:Y:S01]  /*18580*/  IMAD.MOV.U32 R5, RZ, RZ, R4 ;  /* 0x000000ffff057224 */ /* 0x000fe200078e0004 */
[----:B--2---:R-:W-:-:S02]  /*18590*/  MOV R0, 0x1f ;  /* 0x0000001f00007802 */ /* 0x004fc40000000f00 */
[----:B------:R-:W-:Y:S02]  /*185a0*/  MOV R2, 0x185c0 ;  /* 0x000185c000027802 */ /* 0x000fe40000000f00 */
[----:B-1-34-:R-:W-:Y:S05]  /*185b0*/  CALL.REL.NOINC `($__internal_35_$__cuda_sm70_shflsync_idx_p) ;  /* 0x0000006000007944 */ /* 0x01afea0003c00000 */
[----:B------:R-:W-:Y:S01]  /*185c0*/  MOV R13, R0 ;  /* 0x00000000000d7202 */ /* 0x000fe20000000f00 */
[----:B------:R-:W-:Y:S05]  /*185d0*/  BRA `(.L_x_2061) ;  /* 0xffffdce000007947 */ /* 0x000fea000383ffff */
        .weak           $__internal_34_$__cuda_sm70_shflsync_bfly_p
        .type           $__internal_34_$__cuda_sm70_shflsync_bfly_p,@function
        .size           $__internal_34_$__cuda_sm70_shflsync_bfly_p,($__internal_35_$__cuda_sm70_shflsync_idx_p - $__internal_34_$__cuda_sm70_shflsync_bfly_p)
$__internal_34_$__cuda_sm70_shflsync_bfly_p:
[----:B------:R-:W-:Y:S04]  /*185e0*/  WARPSYNC R8 ;  /* 0x0000000800007348 */ /* 0x000fe80003800000 */
[----:B------:R1:W2:Y:S02]  /*185f0*/  SHFL.BFLY PT, R0, R0, R3, R9 ;  /* 0x0c00000300007389 */ /* 0x0002a400000e0009 */
[----:B-1----:R-:W-:-:S04]  /*18600*/  MOV R3, 0x0 ;  /* 0x0000000000037802 */ /* 0x002fc80000000f00 */
[----:B--2---:R-:W-:Y:S05]  /*18610*/  RET.REL.NODEC R2 `(_ZN7cutlass13device_kernelIN5flash19enable_sm80_to_sm89INS1_16FlashAttnFwdSm80INS1_25CollectiveMainloopFwdSm80ILi4ELi1ELb0EN4cute5tupleIJNS5_1CILi128EEENS7_ILi48EEENS7_ILi96EEEEEELi96ENS_6half_tEfNS_4arch4Sm80ELb0ELb1ELb0ELb1ELb0ELb0ELb1ELb1EEENS1_21CollectiveEpilogueFwdINS6_IJS8_SA_S9_EEENS6_IJNS7_ILi1EEESI_SI_EEESC_SE_Li128ELb1ELb1ELb1ELb0EEENS1_36VarlenDynamicPersistentTileSchedulerILi128ELi48ELi128ELi128ELb1ELb1ELb0ELb1ELb0ELb1EEEEEEEEEvNT_6ParamsE) ;  /* 0xfffe79e002007950 */ /* 0x004fea0003c3ffff */
        .weak           $__internal_35_$__cuda_sm70_shflsync_idx_p
        .type           $__internal_35_$__cuda_sm70_shflsync_idx_p,@function
        .size           $__internal_35_$__cuda_sm70_shflsync_idx_p,($__internal_36_$__cuda_sm70_shflsync_up_p - $__internal_35_$__cuda_sm70_shflsync_idx_p)
$__internal_35_$__cuda_sm70_shflsync_idx_p:
[----:B------:R-:W-:-:S04]  /*18620*/  MOV R15, 0xffffffff ;  /* 0xffffffff000f7802 */ /* 0x000fc80000000f00 */
[----:B------:R-:W-:Y:S04]  /*18630*/  WARPSYNC R15 ;  /* 0x0000000f00007348 */ /* 0x000fe80003800000 */
[----:B------:R1:W2:Y:S02]  /*18640*/  SHFL.IDX PT, R0, R5, R3, R0 ;  /* 0x0000000305007389 */ /* 0x0002a400000e0000 */
[----:B-1----:R-:W-:-:S04]  /*18650*/  MOV R3, 0x0 ;  /* 0x0000000000037802 */ /* 0x002fc80000000f00 */
[----:B--2---:R-:W-:Y:S05]  /*18660*/  RET.REL.NODEC R2 `(_ZN7cutlass13device_kernelIN5flash19enable_sm80_to_sm89INS1_16FlashAttnFwdSm80INS1_25CollectiveMainloopFwdSm80ILi4ELi1ELb0EN4cute5tupleIJNS5_1CILi128EEENS7_ILi48EEENS7_ILi96EEEEEELi96ENS_6half_tEfNS_4arch4Sm80ELb0ELb1ELb0ELb1ELb0ELb0ELb1ELb1EEENS1_21CollectiveEpilogueFwdINS6_IJS8_SA_S9_EEENS6_IJNS7_ILi1EEESI_SI_EEESC_SE_Li128ELb1ELb1ELb1ELb0EEENS1_36VarlenDynamicPersistentTileSchedulerILi128ELi48ELi128ELi128ELb1ELb1ELb0ELb1ELb0ELb1EEEEEEEEEvNT_6ParamsE) ;  /* 0xfffe799002007950 */ /* 0x004fea0003c3ffff */
        .weak           $__internal_36_$__cuda_sm70_shflsync_up_p
        .type           $__internal_36_$__cuda_sm70_shflsync_up_p,@function
        .size           $__internal_36_$__cuda_sm70_shflsync_up_p,($__internal_37_$__cuda_sm70_votesync_ballot - $__internal_36_$__cuda_sm70_shflsync_up_p)
$__internal_36_$__cuda_sm70_shflsync_up_p:
[----:B------:R-:W-:Y:S02]  /*18670*/  IMAD.MOV.U32 R4, RZ, RZ, RZ ;  /* 0x000000ffff047224 */ /* 0x000fe400078e00ff */
[----:B------:R-:W-:-:S04]  /*18680*/  IMAD.MOV.U32 R10, RZ, RZ, -0x1 ;  /* 0xffffffffff0a7424 */ /* 0x000fc800078e00ff */
[----:B------:R-:W-:Y:S04]  /*18690*/  WARPSYNC R10 ;  /* 0x0000000a00007348 */ /* 0x000fe80003800000 */
[----:B------:R1:W2:Y:S02]  /*186a0*/  SHFL.UP PT, R4, R0, R2, R4 ;  /* 0x0400000200047389 */ /* 0x0002a400000e0004 */
[----:B-1----:R-:W-:Y:S02]  /*186b0*/  MOV R2, R3 ;  /* 0x0000000300027202 */ /* 0x002fe40000000f00 */
[----:B------:R-:W-:-:S04]  /*186c0*/  MOV R3, 0x0 ;  /* 0x0000000000037802 */ /* 0x000fc80000000f00 */
[----:B--2---:R-:W-:Y:S05]  /*186d0*/  RET.REL.NODEC R2 `(_ZN7cutlass13device_kernelIN5flash19enable_sm80_to_sm89INS1_16FlashAttnFwdSm80INS1_25CollectiveMainloopFwdSm80ILi4ELi1ELb0EN4cute5tupleIJNS5_1CILi128EEENS7_ILi48EEENS7_ILi96EEEEEELi96ENS_6half_tEfNS_4arch4Sm80ELb0ELb1ELb0ELb1ELb0ELb0ELb1ELb1EEENS1_21CollectiveEpilogueFwdINS6_IJS8_SA_S9_EEENS6_IJNS7_ILi1EEESI_SI_EEESC_SE_Li128ELb1ELb1ELb1ELb0EEENS1_36VarlenDynamicPersistentTileSchedulerILi128ELi48ELi128ELi128ELb1ELb1ELb0ELb1ELb0ELb1EEEEEEEEEvNT_6ParamsE) ;  /* 0xfffe792002007950 */ /* 0x004fea0003c3ffff */
        .weak           $__internal_37_$__cuda_sm70_votesync_ballot
        .type           $__internal_37_$__cuda_sm70_votesync_ballot,@function
        .size           $__internal_37_$__cuda_sm70_votesync_ballot,(.L_x_2895 - $__internal_37_$__cuda_sm70_votesync_ballot)
$__internal_37_$__cuda_sm70_votesync_ballot:
[----:B------:R-:W-:Y:S01]  /*186e0*/  ISETP.NE.U32.AND P0, PT, R0, 0x1, PT ;  /* 0x000000010000780c */ /* 0x000fe20003f05070 */
[----:B------:R-:W-:-:S04]  /*186f0*/  IMAD.MOV.U32 R3, RZ, RZ, -0x1 ;  /* 0xffffffffff037424 */ /* 0x000fc800078e00ff */
[----:B------:R-:W-:Y:S08]  /*18700*/  WARPSYNC R3 ;  /* 0x0000000300007348 */ /* 0x000ff00003800000 */
[----:B------:R-:W-:-:S04]  /*18710*/  VOTE.ANY R0, PT, !P0 ;  /* 0x0000000000007806 */ /* 0x000fc800040e0100 */
[----:B------:R-:W-:Y:S01]  /*18720*/  LOP3.LUT R0, R0, R3, RZ, 0xc0, !PT ;  /* 0x0000000300007212 */ /* 0x000fe200078ec0ff */
[----:B------:R-:W-:-:S04]  /*18730*/  IMAD.MOV.U32 R3, RZ, RZ, 0x0 ;  /* 0x00000000ff037424 */ /* 0x000fc800078e00ff */
[----:B------:R-:W-:Y:S05]  /*18740*/  RET.REL.NODEC R2 `(_ZN7cutlass13device_kernelIN5flash19enable_sm80_to_sm89INS1_16FlashAttnFwdSm80INS1_25CollectiveMainloopFwdSm80ILi4ELi1ELb0EN4cute5tupleIJNS5_1CILi128EEENS7_ILi48EEENS7_ILi96EEEEEELi96ENS_6half_tEfNS_4arch4Sm80ELb0ELb1ELb0ELb1ELb0ELb0ELb1ELb1EEENS1_21CollectiveEpilogueFwdINS6_IJS8_SA_S9_EEENS6_IJNS7_ILi1EEESI_SI_EEESC_SE_Li128ELb1ELb1ELb1ELb0EEENS1_36VarlenDynamicPersistentTileSchedulerILi128ELi48ELi128ELi128ELb1ELb1ELb0ELb1ELb0ELb1EEEEEEEEEvNT_6ParamsE) ;  /* 0xfffe78b002007950 */ /* 0x000fea0003c3ffff */
.L_x_2107:
        /* <DEDUP_REMOVED lines=11> */
.L_x_2895:


//--------------------- .text._ZN7cutlass13device_kernelIN5flash19enable_sm80_to_sm89INS1_16FlashAttnFwdSm80INS1_25CollectiveMainloopFwdSm80ILi4ELi1ELb0EN4cute5tupleIJNS5_1CILi128EEENS7_ILi48EEENS7_ILi96EEEEEELi96ENS_6half_tEfNS_4arch4Sm80ELb0ELb1ELb0ELb1ELb0ELb1ELb1ELb1EEENS1_21CollectiveEpilogueFwdINS6_IJS8_SA_S9_EEENS6_IJNS7_ILi1EEESI_SI_EEESC_SE_Li128ELb1ELb1ELb1ELb0EEENS1_36VarlenDynamicPersistentTileSchedulerILi128ELi48ELi128ELi128ELb1ELb1ELb0ELb1ELb0ELb1EEEEEEEEEvNT_6ParamsE --------------------------
	.section	.text._ZN7cutlass13device_kernelIN5flash19enable_sm80_to_sm89INS1_16FlashAttnFwdSm80INS1_25CollectiveMainloopFwdSm80ILi4ELi1ELb0EN4cute5tupleIJNS5_1CILi128EEENS7_ILi48EEENS7_ILi96EEEEEELi96ENS_6half_tEfNS_4arch4Sm80ELb0ELb1ELb0ELb1ELb0ELb1ELb1ELb1EEENS1_21CollectiveEpilogueFwdINS6_IJS8_SA_S9_EEENS6_IJNS7_ILi1EEESI_SI_EEESC_SE_Li128ELb1ELb1ELb1ELb0EEENS1_36VarlenDynamicPersistentTileSchedulerILi128ELi48ELi128ELi128ELb1ELb1ELb0ELb1ELb0ELb1EEEEEEEEEvNT_6ParamsE,"ax",@progbits
	.sectioninfo	@"SHI_REGISTERS=255"
	.align	128
.text._ZN7cutlass13device_kernelIN5flash19enable_sm80_to_sm89INS1_16FlashAttnFwdSm80INS1_25CollectiveMainloopFwdSm80ILi4ELi1ELb0EN4cute5tupleIJNS5_1CILi128EEENS7_ILi48EEENS7_ILi96EEEEEELi96ENS_6half_tEfNS_4arch4Sm80ELb0ELb1ELb0ELb1ELb0ELb1ELb1ELb1EEENS1_21CollectiveEpilogueFwdINS6_IJS8_SA_S9_EEENS6_IJNS7_ILi1EEESI_SI_EEESC_SE_Li128ELb1ELb1ELb1ELb0EEENS1_36VarlenDynamicPersistentTileSchedulerILi128ELi48ELi128ELi128ELb1ELb1ELb0ELb1ELb0ELb1EEEEEEEEEvNT_6ParamsE:
        .type           _ZN7cutlass13device_kernelIN5flash19enable_sm80_to_sm89INS1_16FlashAttnFwdSm80INS1_25CollectiveMainloopFwdSm80ILi4ELi1ELb0EN4cute5tupleIJNS5_1CILi128EEENS7_ILi48EEENS7_ILi96EEEEEELi96ENS_6half_tEfNS_4arch4Sm80ELb0ELb1ELb0ELb1ELb0ELb1ELb1ELb1EEENS1_21CollectiveEpilogueFwdINS6_IJS8_SA_S9_EEENS6_IJNS7_ILi1EEESI_SI_EEESC_SE_Li128ELb1ELb1ELb1ELb0EEENS1_36VarlenDynamicPersistentTileSchedulerILi128ELi48ELi128ELi128ELb1ELb1ELb0ELb1ELb0ELb1EEEEEEEEEvNT_6ParamsE,@function
        .size           _ZN7cutlass13device_kernelIN5flash19enable_sm80_to_sm89INS1_16FlashAttnFwdSm80INS1_25CollectiveMainloopFwdSm80ILi4ELi1ELb0EN4cute5tupleIJNS5_1CILi128EEENS7_ILi48EEENS7_ILi96EEEEEELi96ENS_6half_tEfNS_4arch4Sm80ELb0ELb1ELb0ELb1ELb0ELb1ELb1ELb1EEENS1_21CollectiveEpilogueFwdINS6_IJS8_SA_S9_EEENS6_IJNS7_ILi1EEESI_SI_EEESC_SE_Li128ELb1ELb1ELb1ELb0EEENS1_36VarlenDynamicPersistentTileSchedulerILi128ELi48ELi128ELi128ELb1ELb1ELb0ELb1ELb0ELb1EEEEEEEEEvNT_6ParamsE,(.L_x_2900 - _ZN7cutlass13device_kernelIN5flash19enable_sm80_to_sm89INS1_16FlashAttnFwdSm80INS1_25CollectiveMainloopFwdSm80ILi4ELi1ELb0EN4cute5tupleIJNS5_1CILi128EEENS7_ILi48EEENS7_ILi96EEEEEELi96ENS_6half_tEfNS_4arch4Sm80ELb0ELb1ELb0ELb1ELb0ELb1ELb1ELb1EEENS1_21CollectiveEpilogueFwdINS6_IJS8_SA_S9_EEENS6_IJNS7_ILi1EEESI_SI_EEESC_SE_Li128ELb1ELb1ELb1ELb0EEENS1_36VarlenDynamicPersistentTileSchedulerILi128ELi48ELi128ELi128ELb1ELb1ELb0ELb1ELb0ELb1EEEEEEEEEvNT_6ParamsE)
        .other          _ZN7cutlass13device_kernelIN5flash19enable_sm80_to_sm89INS1_16FlashAttnFwdSm80INS1_25CollectiveMainloopFwdSm80ILi4ELi1ELb0EN4cute5tupleIJNS5_1CILi128EEENS7_ILi48EEENS7_ILi96EEEEEELi96ENS_6half_tEfNS_4arch4Sm80ELb0ELb1ELb0ELb1ELb0ELb1ELb1ELb1EEENS1_21CollectiveEpilogueFwdINS6_IJS8_SA_S9_EEENS6_IJNS7_ILi1EEESI_SI_EEESC_SE_Li128ELb1ELb1ELb1ELb0EEENS1_36VarlenDynamicPersistentTileSchedulerILi128ELi48ELi128ELi128ELb1ELb1ELb0ELb1ELb0ELb1EEEEEEEEEvNT_6ParamsE,@"STO_CUDA_ENTRY STV_DEFAULT"
_ZN7cutlass13device_kernelIN5flash19enable_sm80_to_sm89INS1_16FlashAttnFwdSm80INS1_25CollectiveMainloopFwdSm80ILi4ELi1ELb0EN4cute5tupleIJNS5_1CILi128EEENS7_ILi48EEENS7_ILi96EEEEEELi96ENS_6half_tEfNS_4arch4Sm80ELb0ELb1ELb0ELb1ELb0ELb1ELb1ELb1EEENS1_21CollectiveEpilogueFwdINS6_IJS8_SA_S9_EEENS6_IJNS7_ILi1EEESI_SI_EEESC_SE_Li128ELb1ELb1ELb1ELb0EEENS1_36VarlenDynamicPersistentTileSchedulerILi128ELi48ELi128ELi128ELb1ELb1ELb0ELb1ELb0ELb1EEEEEEEEEvNT_6ParamsE:
        /* <DEDUP_REMOVED lines=54> */
.L_x_2113:
        /* <DEDUP_REMOVED lines=16> */
.L_x_2375:
        /* <DEDUP_REMOVED lines=16> */
.L_x_2376:
[----:B--2---:R-:W-:-:S05]  /*0560*/  IMAD R0, R0, c[0x0][0x538], RZ ;  /* 0x00014e0000007a24 */ /* 0x004fca00078e02ff */
[----:B------:R-:W-:-:S04]  /*0570*/  IADD3 R7, R0, R7, RZ ;  /* 0x0000000700077210 */ /* 0x000fc80007ffe0ff */
[----:B------:R-:W-:-:S13]  /*0580*/  ISETP.GT.AND P0, PT, R7, UR4, PT ;  /* 0x0000000407007c0c */ /* 0x000fda000bf04270 */
[----:B-1----:R-:W-:Y:S05]  /*0590*/  @!P0 BRA `(.L_x_2113) ;  /* 0xfffffdc000008947 */ /* 0x002fea000383ffff */
.L_x_2109:
[----:B------:R-:W-:-:S05]  /*05a0*/  IADD3 R11, -R0, R7, RZ ;  /* 0x00000007000b7210 */ /* 0x000fca0007ffe1ff */
[----:B------:R-:W-:-:S05]  /*05b0*/  IMAD R0, R4, c[0x0][0x538], R11 ;  /* 0x00014e0004007a24 */ /* 0x000fca00078e020b */
[----:B------:R-:W-:Y:S01]  /*05c0*/  ISETP.GT.AND P0, PT, R0, UR4, PT ;  /* 0x0000000400007c0c */ /* 0x000fe2000bf04270 */
[----:B------:R-:W-:-:S12]  /*05d0*/  BRA.DIV ~URZ, `(.L_x_2114) ;  /* 0x00022cb27f007947 */ /* 0x000fd8000b800000 */
[----:B------:R-:W-:-:S04]  /*05e0*/  VOTE.ANY R10, PT, !P0 ;  /* 0x00000000000a7806 */ /* 0x000fc800040e0100 */
.L_x_2377:
[----:B------:R-:W1:Y:S02]  /*05f0*/  POPC R7, R10 ;  /* 0x0000000a00077309 */ /* 0x000e640000000000 */
[----:B-1----:R-:W-:-:S05]  /*0600*/  IADD3 R0, R7, R6, RZ ;  /* 0x0000000607007210 */ /* 0x002fca0007ffe0ff */
[----:B------:R1:W-:Y:S01]  /*0610*/  STL [R1+0x44], R0 ;  /* 0x0000440001007387 */ /* 0x0003e20000100800 */
[----:B------:R-:W-:Y:S05]  /*0620*/  BRA.DIV ~URZ, `(.L_x_2115) ;  /* 0x00022cb27f007947 */ /* 0x000fea000b800000 */
[----:B------:R2:W3:Y:S01]  /*0630*/  SHFL.IDX PT, R12, R9, R7, 0x1f ;  /* 0x00001f07090c7589 */ /* 0x0004e200000e0000 */
[----:B------:R-:W-:-:S03]  /*0640*/  MOV R6, RZ ;  /* 0x000000ff00067202 */ /* 0x000fc60000000f00 */
[----:B------:R2:W4:Y:S04]  /*0650*/  SHFL.IDX PT, R9, R8, R7, 0x1f ;  /* 0x00001f0708097589 */ /* 0x00052800000e0000 */
.L_x_2378:
[----:B------:R-:W-:Y:S01]  /*0660*/  ISETP.NE.AND P0, PT, R10, RZ, PT ;  /* 0x000000ff0a00720c */ /* 0x000fe20003f05270 */
[----:B------:R-:W-:-:S12]  /*0670*/  BSSY B0, `(.L_x_2116) ;  /* 0x0000005000007945 */ /* 0x000fd80003800000 */
[----:B------:R-:W-:Y:S05]  /*0680*/  @!P0 BRA `(.L_x_2117) ;  /* 0x0000003000008947 */ /* 0x000fea0003800000 */
[----:B------:R-:W-:Y:S01]  /*0690*/  IADD3 R3, R7, -0x1, RZ ;  /* 0xffffffff07037810 */ /* 0x000fe20007ffe0ff */
[----:B------:R-:W-:Y:S05]  /*06a0*/  BRA.DIV ~URZ, `(.L_x_2118) ;  /* 0x00022d127f007947 */ /* 0x000fea000b800000 */
[----:B------:R1:W2:Y:S02]  /*06b0*/  SHFL.IDX PT, R6, R4, R3, 0x1f ;  /* 0x00001f0304067589 */ /* 0x0002a400000e0000 */
.L_x_2117:
[----:B------:R-:W-:Y:S05]  /*06c0*/  BSYNC B0 ;  /* 0x0000000000007941 */ /* 0x000fea0003800000 */
.L_x_2116:
        /* <DEDUP_REMOVED lines=69> */
.L_x_2120:
        /* <DEDUP_REMOVED lines=70> */
.L_x_2121:
[----:B------:R-:W-:Y:S05]  /*0f80*/  BSYNC B0 ;  /* 0x0000000000007941 */ /* 0x000fea0003800000 */
.L_x_2119:
[----:B------:R-:W-:-:S04]  /*0f90*/  LOP3.LUT R0, RZ, R0, RZ, 0x33, !PT ;  /* 0x00000000ff007212 */ /* 0x000fc800078e33ff */
[----:B------:R-:W-:-:S05]  /*0fa0*/  IADD3 R0, R0, R12, RZ ;  /* 0x0000000c00007210 */ /* 0x000fca0007ffe0ff */
[----:B------:R2:W-:Y:S01]  /*0fb0*/  STL [R1+0x3c], R0 ;  /* 0x00003c0001007387 */ /* 0x0005e20000100800 */
[----:B------:R-:W-:Y:S05]  /*0fc0*/  BRA `(.L_x_2122) ;  /* 0x0000006000007947 */ /* 0x000fea0003800000 */
.L_x_2110:
[----:B------:R-:W-:Y:S01]  /*0fd0*/  MOV R0, UR4 ;  /* 0x0000000400007c02 */ /* 0x000fe20008000f00 */
[----:B------:R-:W-:Y:S04]  /*0fe0*/  STL [R1+0x3c], RZ ;  /* 0x00003cff01007387 */ /* 0x000fe80000100800 */
[----:B------:R-:W-:Y:S04]  /*0ff0*/  STL [R1+0x40], RZ ;  /* 0x000040ff01007387 */ /* 0x000fe80000100800 */
[----:B------:R1:W-:Y:S02]  /*1000*/  STL [R1+0x38], R0 ;  /* 0x0000380001007387 */ /* 0x0003e40000100800 */
[----:B-1----:R-:W-:-:S05]  /*1010*/  MOV R0, c[0x0][0x53c] ;  /* 0x00014f0000007a02 */ /* 0x002fca0000000f00 */
[----:B------:R1:W-:Y:S02]  /*1020*/  STL [R1+0x44], R0 ;  /* 0x0000440001007387 */ /* 0x0003e40000100800 */
.L_x_2122:
        /* <DEDUP_REMOVED lines=8> */
.L_x_2108:
        /* <DEDUP_REMOVED lines=70> */
[----:B------:R-:W-:-:S03]  /*1510*/  SHF.R.S32.HI R31, RZ, 0x1f, R30 ;  /* 0x0000001fff1f7819 */ /* 0x000fc6000001141e */
        /* <DEDUP_REMOVED lines=43> */
[----:B------:R-:W-:Y:S01]  /*17d0*/  IADD3 R164, R162, 0x10, RZ ;  /* 0x00000010a2a47810 */ /* 0x000fe20007ffe0ff */
[----:B------:R-:W-:Y:S01]  /*17e0*/  IMAD R7, R7, 0x20, R0 ;  /* 0x0000002007077824 */ /* 0x000fe200078e0200 */
[----:B------:R-:W-:Y:S01]  /*17f0*/  SHF.R.S32.HI R3, RZ, 0x1, R14 ;  /* 0x00000001ff037819 */ /* 0x000fe2000001140e */
[----:B------:R-:W-:Y:S01]  /*1800*/  IMAD.IADD R2, R23, 0x1, -R2 ;  /* 0x0000000117027824 */ /* 0x000fe200078e0a02 */
[----:B------:R-:W-:Y:S01]  /*1810*/  LOP3.LUT P0, RZ, R6, 0x2, RZ, 0xc0, !PT ;  /* 0x0000000206ff7812 */ /* 0x000fe2000780c0ff */
[C---:B------:R-:W-:Y:S01]  /*1820*/  IMAD.IADD R160, R162.reuse, 0x1, R164 ;  /* 0x00000001a2a07824 */ /* 0x040fe200078e02a4 */
[----:B------:R-:W-:Y:S01]  /*1830*/  IADD3 R161, R162, 0x20, RZ ;  /* 0x00000020a2a17810 */ /* 0x000fe20007ffe0ff */
        /* <DEDUP_REMOVED lines=12> */
[----:B------:R-:W-:Y:S01]  /*1900*/  STL [R1+0x8c], R27 ;  /* 0x00008c1b01007387 */ /* 0x000fe20000100800 */
        /* <DEDUP_REMOVED lines=33> */
[----:B------:R-:W-:Y:S02]  /*1b20*/  LOP3.LUT R3, R7, R5, RZ, 0x3c, !PT ;  /* 0x0000000507037212 */ /* 0x000fe400078e3cff */
[----:B------:R-:W-:-:S02]  /*1b30*/  IADD3 R10, R6, R2, R20 ;  /* 0x00000002060a7210 */ /* 0x000fc40007ffe014 */
[----:B------:R-:W-:Y:S02]  /*1b40*/  LOP3.LUT R5, R9, R24, RZ, 0x3c, !PT ;  /* 0x0000001809057212 */ /* 0x000fe400078e3cff */
[C---:B------:R-:W-:Y:S02]  /*1b50*/  IADD3 R6, R19.reuse, 0x80, RZ ;  /* 0x0000008013067810 */ /* 0x040fe40007ffe0ff */
[----:B------:R-:W-:Y:S02]  /*1b60*/  IADD3 R14, R19, 0x70, RZ ;  /* 0x00000070130e7810 */ /* 0x000fe40007ffe0ff */
        /* <DEDUP_REMOVED lines=8> */
[----:B------:R-:W-:-:S02]  /*1bf0*/  IADD3 R6, R30, 0x40, RZ ;  /* 0x000000401e067810 */ /* 0x000fc40007ffe0ff */
[----:B------:R-:W-:Y:S01]  /*1c00*/  SHF.R.S32.HI R15, RZ, 0x1f, R7 ;  /* 0x0000001fff0f7819 */ /* 0x000fe20000011407 */
[----:B------:R-:W-:Y:S01]  /*1c10*/  IMAD.IADD R5, R28, 0x1, -R5 ;  /* 0x000000011c057824 */ /* 0x000fe200078e0a05 */
[----:B------:R1:W-:Y:S01]  /*1c20*/  STL [R1+0x48], R7 ;  /* 0x0000480701007387 */ /* 0x0003e20000100800 */
[----:B------:R-:W-:Y:S02]  /*1c30*/  LEA R0, R13, 0x6080, 0x1 ;  /* 0x000060800d007811 */ /* 0x000fe400078e08ff */
[----:B------:R-:W-:Y:S01]  /*1c40*/  LEA R9, R9, 0x6080, 0x1 ;  /* 0x0000608009097811 */ /* 0x000fe200078e08ff */
[----:B------:R-:W-:Y:S01]  /*1c50*/  STL.64 [R1+0x30], R30 ;  /* 0x0000301e01007387 */ /* 0x000fe20000100a00 */
[----:B------:R-:W-:Y:S02]  /*1c60*/  IADD3 R194, R165, 0x20, RZ ;  /* 0x00000020a5c27810 */ /* 0x000fe40007ffe0ff */
[----:B------:R-:W-:Y:S01]  /*1c70*/  LEA R192, R2, 0x6080, 0x1 ;  /* 0x0000608002c07811 */ /* 0x000fe200078e08ff */
[----:B------:R2:W-:Y:S01]  /*1c80*/  STL [R1+0x4c], R6 ;  /* 0x00004c0601007387 */ /* 0x0005e20000100800 */
[----:B------:R-:W-:-:S02]  /*1c90*/  LEA R166, R3, 0x1880, 0x1 ;  /* 0x0000188003a67811 */ /* 0x000fc400078e08ff */
[----:B------:R-:W-:Y:S01]  /*1ca0*/  @P3 IADD3 R194, R165, -0x20, RZ ;  /* 0xffffffe0a5c23810 */ /* 0x000fe20007ffe0ff */
[----:B------:R3:W-:Y:S03]  /*1cb0*/  STL [R1+0x70], R15 ;  /* 0x0000700f01007387 */ /* 0x0007e60000100800 */
[C---:B------:R-:W-:Y:S02]  /*1cc0*/  IADD3 R202, R194.reuse, 0x400, RZ ;  /* 0x00000400c2ca7810 */ /* 0x040fe40007ffe0ff */
[C---:B------:R-:W-:Y:S02]  /*1cd0*/  IADD3 R201, R194.reuse, 0x800, RZ ;  /* 0x00000800c2c97810 */ /* 0x040fe40007ffe0ff */
[C---:B------:R-:W-:Y:S02]  /*1ce0*/  IADD3 R200, R194.reuse, 0xc00, RZ ;  /* 0x00000c00c2c87810 */ /* 0x040fe40007ffe0ff */
[----:B------:R-:W-:-:S02]  /*1cf0*/  IADD3 R199, R194, 0x1000, RZ ;  /* 0x00001000c2c77810 */ /* 0x000fc40007ffe0ff */
[C---:B------:R-:W-:Y:S02]  /*1d00*/  IADD3 R198, R194.reuse, 0x1400, RZ ;  /* 0x00001400c2c67810 */ /* 0x040fe40007ffe0ff */
[----:B-1----:R-:W-:Y:S02]  /*1d10*/  SHF.R.S32.HI R7, RZ, 0x1f, R6 ;  /* 0x0000001fff077819 */ /* 0x002fe40000011406 */
[C---:B------:R-:W-:Y:S02]  /*1d20*/  IADD3 R197, R194.reuse, 0x1800, RZ ;  /* 0x00001800c2c57810 */ /* 0x040fe40007ffe0ff */
[C---:B------:R-:W-:Y:S01]  /*1d30*/  IADD3 R196, R194.reuse, 0x1c00, RZ ;  /* 0x00001c00c2c47810 */ /* 0x040fe20007ffe0ff */
[----:B------:R1:W-:Y:S01]  /*1d40*/  STL [R1+0x6c], R7 ;  /* 0x00006c0701007387 */ /* 0x0003e20000100800 */
[----:B------:R-:W-:Y:S02]  /*1d50*/  IADD3 R195, R194, 0x2000, RZ ;  /* 0x00002000c2c37810 */ /* 0x000fe40007ffe0ff */
[----:B--2---:R-:W-:Y:S01]  /*1d60*/  LOP3.LUT R6, R27, 0x18, R124, 0xf8, !PT ;  /* 0x000000181b067812 */ /* 0x004fe200078ef87c */
[----:B------:R-:W-:Y:S01]  /*1d70*/  STL [R1+0x50], R16 ;  /* 0x0000501001007387 */ /* 0x000fe20000100800 */
[----:B---3--:R-:W-:Y:S01]  /*1d80*/  IMAD.SHL.U32 R15, R5, 0x2, RZ ;  /* 0x00000002050f7824 */ /* 0x008fe200078e00ff */
[----:B------:R-:W-:-:S02]  /*1d90*/  SHF.R.S32.HI R5, RZ, 0x3, R8 ;  /* 0x00000003ff057819 */ /* 0x000fc40000011408 */
[C---:B------:R-:W-:Y:S02]  /*1da0*/  LOP3.LUT R8, R25.reuse, 0x18, R124, 0xf8, !PT ;  /* 0x0000001819087812 */ /* 0x040fe400078ef87c */
[----:B------:R2:W-:Y:S02]  /*1db0*/  STL [R1+0x10], R15 ;  /* 0x0000100f01007387 */ /* 0x0005e40000100800 */
[----:B------:R-:W-:Y:S02]  /*1dc0*/  LOP3.LUT R8, R8, R23, RZ, 0x3c, !PT ;  /* 0x0000001708087212 */ /* 0x000fe400078e3cff */
[----:B------:R3:W-:Y:S03]  /*1dd0*/  STL [R1+0x84], R5 ;  /* 0x0000840501007387 */ /* 0x0007e60000100800 */
[----:B------:R-:W-:Y:S01]  /*1de0*/  IMAD.IADD R8, R20, 0x1, R8 ;  /* 0x0000000114087824 */ /* 0x000fe200078e0208 */
[----:B-1----:R-:W-:-:S02]  /*1df0*/  LOP3.LUT R7, R25, 0x8, R124, 0xf8, !PT ;  /* 0x0000000819077812 */ /* 0x002fc400078ef87c */
[----:B--2---:R-:W-:Y:S02]  /*1e00*/  IADD3 R15, R15, 0x58, RZ ;  /* 0x000000580f0f7810 */ /* 0x004fe40007ffe0ff */
[----:B---3--:R-:W-:Y:S02]  /*1e10*/  LOP3.LUT R5, R6, R24, RZ, 0x3c, !PT ;  /* 0x0000001806057212 */ /* 0x008fe400078e3cff */
[----:B------:R-:W-:Y:S02]  /*1e20*/  SHF.R.S32.HI R6, RZ, 0x3, R4 ;  /* 0x00000003ff067819 */ /* 0x000fe40000011404 */
[----:B------:R-:W-:Y:S01]  /*1e30*/  LOP3.LUT R4, R7, R23, RZ, 0x3c, !PT ;  /* 0x0000001707047212 */ /* 0x000fe200078e3cff */
[----:B------:R-:W-:Y:S01]  /*1e40*/  IMAD.IADD R5, R22, 0x1, R5 ;  /* 0x0000000116057824 */ /* 0x000fe200078e0205 */
[C---:B------:R-:W-:Y:S01]  /*1e50*/  SEL R7, R11.reuse, 0xffffffe0, !P0 ;  /* 0xffffffe00b077807 */ /* 0x040fe20004000000 */
[----:B------:R1:W-:Y:S04]  /*1e60*/  STL [R1+0x80], R6 ;  /* 0x0000800601007387 */ /* 0x0003e80000100800 */
[----:B------:R-:W-:Y:S01]  /*1e70*/  STL [R1+0x60], R15 ;  /* 0x0000600f01007387 */ /* 0x000fe20000100800 */
[----:B-1----:R-:W-:Y:S01]  /*1e80*/  IMAD.IADD R6, R20, 0x1, R4 ;  /* 0x0000000114067824 */ /* 0x002fe200078e0204 */
[----:B------:R-:W-:-:S02]  /*1e90*/  SEL R4, R11, 0xffffffe0, !P4 ;  /* 0xffffffe00b047807 */ /* 0x000fc40006000000 */
        /* <DEDUP_REMOVED lines=23> */
.L_x_2374:
[----:B------:R-:W2:Y:S01]  /*2010*/  LDL R17, [R1+0x44] ;  /* 0x0000440001117983 */ /* 0x000ea20000100800 */
[----:B------:R-:W-:Y:S02]  /*2020*/  ISETP.NE.U32.AND P0, PT, RZ, c[0x0][0x370], PT ;  /* 0x0000dc00ff007a0c */ /* 0x000fe40003f05070 */
[----:B------:R-:W-:Y:S01]  /*2030*/  ISETP.NE.U32.AND P1, PT, RZ, c[0x0][0x360], PT ;  /* 0x0000d800ff007a0c */ /* 0x000fe20003f25070 */
[----:B------:R-:W3:Y:S01]  /*2040*/  LDL R18, [R1+0x40] ;  /* 0x0000400001127983 */ /* 0x000ee20000100800 */
[----:B------:R-:W-:Y:S02]  /*2050*/  ISETP.NE.AND.EX P2, PT, RZ, c[0x0][0x374], PT, P0 ;  /* 0x0000dd00ff007a0c */ /* 0x000fe40003f45300 */
[----:B------:R-:W-:Y:S01]  /*2060*/  ISETP.NE.AND.EX P0, PT, RZ, c[0x0][0x364], PT, P1 ;  /* 0x0000d900ff007a0c */ /* 0x000fe20003f05310 */
[----:B------:R-:W-:Y:S01]  /*2070*/  IMAD.MOV.U32 R16, RZ, RZ, 0x4 ;  /* 0x00000004ff107424 */ /* 0x000fe200078e00ff */
[----:B------:R-:W-:Y:S02]  /*2080*/  ISETP.NE.U32.AND P3, PT, RZ, c[0x0][0x350], PT ;  /* 0x0000d400ff007a0c */ /* 0x000fe40003f65070 */
[----:B------:R-:W-:-:S02]  /*2090*/  ISETP.NE.U32.AND P1, PT, RZ, c[0x0][0x348], PT ;  /* 0x0000d200ff007a0c */ /* 0x000fc40003f25070 */
[----:B------:R-:W-:Y:S02]  /*20a0*/  ISETP.NE.U32.AND P4, PT, RZ, c[0x0][0x358], PT ;  /* 0x0000d600ff007a0c */ /* 0x000fe40003f85070 */
[----:B------:R-:W-:Y:S02]  /*20b0*/  ISETP.NE.AND.EX P5, PT, RZ, c[0x0][0x354], PT, P3 ;  /* 0x0000d500ff007a0c */ /* 0x000fe40003fa5330 */
[----:B------:R-:W-:Y:S02]  /*20c0*/  ISETP.NE.AND.EX P1, PT, RZ, c[0x0][0x34c], PT, P1 ;  /* 0x0000d300ff007a0c */ /* 0x000fe40003f25310 */
[----:B------:R-:W-:Y:S01]  /*20d0*/  ISETP.NE.AND.EX P3, PT, RZ, c[0x0][0x35c], PT, P4 ;  /* 0x0000d700ff007a0c */ /* 0x000fe20003f65340 */
[----:B------:R-:W-:Y:S01]  /*20e0*/  CS2R R146, SRZ ;  /* 0x0000000000927805 */ /* 0x000fe2000001ff00 */
[----:B------:R-:W-:Y:S02]  /*20f0*/  IMAD.MOV.U32 R137, RZ, RZ, RZ ;  /* 0x000000ffff897224 */ /* 0x000fe400078e00ff */
[----:B------:R-:W-:-:S02]  /*2100*/  IMAD.MOV.U32 R14, RZ, RZ, RZ ;  /* 0x000000ffff0e7224 */ /* 0x000fc400078e00ff */
[----:B--2---:R-:W-:-:S05]  /*2110*/  @P0 IMAD.WIDE R8, R17, R16, c[0x0][0x360] ;  /* 0x0000d80011080625 */ /* 0x004fca00078e0210 */
[----:B-1----:R-:W2:Y:S01]  /*2120*/  @P0 LDG.E R0, [R8.64] ;  /* 0x0000000608000981 */ /* 0x002ea2000c1e1900 */
[----:B------:R-:W-:-:S04]  /*2130*/  @P2 IMAD.WIDE R10, R17, R16, c[0x0][0x370] ;  /* 0x0000dc00110a2625 */ /* 0x000fc800078e0210 */
        /* <DEDUP_REMOVED lines=10> */
[----:B------:R-:W-:Y:S02]  /*21e0*/  P2R R15, PR, RZ, 0x20 ;  /* 0x00000020ff0f7803 */ /* 0x000fe40000000000 */
[----:B--2---:R1:W-:Y:S01]  /*21f0*/  @P0 STL [R1], R0 ;  /* 0x0000000001000387 */ /* 0x0043e20000100800 */
[----:B------:R-:W-:Y:S05]  /*2200*/  @P0 BRA `(.L_x_2123) ;  /* 0x0000007000000947 */ /* 0x000fea0003800000 */
[----:B-1----:R-:W-:-:S05]  /*2210*/  MOV R0, c[0x0][0x168] ;  /* 0x00005a0000007a02 */ /* 0x002fca0000000f00 */
[----:B------:R1:W-:Y:S01]  /*2220*/  STL [R1], R0 ;  /* 0x0000000001007387 */ /* 0x0003e20000100800 */
[----:B------:R-:W-:Y:S05]  /*2230*/  @!P1 BRA `(.L_x_2123) ;  /* 0x0000004000009947 */ /* 0x000fea0003800000 */
[----:B------:R-:W2:Y:S04]  /*2240*/  LDG.E R8, [R6.64] ;  /* 0x0000000606087981 */ /* 0x000ea8000c1e1900 */
[----:B-1----:R-:W2:Y:S02]  /*2250*/  LDG.E R0, [R6.64+0x4] ;  /* 0x0000040606007981 */ /* 0x002ea4000c1e1900 */
[----:B--2---:R-:W-:-:S05]  /*2260*/  IADD3 R0, -R8, R0, RZ ;  /* 0x0000000008007210 */ /* 0x004fca0007ffe1ff */
[----:B------:R1:W-:Y:S02]  /*2270*/  STL [R1], R0 ;  /* 0x0000000001007387 */ /* 0x0003e40000100800 */
.L_x_2123:
[----:B------:R-:W-:-:S04]  /*2280*/  ISETP.NE.U32.AND P0, PT, RZ, c[0x0][0x368], PT ;  /* 0x0000da00ff007a0c */ /* 0x000fc80003f05070 */
[----:B------:R-:W-:-:S13]  /*2290*/  ISETP.NE.AND.EX P0, PT, RZ, c[0x0][0x36c], PT, P0 ;  /* 0x0000db00ff007a0c */ /* 0x000fda0003f05300 */
[----:B------:R-:W-:Y:S05]  /*22a0*/  @!P0 BRA `(.L_x_2124) ;  /* 0x0000003000008947 */ /* 0x000fea0003800000 */
[----:B-1----:R-:W-:-:S05]  /*22b0*/  IMAD.WIDE R4, R17, R16, c[0x0][0x368] ;  /* 0x0000da0011047625 */ /* 0x002fca00078e0210 */
[----:B------:R1:W5:Y:S01]  /*22c0*/  LDG.E R13, [R4.64] ;  /* 0x00000006040d7981 */ /* 0x000362000c1e1900 */
[----:B------:R-:W-:Y:S05]  /*22d0*/  BRA `(.L_x_2125) ;  /* 0x0000005000007947 */ /* 0x000fea0003800000 */
.L_x_2124:
[----:B------:R-:W-:Y:S01]  /*22e0*/  MOV R13, c[0x0][0x1d0] ;  /* 0x00007400000d7a02 */ /* 0x000fe20000000f00 */
[----:B------:R-:W-:Y:S05]  /*22f0*/  @!P5 BRA `(.L_x_2125) ;  /* 0x000000300000d947 */ /* 0x000fea0003800000 */
[----:B-1----:R-:W2:Y:S04]  /*2300*/  LDG.E R6, [R4.64] ;  /* 0x0000000604067981 */ /* 0x002ea8000c1e1900 */
[----:B------:R-:W2:Y:S02]  /*2310*/  LDG.E R0, [R4.64+0x4] ;  /* 0x0000040604007981 */ /* 0x000ea4000c1e1900 */
[----:B--2---:R-:W-:Y:S02]  /*2320*/  IADD3 R13, -R6, R0, RZ ;  /* 0x00000000060d7210 */ /* 0x004fe40007ffe1ff */
.L_x_2125:
[----:B-1----:R-:W2:Y:S04]  /*2330*/  LDL R0, [R1] ;  /* 0x0000000001007983 */ /* 0x002ea80000100800 */
[----:B------:R1:W3:Y:S04]  /*2340*/  @P3 LDG.E R5, [R2.64] ;  /* 0x0000000602053981 */ /* 0x0002e8000c1e1900 */
[----:B------:R1:W3:Y:S04]  /*2350*/  @P3 LDG.E R4, [R2.64+0x4] ;  /* 0x0000040602043981 */ /* 0x0002e8000c1e1900 */
[----:B------:R-:W4:Y:S01]  /*2360*/  LDL.LU R6, [R1+0x3c] ;  /* 0x00003c0001067983 */ /* 0x000f220000300800 */
[----:B------:R-:W-:-:S04]  /*2370*/  ISETP.NE.U32.AND P0, PT, RZ, c[0x0][0x378], PT ;  /* 0x0000de00ff007a0c */ /* 0x000fc80003f05070 */
[----:B------:R-:W-:Y:S01]  /*2380*/  ISETP.NE.AND.EX P0, PT, RZ, c[0x0][0x37c], PT, P0 ;  /* 0x0000df00ff007a0c */ /* 0x000fe20003f05300 */
[----:B------:R-:W-:Y:S02]  /*2390*/  IMAD.MOV.U32 R8, RZ, RZ, c[0x0][0x2c4] ;  /* 0x0000b100ff087624 */ /* 0x000fe400078e00ff */
[----:B-----5:R-:W-:Y:S02]  /*23a0*/  IMAD.IADD R12, R13, 0x1, -R147 ;  /* 0x000000010d0c7824 */ /* 0x020fe400078e0a93 */
[----:B------:R-:W-:Y:S01]  /*23b0*/  IMAD.MOV.U32 R136, RZ, RZ, R13 ;  /* 0x000000ffff887224 */ /* 0x000fe200078e000d */
[----:B------:R-:W-:-:S07]  /*23c0*/  ISETP.NE.AND P2, PT, R8, 0x1, PT ;  /* 0x000000010800780c */ /* 0x000fce0003f45270 */
[----:B-1----:R-:W-:-:S05]  /*23d0*/  @P0 IMAD.WIDE R2, R17, R16, c[0x0][0x378] ;  /* 0x0000de0011020625 */ /* 0x002fca00078e0210 */
[----:B------:R1:W5:Y:S01]  /*23e0*/  @P0 LDG.E R136, [R2.64] ;  /* 0x0000000602880981 */ /* 0x000362000c1e1900 */
[----:B------:R-:W-:-:S04]  /*23f0*/  LOP3.LUT R203, R203, 0xfffff7ff, RZ, 0xc0, !PT ;  /* 0xfffff7ffcbcb7812 */ /* 0x000fc800078ec0ff */
[----:B------:R-:W-:-:S04]  /*2400*/  @P2 LOP3.LUT R203, R203, 0x800, RZ, 0xfc, !PT ;  /* 0x00000800cbcb2812 */ /* 0x000fc800078efcff */
[----:B------:R-:W-:Y:S01]  /*2410*/  LOP3.LUT R203, R203, 0xfffffbff, RZ, 0xc0, !PT ;  /* 0xfffffbffcbcb7812 */ /* 0x000fe200078ec0ff */
[----:B--2---:R-:W-:Y:S02]  /*2420*/  IMAD.MOV.U32 R7, RZ, RZ, R0 ;  /* 0x000000ffff077224 */ /* 0x004fe400078e0000 */
[----:B------:R-:W-:Y:S02]  /*2430*/  IMAD.MOV.U32 R0, RZ, RZ, c[0x0][0x228] ;  /* 0x00008a00ff007624 */ /* 0x000fe400078e00ff */
[----:B---3--:R-:W-:Y:S02]  /*2440*/  @P3 IMAD.IADD R0, R4, 0x1, -R5 ;  /* 0x0000000104003824 */ /* 0x008fe400078e0a05 */
[----:B----4-:R-:W-:Y:S02]  /*2450*/  IMAD.SHL.U32 R8, R6, 0x80, RZ ;  /* 0x0000008006087824 */ /* 0x010fe400078e00ff */
[----:B------:R-:W-:Y:S02]  /*2460*/  IMAD.IADD R6, R12, 0x1, R0 ;  /* 0x000000010c067824 */ /* 0x000fe400078e0200 */
[----:B------:R-:W-:Y:S01]  /*2470*/  IMAD.MOV.U32 R5, RZ, RZ, c[0x0][0x32c] ;  /* 0x0000cb00ff057624 */ /* 0x000fe200078e00ff */
[----:B------:R2:W-:Y:S01]  /*2480*/  STL [R1+0x2c], R8 ;  /* 0x00002c0801007387 */ /* 0x0005e20000100800 */
[----:B-1----:R-:W-:-:S03]  /*2490*/  IADD3 R2, R8, 0x7f, RZ ;  /* 0x0000007f08027810 */ /* 0x002fc60007ffe0ff */
[----:B------:R2:W-:Y:S01]  /*24a0*/  STL [R1+0x4], R6 ;  /* 0x0000040601007387 */ /* 0x0005e20000100800 */
[----:B------:R-:W-:Y:S01]  /*24b0*/  IADD3 R3, R6, 0x2f, RZ ;  /* 0x0000002f06037810 */ /* 0x000fe20007ffe0ff */
[----:B------:R-:W-:Y:S01]  /*24c0*/  @P2 IMAD.HI.U32 R4, R2, c[0x0][0x2c8], RZ ;  /* 0x0000b20002042a27 */ /* 0x000fe200078e00ff */
[----:B------:R-:W-:Y:S02]  /*24d0*/  ISETP.GE.AND P1, PT, R5, 0x1, PT ;  /* 0x000000010500780c */ /* 0x000fe40003f26270 */
[----:B------:R-:W-:Y:S01]  /*24e0*/  IADD3 R151, R6, 0x1, -R7 ;  /* 0x0000000106977810 */ /* 0x000fe20007ffe807 */
[----:B------:R-:W-:Y:S01]  /*24f0*/  IMAD.HI R3, R3, 0x2aaaaaab, RZ ;  /* 0x2aaaaaab03037827 */ /* 0x000fe200078e02ff */
[----:B------:R-:W-:-:S04]  /*2500*/  @P2 SHF.R.U32.HI R2, RZ, c[0x0][0x2cc], R4 ;  /* 0x0000b300ff022a19 */ /* 0x000fc80000011604 */
[----:B------:R-:W-:Y:S01]  /*2510*/  SHF.R.U32.HI R4, RZ, 0x1f, R3 ;  /* 0x0000001fff047819 */ /* 0x000fe20000011603 */
[----:B------:R-:W-:-:S03]  /*2520*/  IMAD.IADD R2, R151, 0x1, R2 ;  /* 0x0000000197027824 */ /* 0x000fc600078e0202 */
[----:B------:R-:W-:Y:S02]  /*2530*/  LEA.HI.SX32 R152, R3, R4, 0x1d ;  /* 0x0000000403987211 */ /* 0x000fe400078feaff */
[----:B------:R-:W-:Y:S02]  /*2540*/  @P1 LOP3.LUT R203, R203, 0x400, RZ, 0xfc, !PT ;  /* 0x00000400cbcb1812 */ /* 0x000fe400078efcff */
        /* <DEDUP_REMOVED lines=12> */
.L_x_2128:
[----:B------:R-:W-:-:S13]  /*2610*/  ISETP.NE.AND P0, PT, R5, 0x1, PT ;  /* 0x000000010500780c */ /* 0x000fda0003f05270 */
[----:B------:R-:W-:-:S05]  /*2620*/  @P0 IMAD.HI.U32 R2, R3, c[0x0][0x330], RZ ;  /* 0x0000cc0003020a27 */ /* 0x000fca00078e00ff */
[----:B------:R-:W-:Y:S02]  /*2630*/  @P0 SHF.R.U32.HI R3, RZ, c[0x0][0x334], R2 ;  /* 0x0000cd00ff030a19 */ /* 0x000fe40000011602 */
.L_x_2129:
[----:B------:R-:W-:Y:S05]  /*2640*/  BSYNC B0 ;  /* 0x0000000000007941 */ /* 0x000fea0003800000 */
.L_x_2127:
[----:B------:R-:W-:-:S05]  /*2650*/  IMAD R3, R3, R5, c[0x0][0x32c] ;  /* 0x0000cb0003037624 */ /* 0x000fca00078e0205 */
[----:B------:R-:W-:-:S04]  /*2660*/  IMNMX R4, R4, R3, PT ;  /* 0x0000000304047217 */ /* 0x000fc80003800200 */
.L_x_2126:
[----:B------:R-:W-:Y:S01]  /*2670*/  IADD3 R4, R4, 0x2f, RZ ;  /* 0x0000002f04047810 */ /* 0x000fe20007ffe0ff */
        /* <DEDUP_REMOVED lines=20> */
.L_x_2132:
[----:B------:R-:W-:-:S13]  /*27c0*/  ISETP.NE.AND P0, PT, R5, 0x1, PT ;  /* 0x000000010500780c */ /* 0x000fda0003f05270 */
[----:B------:R-:W-:-:S05]  /*27d0*/  @P0 IMAD.HI.U32 R4, R2, c[0x0][0x330], RZ ;  /* 0x0000cc0002040a27 */ /* 0x000fca00078e00ff */
[----:B------:R-:W-:Y:S02]  /*27e0*/  @P0 SHF.R.U32.HI R2, RZ, c[0x0][0x334], R4 ;  /* 0x0000cd00ff020a19 */ /* 0x000fe40000011604 */
.L_x_2133:
[----:B------:R-:W-:Y:S05]  /*27f0*/  BSYNC B0 ;  /* 0x0000000000007941 */ /* 0x000fea0003800000 */
.L_x_2131:
[----:B------:R-:W-:-:S05]  /*2800*/  IMAD R2, R2, c[0x0][0x32c], RZ ;  /* 0x0000cb0002027a24 */ /* 0x000fca00078e02ff */
[----:B------:R-:W-:-:S04]  /*2810*/  IMNMX R3, R3, R2, !PT ;  /* 0x0000000203037217 */ /* 0x000fc80007800200 */
.L_x_2130:
        /* <DEDUP_REMOVED lines=9> */
[----:B--2---:R-:W-:-:S02]  /*28b0*/  SHF.R.U32.HI R8, RZ, 0x10, R5 ;  /* 0x00000010ff087819 */ /* 0x004fc40000011605 */
        /* <DEDUP_REMOVED lines=37> */
.L_x_2135:
[----:B------:R-:W-:Y:S05]  /*2b10*/  BSYNC B0 ;  /* 0x0000000000007941 */ /* 0x000fea0003800000 */
.L_x_2134:
        /* <DEDUP_REMOVED lines=272> */
.L_x_2163:
        /* <DEDUP_REMOVED lines=89> */
.L_x_2141:
[----:B------:R-:W-:Y:S05]  /*41b0*/  BSYNC B0 ;  /* 0x0000000000007941 */ /* 0x000fea0003800000 */
.L_x_2140:
        /* <DEDUP_REMOVED lines=90> */
.L_x_2144:
[----:B------:R-:W-:Y:S05]  /*4760*/  BSYNC B0 ;  /* 0x0000000000007941 */ /* 0x000fea0003800000 */
.L_x_2143:
        /* <DEDUP_REMOVED lines=57> */
.L_x_2146:
[----:B------:R-:W-:Y:S05]  /*4b00*/  BSYNC B0 ;  /* 0x0000000000007941 */ /* 0x000fea0003800000 */
.L_x_2145:
        /* <DEDUP_REMOVED lines=57> */
.L_x_2148:
[----:B------:R-:W-:Y:S05]  /*4ea0*/  BSYNC B0 ;  /* 0x0000000000007941 */ /* 0x000fea0003800000 */
.L_x_2147:
        /* <DEDUP_REMOVED lines=58> */
.L_x_2150:
[----:B------:R-:W-:Y:S05]  /*5250*/  BSYNC B0 ;  /* 0x0000000000007941 */ /* 0x000fea0003800000 */
.L_x_2149:
        /* <DEDUP_REMOVED lines=58> */
.L_x_2152:
[----:B------:R-:W-:Y:S05]  /*5600*/  BSYNC B0 ;  /* 0x0000000000007941 */ /* 0x000fea0003800000 */
.L_x_2151:
        /* <DEDUP_REMOVED lines=58> */
.L_x_2139:
        /* <DEDUP_REMOVED lines=47> */
.L_x_2154:
[----:B------:R-:W-:Y:S05]  /*5ca0*/  BSYNC B0 ;  /* 0x0000000000007941 */ /* 0x000fea0003800000 */
.L_x_2153:
        /* <DEDUP_REMOVED lines=149> */
.L_x_2156:
[----:B------:R-:W-:Y:S05]  /*6600*/  BSYNC B0 ;  /* 0x0000000000007941 */ /* 0x000fea0003800000 */
.L_x_2155:
        /* <DEDUP_REMOVED lines=115> */
.L_x_2158:
[----:B------:R-:W-:Y:S05]  /*6d40*/  BSYNC B0 ;  /* 0x0000000000007941 */ /* 0x000fea0003800000 */
.L_x_2157:
        /* <DEDUP_REMOVED lines=117> */
.L_x_2138:
        /* <DEDUP_REMOVED lines=31> */
.L_x_2142:
[----:B------:R-:W-:Y:S05]  /*7690*/  BSYNC B1 ;  /* 0x0000000000017941 */ /* 0x000fea0003800000 */
.L_x_2137:
        /* <DEDUP_REMOVED lines=13> */
[----:B------:R-:W-:Y:S05]  /*7770*/  @P0 IADD3 R6, P1, R4, 0x20, RZ ;  /* 0x0000002004060810 */ /* 0x000fea0007f3e0ff */
[----:B------:R-:W-:Y:S01]  /*7780*/  @P0 IMAD.X R7, RZ, RZ, R2, P1 ;  /* 0x000000ffff070224 */ /* 0x000fe200008e0602 */
[----:B------:R-:W-:Y:S11]  /*7790*/  ISETP.GE.AND P1, PT, R3, 0x1, PT ;  /* 0x000000010300780c */ /* 0x000ff60003f26270 */
[----:B------:R-:W-:Y:S02]  /*77a0*/  @!UPT UIADD3 URZ, URZ, URZ, URZ ;  /* 0x0000003f3f3ff290 */ /* 0x000fe4000fffe03f */
[----:B------:R-:W-:Y:S01]  /*77b0*/  @P1 MOV R3, R88 ;  /* 0x0000005800031202 */ /* 0x000fe20000000f00 */
[----:B------:R-:W-:Y:S02]  /*77c0*/  @P1 IMAD R5, R2, c[0x0][0x258], RZ ;  /* 0x0000960002051a24 */ /* 0x000fe400078e02ff */
[----:B------:R-:W-:Y:S04]  /*77d0*/  @P1 IMAD.MOV.U32 R2, RZ, RZ, R84 ;  /* 0x000000ffff021224 */ /* 0x000fe800078e0054 */
[C---:B------:R-:W-:Y:S04]  /*77e0*/  @P1 IMAD.WIDE.U32 R2, R4.reuse, c[0x0][0x258], R2 ;  /* 0x0000960004021a25 */ /* 0x040fe800078e0002 */
[----:B------:R-:W-:Y:S01]  /*77f0*/  @P1 IMAD R4, R4, c[0x0][0x25c], R5 ;  /* 0x0000970004041a24 */ /* 0x000fe200078e0205 */
[C---:B------:R-:W-:Y:S01]  /*7800*/  @P1 LEA R8, P2, R2.reuse, c[0x0][0x250], 0x1 ;  /* 0x0000940002081a11 */ /* 0x040fe200078408ff */
[----:B------:R-:W-:Y:S02]  /*7810*/  @P0 IMAD.MOV.U32 R5, RZ, RZ, R88 ;  /* 0x000000ffff050224 */ /* 0x000fe400078e0058 */
[----:B------:R-:W-:Y:S01]  /*7820*/  @P1 IMAD.IADD R3, R3, 0x1, R4 ;  /* 0x0000000103031824 */ /* 0x000fe200078e0204 */
[----:B------:R-:W-:Y:S04]  /*7830*/  @P0 MOV R4, R84 ;  /* 0x0000005400040202 */ /* 0x000fe80000000f00 */
[----:B------:R-:W-:Y:S01]  /*7840*/  @P1 LEA.HI.X R9, R2, c[0x0][0x254], R3, 0x1, P2 ;  /* 0x0000950002091a11 */ /* 0x000fe200010f0c03 */
[----:B------:R-:W-:Y:S02]  /*7850*/  @P0 IMAD R2, R7, c[0x0][0x258], RZ ;  /* 0x0000960007020a24 */ /* 0x000fe400078e02ff */
[C---:B------:R-:W-:Y:S04]  /*7860*/  @P0 IMAD.WIDE.U32 R4, R6.reuse, c[0x0][0x258], R4 ;  /* 0x0000960006040a25 */ /* 0x040fe800078e0004 */
[----:B------:R-:W-:Y:S05]  /*7870*/  @P0 IMAD R2, R6, c[0x0][0x25c], R2 ;  /* 0x0000970006020a24 */ /* 0x000fea00078e0202 */
[----:B------:R-:W-:Y:S02]  /*7880*/  @P0 IADD3 R3, R5, R2, RZ ;  /* 0x0000000205030210 */ /* 0x000fe40007ffe0ff */
[C---:B------:R-:W-:Y:S04]  /*7890*/  @P0 LEA R2, P2, R4.reuse, c[0x0][0x250], 0x1 ;  /* 0x0000940004020a11 */ /* 0x040fe800078408ff */
[----:B------:R-:W-:Y:S01]  /*78a0*/  @P0 LEA.HI.X R3, R4, c[0x0][0x254], R3, 0x1, P2 ;  /* 0x0000950004030a11 */ /* 0x000fe200010f0c03 */
[C---:B---3--:R-:W-:Y:S01]  /*78b0*/  @P1 IMAD.SHL.U32 R6, R16.reuse, 0x2, RZ ;  /* 0x0000000210061824 */ /* 0x048fe200078e00ff */
[----:B------:R-:W-:Y:S04]  /*78c0*/  @P0 SHF.L.U32 R4, R16, 0x1, RZ ;  /* 0x0000000110040819 */ /* 0x000fe800000006ff */
        /* <DEDUP_REMOVED lines=52> */
.L_x_2160:
[----:B-1----:R-:W-:Y:S05]  /*7c10*/  BSYNC B0 ;  /* 0x0000000000007941 */ /* 0x002fea0003800000 */
.L_x_2159:
        /* <DEDUP_REMOVED lines=34> */
.L_x_2162:
[----:B------:R-:W-:Y:S05]  /*7e40*/  BSYNC B0 ;  /* 0x0000000000007941 */ /* 0x000fea0003800000 */
.L_x_2161:
[----:B------:R-:W0:Y:S01]  /*7e50*/  LDGDEPBAR ;  /* 0x00000000000079af */ /* 0x000e220000000000 */
[----:B------:R-:W-:Y:S01]  /*7e60*/  IADD3 R33, R33, -0x1, RZ ;  /* 0xffffffff21217810 */ /* 0x000fe20007ffe0ff */
[----:B------:R-:W-:-:S05]  /*7e70*/  @P3 BRA `(.L_x_2163) ;  /* 0xffffbda000003947 */ /* 0x000fca000383ffff */
[----:B------:R-:W-:Y:S01]  /*7e80*/  WARPSYNC 0xffffffff ;  /* 0xffffffff00007948 */ /* 0x000fe20003800000 */
[----:B------:R-:W-:Y:S06]  /*7e90*/  BAR.SYNC.DEFER_BLOCKING 0x0 ;  /* 0x0000000000007b1d */ /* 0x000fec0000010000 */
.L_x_2136:
        /* <DEDUP_REMOVED lines=23> */
.L_x_2166:
[----:B------:R-:W-:-:S13]  /*8010*/  ISETP.NE.AND P0, PT, R4, 0x1, PT ;  /* 0x000000010400780c */ /* 0x000fda0003f05270 */
[----:B------:R-:W-:-:S05]  /*8020*/  @P0 IMAD.HI.U32 R0, R2, c[0x0][0x330], RZ ;  /* 0x0000cc0002000a27 */ /* 0x000fca00078e00ff */
[----:B------:R-:W-:Y:S02]  /*8030*/  @P0 SHF.R.U32.HI R2, RZ, c[0x0][0x334], R0 ;  /* 0x0000cd00ff020a19 */ /* 0x000fe40000011600 */
.L_x_2167:
[----:B------:R-:W-:Y:S05]  /*8040*/  BSYNC B0 ;  /* 0x0000000000007941 */ /* 0x000fea0003800000 */
.L_x_2165:
[----:B------:R-:W-:-:S05]  /*8050*/  IMAD R2, R2, R4, c[0x0][0x32c] ;  /* 0x0000cb0002027624 */ /* 0x000fca00078e0204 */
[----:B------:R-:W-:-:S04]  /*8060*/  IMNMX R3, R3, R2, PT ;  /* 0x0000000203037217 */ /* 0x000fc80003800200 */
.L_x_2164:
        /* <DEDUP_REMOVED lines=21> */
.L_x_2170:
[----:B------:R-:W-:-:S04]  /*81c0*/  MOV R3, c[0x0][0x32c] ;  /* 0x0000cb0000037a02 */ /* 0x000fc80000000f00 */
[----:B------:R-:W-:-:S13]  /*81d0*/  ISETP.NE.AND P0, PT, R3, 0x1, PT ;  /* 0x000000010300780c */ /* 0x000fda0003f05270 */
[----:B------:R-:W-:-:S05]  /*81e0*/  @P0 IMAD.HI.U32 R3, R0, c[0x0][0x330], RZ ;  /* 0x0000cc0000030a27 */ /* 0x000fca00078e00ff */
[----:B------:R-:W-:Y:S02]  /*81f0*/  @P0 SHF.R.U32.HI R0, RZ, c[0x0][0x334], R3 ;  /* 0x0000cd00ff000a19 */ /* 0x000fe40000011603 */
.L_x_2171:
[----:B------:R-:W-:Y:S05]  /*8200*/  BSYNC B0 ;  /* 0x0000000000007941 */ /* 0x000fea0003800000 */
.L_x_2169:
[----:B------:R-:W-:-:S05]  /*8210*/  IMAD R0, R0, c[0x0][0x32c], RZ ;  /* 0x0000cb0000007a24 */ /* 0x000fca00078e02ff */
[----:B------:R-:W-:-:S05]  /*8220*/  IMNMX R2, R2, R0, !PT ;  /* 0x0000000002027217 */ /* 0x000fca0007800200 */
.L_x_2168:
        /* <DEDUP_REMOVED lines=37> */
.L_x_2173:
[----:B------:R-:W-:Y:S05]  /*8480*/  BSYNC B0 ;  /* 0x0000000000007941 */ /* 0x000fea0003800000 */
.L_x_2172:
        /* <DEDUP_REMOVED lines=172> */
.L_x_2379:
[----:B------:R-:W-:Y:S05]  /*8f50*/  BRA.DIV ~URZ, `(.L_x_2176) ;  /* 0x0001a5327f007947 */ /* 0x000fea000b800000 */
[----:B------:R4:W1:Y:S02]  /*8f60*/  SHFL.IDX PT, R0, R11, RZ, 0x1c1f ;  /* 0x001c1fff0b007589 */ /* 0x00086400000e0000 */
.L_x_2380:
[----:B-12---:R-:W2:Y:S01]  /*8f70*/  LDL R2, [R1] ;  /* 0x0000000001027983 */ /* 0x006ea20000100800 */
        /* <DEDUP_REMOVED lines=23> */
.L_x_2178:
[----:B------:R-:W-:Y:S05]  /*90f0*/  BSYNC B0 ;  /* 0x0000000000007941 */ /* 0x000fea0003800000 */
.L_x_2177:
[----:B------:R-:W-:Y:S05]  /*9100*/  BRA.DIV ~URZ, `(.L_x_2179) ;  /* 0x0001a3e27f007947 */ /* 0x000fea000b800000 */
[----:B---3--:R2:W3:Y:S04]  /*9110*/  SHFL.IDX PT, R8, R10, 0x1, 0x1c1f ;  /* 0x003c1f000a087f89 */ /* 0x0084e800000e0000 */
[----:B-1----:R2:W1:Y:S02]  /*9120*/  SHFL.IDX PT, R0, R11, 0x1, 0x1c1f ;  /* 0x003c1f000b007f89 */ /* 0x00246400000e0000 */
.L_x_2381:
        /* <DEDUP_REMOVED lines=23> */
.L_x_2181:
[----:B------:R-:W-:Y:S05]  /*92a0*/  BSYNC B0 ;  /* 0x0000000000007941 */ /* 0x000fea0003800000 */
.L_x_2180:
[----:B------:R-:W-:Y:S05]  /*92b0*/  BRA.DIV ~URZ, `(.L_x_2182) ;  /* 0x0001a2f27f007947 */ /* 0x000fea000b800000 */
[----:B---3--:R3:W2:Y:S02]  /*92c0*/  SHFL.IDX PT, R8, R10, 0x2, 0x1c1f ;  /* 0x005c1f000a087f89 */ /* 0x0086a400000e0000 */
.L_x_2382:
[----:B------:R-:W-:Y:S05]  /*92d0*/  BRA.DIV ~URZ, `(.L_x_2183) ;  /* 0x0001a3427f007947 */ /* 0x000fea000b800000 */
[----:B-1----:R1:W3:Y:S02]  /*92e0*/  SHFL.IDX PT, R0, R11, 0x2, 0x1c1f ;  /* 0x005c1f000b007f89 */ /* 0x0022e400000e0000 */
.L_x_2383:
        /* <DEDUP_REMOVED lines=23> */
.L_x_2185:
[----:B------:R-:W-:Y:S05]  /*9460*/  BSYNC B0 ;  /* 0x0000000000007941 */ /* 0x000fea0003800000 */
.L_x_2184:
[----:B------:R-:W-:Y:S05]  /*9470*/  BRA.DIV ~URZ, `(.L_x_2186) ;  /* 0x0001a2027f007947 */ /* 0x000fea000b800000 */
[----:B--2---:R2:W1:Y:S04]  /*9480*/  SHFL.IDX PT, R8, R10, 0x3, 0x1c1f ;  /* 0x007c1f000a087f89 */ /* 0x00446800000e0000 */
[----:B---3--:R2:W3:Y:S02]  /*9490*/  SHFL.IDX PT, R0, R11, 0x3, 0x1c1f ;  /* 0x007c1f000b007f89 */ /* 0x0084e400000e0000 */
.L_x_2384:
        /* <DEDUP_REMOVED lines=18> */
[----:B------:R-:W-:Y:S02]  /*95c0*/  SHF.R.S32.HI R123, RZ, 0x2, R123 ;  /* 0x00000002ff7b7819 */ /* 0x000fe4000001147b */
[C---:B------:R-:W-:Y:S02]  /*95d0*/  LOP3.LUT P5, RZ, R203.reuse, 0x100, RZ, 0xc0, !PT ;  /* 0x00000100cbff7812 */ /* 0x040fe400078ac0ff */
[----:B------:R-:W-:Y:S01]  /*95e0*/  LOP3.LUT P6, RZ, R203, 0x40, RZ, 0xc0, !PT ;  /* 0x00000040cbff7812 */ /* 0x000fe200078cc0ff */
[----:B------:R-:W-:Y:S01]  /*95f0*/  IMAD.MOV.U32 R237, RZ, RZ, c[0x0][0x2c4] ;  /* 0x0000b100ffed7624 */ /* 0x000fe200078e00ff */
[----:B--2---:R-:W-:-:S04]  /*9600*/  @!P0 LEA R6, P1, R12, R0, 0x1 ;  /* 0x000000000c068211 */ /* 0x004fc800078208ff */
[----:B------:R-:W-:Y:S02]  /*9610*/  @!P0 LEA.HI.X R7, R12, R8, R13, 0x1, P1 ;  /* 0x000000080c078211 */ /* 0x000fe400008f0c0d */
[----:B----4-:R-:W-:-:S04]  /*9620*/  @!P0 LEA R2, P1, R4, R0, 0x1 ;  /* 0x0000000004028211 */ /* 0x010fc800078208ff */
[----:B---3--:R-:W-:Y:S02]  /*9630*/  @!P0 LEA.HI.X R3, R4, R8, R5, 0x1, P1 ;  /* 0x0000000804038211 */ /* 0x008fe400008f0c05 */
[----:B------:R-:W-:Y:S01]  /*9640*/  @!P0 LEA R4, P1, R10, R0, 0x1 ;  /* 0x000000000a048211 */ /* 0x000fe200078208ff */
[----:B------:R-:W-:Y:S02]  /*9650*/  @!P0 IMAD.SHL.U32 R0, R105, 0x2, RZ ;  /* 0x0000000269008824 */ /* 0x000fe400078e00ff */
[----:B------:R-:W-:-:S03]  /*9660*/  IMAD.IADD R118, R119, 0x1, R116 ;  /* 0x0000000177767824 */ /* 0x000fc600078e0274 */
        /* <DEDUP_REMOVED lines=50> */
.L_x_2187:
        /* <DEDUP_REMOVED lines=126> */
.L_x_2191:
[----:B------:R-:W-:Y:S05]  /*a170*/  BSYNC B0 ;  /* 0x0000000000007941 */ /* 0x000fea0003800000 */
.L_x_2190:
        /* <DEDUP_REMOVED lines=117> */
.L_x_2193:
[----:B---3--:R-:W-:Y:S05]  /*a8d0*/  BSYNC B0 ;  /* 0x0000000000007941 */ /* 0x008fea0003800000 */
.L_x_2192:
        /* <DEDUP_REMOVED lines=93> */
.L_x_2197:
[----:B------:R-:W-:Y:S05]  /*aeb0*/  BSYNC B0 ;  /* 0x0000000000007941 */ /* 0x000fea0003800000 */
.L_x_2196:
        /* <DEDUP_REMOVED lines=46> */
.L_x_2199:
[----:B------:R-:W-:Y:S05]  /*b1a0*/  BSYNC B0 ;  /* 0x0000000000007941 */ /* 0x000fea0003800000 */
.L_x_2198:
        /* <DEDUP_REMOVED lines=46> */
.L_x_2201:
[----:B------:R-:W-:Y:S05]  /*b490*/  BSYNC B0 ;  /* 0x0000000000007941 */ /* 0x000fea0003800000 */
.L_x_2200:
        /* <DEDUP_REMOVED lines=46> */
.L_x_2203:
[----:B------:R-:W-:Y:S05]  /*b780*/  BSYNC B0 ;  /* 0x0000000000007941 */ /* 0x000fea0003800000 */
.L_x_2202:
        /* <DEDUP_REMOVED lines=46> */
.L_x_2205:
[----:B------:R-:W-:Y:S05]  /*ba70*/  BSYNC B0 ;  /* 0x0000000000007941 */ /* 0x000fea0003800000 */
.L_x_2204:
        /* <DEDUP_REMOVED lines=45> */
.L_x_2195:
[----:B------:R-:W-:Y:S05]  /*bd50*/  BSYNC B1 ;  /* 0x0000000000017941 */ /* 0x000fea0003800000 */
.L_x_2194:
        /* <DEDUP_REMOVED lines=51> */
.L_x_2208:
[----:B------:R-:W-:Y:S05]  /*c090*/  BSYNC B0 ;  /* 0x0000000000007941 */ /* 0x000fea0003800000 */
.L_x_2207:
        /* <DEDUP_REMOVED lines=46> */
.L_x_2210:
[----:B------:R-:W-:Y:S05]  /*c380*/  BSYNC B0 ;  /* 0x0000000000007941 */ /* 0x000fea0003800000 */
.L_x_2209:
        /* <DEDUP_REMOVED lines=46> */
.L_x_2212:
[----:B------:R-:W-:Y:S05]  /*c670*/  BSYNC B0 ;  /* 0x0000000000007941 */ /* 0x000fea0003800000 */
.L_x_2211:
        /* <DEDUP_REMOVED lines=46> */
.L_x_2214:
[----:B------:R-:W-:Y:S05]  /*c960*/  BSYNC B0 ;  /* 0x0000000000007941 */ /* 0x000fea0003800000 */
.L_x_2213:
        /* <DEDUP_REMOVED lines=46> */
.L_x_2216:
[----:B------:R-:W-:Y:S05]  /*cc50*/  BSYNC B0 ;  /* 0x0000000000007941 */ /* 0x000fea0003800000 */
.L_x_2215:
        /* <DEDUP_REMOVED lines=46> */
.L_x_2189:
        /* <DEDUP_REMOVED lines=73> */
.L_x_2218:
[----:B--2---:R-:W-:Y:S05]  /*d3d0*/  BSYNC B0 ;  /* 0x0000000000007941 */ /* 0x004fea0003800000 */
.L_x_2217:
        /* <DEDUP_REMOVED lines=95> */
.L_x_2220:
[----:B--2---:R-:W-:Y:S05]  /*d9d0*/  BSYNC B0 ;  /* 0x0000000000007941 */ /* 0x004fea0003800000 */
.L_x_2219:
        /* <DEDUP_REMOVED lines=154> */
.L_x_2224:
[----:B------:R-:W-:Y:S05]  /*e380*/  BSYNC B0 ;  /* 0x0000000000007941 */ /* 0x000fea0003800000 */
.L_x_2223:
        /* <DEDUP_REMOVED lines=100> */
.L_x_2226:
[----:B------:R-:W-:Y:S05]  /*e9d0*/  BSYNC B0 ;  /* 0x0000000000007941 */ /* 0x000fea0003800000 */
.L_x_2225:
        /* <DEDUP_REMOVED lines=99> */
.L_x_2222:
[----:B------:R-:W-:Y:S05]  /*f010*/  BSYNC B1 ;  /* 0x0000000000017941 */ /* 0x000fea0003800000 */
.L_x_2221:
        /* <DEDUP_REMOVED lines=107> */
.L_x_2228:
[----:B------:R-:W-:Y:S05]  /*f6d0*/  BSYNC B0 ;  /* 0x0000000000007941 */ /* 0x000fea0003800000 */
.L_x_2227:
        /* <DEDUP_REMOVED lines=100> */
.L_x_2230:
[----:B------:R-:W-:Y:S05]  /*fd20*/  BSYNC B0 ;  /* 0x0000000000007941 */ /* 0x000fea0003800000 */
.L_x_2229:
        /* <DEDUP_REMOVED lines=99> */
.L_x_2206:
[----:B------:R-:W-:Y:S05]  /*10360*/  BSYNC B2 ;  /* 0x0000000000027941 */ /* 0x000fea0003800000 */
.L_x_2188:
[----:B------:R-:W4:Y:S01]  /*10370*/  LDL R232, [R1+0x20] ;  /* 0x0000200001e87983 */ /* 0x000f220000100800 */
[----:B-1----:R-:W-:Y:S01]  /*10380*/  IMAD R0, R104, c[0x0][0x208], RZ ;  /* 0x0000820068007a24 */ /* 0x002fe200078e02ff */
[----:B------:R-:W-:-:S04]  /*10390*/  DEPBAR.LE SB0, 0x0 ;  /* 0x000080000000791a */ /* 0x000fc80000000000 */
[----:B------:R-:W1:Y:S01]  /*103a0*/  S2R R22, SR_TID.X ;  /* 0x0000000000167919 */ /* 0x000e620000002100 */
[----:B------:R-:W-:Y:S01]  /*103b0*/  IMAD.WIDE.U32 R2, R117, c[0x0][0x208], RZ ;  /* 0x0000820075027a25 */ /* 0x000fe200078e00ff */
[----:B------:R-:W-:Y:S02]  /*103c0*/  LOP3.LUT P2, RZ, R103, 0x1, RZ, 0xc0, !PT ;  /* 0x0000000167ff7812 */ /* 0x000fe4000784c0ff */
[----:B------:R-:W-:Y:S01]  /*103d0*/  BAR.SYNC.DEFER_BLOCKING 0x0 ;  /* 0x0000000000007b1d */ /* 0x000fe20000010000 */
[----:B------:R-:W-:Y:S01]  /*103e0*/  IMAD R0, R117, c[0x0][0x20c], R0 ;  /* 0x0000830075007a24 */ /* 0x000fe200078e0200 */
[----:B------:R-:W-:Y:S01]  /*103f0*/  LOP3.LUT R203, R203, 0xfffffdff, RZ, 0xc0, !PT ;  /* 0xfffffdffcbcb7812 */ /* 0x000fe200078ec0ff */
[----:B--2---:R-:W-:Y:S02]  /*10400*/  IMAD.MOV.U32 R4, RZ, RZ, R240 ;  /* 0x000000ffff047224 */ /* 0x004fe400078e00f0 */
[----:B------:R-:W-:Y:S02]  /*10410*/  IMAD.IADD R0, R3, 0x1, R0 ;  /* 0x0000000103007824 */ /* 0x000fe400078e0200 */
[----:B------:R-:W-:-:S02]  /*10420*/  IMAD.MOV.U32 R5, RZ, RZ, R248 ;  /* 0x000000ffff057224 */ /* 0x000fc400078e00f8 */
[----:B------:R-:W-:Y:S02]  /*10430*/  IMAD R0, R0, 0x30, RZ ;  /* 0x0000003000007824 */ /* 0x000fe400078e02ff */
[----:B------:R-:W-:-:S04]  /*10440*/  IMAD.WIDE.U32 R4, R2, 0x30, R4 ;  /* 0x0000003002047825 */ /* 0x000fc800078e0004 */
[----:B------:R-:W-:Y:S01]  /*10450*/  IMAD.IADD R3, R5, 0x1, R0 ;  /* 0x0000000105037824 */ /* 0x000fe200078e0200 */
[----:B------:R-:W-:Y:S01]  /*10460*/  LEA R2, P0, R4, c[0x0][0x1f8], 0x1 ;  /* 0x00007e0004027a11 */ /* 0x000fe200078008ff */
[----:B------:R-:W-:Y:S01]  /*10470*/  IMAD.SHL.U32 R204, R105, 0x2, RZ ;  /* 0x0000000269cc7824 */ /* 0x000fe200078e00ff */
[----:B-1----:R-:W-:Y:S02]  /*10480*/  ISETP.GT.AND P1, PT, R22, 0x3f, PT ;  /* 0x0000003f1600780c */ /* 0x002fe40003f24270 */
[----:B------:R-:W-:Y:S01]  /*10490*/  LEA.HI.X R3, R4, c[0x0][0x1fc], R3, 0x1, P0 ;  /* 0x00007f0004037a11 */ /* 0x000fe200000f0c03 */
[----:B------:R-:W-:Y:S04]  /*104a0*/  LDSM.16.M88.4 R8, [R192+0x1000] ;  /* 0x00100000c008783b */ /* 0x000fe80000000200 */
[----:B------:R-:W1:Y:S04]  /*104b0*/  LDSM.16.M88.4 R32, [R165] ;  /* 0x00000000a520783b */ /* 0x000e680000000200 */
[----:B------:R-:W2:Y:S02]  /*104c0*/  LDSM.16.M88.4 R28, [R165+0x400] ;  /* 0x00040000a51c783b */ /* 0x000ea40000000200 */
[----:B------:R-:W-:Y:S01]  /*104d0*/  @!P1 IMAD.MOV.U32 R0, RZ, RZ, c[0x0][0x208] ;  /* 0x00008200ff009624 */ /* 0x000fe200078e00ff */
[----:B------:R-:W-:Y:S01]  /*104e0*/  @P1 LOP3.LUT R203, R203, 0x200, RZ, 0xfc, !PT ;  /* 0x00000200cbcb1812 */ /* 0x000fe200078efcff */
[----:B------:R-:W-:Y:S01]  /*104f0*/  @!P1 IMAD.MOV.U32 R5, RZ, RZ, c[0x0][0x20c] ;  /* 0x00008300ff059624 */ /* 0x000fe200078e00ff */
[----:B------:R-:W3:Y:S02]  /*10500*/  LDSM.16.M88.4 R24, [R165+0x800] ;  /* 0x00080000a518783b */ /* 0x000ee40000000200 */
[----:B------:R-:W-:-:S02]  /*10510*/  @!P1 LEA R20, P0, R0, R2, 0x6 ;  /* 0x0000000200149211 */ /* 0x000fc400078030ff */
[----:B------:R-:W1:Y:S02]  /*10520*/  LDSM.16.M88.4 R12, [R192] ;  /* 0x00000000c00c783b */ /* 0x000e640000000200 */
[----:B------:R-:W-:Y:S02]  /*10530*/  @!P1 LEA.HI.X R21, R0, R3, R5, 0x6, P0 ;  /* 0x0000000300159211 */ /* 0x000fe400000f3405 */
[----:B------:R-:W-:Y:S01]  /*10540*/  IADD3 R0, R116, R119, -R123 ;  /* 0x0000007774007210 */ /* 0x000fe20007ffe87b */
[----:B------:R-:W-:Y:S01]  /*10550*/  LDSM.16.M88.4 R16, [R193] ;  /* 0x00000000c110783b */ /* 0x000fe20000000200 */
[----:B------:R-:W-:Y:S02]  /*10560*/  LOP3.LUT P1, RZ, R103, 0x2, RZ, 0xc0, !PT ;  /* 0x0000000267ff7812 */ /* 0x000fe4000782c0ff */
[C---:B------:R-:W-:Y:S01]  /*10570*/  ISETP.LT.OR P0, PT, R0.reuse, 0x1, !P2 ;  /* 0x000000010000780c */ /* 0x040fe20005701670 */
[----:B------:R-:W-:Y:S04]  /*10580*/  LDSM.16.M88.4 R4, [R193+0x1000] ;  /* 0x00100000c104783b */ /* 0x000fe80000000200 */
[----:B------:R-:W2:Y:S04]  /*10590*/  LDSM.16.M88.4 R36, [R194] ;  /* 0x00000000c224783b */ /* 0x000ea80000000200 */
[----:B-----5:R-:W3:Y:S04]  /*105a0*/  LDSM.16.M88.4 R40, [R202] ;  /* 0x00000000ca28783b */ /* 0x020ee80000000200 */
[----:B------:R-:W3:Y:S04]  /*105b0*/  LDSM.16.M88.4 R44, [R201] ;  /* 0x00000000c92c783b */ /* 0x000ee80000000200 */
[----:B------:R-:W-:Y:S01]  /*105c0*/  @!PT LDS RZ, [RZ] ;  /* 0x00000000fffff984 */ /* 0x000fe20000000800 */
[----:B------:R-:W-:Y:S01]  /*105d0*/  @!PT LDS RZ, [RZ] ;  /* 0x00000000fffff984 */ /* 0x000fe20000000800 */
[----:B------:R-:W-:Y:S01]  /*105e0*/  @!PT LDS RZ, [RZ] ;  /* 0x00000000fffff984 */ /* 0x000fe20000000800 */
[----:B------:R2:W-:Y:S01]  /*105f0*/  LDGSTS.E.BYPASS.LTC128B.128 [R204+0x1880], [R2.64], !P0 ;  /* 0x0188000002cc7fae */ /* 0x0005e2000c101d46 */
[----:B------:R-:W-:-:S13]  /*10600*/  ISETP.LT.OR P0, PT, R0, 0x1, !P1 ;  /* 0x000000010000780c */ /* 0x000fda0004f01670 */
[----:B------:R4:W-:Y:S01]  /*10610*/  LDGSTS.E.BYPASS.LTC128B.128 [R204+0x2480], [R2.64+0x40], !P0 ;  /* 0x0248004002cc7fae */ /* 0x0009e2000c101d46 */
[----:B------:R-:W-:-:S04]  /*10620*/  LOP3.LUT P0, RZ, R103, 0x4, RZ, 0xc0, !PT ;  /* 0x0000000467ff7812 */ /* 0x000fc8000780c0ff */
[----:B------:R-:W-:Y:S01]  /*10630*/  ISETP.LT.OR P3, PT, R0, 0x1, !P0 ;  /* 0x000000010000780c */ /* 0x000fe20004761670 */
[C---:B-1----:R-:W-:Y:S08]  /*10640*/  HMMA.16816.F32 R64, R8.reuse, R32, RZ ;  /* 0x000000200840723c */ /* 0x042ff000000018ff */
[----:B--2---:R-:W-:Y:S04]  /*10650*/  HMMA.16816.F32 R56, R8, R28, RZ ;  /* 0x0000001c0838723c */ /* 0x004fe800000018ff */
[----:B------:R1:W-:Y:S01]  /*10660*/  LDGSTS.E.BYPASS.LTC128B.128 [R204+0x3080], [R2.64+0x80], !P3 ;  /* 0x0308008002cc7fae */ /* 0x0003e2000d901d46 */
[----:B------:R-:W-:-:S03]  /*10670*/  ISETP.GT.AND P3, PT, R22, 0x3f, PT ;  /* 0x0000003f1600780c */ /* 0x000fc60003f64270 */
[C---:B---3--:R-:W-:Y:S08]  /*10680*/  HMMA.16816.F32 R48, R8.reuse, R24, RZ ;  /* 0x000000180830723c */ /* 0x048ff000000018ff */
[C---:B------:R-:W-:Y:S08]  /*10690*/  HMMA.16816.F32 R60, R8.reuse, R34, RZ ;  /* 0x00000022083c723c */ /* 0x040ff000000018ff */
[C---:B------:R-:W-:Y:S08]  /*106a0*/  HMMA.16816.F32 R52, R8.reuse, R30, RZ ;  /* 0x0000001e0834723c */ /* 0x040ff000000018ff */
[----:B------:R-:W-:Y:S01]  /*106b0*/  HMMA.16816.F32 R8, R8, R26, RZ ;  /* 0x0000001a0808723c */ /* 0x000fe200000018ff */
[----:B------:R-:W-:-:S02]  /*106c0*/  @!P3 ISETP.LT.OR P2, PT, R0, 0x21, !P2 ;  /* 0x000000210000b80c */ /* 0x000fc40005741670 */
[C---:B------:R-:W-:Y:S02]  /*106d0*/  @!P3 ISETP.LT.OR P1, PT, R0.reuse, 0x21, !P1 ;  /* 0x000000210000b80c */ /* 0x040fe40004f21670 */
[----:B------:R-:W-:-:S03]  /*106e0*/  @!P3 ISETP.LT.OR P0, PT, R0, 0x21, !P0 ;  /* 0x000000210000b80c */ /* 0x000fc60004701670 */
[C---:B------:R-:W-:Y:S06]  /*106f0*/  HMMA.16816.F32 R68, R12.reuse, R32, RZ ;  /* 0x000000200c44723c */ /* 0x040fec00000018ff */
[----:B------:R2:W-:Y:S02]  /*10700*/  @!P3 LDGSTS.E.BYPASS.LTC128B.128 [R204+0x2080], [R20.64], !P2 ;  /* 0x0208000014ccbfae */ /* 0x0005e4000d101d46 */
[C---:B------:R-:W-:Y:S02]  /*10710*/  HMMA.16816.F32 R88, R12.reuse, R34, RZ ;  /* 0x000000220c58723c */ /* 0x040fe400000018ff */
[----:B------:R2:W-:Y:S04]  /*10720*/  @!P3 LDGSTS.E.BYPASS.LTC128B.128 [R204+0x2c80], [R20.64+0x40], !P1 ;  /* 0x02c8004014ccbfae */ /* 0x0005e8000c901d46 */
[----:B------:R2:W-:Y:S02]  /*10730*/  @!P3 LDGSTS.E.BYPASS.LTC128B.128 [R204+0x3880], [R20.64+0x80], !P0 ;  /* 0x0388008014ccbfae */ /* 0x0005e4000c101d46 */
[C---:B------:R-:W-:Y:S02]  /*10740*/  HMMA.16816.F32 R72, R12.reuse, R28, RZ ;  /* 0x0000001c0c48723c */ /* 0x040fe400000018ff */
[----:B------:R-:W-:Y:S04]  /*10750*/  LDSM.16.M88.4 R32, [R165+0xc00] ;  /* 0x000c0000a520783b */ /* 0x000fe80000000200 */
[----:B------:R-:W0:Y:S02]  /*10760*/  LDGDEPBAR ;  /* 0x00000000000079af */ /* 0x000e240000000000 */
[C---:B------:R-:W-:Y:S02]  /*10770*/  HMMA.16816.F32 R84, R12.reuse, R30, RZ ;  /* 0x0000001e0c54723c */ /* 0x040fe400000018ff */
[----:B------:R-:W-:Y:S06]  /*10780*/  LDSM.16.M88.4 R28, [R165+0x1000] ;  /* 0x00100000a51c783b */ /* 0x000fec0000000200 */
[C---:B------:R-:W-:Y:S08]  /*10790*/  HMMA.16816.F32 R76, R12.reuse, R24, RZ ;  /* 0x000000180c4c723c */ /* 0x040ff000000018ff */
[----:B------:R-:W-:Y:S01]  /*107a0*/  HMMA.16816.F32 R24, R12, R26, RZ ;  /* 0x0000001a0c18723c */ /* 0x000fe200000018ff */
[----:B------:R-:W-:Y:S04]  /*107b0*/  LDSM.16.M88.4 R12, [R165+0x1400] ;  /* 0x00140000a50c783b */ /* 0x000fe80000000200 */
[----:B--2---:R-:W-:Y:S03]  /*107c0*/  LDSM.16.M88.4 R20, [R193+0x3000] ;  /* 0x00300000c114783b */ /* 0x004fe60000000200 */
[C---:B------:R-:W-:Y:S08]  /*107d0*/  HMMA.16816.F32 R108, R4.reuse, R36, R64 ;  /* 0x00000024046c723c */ /* 0x040ff00000001840 */
        /* <DEDUP_REMOVED lines=16> */
[----:B------:R-:W1:Y:S04]  /*108e0*/  LDSM.16.M88.4 R24, [R193+0x2000] ;  /* 0x00200000c118783b */ /* 0x000e680000000200 */
[----:B------:R-:W-:Y:S03]  /*108f0*/  LDSM.16.M88.4 R44, [R165+0x1800] ;  /* 0x00180000a52c783b */ /* 0x000fe60000000200 */
[C---:B--2---:R-:W-:Y:S08]  /*10900*/  HMMA.16816.F32 R76, R4.reuse, R32, R108 ;  /* 0x00000020044c723c */ /* 0x044ff0000000186c */
[C---:B------:R-:W-:Y:S08]  /*10910*/  HMMA.16816.F32 R100, R4.reuse, R12, R100 ;  /* 0x0000000c0464723c */ /* 0x040ff00000001864 */
[C---:B------:R-:W-:Y:S08]  /*10920*/  HMMA.16816.F32 R104, R4.reuse, R28, R104 ;  /* 0x0000001c0468723c */ /* 0x040ff00000001868 */
[C---:B------:R-:W-:Y:S08]  /*10930*/  HMMA.16816.F32 R96, R4.reuse, R34, R96 ;  /* 0x000000220460723c */ /* 0x040ff00000001860 */
[----:B------:R-:W-:Y:S08]  /*10940*/  HMMA.16816.F32 R80, R4, R14, R80 ;  /* 0x0000000e0450723c */ /* 0x000ff00000001850 */
[----:B---3--:R-:W-:Y:S08]  /*10950*/  HMMA.16816.F32 R72, R8, R32, R68 ;  /* 0x000000200848723c */ /* 0x008ff00000001844 */
[----:B------:R-:W-:Y:S08]  /*10960*/  HMMA.16816.F32 R92, R4, R30, R92 ;  /* 0x0000001e045c723c */ /* 0x000ff0000000185c */
[C---:B------:R-:W-:Y:S01]  /*10970*/  HMMA.16816.F32 R68, R8.reuse, R34, R36 ;  /* 0x000000220844723c */ /* 0x040fe20000001824 */
[----:B------:R-:W-:Y:S07]  /*10980*/  LDSM.16.M88.4 R36, [R165+0x2000] ;  /* 0x00200000a524783b */ /* 0x000fee0000000200 */
        /* <DEDUP_REMOVED lines=14> */
[C---:B-1----:R-:W-:Y:S08]  /*10a70*/  HMMA.16816.F32 R96, R24.reuse, R52, R72 ;  /* 0x000000341860723c */ /* 0x042ff00000001848 */
[C---:B------:R-:W-:Y:S08]  /*10a80*/  HMMA.16816.F32 R92, R24.reuse, R54, R68 ;  /* 0x00000036185c723c */ /* 0x040ff00000001844 */
[C---:B------:R-:W-:Y:S01]  /*10a90*/  HMMA.16816.F32 R88, R24.reuse, R48, R32 ;  /* 0x000000301858723c */ /* 0x040fe20000001820 */
[----:B------:R-:W-:Y:S07]  /*10aa0*/  LDSM.16.M88.4 R32, [R197] ;  /* 0x00000000c520783b */ /* 0x000fee0000000200 */
[C---:B------:R-:W-:Y:S01]  /*10ab0*/  HMMA.16816.F32 R84, R24.reuse, R50, R28 ;  /* 0x000000321854723c */ /* 0x040fe2000000181c */
[----:B------:R-:W-:Y:S07]  /*10ac0*/  LDSM.16.M88.4 R28, [R196] ;  /* 0x00000000c41c783b */ /* 0x000fee0000000200 */
[C---:B------:R-:W-:Y:S01]  /*10ad0*/  HMMA.16816.F32 R80, R24.reuse, R56, R4 ;  /* 0x000000381850723c */ /* 0x040fe20000001804 */
[----:B------:R-:W1:Y:S07]  /*10ae0*/  LDSM.16.M88.4 R4, [R193+0x5000] ;  /* 0x00500000c104783b */ /* 0x000e6e0000000200 */
[----:B------:R-:W-:Y:S01]  /*10af0*/  HMMA.16816.F32 R76, R24, R58, R8 ;  /* 0x0000003a184c723c */ /* 0x000fe20000001808 */
[----:B------:R-:W1:Y:S01]  /*10b00*/  LDSM.16.M88.4 R8, [R193+0x4000] ;  /* 0x00400000c108783b */ /* 0x000e620000000200 */
[----:B----4-:R-:W-:Y:S01]  /*10b10*/  ISETP.GT.AND P0, PT, R117, R232, PT ;  /* 0x000000e87500720c */ /* 0x010fe20003f04270 */
[----:B------:R-:W-:-:S05]  /*10b20*/  DEPBAR.LE SB0, 0x0 ;  /* 0x000080000000791a */ /* 0x000fca0000000000 */
[C---:B--2---:R-:W-:Y:S08]  /*10b30*/  HMMA.16816.F32 R72, R12.reuse, R44, R64 ;  /* 0x0000002c0c48723c */ /* 0x044ff00000001840 */
[C---:B------:R-:W-:Y:S08]  /*10b40*/  HMMA.16816.F32 R52, R12.reuse, R38, R100 ;  /* 0x000000260c34723c */ /* 0x040ff00000001864 */
[----:B------:R-:W-:Y:S08]  /*10b50*/  HMMA.16816.F32 R68, R12, R46, R60 ;  /* 0x0000002e0c44723c */ /* 0x000ff0000000183c */
[----:B---3--:R-:W-:Y:S08]  /*10b60*/  HMMA.16816.F32 R48, R16, R44, R96 ;  /* 0x0000002c1030723c */ /* 0x008ff00000001860 */
[C---:B------:R-:W-:Y:S08]  /*10b70*/  HMMA.16816.F32 R64, R12.reuse, R40, R108 ;  /* 0x000000280c40723c */ /* 0x040ff0000000186c */
[C---:B------:R-:W-:Y:S08]  /*10b80*/  HMMA.16816.F32 R60, R12.reuse, R42, R104 ;  /* 0x0000002a0c3c723c */ /* 0x040ff00000001868 */
[----:B------:R-:W-:Y:S08]  /*10b90*/  HMMA.16816.F32 R56, R12, R36, R112 ;  /* 0x000000240c38723c */ /* 0x000ff00000001870 */
[C---:B------:R-:W-:Y:S08]  /*10ba0*/  HMMA.16816.F32 R44, R16.reuse, R46, R92 ;  /* 0x0000002e102c723c */ /* 0x040ff0000000185c */
[C---:B------:R-:W-:Y:S08]  /*10bb0*/  HMMA.16816.F32 R24, R16.reuse, R40, R88 ;  /* 0x000000281018723c */ /* 0x040ff00000001858 */
[C---:B------:R-:W-:Y:S08]  /*10bc0*/  HMMA.16816.F32 R40, R16.reuse, R42, R84 ;  /* 0x0000002a1028723c */ /* 0x040ff00000001854 */
[C---:B------:R-:W-:Y:S08]  /*10bd0*/  HMMA.16816.F32 R12, R16.reuse, R36, R80 ;  /* 0x00000024100c723c */ /* 0x040ff00000001850 */
[----:B------:R-:W-:Y:S01]  /*10be0*/  HMMA.16816.F32 R16, R16, R38, R76 ;  /* 0x000000261010723c */ /* 0x000fe2000000184c */
[----:B------:R-:W-:Y:S07]  /*10bf0*/  BSSY B0, `(.L_x_2231) ;  /* 0x0000032000007945 */ /* 0x000fee0003800000 */
[C---:B-1----:R-:W-:Y:S08]  /*10c00*/  HMMA.16816.F32 R76, R4.reuse, R32, R72 ;  /* 0x00000020044c723c */ /* 0x042ff00000001848 */
[----:B------:R-:W-:Y:S08]  /*10c10*/  HMMA.16816.F32 R72, R4, R22, R52 ;  /* 0x000000160448723c */ /* 0x000ff00000001834 */
[----:B------:R-:W-:Y:S08]  /*10c20*/  HMMA.16816.F32 R52, R8, R32, R48 ;  /* 0x000000200834723c */ /* 0x000ff00000001830 */
[-C--:B------:R-:W-:Y:S08]  /*10c30*/  HMMA.16816.F32 R68, R4, R34.reuse, R68 ;  /* 0x000000220444723c */ /* 0x080ff00000001844 */
[C---:B------:R-:W-:Y:S08]  /*10c40*/  HMMA.16816.F32 R48, R8.reuse, R34, R44 ;  /* 0x000000220830723c */ /* 0x040ff0000000182c */
[----:B------:R-:W-:Y:S08]  /*10c50*/  HMMA.16816.F32 R32, R8, R30, R40 ;  /* 0x0000001e0820723c */ /* 0x000ff00000001828 */
[C---:B------:R-:W-:Y:S08]  /*10c60*/  HMMA.16816.F32 R64, R4.reuse, R28, R64 ;  /* 0x0000001c0440723c */ /* 0x040ff00000001840 */
        /* <DEDUP_REMOVED lines=10> */
[----:B------:R-:W-:Y:S02]  /*10d10*/  ISETP.GE.AND P0, PT, R6, 0x21, PT ;  /* 0x000000210600780c */ /* 0x000fe40003f06270 */
        /* <DEDUP_REMOVED lines=31> */
.L_x_2232:
[----:B------:R-:W-:Y:S05]  /*10f10*/  BSYNC B0 ;  /* 0x0000000000007941 */ /* 0x000fea0003800000 */
.L_x_2231:
[----:B------:R-:W2:Y:S04]  /*10f20*/  LDL R0, [R1+0x50] ;  /* 0x0000500001007983 */ /* 0x000ea80000100800 */
[----:B-1----:R-:W3:Y:S04]  /*10f30*/  LDL R4, [R1+0x10] ;  /* 0x0000100001047983 */ /* 0x002ee80000100800 */
[----:B------:R-:W4:Y:S01]  /*10f40*/  LDL R20, [R1] ;  /* 0x0000000001147983 */ /* 0x000f220000100800 */
        /* <DEDUP_REMOVED lines=9> */
[----:B---3--:R-:W-:Y:S01]  /*10fe0*/  IMAD.IADD R8, R118, 0x1, -R4 ;  /* 0x0000000176087824 */ /* 0x008fe200078e0a04 */
[----:B------:R-:W-:Y:S01]  /*10ff0*/  IADD3 R0, -R4, 0x1, R118 ;  /* 0x0000000104007810 */ /* 0x000fe20007ffe176 */
[----:B------:R-:W-:Y:S02]  /*11000*/  IMAD.IADD R10, R116, 0x1, -R4 ;  /* 0x00000001740a7824 */ /* 0x000fe400078e0a04 */
[----:B------:R-:W1:Y:S01]  /*11010*/  SHFL.IDX PT, R3, R6, RZ, 0x1c1f ;  /* 0x001c1fff06037589 */ /* 0x000e6200000e0000 */
[----:B----4-:R-:W-:-:S04]  /*11020*/  IADD3 R0, R0, -R20, RZ ;  /* 0x8000001400007210 */ /* 0x010fc80007ffe0ff */
        /* <DEDUP_REMOVED lines=17> */
.L_x_2235:
[----:B------:R-:W-:-:S04]  /*11140*/  MOV R4, c[0x0][0x32c] ;  /* 0x0000cb0000047a02 */ /* 0x000fc80000000f00 */
[----:B------:R-:W-:-:S13]  /*11150*/  ISETP.NE.AND P0, PT, R4, 0x1, PT ;  /* 0x000000010400780c */ /* 0x000fda0003f05270 */
[----:B------:R-:W-:-:S05]  /*11160*/  @P0 IMAD.HI.U32 R4, R3, c[0x0][0x330], RZ ;  /* 0x0000cc0003040a27 */ /* 0x000fca00078e00ff */
[----:B------:R-:W-:Y:S02]  /*11170*/  @P0 SHF.R.U32.HI R3, RZ, c[0x0][0x334], R4 ;  /* 0x0000cd00ff030a19 */ /* 0x000fe40000011604 */
.L_x_2236:
[----:B------:R-:W-:Y:S05]  /*11180*/  BSYNC B0 ;  /* 0x0000000000007941 */ /* 0x000fea0003800000 */
.L_x_2234:
[----:B------:R-:W-:-:S05]  /*11190*/  IMAD R3, R3, c[0x0][0x32c], R10 ;  /* 0x0000cb0003037a24 */ /* 0x000fca00078e020a */
[----:B------:R-:W-:Y:S02]  /*111a0*/  IADD3 R4, R3, c[0x0][0x32c], RZ ;  /* 0x0000cb0003047a10 */ /* 0x000fe40007ffe0ff */
[----:B------:R-:W-:Y:S02]  /*111b0*/  IMNMX R0, R0, R3, !PT ;  /* 0x0000000300007217 */ /* 0x000fe40007800200 */
[----:B------:R-:W-:Y:S02]  /*111c0*/  IMNMX R2, R2, R4, PT ;  /* 0x0000000402027217 */ /* 0x000fe40003800200 */
.L_x_2233:
        /* <DEDUP_REMOVED lines=16> */
.L_x_2239:
[----:B------:R-:W-:-:S04]  /*112d0*/  MOV R11, c[0x0][0x32c] ;  /* 0x0000cb00000b7a02 */ /* 0x000fc80000000f00 */
[----:B------:R-:W-:-:S13]  /*112e0*/  ISETP.NE.AND P0, PT, R11, 0x1, PT ;  /* 0x000000010b00780c */ /* 0x000fda0003f05270 */
[----:B------:R-:W-:-:S05]  /*112f0*/  @P0 IMAD.HI.U32 R11, R5, c[0x0][0x330], RZ ;  /* 0x0000cc00050b0a27 */ /* 0x000fca00078e00ff */
[----:B------:R-:W-:Y:S02]  /*11300*/  @P0 SHF.R.U32.HI R5, RZ, c[0x0][0x334], R11 ;  /* 0x0000cd00ff050a19 */ /* 0x000fe4000001160b */
.L_x_2240:
[----:B------:R-:W-:Y:S05]  /*11310*/  BSYNC B0 ;  /* 0x0000000000007941 */ /* 0x000fea0003800000 */
.L_x_2238:
[----:B------:R-:W-:-:S05]  /*11320*/  IMAD R5, R5, c[0x0][0x32c], R10 ;  /* 0x0000cb0005057a24 */ /* 0x000fca00078e020a */
[----:B------:R-:W-:Y:S02]  /*11330*/  IADD3 R11, R5, c[0x0][0x32c], RZ ;  /* 0x0000cb00050b7a10 */ /* 0x000fe40007ffe0ff */
[----:B------:R-:W-:Y:S02]  /*11340*/  IMNMX R3, R3, R5, !PT ;  /* 0x0000000503037217 */ /* 0x000fe40007800200 */
[----:B------:R-:W-:Y:S02]  /*11350*/  IMNMX R4, R4, R11, PT ;  /* 0x0000000b04047217 */ /* 0x000fe40003800200 */
.L_x_2237:
        /* <DEDUP_REMOVED lines=71> */
.L_x_2243:
[----:B------:R-:W-:-:S04]  /*117d0*/  MOV R17, c[0x0][0x32c] ;  /* 0x0000cb0000117a02 */ /* 0x000fc80000000f00 */
[----:B------:R-:W-:-:S13]  /*117e0*/  ISETP.NE.AND P0, PT, R17, 0x1, PT ;  /* 0x000000011100780c */ /* 0x000fda0003f05270 */
[----:B------:R-:W-:-:S05]  /*117f0*/  @P0 IMAD.HI.U32 R17, R5, c[0x0][0x330], RZ ;  /* 0x0000cc0005110a27 */ /* 0x000fca00078e00ff */
[----:B------:R-:W-:Y:S02]  /*11800*/  @P0 SHF.R.U32.HI R5, RZ, c[0x0][0x334], R17 ;  /* 0x0000cd00ff050a19 */ /* 0x000fe40000011611 */
.L_x_2244:
[----:B------:R-:W-:Y:S05]  /*11810*/  BSYNC B0 ;  /* 0x0000000000007941 */ /* 0x000fea0003800000 */
.L_x_2242:
[----:B------:R-:W-:-:S05]  /*11820*/  IMAD R5, R5, c[0x0][0x32c], R10 ;  /* 0x0000cb0005057a24 */ /* 0x000fca00078e020a */
[----:B------:R-:W-:Y:S02]  /*11830*/  IADD3 R17, R5, c[0x0][0x32c], RZ ;  /* 0x0000cb0005117a10 */ /* 0x000fe40007ffe0ff */
[----:B------:R-:W-:Y:S02]  /*11840*/  IMNMX R0, R0, R5, !PT ;  /* 0x0000000500007217 */ /* 0x000fe40007800200 */
[----:B------:R-:W-:Y:S02]  /*11850*/  IMNMX R2, R2, R17, PT ;  /* 0x0000001102027217 */ /* 0x000fe40003800200 */
.L_x_2241:
        /* <DEDUP_REMOVED lines=102> */
.L_x_2247:
[----:B------:R-:W-:-:S04]  /*11ec0*/  MOV R4, c[0x0][0x32c] ;  /* 0x0000cb0000047a02 */ /* 0x000fc80000000f00 */
[----:B------:R-:W-:-:S13]  /*11ed0*/  ISETP.NE.AND P0, PT, R4, 0x1, PT ;  /* 0x000000010400780c */ /* 0x000fda0003f05270 */
[----:B------:R-:W-:-:S05]  /*11ee0*/  @P0 IMAD.HI.U32 R4, R3, c[0x0][0x330], RZ ;  /* 0x0000cc0003040a27 */ /* 0x000fca00078e00ff */
[----:B------:R-:W-:Y:S02]  /*11ef0*/  @P0 SHF.R.U32.HI R3, RZ, c[0x0][0x334], R4 ;  /* 0x0000cd00ff030a19 */ /* 0x000fe40000011604 */
.L_x_2248:
[----:B------:R-:W-:Y:S05]  /*11f00*/  BSYNC B0 ;  /* 0x0000000000007941 */ /* 0x000fea0003800000 */
.L_x_2246:
[----:B------:R-:W-:-:S05]  /*11f10*/  IMAD R3, R3, c[0x0][0x32c], R10 ;  /* 0x0000cb0003037a24 */ /* 0x000fca00078e020a */
[----:B------:R-:W-:Y:S02]  /*11f20*/  IADD3 R4, R3, c[0x0][0x32c], RZ ;  /* 0x0000cb0003047a10 */ /* 0x000fe40007ffe0ff */
[----:B------:R-:W-:Y:S02]  /*11f30*/  IMNMX R0, R0, R3, !PT ;  /* 0x0000000300007217 */ /* 0x000fe40007800200 */
[----:B------:R-:W-:Y:S02]  /*11f40*/  IMNMX R2, R2, R4, PT ;  /* 0x0000000402027217 */ /* 0x000fe40003800200 */
.L_x_2245:
        /* <DEDUP_REMOVED lines=17> */
[----:B------:R-:W-:Y:S01]  /*12060*/  ISETP.GT.AND P0, PT, R0, 0x10, !P6 ;  /* 0x000000100000780c */ /* 0x000fe20007704270 */
[----:B------:R-:W-:Y:S01]  /*12070*/  LDSM.16.MT88.4 R68, [R167+0x400] ;  /* 0x00040000a744783b */ /* 0x000fe20000004200 */
[----:B------:R-:W-:-:S02]  /*12080*/  FMNMX.FTZ R3, R28, R3, !PT ;  /* 0x000000031c037209 */ /* 0x000fc40007810000 */
[----:B------:R-:W-:Y:S02]  /*12090*/  ISETP.LT.OR P0, PT, R2, 0x11, P0 ;  /* 0x000000110200780c */ /* 0x000fe40000701670 */
[----:B------:R-:W-:Y:S02]  /*120a0*/  FMNMX.FTZ R3, R138, R3, !PT ;  /* 0x000000038a037209 */ /* 0x000fe40007810000 */
[----:B------:R-:W-:Y:S02]  /*120b0*/  ISETP.NE.AND P6, PT, R12, RZ, PT ;  /* 0x000000ff0c00720c */ /* 0x000fe40003fc5270 */
[----:B------:R-:W-:Y:S02]  /*120c0*/  FSEL R12, R66, -INF , !P0 ;  /* 0xff800000420c7808 */ /* 0x000fe40004000000 */
[----:B------:R-:W-:Y:S02]  /*120d0*/  ISETP.GT.AND P0, PT, R0, 0x11, !P5 ;  /* 0x000000110000780c */ /* 0x000fe40006f04270 */
[----:B------:R-:W-:-:S02]  /*120e0*/  FMNMX.FTZ R3, R137, R3, !PT ;  /* 0x0000000389037209 */ /* 0x000fc40007810000 */
[----:B------:R-:W-:Y:S02]  /*120f0*/  ISETP.LT.OR P0, PT, R2, 0x12, P0 ;  /* 0x000000120200780c */ /* 0x000fe40000701670 */
[----:B------:R-:W-:Y:S02]  /*12100*/  FMNMX.FTZ R3, R136, R3, !PT ;  /* 0x0000000388037209 */ /* 0x000fe40007810000 */
[----:B------:R-:W-:Y:S02]  /*12110*/  FSEL R13, R67, -INF , !P0 ;  /* 0xff800000430d7808 */ /* 0x000fe40004000000 */
[----:B------:R-:W-:Y:S01]  /*12120*/  FMNMX.FTZ R3, R135, R3, !PT ;  /* 0x0000000387037209 */ /* 0x000fe20007810000 */
[----:B------:R-:W-:Y:S01]  /*12130*/  LDSM.16.MT88.4 R64, [R166+0xc00] ;  /* 0x000c0000a640783b */ /* 0x000fe20000004200 */
[----:B------:R-:W-:Y:S02]  /*12140*/  ISETP.GT.AND P0, PT, R0, 0x18, !P4 ;  /* 0x000000180000780c */ /* 0x000fe40006704270 */
[----:B------:R-:W-:Y:S01]  /*12150*/  ISETP.NE.AND P4, PT, R15, RZ, PT ;  /* 0x000000ff0f00720c */ /* 0x000fe20003f85270 */
[----:B------:R-:W1:Y:S01]  /*12160*/  SHFL.BFLY PT, R4, R3, 0x2, 0x1f ;  /* 0x0c401f0003047f89 */ /* 0x000e6200000e0000 */
[----:B------:R-:W-:-:S02]  /*12170*/  ISETP.LT.OR P0, PT, R2, 0x19, P0 ;  /* 0x000000190200780c */ /* 0x000fc40000701670 */
[----:B------:R-:W-:Y:S02]  /*12180*/  ISETP.NE.AND P5, PT, R16, RZ, PT ;  /* 0x000000ff1000720c */ /* 0x000fe40003fa5270 */
[----:B------:R-:W-:Y:S02]  /*12190*/  FSEL R15, R62, -INF , !P0 ;  /* 0xff8000003e0f7808 */ /* 0x000fe40004000000 */
[----:B------:R-:W-:-:S04]  /*121a0*/  ISETP.GT.AND P0, PT, R0, 0x19, !P3 ;  /* 0x000000190000780c */ /* 0x000fc80005f04270 */
        /* <DEDUP_REMOVED lines=38> */
[----:B------:R-:W-:Y:S02]  /*12410*/  FMNMX.FTZ R3, R32, R3, !PT ;  /* 0x0000000320037209 */ /* 0x000fe40007810000 */
[----:B------:R-:W-:Y:S02]  /*12420*/  FMNMX.FTZ R6, R44, R6, !PT ;  /* 0x000000062c067209 */ /* 0x000fe40007810000 */
        /* <DEDUP_REMOVED lines=36> */
[----:B------:R-:W-:Y:S01]  /*12670*/  FSEL R21, R75, -INF , !P0 ;  /* 0xff8000004b157808 */ /* 0x000fe20004000000 */
[----:B-1----:R-:W-:Y:S01]  /*12680*/  FFMA.FTZ R5, R26, c[0x0][0x2d0], -R20 ;  /* 0x0000b4001a057a23 */ /* 0x002fe20000010814 */
[----:B------:R-:W-:-:S02]  /*12690*/  FMNMX.FTZ R4, R41, R4, !PT ;  /* 0x0000000429047209 */ /* 0x000fc40007810000 */
[----:B------:R-:W-:Y:S01]  /*126a0*/  ISETP.NE.AND P6, PT, R237, 0x1, PT ;  /* 0x00000001ed00780c */ /* 0x000fe20003fc5270 */
[----:B------:R1:W-:Y:S01]  /*126b0*/  MUFU.EX2 R228, R5 ;  /* 0x0000000500e47308 */ /* 0x0003e20000000800 */
[----:B------:R-:W-:-:S04]  /*126c0*/  FMNMX.FTZ R4, R114, R4, !PT ;  /* 0x0000000472047209 */ /* 0x000fc80007810000 */
[----:B------:R-:W-:-:S03]  /*126d0*/  FMNMX.FTZ R4, R113, R4, !PT ;  /* 0x0000000471047209 */ /* 0x000fc60007810000 */
[----:B------:R2:W-:Y:S01]  /*126e0*/  MUFU.EX2 R216, R2 ;  /* 0x0000000200d87308 */ /* 0x0005e20000000800 */
[----:B------:R-:W-:-:S04]  /*126f0*/  FMNMX.FTZ R4, R112, R4, !PT ;  /* 0x0000000470047209 */ /* 0x000fc80007810000 */
[----:B------:R-:W-:Y:S01]  /*12700*/  FMNMX.FTZ R4, R111, R4, !PT ;  /* 0x000000046f047209 */ /* 0x000fe20007810000 */
[----:B-1----:R-:W-:-:S04]  /*12710*/  FFMA.FTZ R5, R28, c[0x0][0x2d0], -R20 ;  /* 0x0000b4001c057a23 */ /* 0x002fc80000010814 */
[----:B------:R-:W1:Y:S01]  /*12720*/  SHFL.BFLY PT, R7, R4, 0x2, 0x1f ;  /* 0x0c401f0004077f89 */ /* 0x000e6200000e0000 */
[----:B------:R3:W-:Y:S01]  /*12730*/  MUFU.EX2 R229, R5 ;  /* 0x0000000500e57308 */ /* 0x0007e20000000800 */
[----:B--2---:R-:W-:-:S07]  /*12740*/  FFMA.FTZ R2, R29, c[0x0][0x2d0], -R3 ;  /* 0x0000b4001d027a23 */ /* 0x004fce0000010803 */
[----:B------:R2:W4:Y:S01]  /*12750*/  MUFU.EX2 R217, R2 ;  /* 0x0000000200d97308 */ /* 0x0005220000000800 */
[----:B---3--:R-:W-:-:S07]  /*12760*/  FFMA.FTZ R5, R17, c[0x0][0x2d0], -R3 ;  /* 0x0000b40011057a23 */ /* 0x008fce0000010803 */
[----:B------:R3:W5:Y:S01]  /*12770*/  MUFU.EX2 R219, R5 ;  /* 0x0000000500db7308 */ /* 0x0007620000000800 */
[----:B-1----:R-:W-:Y:S01]  /*12780*/  FMNMX.FTZ R4, R4, R7, !PT ;  /* 0x0000000704047209 */ /* 0x002fe20007810000 */
[----:B--2---:R-:W-:Y:S01]  /*12790*/  FFMA.FTZ R2, R30, c[0x0][0x2d0], -R3 ;  /* 0x0000b4001e027a23 */ /* 0x004fe20000010803 */
[----:B----4-:R-:W-:-:S05]  /*127a0*/  F2FP.PACK_AB R19, R217, R216 ;  /* 0x000000d8d913723e */ /* 0x010fca00000000ff */
[----:B------:R1:W-:Y:S01]  /*127b0*/  MUFU.EX2 R220, R2 ;  /* 0x0000000200dc7308 */ /* 0x0003e20000000800 */
[----:B---3--:R-:W-:Y:S02]  /*127c0*/  FMNMX.FTZ R5, R108, R6, !PT ;  /* 0x000000066c057209 */ /* 0x008fe40007810000 */
[----:B------:R-:W2:Y:S01]  /*127d0*/  SHFL.BFLY PT, R6, R4, 0x1, 0x1f ;  /* 0x0c201f0004067f89 */ /* 0x000ea200000e0000 */
[----:B-----5:R-:W-:Y:S02]  /*127e0*/  F2FP.PACK_AB R17, R218, R219 ;  /* 0x000000dbda11723e */ /* 0x020fe400000000ff */
[----:B------:R-:W-:Y:S01]  /*127f0*/  FMNMX.FTZ R0, R110, R5, !PT ;  /* 0x000000056e007209 */ /* 0x000fe20007810000 */
[----:B-1----:R-:W-:-:S03]  /*12800*/  FFMA.FTZ R2, R32, c[0x0][0x2d0], -R3 ;  /* 0x0000b40020027a23 */ /* 0x002fc60000010803 */
[----:B------:R-:W-:Y:S01]  /*12810*/  FMNMX.FTZ R0, R109, R0, !PT ;  /* 0x000000006d007209 */ /* 0x000fe20007810000 */
[----:B------:R-:W-:Y:S01]  /*12820*/  HMMA.16816.F32 R76, R16, R50, RZ ;  /* 0x00000032104c723c */ /* 0x000fe200000018ff */
[----:B------:R1:W-:Y:S02]  /*12830*/  MUFU.EX2 R221, R2 ;  /* 0x0000000200dd7308 */ /* 0x0003e40000000800 */
[----:B------:R-:W-:-:S05]  /*12840*/  FMNMX.FTZ R0, R21, R0, !PT ;  /* 0x0000000015007209 */ /* 0x000fca0007810000 */
[----:B------:R-:W3:Y:S01]  /*12850*/  SHFL.BFLY PT, R5, R0, 0x2, 0x1f ;  /* 0x0c401f0000057f89 */ /* 0x000ee200000e0000 */
[----:B------:R-:W-:Y:S01]  /*12860*/  HMMA.16816.F32 R104, R16, R64, RZ ;  /* 0x000000401068723c */ /* 0x000fe200000018ff */
[----:B--2---:R-:W-:Y:S01]  /*12870*/  FMNMX.FTZ R120, R4, R6, !PT ;  /* 0x0000000604787209 */ /* 0x004fe20007810000 */
[----:B------:R-:W-:-:S06]  /*12880*/  FFMA.FTZ R4, R34, c[0x0][0x2d0], -R3 ;  /* 0x0000b40022047a23 */ /* 0x000fcc0000010803 */
[C---:B------:R-:W-:Y:S01]  /*12890*/  HMMA.16816.F32 R100, R16.reuse, R60, RZ ;  /* 0x0000003c1064723c */ /* 0x040fe200000018ff */
[C---:B------:R-:W-:Y:S01]  /*128a0*/  FSETP.NEU.FTZ.AND P0, PT, R120.reuse, -INF , PT ;  /* 0xff8000007800780b */ /* 0x040fe20003f1d000 */
[----:B-1----:R-:W-:Y:S01]  /*128b0*/  FMUL.FTZ R2, R120, c[0x0][0x2d0] ;  /* 0x0000b40078027a20 */ /* 0x002fe20000410000 */
[----:B------:R1:W-:Y:S04]  /*128c0*/  MUFU.EX2 R222, R4 ;  /* 0x0000000400de7308 */ /* 0x0003e80000000800 */
[----:B------:R-:W-:Y:S01]  /*128d0*/  FSEL R2, R2, RZ, P0 ;  /* 0x000000ff02027208 */ /* 0x000fe20000000000 */
[----:B------:R-:W-:Y:S01]  /*128e0*/  HMMA.16816.F32 R96, R16, R56, RZ ;  /* 0x000000381060723c */ /* 0x000fe200000018ff */
[----:B---3--:R-:W-:-:S07]  /*128f0*/  FMNMX.FTZ R0, R0, R5, !PT ;  /* 0x0000000500007209 */ /* 0x008fce0007810000 */
[----:B------:R-:W-:Y:S01]  /*12900*/  HMMA.16816.F32 R92, R16, R52, RZ ;  /* 0x00000034105c723c */ /* 0x000fe200000018ff */
[----:B------:R-:W2:Y:S01]  /*12910*/  SHFL.BFLY PT, R5, R0, 0x1, 0x1f ;  /* 0x0c201f0000057f89 */ /* 0x000ea200000e0000 */
[----:B-1----:R-:W-:-:S04]  /*12920*/  FFMA.FTZ R4, R35, c[0x0][0x2d0], -R3 ;  /* 0x0000b40023047a23 */ /* 0x002fc80000010803 */
[----:B------:R1:W3:Y:S02]  /*12930*/  MUFU.EX2 R223, R4 ;  /* 0x0000000400df7308 */ /* 0x0002e40000000800 */
[----:B-1----:R-:W-:Y:S01]  /*12940*/  FFMA.FTZ R4, R31, c[0x0][0x2d0], -R2 ;  /* 0x0000b4001f047a23 */ /* 0x002fe20000010802 */
[----:B---3--:R-:W-:Y:S01]  /*12950*/  F2FP.PACK_AB R11, R223, R222 ;  /* 0x000000dedf0b723e */ /* 0x008fe200000000ff */
[----:B------:R-:W-:Y:S01]  /*12960*/  LDSM.16.MT88.4 R28, [R166+0x400] ;  /* 0x00040000a61c783b */ /* 0x000fe20000004200 */
[----:B--2---:R-:W-:-:S03]  /*12970*/  FMNMX.FTZ R119, R0, R5, !PT ;  /* 0x0000000500777209 */ /* 0x004fc60007810000 */
[----:B------:R1:W-:Y:S01]  /*12980*/  MUFU.EX2 R210, R4 ;  /* 0x0000000400d27308 */ /* 0x0003e20000000800 */
[----:B------:R-:W-:Y:S01]  /*12990*/  FFMA.FTZ R0, R40, c[0x0][0x2d0], -R2 ;  /* 0x0000b40028007a23 */ /* 0x000fe20000010802 */
[----:B------:R-:W-:-:S06]  /*129a0*/  FSETP.NEU.FTZ.AND P0, PT, R119, -INF , PT ;  /* 0xff8000007700780b */ /* 0x000fcc0003f1d000 */
[----:B------:R2:W-:Y:S01]  /*129b0*/  MUFU.EX2 R213, R0 ;  /* 0x0000000000d57308 */ /* 0x0005e20000000800 */
[----:B-1----:R-:W-:Y:S02]  /*129c0*/  FFMA.FTZ R4, R33, c[0x0][0x2d0], -R2 ;  /* 0x0000b40021047a23 */ /* 0x002fe40000010802 */
[----:B------:R-:W-:Y:S05]  /*129d0*/  HMMA.16816.F32 R32, R16, R48, RZ ;  /* 0x000000301020723c */ /* 0x000fea00000018ff */
[----:B------:R1:W-:Y:S01]  /*129e0*/  MUFU.EX2 R208, R4 ;  /* 0x0000000400d07308 */ /* 0x0003e20000000800 */
[----:B--2---:R-:W-:-:S05]  /*129f0*/  FMUL.FTZ R0, R119, c[0x0][0x2d0] ;  /* 0x0000b40077007a20 */ /* 0x004fca0000410000 */
[----:B------:R-:W-:Y:S01]  /*12a00*/  FSEL R0, R0, RZ, P0 ;  /* 0x000000ff00007208 */ /* 0x000fe20000000000 */
[----:B-1----:R-:W-:-:S04]  /*12a10*/  FFMA.FTZ R4, R36, c[0x0][0x2d0], -R2 ;  /* 0x0000b40024047a23 */ /* 0x002fc80000010802 */
[----:B------:R1:W-:Y:S02]  /*12a20*/  MUFU.EX2 R209, R4 ;  /* 0x0000000400d17308 */ /* 0x0003e40000000800 */
[----:B-1----:R-:W-:-:S06]  /*12a30*/  FFMA.FTZ R4, R37, c[0x0][0x2d0], -R2 ;  /* 0x0000b40025047a23 */ /* 0x002fcc0000010802 */
[----:B------:R1:W-:Y:S02]  /*12a40*/  MUFU.EX2 R211, R4 ;  /* 0x0000000400d37308 */ /* 0x0003e40000000800 */
[----:B-1----:R-:W-:-:S06]  /*12a50*/  FFMA.FTZ R4, R38, c[0x0][0x2d0], -R2 ;  /* 0x0000b40026047a23 */ /* 0x002fcc0000010802 */
[----:B------:R1:W-:Y:S02]  /*12a60*/  MUFU.EX2 R212, R4 ;  /* 0x0000000400d47308 */ /* 0x0003e40000000800 */
[--C-:B-1----:R-:W-:Y:S02]  /*12a70*/  FFMA.FTZ R4, R39, c[0x0][0x2d0], -R2.reuse ;  /* 0x0000b40027047a23 */ /* 0x102fe40000010802 */
[----:B------:R-:W1:Y:S04]  /*12a80*/  LDSM.16.MT88.4 R36, [R167] ;  /* 0x00000000a724783b */ /* 0x000e680000004200 */
[----:B------:R2:W-:Y:S02]  /*12a90*/  MUFU.EX2 R214, R4 ;  /* 0x0000000400d67308 */ /* 0x0005e40000000800 */
[----:B--2---:R-:W-:-:S06]  /*12aa0*/  FFMA.FTZ R4, R41, c[0x0][0x2d0], -R2 ;  /* 0x0000b40029047a23 */ /* 0x004fcc0000010802 */
[----:B------:R2:W3:Y:S02]  /*12ab0*/  MUFU.EX2 R215, R4 ;  /* 0x0000000400d77308 */ /* 0x0004e40000000800 */
[----:B--2---:R-:W-:Y:S01]  /*12ac0*/  FFMA.FTZ R4, R8, c[0x0][0x2d0], -R0 ;  /* 0x0000b40008047a23 */ /* 0x004fe20000010800 */
[----:B------:R-:W-:Y:S01]  /*12ad0*/  F2FP.PACK_AB R8, R227, R226 ;  /* 0x000000e2e308723e */ /* 0x000fe200000000ff */
[----:B-1----:R-:W-:Y:S01]  /*12ae0*/  HMMA.16816.F32 R40, R16, R36, RZ ;  /* 0x000000241028723c */ /* 0x002fe200000018ff */
[----:B---3--:R-:W-:-:S03]  /*12af0*/  F2FP.PACK_AB R6, R215, R213 ;  /* 0x000000d5d706723e */ /* 0x008fc600000000ff */
[----:B------:R1:W-:Y:S02]  /*12b00*/  MUFU.EX2 R23, R4 ;  /* 0x0000000400177308 */ /* 0x0003e40000000800 */
[----:B-1----:R-:W-:Y:S01]  /*12b10*/  FFMA.FTZ R4, R9, c[0x0][0x2d0], -R0 ;  /* 0x0000b40009047a23 */ /* 0x002fe20000010800 */
[----:B------:R-:W-:-:S05]  /*12b20*/  F2FP.PACK_AB R9, R221, R220 ;  /* 0x000000dcdd09723e */ /* 0x000fca00000000ff */
[----:B------:R1:W2:Y:S02]  /*12b30*/  MUFU.EX2 R22, R4 ;  /* 0x0000000400167308 */ /* 0x0002a40000000800 */
[----:B-1----:R-:W-:Y:S01]  /*12b40*/  FFMA.FTZ R4, R14, c[0x0][0x2d0], -R0 ;  /* 0x0000b4000e047a23 */ /* 0x002fe20000010800 */
[----:B------:R-:W-:-:S05]  /*12b50*/  F2FP.PACK_AB R14, R211, R209 ;  /* 0x000000d1d30e723e */ /* 0x000fca00000000ff */
[----:B------:R1:W-:Y:S02]  /*12b60*/  MUFU.EX2 R207, R4 ;  /* 0x0000000400cf7308 */ /* 0x0003e40000000800 */
[----:B-1----:R-:W-:Y:S01]  /*12b70*/  FFMA.FTZ R4, R10, c[0x0][0x2d0], -R0 ;  /* 0x0000b4000a047a23 */ /* 0x002fe20000010800 */
[----:B------:R-:W-:-:S05]  /*12b80*/  F2FP.PACK_AB R10, R229, R228 ;  /* 0x000000e4e50a723e */ /* 0x000fca00000000ff */
[----:B------:R1:W3:Y:S02]  /*12b90*/  MUFU.EX2 R116, R4 ;  /* 0x0000000400747308 */ /* 0x0002e40000000800 */
[C---:B------:R-:W-:Y:S01]  /*12ba0*/  HMMA.16816.F32 R128, R8.reuse, R28, R32 ;  /* 0x0000001c0880723c */ /* 0x040fe20000001820 */
[----:B------:R-:W4:Y:S07]  /*12bb0*/  LDSM.16.MT88.4 R32, [R166+0x1c00] ;  /* 0x001c0000a620783b */ /* 0x000f2e0000004200 */
[----:B------:R-:W-:Y:S01]  /*12bc0*/  HMMA.16816.F32 R156, R8, R68, R40 ;  /* 0x00000044089c723c */ /* 0x000fe20000001828 */
[----:B------:R-:W5:Y:S01]  /*12bd0*/  LDSM.16.MT88.4 R40, [R167+0x1000] ;  /* 0x00100000a728783b */ /* 0x000f620000004200 */
[----:B-1----:R-:W-:Y:S01]  /*12be0*/  FFMA.FTZ R4, R12, c[0x0][0x2d0], -R0 ;  /* 0x0000b4000c047a23 */ /* 0x002fe20000010800 */
[----:B------:R-:W-:-:S03]  /*12bf0*/  F2FP.PACK_AB R12, R208, R210 ;  /* 0x000000d2d00c723e */ /* 0x000fc600000000ff */
[----:B------:R1:W-:Y:S02]  /*12c00*/  MUFU.EX2 R117, R4 ;  /* 0x0000000400757308 */ /* 0x0003e40000000800 */
[----:B------:R-:W-:Y:S01]  /*12c10*/  HMMA.16816.F32 R140, R8, R30, R76 ;  /* 0x0000001e088c723c */ /* 0x000fe2000000184c */
[----:B-1----:R-:W-:Y:S01]  /*12c20*/  FFMA.FTZ R4, R13, c[0x0][0x2d0], -R0 ;  /* 0x0000b4000d047a23 */ /* 0x002fe20000010800 */
[----:B--2---:R-:W-:-:S04]  /*12c30*/  F2FP.PACK_AB R13, R22, R23 ;  /* 0x00000017160d723e */ /* 0x004fc800000000ff */
[----:B------:R1:W2:Y:S02]  /*12c40*/  MUFU.EX2 R118, R4 ;  /* 0x0000000400767308 */ /* 0x0002a40000000800 */
[C---:B----4-:R-:W-:Y:S08]  /*12c50*/  HMMA.16816.F32 R172, R8.reuse, R32, R96 ;  /* 0x0000002008ac723c */ /* 0x050ff00000001860 */
[----:B-----5:R-:W-:Y:S01]  /*12c60*/  HMMA.16816.F32 R176, R8, R40, R100 ;  /* 0x0000002808b0723c */ /* 0x020fe20000001864 */
[----:B-1----:R-:W-:Y:S01]  /*12c70*/  FFMA.FTZ R4, R15, c[0x0][0x2d0], -R0 ;  /* 0x0000b4000f047a23 */ /* 0x002fe20000010800 */
[----:B---3--:R-:W-:-:S02]  /*12c80*/  F2FP.PACK_AB R15, R116, R207 ;  /* 0x000000cf740f723e */ /* 0x008fc400000000ff */
[----:B--2---:R-:W-:Y:S01]  /*12c90*/  F2FP.PACK_AB R5, R118, R117 ;  /* 0x000000757605723e */ /* 0x004fe200000000ff */
[----:B------:R1:W-:Y:S04]  /*12ca0*/  MUFU.EX2 R126, R4 ;  /* 0x00000004007e7308 */ /* 0x0003e80000000800 */
[C---:B------:R-:W-:Y:S08]  /*12cb0*/  HMMA.16816.F32 R24, R12.reuse, R48, RZ ;  /* 0x000000300c18723c */ /* 0x040ff000000018ff */
[----:B------:R-:W-:Y:S01]  /*12cc0*/  HMMA.16816.F32 R72, R12, R36, RZ ;  /* 0x000000240c48723c */ /* 0x000fe200000018ff */
[----:B-1----:R-:W-:-:S02]  /*12cd0*/  FFMA.FTZ R4, R44, c[0x0][0x2d0], -R0 ;  /* 0x0000b4002c047a23 */ /* 0x002fc40000010800 */
[----:B------:R-:W-:Y:S02]  /*12ce0*/  LDSM.16.MT88.4 R44, [R166+0x1000] ;  /* 0x00100000a62c783b */ /* 0x000fe40000004200 */
[----:B------:R1:W2:Y:S03]  /*12cf0*/  MUFU.EX2 R123, R4 ;  /* 0x00000004007b7308 */ /* 0x0002a60000000800 */
[C---:B------:R-:W-:Y:S08]  /*12d00*/  HMMA.16816.F32 R80, R12.reuse, R56, RZ ;  /* 0x000000380c50723c */ /* 0x040ff000000018ff */
[----:B------:R-:W-:Y:S01]  /*12d10*/  HMMA.16816.F32 R48, R12, R50, RZ ;  /* 0x000000320c30723c */ /* 0x000fe200000018ff */
[----:B-1----:R-:W-:-:S07]  /*12d20*/  F2FP.PACK_AB R4, R214, R212 ;  /* 0x000000d4d604723e */ /* 0x002fce00000000ff */
[----:B------:R-:W-:Y:S01]  /*12d30*/  HMMA.16816.F32 R88, R12, R64, RZ ;  /* 0x000000400c58723c */ /* 0x000fe200000018ff */
[----:B--2---:R-:W-:-:S07]  /*12d40*/  F2FP.PACK_AB R7, R123, R126 ;  /* 0x0000007e7b07723e */ /* 0x004fce00000000ff */
[C---:B------:R-:W-:Y:S01]  /*12d50*/  HMMA.16816.F32 R144, R4.reuse, R28, R24 ;  /* 0x0000001c0490723c */ /* 0x040fe20000001818 */
[----:B------:R-:W1:Y:S07]  /*12d60*/  LDSM.16.MT88.4 R24, [R167+0x1c00] ;  /* 0x001c0000a718783b */ /* 0x000e6e0000004200 */
[----:B------:R-:W-:Y:S08]  /*12d70*/  HMMA.16816.F32 R148, R4, R68, R72 ;  /* 0x000000440494723c */ /* 0x000ff00000001848 */
[----:B------:R-:W-:Y:S08]  /*12d80*/  HMMA.16816.F32 R72, R12, R52, RZ ;  /* 0x000000340c48723c */ /* 0x000ff000000018ff */
[C---:B------:R-:W-:Y:S08]  /*12d90*/  HMMA.16816.F32 R180, R4.reuse, R32, R80 ;  /* 0x0000002004b4723c */ /* 0x040ff00000001850 */
[----:B------:R-:W-:Y:S08]  /*12da0*/  HMMA.16816.F32 R80, R4, R30, R48 ;  /* 0x0000001e0450723c */ /* 0x000ff00000001830 */
[----:B------:R-:W-:Y:S08]  /*12db0*/  HMMA.16816.F32 R84, R12, R60, RZ ;  /* 0x0000003c0c54723c */ /* 0x000ff000000018ff */
[----:B-1----:R-:W-:Y:S08]  /*12dc0*/  HMMA.16816.F32 R188, R4, R24, R72 ;  /* 0x0000001804bc723c */ /* 0x002ff00000001848 */
[C---:B------:R-:W-:Y:S08]  /*12dd0*/  HMMA.16816.F32 R76, R12.reuse, R38, RZ ;  /* 0x000000260c4c723c */ /* 0x040ff000000018ff */
        /* <DEDUP_REMOVED lines=30> */
[----:B------:R-:W-:Y:S01]  /*12fc0*/  HMMA.16816.F32 R64, R8, R46, R64 ;  /* 0x0000002e0840723c */ /* 0x000fe20000001840 */
[----:B------:R-:W-:Y:S02]  /*12fd0*/  FADD.FTZ R12, R212, R12 ;  /* 0x0000000cd40c7221 */ /* 0x000fe40000010000 */
[----:B-1----:R-:W-:-:S04]  /*12fe0*/  FFMA.FTZ R4, R137, c[0x0][0x2d0], -R20 ;  /* 0x0000b40089047a23 */ /* 0x002fc80000010814 */
[----:B------:R1:W2:Y:S01]  /*12ff0*/  MUFU.EX2 R40, R4 ;  /* 0x0000000400287308 */ /* 0x0002a20000000800 */
[----:B------:R-:W-:Y:S01]  /*13000*/  HMMA.16816.F32 R88, R8, R42, R60 ;  /* 0x0000002a0858723c */ /* 0x000fe2000000183c */
[----:B------:R-:W-:Y:S06]  /*13010*/  LDSM.16.MT88.4 R60, [R167+0x1400] ;  /* 0x00140000a73c783b */ /* 0x000fec0000004200 */
[----:B------:R-:W-:Y:S01]  /*13020*/  FADD.FTZ R11, R206, R205 ;  /* 0x000000cdce0b7221 */ /* 0x000fe20000010000 */
[----:B------:R-:W-:-:S03]  /*13030*/  IADD3 R205, R230, -0x2, RZ ;  /* 0xfffffffee6cd7810 */ /* 0x000fc60007ffe0ff */
[----:B------:R-:W-:Y:S02]  /*13040*/  FADD.FTZ R11, R225, R11 ;  /* 0x0000000be10b7221 */ /* 0x000fe40000010000 */
[----:B-1----:R-:W-:Y:S01]  /*13050*/  FFMA.FTZ R4, R136, c[0x0][0x2d0], -R20 ;  /* 0x0000b40088047a23 */ /* 0x002fe20000010814 */
[----:B--2---:R-:W-:Y:S01]  /*13060*/  F2FP.PACK_AB R96, R40, R35 ;  /* 0x000000232860723e */ /* 0x004fe200000000ff */
[----:B------:R-:W1:Y:S01]  /*13070*/  LDSM.16.MT88.4 R136, [R166+0x800] ;  /* 0x00080000a688783b */ /* 0x000e620000004200 */
[----:B------:R-:W-:Y:S01]  /*13080*/  FADD.FTZ R11, R224, R11 ;  /* 0x0000000be00b7221 */ /* 0x000fe20000010000 */
[----:B------:R2:W-:Y:S03]  /*13090*/  MUFU.EX2 R41, R4 ;  /* 0x0000000400297308 */ /* 0x0005e60000000800 */
[----:B------:R-:W-:-:S04]  /*130a0*/  FADD.FTZ R11, R226, R11 ;  /* 0x0000000be20b7221 */ /* 0x000fc80000010000 */
[----:B------:R-:W-:Y:S02]  /*130b0*/  FADD.FTZ R11, R227, R11 ;  /* 0x0000000be30b7221 */ /* 0x000fe40000010000 */
[----:B--2---:R-:W-:-:S04]  /*130c0*/  FFMA.FTZ R4, R135, c[0x0][0x2d0], -R20 ;  /* 0x0000b40087047a23 */ /* 0x004fc80000010814 */
[----:B------:R2:W3:Y:S02]  /*130d0*/  MUFU.EX2 R234, R4 ;  /* 0x0000000400ea7308 */ /* 0x0004e40000000800 */
[----:B--2---:R-:W-:Y:S01]  /*130e0*/  FFMA.FTZ R4, R134, c[0x0][0x2d0], -R3 ;  /* 0x0000b40086047a23 */ /* 0x004fe20000010803 */
[----:B---3--:R-:W-:-:S05]  /*130f0*/  F2FP.PACK_AB R98, R234, R41 ;  /* 0x00000029ea62723e */ /* 0x008fca00000000ff */
[----:B------:R2:W-:Y:S02]  /*13100*/  MUFU.EX2 R32, R4 ;  /* 0x0000000400207308 */ /* 0x0005e40000000800 */
[----:B--2---:R-:W-:-:S06]  /*13110*/  FFMA.FTZ R4, R133, c[0x0][0x2d0], -R3 ;  /* 0x0000b40085047a23 */ /* 0x004fcc0000010803 */
[----:B------:R2:W3:Y:S02]  /*13120*/  MUFU.EX2 R33, R4 ;  /* 0x0000000400217308 */ /* 0x0004e40000000800 */
[--C-:B--2---:R-:W-:Y:S01]  /*13130*/  FFMA.FTZ R4, R132, c[0x0][0x2d0], -R3.reuse ;  /* 0x0000b40084047a23 */ /* 0x104fe20000010803 */
[----:B---3--:R-:W-:Y:S01]  /*13140*/  F2FP.PACK_AB R97, R33, R32 ;  /* 0x000000202161723e */ /* 0x008fe200000000ff */
[----:B------:R-:W-:-:S04]  /*13150*/  FFMA.FTZ R3, R115, c[0x0][0x2d0], -R3 ;  /* 0x0000b40073037a23 */ /* 0x000fc80000010803 */
[----:B------:R2:W-:Y:S08]  /*13160*/  MUFU.EX2 R34, R4 ;  /* 0x0000000400227308 */ /* 0x0005f00000000800 */
[----:B------:R3:W4:Y:S01]  /*13170*/  MUFU.EX2 R236, R3 ;  /* 0x0000000300ec7308 */ /* 0x0007220000000800 */
[----:B--2---:R-:W2:Y:S01]  /*13180*/  LDSM.16.MT88.4 R4, [R167+0x2000] ;  /* 0x00200000a704783b */ /* 0x004ea20000004200 */
[----:B---3--:R-:W-:Y:S01]  /*13190*/  FFMA.FTZ R3, R114, c[0x0][0x2d0], -R2 ;  /* 0x0000b40072037a23 */ /* 0x008fe20000010802 */
[----:B----4-:R-:W-:-:S05]  /*131a0*/  F2FP.PACK_AB R99, R236, R34 ;  /* 0x00000022ec63723e */ /* 0x010fca00000000ff */
[----:B------:R3:W-:Y:S02]  /*131b0*/  MUFU.EX2 R14, R3 ;  /* 0x00000003000e7308 */ /* 0x0007e40000000800 */
[C---:B-1----:R-:W-:Y:S08]  /*131c0*/  HMMA.16816.F32 R128, R96.reuse, R136, R128 ;  /* 0x000000886080723c */ /* 0x042ff00000001880 */
[----:B------:R-:W-:Y:S01]  /*131d0*/  HMMA.16816.F32 R140, R96, R138, R140 ;  /* 0x0000008a608c723c */ /* 0x000fe2000000188c */
[----:B---3--:R-:W-:-:S04]  /*131e0*/  FFMA.FTZ R3, R113, c[0x0][0x2d0], -R2 ;  /* 0x0000b40071037a23 */ /* 0x008fc80000010802 */
[----:B------:R1:W3:Y:S03]  /*131f0*/  MUFU.EX2 R15, R3 ;  /* 0x00000003000f7308 */ /* 0x0002e60000000800 */
[C---:B------:R-:W-:Y:S08]  /*13200*/  HMMA.16816.F32 R52, R96.reuse, R60, R176 ;  /* 0x0000003c6034723c */ /* 0x040ff000000018b0 */
[----:B--2---:R-:W-:Y:S01]  /*13210*/  HMMA.16816.F32 R84, R96, R4, R84 ;  /* 0x000000046054723c */ /* 0x004fe20000001854 */
[--C-:B-1----:R-:W-:Y:S01]  /*13220*/  FFMA.FTZ R3, R112, c[0x0][0x2d0], -R2.reuse ;  /* 0x0000b40070037a23 */ /* 0x102fe20000010802 */
[----:B---3--:R-:W-:Y:S01]  /*13230*/  F2FP.PACK_AB R92, R15, R14 ;  /* 0x0000000e0f5c723e */ /* 0x008fe200000000ff */
[----:B------:R-:W-:-:S02]  /*13240*/  FFMA.FTZ R2, R111, c[0x0][0x2d0], -R2 ;  /* 0x0000b4006f027a23 */ /* 0x000fc40000010802 */
[----:B------:R-:W-:Y:S08]  /*13250*/  MUFU.EX2 R20, R3 ;  /* 0x0000000300147308 */ /* 0x000ff00000000800 */
        /* <DEDUP_REMOVED lines=8> */
[----:B------:R-:W-:Y:S01]  /*132e0*/  FFMA.FTZ R0, R21, c[0x0][0x2d0], -R0 ;  /* 0x0000b40015007a23 */ /* 0x000fe20000010800 */
[----:B------:R-:W1:Y:S03]  /*132f0*/  LDSM.16.MT88.4 R108, [R166+0x1400] ;  /* 0x00140000a66c783b */ /* 0x000e660000004200 */
[----:B------:R2:W-:Y:S08]  /*13300*/  MUFU.EX2 R3, R2 ;  /* 0x0000000200037308 */ /* 0x0005f00000000800 */
[----:B------:R-:W3:Y:S01]  /*13310*/  MUFU.EX2 R8, R0 ;  /* 0x0000000000087308 */ /* 0x000ee20000000800 */
[----:B--2---:R-:W-:Y:S01]  /*13320*/  @P6 IMAD.HI.U32 R2, R235, c[0x0][0x2c8], RZ ;  /* 0x0000b200eb026a27 */ /* 0x004fe200078e00ff */
[----:B---3--:R-:W-:-:S03]  /*13330*/  F2FP.PACK_AB R95, R8, R3 ;  /* 0x00000003085f723e */ /* 0x008fc600000000ff */
        /* <DEDUP_REMOVED lines=9> */
[----:B------:R-:W-:Y:S08]  /*133d0*/  HMMA.16816.F32 R148, R92, R152, R148 ;  /* 0x000000985c94723c */ /* 0x000ff00000001894 */
[-C--:B------:R-:W-:Y:S08]  /*133e0*/  HMMA.16816.F32 R156, R96, R154.reuse, R36 ;  /* 0x0000009a609c723c */ /* 0x080ff00000001824 */
[----:B------:R-:W-:Y:S01]  /*133f0*/  HMMA.16816.F32 R152, R92, R154, R76 ;  /* 0x0000009a5c98723c */ /* 0x000fe2000000184c */
[----:B------:R-:W2:Y:S07]  /*13400*/  LDSM.16.MT88.4 R76, [R166+0x2000] ;  /* 0x00200000a64c783b */ /* 0x000eae0000004200 */
[C---:B-1----:R-:W-:Y:S08]  /*13410*/  HMMA.16816.F32 R112, R96.reuse, R110, R64 ;  /* 0x0000006e6070723c */ /* 0x042ff00000001840 */
        /* <DEDUP_REMOVED lines=18> */
[----:B------:R-:W-:Y:S08]  /*13540*/  HMMA.16816.F32 R108, R92, R110, R72 ;  /* 0x0000006e5c6c723c */ /* 0x000ff00000001848 */
[C---:B--2---:R-:W-:Y:S08]  /*13550*/  HMMA.16816.F32 R80, R96.reuse, R78, R56 ;  /* 0x0000004e6050723c */ /* 0x044ff00000001838 */
        /* <DEDUP_REMOVED lines=35> */
.L_x_2251:
[----:B------:R-:W-:-:S13]  /*13790*/  ISETP.NE.AND P0, PT, R4, 0x1, PT ;  /* 0x000000010400780c */ /* 0x000fda0003f05270 */
[----:B------:R-:W-:-:S05]  /*137a0*/  @P0 IMAD.HI.U32 R2, R0, c[0x0][0x330], RZ ;  /* 0x0000cc0000020a27 */ /* 0x000fca00078e00ff */
[----:B------:R-:W-:Y:S02]  /*137b0*/  @P0 SHF.R.U32.HI R0, RZ, c[0x0][0x334], R2 ;  /* 0x0000cd00ff000a19 */ /* 0x000fe40000011602 */
.L_x_2252:
[----:B------:R-:W-:Y:S05]  /*137c0*/  BSYNC B0 ;  /* 0x0000000000007941 */ /* 0x000fea0003800000 */
.L_x_2250:
[----:B------:R-:W-:-:S05]  /*137d0*/  IMAD R0, R0, R4, c[0x0][0x32c] ;  /* 0x0000cb0000007624 */ /* 0x000fca00078e0204 */
[----:B------:R-:W-:-:S05]  /*137e0*/  IMNMX R3, R3, R0, PT ;  /* 0x0000000003037217 */ /* 0x000fca0003800200 */
.L_x_2249:
[----:B------:R-:W-:-:S05]  /*137f0*/  IMAD.HI R3, R3, 0x2aaaaaab, RZ ;  /* 0x2aaaaaab03037827 */ /* 0x000fca00078e02ff */
[----:B------:R-:W-:-:S04]  /*13800*/  SHF.R.U32.HI R0, RZ, 0x1f, R3 ;  /* 0x0000001fff007819 */ /* 0x000fc80000011603 */
        /* <DEDUP_REMOVED lines=9> */
.L_x_2274:
        /* <DEDUP_REMOVED lines=52> */
.L_x_2255:
[----:B-1-34-:R-:W-:Y:S05]  /*13be0*/  BSYNC B0 ;  /* 0x0000000000007941 */ /* 0x01afea0003800000 */
.L_x_2254:
        /* <DEDUP_REMOVED lines=99> */
[----:B------:R-:W-:Y:S01]  /*14220*/  SHF.R.S32.HI R3, RZ, 0x1f, R119 ;  /* 0x0000001fff037819 */ /* 0x000fe20000011477 */
[----:B------:R-:W2:Y:S01]  /*14230*/  LDL.64 R206, [R1+0x8] ;  /* 0x0000080001ce7983 */ /* 0x000ea20000100a00 */
[----:B------:R-:W-:Y:S02]  /*14240*/  IADD3 R0, R205, -0x1, RZ ;  /* 0xffffffffcd007810 */ /* 0x000fe40007ffe0ff */
[----:B------:R-:W-:Y:S01]  /*14250*/  LEA.HI R3, R3, R119, RZ, 0x2 ;  /* 0x0000007703037211 */ /* 0x000fe200078f10ff */
        /* <DEDUP_REMOVED lines=35> */
.L_x_2257:
[----:B------:R-:W-:Y:S05]  /*14490*/  BSYNC B0 ;  /* 0x0000000000007941 */ /* 0x000fea0003800000 */
.L_x_2256:
[----:B-1----:R-:W2:Y:S01]  /*144a0*/  LDL R2, [R1+0x2c] ;  /* 0x00002c0001027983 */ /* 0x002ea20000100800 */
[----:B------:R-:W-:Y:S01]  /*144b0*/  IMAD.MOV.U32 R3, RZ, RZ, c[0x0][0x2c4] ;  /* 0x0000b100ff037624 */ /* 0x000fe200078e00ff */
[----:B------:R-:W-:Y:S01]  /*144c0*/  ULDC UR4, c[0x0][0x324] ;  /* 0x0000c90000047ab9 */ /* 0x000fe20000000800 */
[----:B------:R-:W-:Y:S01]  /*144d0*/  IMAD.MOV.U32 R190, RZ, RZ, c[0x0][0x32c] ;  /* 0x0000cb00ffbe7624 */ /* 0x000fe200078e00ff */
[----:B------:R-:W2:Y:S01]  /*144e0*/  LDL R0, [R1+0x50] ;  /* 0x0000500001007983 */ /* 0x000ea20000100800 */
[----:B------:R-:W-:Y:S01]  /*144f0*/  ULOP3.LUT UR4, URZ, UR4, URZ, 0x33, !UPT ;  /* 0x000000043f047292 */ /* 0x000fe2000f8e333f */
[----:B------:R-:W-:Y:S02]  /*14500*/  ISETP.NE.AND P0, PT, R3, 0x1, PT ;  /* 0x000000010300780c */ /* 0x000fe40003f05270 */
[----:B------:R-:W3:Y:S01]  /*14510*/  LDL R187, [R1+0x10] ;  /* 0x0000100001bb7983 */ /* 0x000ee20000100800 */
[----:B------:R-:W-:Y:S03]  /*14520*/  ISETP.GE.AND P1, PT, R190, 0x1, PT ;  /* 0x00000001be00780c */ /* 0x000fe60003f26270 */
[----:B------:R-:W4:Y:S04]  /*14530*/  LDL R189, [R1+0x4] ;  /* 0x0000040001bd7983 */ /* 0x000f280000100800 */
[----:B------:R-:W4:Y:S04]  /*14540*/  LDL R188, [R1] ;  /* 0x0000000001bc7983 */ /* 0x000f280000100800 */
[----:B------:R-:W0:Y:S01]  /*14550*/  LDGDEPBAR ;  /* 0x00000000000079af */ /* 0x000e220000000000 */
[----:B--2---:R-:W-:Y:S02]  /*14560*/  IMAD.IADD R168, R0, 0x1, R2 ;  /* 0x0000000100a87824 */ /* 0x004fe400078e0202 */
[----:B------:R-:W-:Y:S02]  /*14570*/  IMAD R2, R205, -0x30, RZ ;  /* 0xffffffd0cd027824 */ /* 0x000fe400078e02ff */
[----:B------:R-:W-:Y:S05]  /*14580*/  @P0 IMAD.HI.U32 R0, R168, c[0x0][0x2c8], RZ ;  /* 0x0000b200a8000a27 */ /* 0x000fea00078e00ff */
[----:B------:R-:W-:Y:S02]  /*14590*/  @P0 SHF.R.U32.HI R168, RZ, c[0x0][0x2cc], R0 ;  /* 0x0000b300ffa80a19 */ /* 0x000fe40000011600 */
[----:B---3--:R-:W-:Y:S03]  /*145a0*/  IADD3 R0, -R187, 0x1, R2 ;  /* 0x00000001bb007810 */ /* 0x008fe60007ffe102 */
[----:B------:R-:W1:Y:S01]  /*145b0*/  SHFL.IDX PT, R3, R168, RZ, 0x1c1f ;  /* 0x001c1fffa8037589 */ /* 0x000e6200000e0000 */
[----:B----4-:R-:W-:Y:S04]  /*145c0*/  IADD3 R0, -R188, R0, R189 ;  /* 0x00000000bc007210 */ /* 0x010fe80007ffe1bd */
        /* <DEDUP_REMOVED lines=18> */
.L_x_2260:
[----:B------:R-:W-:Y:S04]  /*146f0*/  MOV R119, c[0x0][0x32c] ;  /* 0x0000cb0000777a02 */ /* 0x000fe80000000f00 */
[----:B------:R-:W-:Y:S11]  /*14700*/  ISETP.NE.AND P0, PT, R119, 0x1, PT ;  /* 0x000000017700780c */ /* 0x000ff60003f05270 */
[----:B------:R-:W-:Y:S02]  /*14710*/  @!UPT UIADD3 URZ, URZ, URZ, URZ ;  /* 0x0000003f3f3ff290 */ /* 0x000fe4000fffe03f */
[----:B------:R-:W-:Y:S05]  /*14720*/  @P0 IMAD.HI.U32 R119, R3, c[0x0][0x330], RZ ;  /* 0x0000cc0003770a27 */ /* 0x000fea00078e00ff */
[----:B------:R-:W-:Y:S02]  /*14730*/  @P0 SHF.R.U32.HI R3, RZ, c[0x0][0x334], R119 ;  /* 0x0000cd00ff030a19 */ /* 0x000fe40000011677 */
.L_x_2261:
[----:B------:R-:W-:Y:S05]  /*14740*/  BSYNC B0 ;  /* 0x0000000000007941 */ /* 0x000fea0003800000 */
.L_x_2259:
[----:B------:R-:W-:Y:S04]  /*14750*/  IMAD.IADD R119, R2, 0x1, -R187 ;  /* 0x0000000102777824 */ /* 0x000fe800078e0abb */
[----:B------:R-:W-:Y:S05]  /*14760*/  IMAD R3, R3, c[0x0][0x32c], R119 ;  /* 0x0000cb0003037a24 */ /* 0x000fea00078e0277 */
[----:B------:R-:W-:Y:S02]  /*14770*/  IADD3 R119, R3, c[0x0][0x32c], RZ ;  /* 0x0000cb0003777a10 */ /* 0x000fe40007ffe0ff */
[----:B------:R-:W-:Y:S02]  /*14780*/  IMNMX R0, R0, R3, !PT ;  /* 0x0000000300007217 */ /* 0x000fe40007800200 */
[----:B------:R-:W-:Y:S02]  /*14790*/  IMNMX R122, R122, R119, PT ;  /* 0x000000777a7a7217 */ /* 0x000fe40003800200 */
.L_x_2258:
        /* <DEDUP_REMOVED lines=17> */
.L_x_2264:
[----:B------:R-:W-:Y:S04]  /*148b0*/  MOV R120, c[0x0][0x32c] ;  /* 0x0000cb0000787a02 */ /* 0x000fe80000000f00 */
[----:B------:R-:W-:Y:S11]  /*148c0*/  ISETP.NE.AND P0, PT, R120, 0x1, PT ;  /* 0x000000017800780c */ /* 0x000ff60003f05270 */
[----:B------:R-:W-:Y:S02]  /*148d0*/  @!UPT UIADD3 URZ, URZ, URZ, URZ ;  /* 0x0000003f3f3ff290 */ /* 0x000fe4000fffe03f */
[----:B------:R-:W-:Y:S05]  /*148e0*/  @P0 IMAD.HI.U32 R120, R3, c[0x0][0x330], RZ ;  /* 0x0000cc0003780a27 */ /* 0x000fea00078e00ff */
[----:B------:R-:W-:Y:S02]  /*148f0*/  @P0 SHF.R.U32.HI R3, RZ, c[0x0][0x334], R120 ;  /* 0x0000cd00ff030a19 */ /* 0x000fe40000011678 */
.L_x_2265:
[----:B------:R-:W-:Y:S05]  /*14900*/  BSYNC B0 ;  /* 0x0000000000007941 */ /* 0x000fea0003800000 */
.L_x_2263:
[----:B------:R-:W-:Y:S04]  /*14910*/  IMAD.IADD R120, R2, 0x1, -R187 ;  /* 0x0000000102787824 */ /* 0x000fe800078e0abb */
[----:B------:R-:W-:Y:S05]  /*14920*/  IMAD R3, R3, c[0x0][0x32c], R120 ;  /* 0x0000cb0003037a24 */ /* 0x000fea00078e0278 */
[----:B------:R-:W-:Y:S02]  /*14930*/  IADD3 R120, R3, c[0x0][0x32c], RZ ;  /* 0x0000cb0003787a10 */ /* 0x000fe40007ffe0ff */
[----:B------:R-:W-:Y:S02]  /*14940*/  IMNMX R119, R119, R3, !PT ;  /* 0x0000000377777217 */ /* 0x000fe40007800200 */
[----:B------:R-:W-:Y:S02]  /*14950*/  IMNMX R121, R121, R120, PT ;  /* 0x0000007879797217 */ /* 0x000fe40003800200 */
.L_x_2262:
        /* <DEDUP_REMOVED lines=17> */
.L_x_2268:
[----:B------:R-:W-:Y:S04]  /*14a70*/  MOV R171, c[0x0][0x32c] ;  /* 0x0000cb0000ab7a02 */ /* 0x000fe80000000f00 */
[----:B------:R-:W-:Y:S11]  /*14a80*/  ISETP.NE.AND P0, PT, R171, 0x1, PT ;  /* 0x00000001ab00780c */ /* 0x000ff60003f05270 */
[----:B------:R-:W-:Y:S02]  /*14a90*/  @!UPT UIADD3 URZ, URZ, URZ, URZ ;  /* 0x0000003f3f3ff290 */ /* 0x000fe4000fffe03f */
[----:B------:R-:W-:Y:S05]  /*14aa0*/  @P0 IMAD.HI.U32 R171, R126, c[0x0][0x330], RZ ;  /* 0x0000cc007eab0a27 */ /* 0x000fea00078e00ff */
[----:B------:R-:W-:Y:S02]  /*14ab0*/  @P0 SHF.R.U32.HI R126, RZ, c[0x0][0x334], R171 ;  /* 0x0000cd00ff7e0a19 */ /* 0x000fe400000116ab */
.L_x_2269:
[----:B------:R-:W-:Y:S05]  /*14ac0*/  BSYNC B0 ;  /* 0x0000000000007941 */ /* 0x000fea0003800000 */
.L_x_2267:
[----:B------:R-:W-:Y:S04]  /*14ad0*/  IMAD.IADD R171, R2, 0x1, -R187 ;  /* 0x0000000102ab7824 */ /* 0x000fe800078e0abb */
[----:B------:R-:W-:Y:S05]  /*14ae0*/  IMAD R126, R126, c[0x0][0x32c], R171 ;  /* 0x0000cb007e7e7a24 */ /* 0x000fea00078e02ab */
[----:B------:R-:W-:Y:S02]  /*14af0*/  IADD3 R171, R126, c[0x0][0x32c], RZ ;  /* 0x0000cb007eab7a10 */ /* 0x000fe40007ffe0ff */
[----:B------:R-:W-:Y:S02]  /*14b00*/  IMNMX R3, R3, R126, !PT ;  /* 0x0000007e03037217 */ /* 0x000fe40007800200 */
[----:B------:R-:W-:Y:S02]  /*14b10*/  IMNMX R120, R120, R171, PT ;  /* 0x000000ab78787217 */ /* 0x000fe40003800200 */
.L_x_2266:
[C---:B------:R-:W-:Y:S02]  /*14b20*/  ISETP.GE.AND P2, PT, R2.reuse, 0x9, PT ;  /* 0x000000090200780c */ /* 0x040fe40003f46270 */
[----:B------:R-:W-:Y:S02]  /*14b30*/  ISETP.GE.AND P1, PT, R2, 0xa, PT ;  /* 0x0000000a0200780c */ /* 0x000fe40003f26270 */
        /* <DEDUP_REMOVED lines=28> */
[C---:B------:R-:W-:Y:S02]  /*14d00*/  ISETP.GE.AND P4, PT, R2.reuse, 0x22, PT ;  /* 0x000000220200780c */ /* 0x040fe40003f86270 */
        /* <DEDUP_REMOVED lines=17> */
[----:B------:R-:W-:Y:S02]  /*14e20*/  ISETP.GE.AND P3, PT, R2, 0x29, PT ;  /* 0x000000290200780c */ /* 0x000fe40003f66270 */
[----:B------:R-:W-:Y:S02]  /*14e30*/  ISETP.LT.OR P0, PT, R122, 0x1a, P0 ;  /* 0x0000001a7a00780c */ /* 0x000fe40000701670 */
[C---:B------:R-:W-:Y:S02]  /*14e40*/  ISETP.GE.AND P6, PT, R2.reuse, 0x2a, PT ;  /* 0x0000002a0200780c */ /* 0x040fe40003fc6270 */
        /* <DEDUP_REMOVED lines=83> */
[C---:B------:R-:W-:Y:S04]  /*15380*/  ISETP.GT.AND P0, PT, R3.reuse, RZ, !P2 ;  /* 0x000000ff0300720c */ /* 0x040fe80005704270 */
        /* <DEDUP_REMOVED lines=22> */
.L_x_2272:
[----:B------:R-:W-:Y:S04]  /*154f0*/  MOV R5, c[0x0][0x32c] ;  /* 0x0000cb0000057a02 */ /* 0x000fe80000000f00 */
[----:B------:R-:W-:Y:S11]  /*15500*/  ISETP.NE.AND P0, PT, R5, 0x1, PT ;  /* 0x000000010500780c */ /* 0x000ff60003f05270 */
[----:B------:R-:W-:Y:S02]  /*15510*/  @!UPT UIADD3 URZ, URZ, URZ, URZ ;  /* 0x0000003f3f3ff290 */ /* 0x000fe4000fffe03f */
[----:B------:R-:W-:Y:S05]  /*15520*/  @P0 IMAD.HI.U32 R5, R4, c[0x0][0x330], RZ ;  /* 0x0000cc0004050a27 */ /* 0x000fea00078e00ff */
[----:B------:R-:W-:Y:S02]  /*15530*/  @P0 SHF.R.U32.HI R4, RZ, c[0x0][0x334], R5 ;  /* 0x0000cd00ff040a19 */ /* 0x000fe40000011605 */
.L_x_2273:
[----:B------:R-:W-:Y:S05]  /*15540*/  BSYNC B0 ;  /* 0x0000000000007941 */ /* 0x000fea0003800000 */
.L_x_2271:
[----:B------:R-:W-:Y:S04]  /*15550*/  IMAD.IADD R2, R2, 0x1, -R187 ;  /* 0x0000000102027824 */ /* 0x000fe800078e0abb */
[----:B------:R-:W-:Y:S05]  /*15560*/  IMAD R2, R4, c[0x0][0x32c], R2 ;  /* 0x0000cb0004027a24 */ /* 0x000fea00078e0202 */
[----:B------:R-:W-:Y:S02]  /*15570*/  IADD3 R4, R2, c[0x0][0x32c], RZ ;  /* 0x0000cb0002047a10 */ /* 0x000fe40007ffe0ff */
[----:B------:R-:W-:Y:S02]  /*15580*/  IMNMX R0, R0, R2, !PT ;  /* 0x0000000200007217 */ /* 0x000fe40007800200 */
[----:B------:R-:W-:Y:S02]  /*15590*/  IMNMX R3, R3, R4, PT ;  /* 0x0000000403037217 */ /* 0x000fe40003800200 */
.L_x_2270:
[----:B------:R-:W-:Y:S02]  /*155a0*/  ISETP.GT.AND P0, PT, R0, RZ, !P2 ;  /* 0x000000ff0000720c */ /* 0x000fe40005704270 */
        /* <DEDUP_REMOVED lines=27> */
[----:B------:R-:W-:Y:S02]  /*15760*/  FMNMX.FTZ R4, R19, R4, !PT ;  /* 0x0000000413047209 */ /* 0x000fe40007810000 */
[----:B------:R-:W-:Y:S02]  /*15770*/  FMNMX.FTZ R2, R37, R2, !PT ;  /* 0x0000000225027209 */ /* 0x000fe40007810000 */
[----:B------:R-:W-:Y:S02]  /*15780*/  ISETP.LT.OR P0, PT, R3, 0x11, P0 ;  /* 0x000000110300780c */ /* 0x000fe40000701670 */
[----:B------:R-:W-:Y:S01]  /*15790*/  FMNMX.FTZ R4, R173, R4, !PT ;  /* 0x00000004ad047209 */ /* 0x000fe20007810000 */
[----:B------:R-:W1:Y:S01]  /*157a0*/  SHFL.BFLY PT, R6, R2, 0x2, 0x1f ;  /* 0x0c401f0002067f89 */ /* 0x000e6200000e0000 */
[----:B------:R-:W-:Y:S02]  /*157b0*/  FSEL R187, R26, -INF , !P0 ;  /* 0xff8000001abb7808 */ /* 0x000fe40004000000 */
[----:B------:R-:W-:Y:S02]  /*157c0*/  LOP3.LUT P0, RZ, R203, 0x4, RZ, 0xc0, !PT ;  /* 0x00000004cbff7812 */ /* 0x000fe4000780c0ff */
[----:B------:R-:W-:Y:S02]  /*157d0*/  FMNMX.FTZ R4, R174, R4, !PT ;  /* 0x00000004ae047209 */ /* 0x000fe40007810000 */
[----:B------:R-:W-:Y:S02]  /*157e0*/  ISETP.GT.AND P0, PT, R0, 0x11, !P0 ;  /* 0x000000110000780c */ /* 0x000fe40004704270 */
[----:B------:R-:W-:Y:S02]  /*157f0*/  FMNMX.FTZ R4, R186, R4, !PT ;  /* 0x00000004ba047209 */ /* 0x000fe40007810000 */
[----:B------:R-:W-:Y:S02]  /*15800*/  ISETP.LT.OR P0, PT, R3, 0x12, P0 ;  /* 0x000000120300780c */ /* 0x000fe40000701670 */
[----:B------:R-:W-:Y:S02]  /*15810*/  LOP3.LUT P1, RZ, R203, 0x2, RZ, 0xc0, !PT ;  /* 0x00000002cbff7812 */ /* 0x000fe4000782c0ff */
[----:B------:R-:W-:Y:S02]  /*15820*/  FMNMX.FTZ R4, R184, R4, !PT ;  /* 0x00000004b8047209 */ /* 0x000fe40007810000 */
[----:B------:R-:W-:Y:S02]  /*15830*/  FSEL R188, R27, -INF , !P0 ;  /* 0xff8000001bbc7808 */ /* 0x000fe40004000000 */
        /* <DEDUP_REMOVED lines=8> */
[----:B------:R-:W-:Y:S02]  /*158c0*/  FMNMX.FTZ R5, R12, R118, !PT ;  /* 0x000000760c057209 */ /* 0x000fe40007810000 */
[----:B------:R-:W-:Y:S02]  /*158d0*/  ISETP.LT.OR P0, PT, R3, 0x1a, P0 ;  /* 0x0000001a0300780c */ /* 0x000fe40000701670 */
[----:B-1----:R-:W-:Y:S02]  /*158e0*/  FMNMX.FTZ R2, R2, R6, !PT ;  /* 0x0000000602027209 */ /* 0x002fe40007810000 */
[----:B------:R-:W-:Y:S02]  /*158f0*/  FMNMX.FTZ R4, R177, R4, !PT ;  /* 0x00000004b1047209 */ /* 0x000fe40007810000 */
[----:B------:R-:W-:Y:S01]  /*15900*/  FMNMX.FTZ R5, R20, R5, !PT ;  /* 0x0000000514057209 */ /* 0x000fe20007810000 */
[----:B------:R-:W1:Y:S01]  /*15910*/  SHFL.BFLY PT, R6, R2, 0x1, 0x1f ;  /* 0x0c201f0002067f89 */ /* 0x000e6200000e0000 */
[----:B------:R-:W-:Y:S02]  /*15920*/  FSEL R190, R31, -INF , !P0 ;  /* 0xff8000001fbe7808 */ /* 0x000fe40004000000 */
[----:B------:R-:W-:Y:S02]  /*15930*/  ISETP.GT.AND P0, PT, R0, 0x20, !P5 ;  /* 0x000000200000780c */ /* 0x000fe40006f04270 */
[----:B------:R-:W-:Y:S02]  /*15940*/  FMNMX.FTZ R4, R38, R4, !PT ;  /* 0x0000000426047209 */ /* 0x000fe40007810000 */
[----:B------:R-:W-:Y:S02]  /*15950*/  FMNMX.FTZ R5, R21, R5, !PT ;  /* 0x0000000515057209 */ /* 0x000fe40007810000 */
[C---:B------:R-:W-:Y:S02]  /*15960*/  ISETP.LT.OR P0, PT, R3.reuse, 0x21, P0 ;  /* 0x000000210300780c */ /* 0x040fe40000701670 */
[----:B------:R-:W-:Y:S02]  /*15970*/  FMNMX.FTZ R4, R36, R4, !PT ;  /* 0x0000000424047209 */ /* 0x000fe40007810000 */
[----:B------:R-:W-:Y:S02]  /*15980*/  FMNMX.FTZ R5, R22, R5, !PT ;  /* 0x0000000516057209 */ /* 0x000fe40007810000 */
[----:B------:R-:W-:Y:S01]  /*15990*/  FSEL R207, R42, -INF , !P0 ;  /* 0xff8000002acf7808 */ /* 0x000fe20004000000 */
[----:B------:R-:W2:Y:S01]  /*159a0*/  SHFL.BFLY PT, R7, R4, 0x2, 0x1f ;  /* 0x0c401f0004077f89 */ /* 0x000ea200000e0000 */
        /* <DEDUP_REMOVED lines=19> */
[----:B--2---:R-:W-:Y:S02]  /*15ae0*/  FMNMX.FTZ R0, R4, R7, !PT ;  /* 0x0000000704007209 */ /* 0x004fe40007810000 */
[----:B------:R-:W-:Y:S02]  /*15af0*/  FSEL R7, R3, RZ, P0 ;  /* 0x000000ff03077208 */ /* 0x000fe40000000000 */
[----:B------:R-:W-:Y:S01]  /*15b00*/  FMNMX.FTZ R2, R28, R2, !PT ;  /* 0x000000021c027209 */ /* 0x000fe20007810000 */
[----:B------:R-:W1:Y:S02]  /*15b10*/  SHFL.BFLY PT, R5, R0, 0x1, 0x1f ;  /* 0x0c201f0000057f89 */ /* 0x000e6400000e0000 */
[--C-:B------:R-:W-:Y:S02]  /*15b20*/  FFMA.FTZ R3, R16, c[0x0][0x2d0], -R7.reuse ;  /* 0x0000b40010037a23 */ /* 0x100fe40000010807 */
[--C-:B------:R-:W-:Y:S02]  /*15b30*/  FFMA.FTZ R4, R17, c[0x0][0x2d0], -R7.reuse ;  /* 0x0000b40011047a23 */ /* 0x100fe40000010807 */
[----:B------:R2:W-:Y:S01]  /*15b40*/  MUFU.EX2 R233, R3 ;  /* 0x0000000300e97308 */ /* 0x0005e20000000800 */
[--C-:B------:R-:W-:Y:S01]  /*15b50*/  FFMA.FTZ R216, R39, c[0x0][0x2d0], -R7.reuse ;  /* 0x0000b40027d87a23 */ /* 0x100fe20000010807 */
[----:B------:R-:W3:Y:S01]  /*15b60*/  SHFL.BFLY PT, R6, R2, 0x2, 0x1f ;  /* 0x0c401f0002067f89 */ /* 0x000ee200000e0000 */
[--C-:B------:R-:W-:Y:S02]  /*15b70*/  FFMA.FTZ R215, R37, c[0x0][0x2d0], -R7.reuse ;  /* 0x0000b40025d77a23 */ /* 0x100fe40000010807 */
[--C-:B------:R-:W-:Y:S02]  /*15b80*/  FFMA.FTZ R218, R176, c[0x0][0x2d0], -R7.reuse ;  /* 0x0000b400b0da7a23 */ /* 0x100fe40000010807 */
[--C-:B------:R-:W-:Y:S02]  /*15b90*/  FFMA.FTZ R217, R175, c[0x0][0x2d0], -R7.reuse ;  /* 0x0000b400afd97a23 */ /* 0x100fe40000010807 */
[--C-:B------:R-:W-:Y:S01]  /*15ba0*/  FFMA.FTZ R185, R185, c[0x0][0x2d0], -R7.reuse ;  /* 0x0000b400b9b97a23 */ /* 0x100fe20000010807 */
[----:B------:R4:W5:Y:S01]  /*15bb0*/  MUFU.EX2 R250, R4 ;  /* 0x0000000400fa7308 */ /* 0x0009620000000800 */
[--C-:B------:R-:W-:Y:S02]  /*15bc0*/  FFMA.FTZ R183, R183, c[0x0][0x2d0], -R7.reuse ;  /* 0x0000b400b7b77a23 */ /* 0x100fe40000010807 */
[--C-:B------:R-:W-:Y:S02]  /*15bd0*/  FFMA.FTZ R181, R181, c[0x0][0x2d0], -R7.reuse ;  /* 0x0000b400b5b57a23 */ /* 0x100fe40000010807 */
[--C-:B------:R-:W-:Y:S01]  /*15be0*/  FFMA.FTZ R179, R179, c[0x0][0x2d0], -R7.reuse ;  /* 0x0000b400b3b37a23 */ /* 0x100fe20000010807 */
[----:B-1----:R-:W-:Y:S04]  /*15bf0*/  FMNMX.FTZ R121, R0, R5, !PT ;  /* 0x0000000500797209 */ /* 0x002fe80007810000 */
[----:B------:R-:W-:Y:S01]  /*15c00*/  MUFU.EX2 R232, R179 ;  /* 0x000000b300e87308 */ /* 0x000fe20000000800 */
[----:B--2---:R-:W-:Y:S02]  /*15c10*/  FMNMX.FTZ R3, R10, R123, !PT ;  /* 0x0000007b0a037209 */ /* 0x004fe40007810000 */
[----:B---3--:R-:W-:Y:S02]  /*15c20*/  FMNMX.FTZ R2, R2, R6, !PT ;  /* 0x0000000602027209 */ /* 0x008fe40007810000 */
[----:B------:R-:W-:Y:S05]  /*15c30*/  FMNMX.FTZ R3, R13, R3, !PT ;  /* 0x000000030d037209 */ /* 0x000fea0007810000 */
[----:B------:R-:W-:Y:S01]  /*15c40*/  MUFU.EX2 R225, R185 ;  /* 0x000000b900e17308 */ /* 0x000fe20000000800 */
[----:B------:R-:W-:Y:S01]  /*15c50*/  FMNMX.FTZ R3, R11, R3, !PT ;  /* 0x000000030b037209 */ /* 0x000fe20007810000 */
[--C-:B----4-:R-:W-:Y:S01]  /*15c60*/  FFMA.FTZ R4, R171, c[0x0][0x2d0], -R7.reuse ;  /* 0x0000b400ab047a23 */ /* 0x110fe20000010807 */
[----:B-----5:R-:W-:Y:S02]  /*15c70*/  F2FP.PACK_AB R168, R250, R233 ;  /* 0x000000e9faa8723e */ /* 0x020fe400000000ff */
[----:B------:R-:W-:Y:S02]  /*15c80*/  FMNMX.FTZ R0, R15, R3, !PT ;  /* 0x000000030f007209 */ /* 0x000fe40007810000 */
[----:B------:R-:W-:Y:S03]  /*15c90*/  FSEL R3, R122, RZ, P0 ;  /* 0x000000ff7a037208 */ /* 0x000fe60000000000 */
[----:B------:R1:W-:Y:S01]  /*15ca0*/  MUFU.EX2 R251, R4 ;  /* 0x0000000400fb7308 */ /* 0x0003e20000000800 */
[----:B------:R-:W-:Y:S01]  /*15cb0*/  FMNMX.FTZ R5, R187, R0, !PT ;  /* 0x00000000bb057209 */ /* 0x000fe20007810000 */
[C---:B------:R-:W-:Y:S01]  /*15cc0*/  FMUL.FTZ R0, R121.reuse, c[0x0][0x2d0] ;  /* 0x0000b40079007a20 */ /* 0x040fe20000410000 */
[----:B------:R-:W-:Y:S02]  /*15cd0*/  FSETP.NEU.FTZ.AND P0, PT, R121, -INF , PT ;  /* 0xff8000007900780b */ /* 0x000fe40003f1d000 */
[----:B------:R-:W-:Y:S02]  /*15ce0*/  FMNMX.FTZ R6, R188, R5, !PT ;  /* 0x00000005bc067209 */ /* 0x000fe40007810000 */
[----:B------:R-:W-:Y:S01]  /*15cf0*/  FSEL R8, R0, RZ, P0 ;  /* 0x000000ff00087208 */ /* 0x000fe20000000000 */
[----:B------:R-:W2:Y:S02]  /*15d00*/  SHFL.BFLY PT, R5, R2, 0x1, 0x1f ;  /* 0x0c201f0002057f89 */ /* 0x000ea400000e0000 */
[----:B------:R-:W-:Y:S02]  /*15d10*/  MUFU.EX2 R228, R183 ;  /* 0x000000b700e47308 */ /* 0x000fe40000000800 */
[--C-:B------:R-:W-:Y:S02]  /*15d20*/  FFMA.FTZ R0, R18, c[0x0][0x2d0], -R8.reuse ;  /* 0x0000b40012007a23 */ /* 0x100fe40000010808 */
[--C-:B------:R-:W-:Y:S02]  /*15d30*/  FFMA.FTZ R212, R38, c[0x0][0x2d0], -R8.reuse ;  /* 0x0000b40026d47a23 */ /* 0x100fe40000010808 */
[--C-:B------:R-:W-:Y:S02]  /*15d40*/  FFMA.FTZ R211, R36, c[0x0][0x2d0], -R8.reuse ;  /* 0x0000b40024d37a23 */ /* 0x100fe40000010808 */
[----:B------:R-:W-:Y:S01]  /*15d50*/  LDSM.16.MT88.4 R36, [R167] ;  /* 0x00000000a724783b */ /* 0x000fe20000004200 */
[--C-:B------:R-:W-:Y:S01]  /*15d60*/  FFMA.FTZ R176, R186, c[0x0][0x2d0], -R8.reuse ;  /* 0x0000b400bab07a23 */ /* 0x100fe20000010808 */
[----:B------:R3:W-:Y:S01]  /*15d70*/  MUFU.EX2 R220, R0 ;  /* 0x0000000000dc7308 */ /* 0x0007e20000000800 */
[--C-:B------:R-:W-:Y:S02]  /*15d80*/  FFMA.FTZ R175, R184, c[0x0][0x2d0], -R8.reuse ;  /* 0x0000b400b8af7a23 */ /* 0x100fe40000010808 */
[--C-:B------:R-:W-:Y:S02]  /*15d90*/  FFMA.FTZ R214, R178, c[0x0][0x2d0], -R8.reuse ;  /* 0x0000b400b2d67a23 */ /* 0x100fe40000010808 */
[----:B-1----:R-:W-:Y:S02]  /*15da0*/  FFMA.FTZ R4, R172, c[0x0][0x2d0], -R7 ;  /* 0x0000b400ac047a23 */ /* 0x002fe40000010807 */
[--C-:B------:R-:W-:Y:S03]  /*15db0*/  FFMA.FTZ R213, R177, c[0x0][0x2d0], -R8.reuse ;  /* 0x0000b400b1d57a23 */ /* 0x100fe60000010808 */
[----:B------:R1:W4:Y:S01]  /*15dc0*/  MUFU.EX2 R249, R4 ;  /* 0x0000000400f97308 */ /* 0x0003220000000800 */
[----:B--2---:R-:W-:Y:S02]  /*15dd0*/  FMNMX.FTZ R120, R2, R5, !PT ;  /* 0x0000000502787209 */ /* 0x004fe40007810000 */
[----:B------:R-:W-:Y:S02]  /*15de0*/  FSEL R5, R121, RZ, P0 ;  /* 0x000000ff79057208 */ /* 0x000fe40000000000 */
[----:B------:R-:W-:Y:S05]  /*15df0*/  FSETP.NEU.FTZ.AND P0, PT, R120, -INF , PT ;  /* 0xff8000007800780b */ /* 0x000fea0003f1d000 */
[----:B------:R-:W-:Y:S01]  /*15e00*/  MUFU.EX2 R224, R176 ;  /* 0x000000b000e07308 */ /* 0x000fe20000000800 */
[--C-:B---3--:R-:W-:Y:S09]  /*15e10*/  FFMA.FTZ R0, R19, c[0x0][0x2d0], -R8.reuse ;  /* 0x0000b40013007a23 */ /* 0x108ff20000010808 */
[----:B------:R2:W3:Y:S01]  /*15e20*/  MUFU.EX2 R242, R0 ;  /* 0x0000000000f27308 */ /* 0x0004e20000000800 */
[----:B-1----:R-:W-:Y:S01]  /*15e30*/  FMNMX.FTZ R4, R189, R6, !PT ;  /* 0x00000006bd047209 */ /* 0x002fe20007810000 */
[--C-:B------:R-:W-:Y:S01]  /*15e40*/  FFMA.FTZ R6, R174, c[0x0][0x2d0], -R8.reuse ;  /* 0x0000b400ae067a23 */ /* 0x100fe20000010808 */
[----:B----4-:R-:W-:Y:S01]  /*15e50*/  F2FP.PACK_AB R170, R249, R251 ;  /* 0x000000fbf9aa723e */ /* 0x010fe200000000ff */
[--C-:B------:R-:W-:Y:S01]  /*15e60*/  FFMA.FTZ R174, R182, c[0x0][0x2d0], -R8.reuse ;  /* 0x0000b400b6ae7a23 */ /* 0x100fe20000010808 */
[----:B------:R-:W-:Y:S05]  /*15e70*/  FMNMX.FTZ R4, R190, R4, !PT ;  /* 0x00000004be047209 */ /* 0x000fea0007810000 */
[----:B------:R-:W-:Y:S01]  /*15e80*/  MUFU.EX2 R244, R6 ;  /* 0x0000000600f47308 */ /* 0x000fe20000000800 */
[----:B------:R-:W-:Y:S04]  /*15e90*/  FMNMX.FTZ R4, R207, R4, !PT ;  /* 0x00000004cf047209 */ /* 0x000fe80007810000 */
[----:B------:R-:W-:Y:S05]  /*15ea0*/  FMNMX.FTZ R4, R208, R4, !PT ;  /* 0x00000004d0047209 */ /* 0x000fea0007810000 */
[----:B------:R-:W-:Y:S01]  /*15eb0*/  MUFU.EX2 R227, R175 ;  /* 0x000000af00e37308 */ /* 0x000fe20000000800 */
[----:B--2---:R-:W-:Y:S01]  /*15ec0*/  FMNMX.FTZ R0, R209, R4, !PT ;  /* 0x00000004d1007209 */ /* 0x004fe20007810000 */
[--C-:B------:R-:W-:Y:S01]  /*15ed0*/  FFMA.FTZ R4, R173, c[0x0][0x2d0], -R8.reuse ;  /* 0x0000b400ad047a23 */ /* 0x100fe20000010808 */
[----:B---3--:R-:W-:Y:S01]  /*15ee0*/  F2FP.PACK_AB R169, R242, R220 ;  /* 0x000000dcf2a9723e */ /* 0x008fe200000000ff */
[----:B------:R-:W-:Y:S01]  /*15ef0*/  FFMA.FTZ R173, R180, c[0x0][0x2d0], -R8 ;  /* 0x0000b400b4ad7a23 */ /* 0x000fe20000010808 */
[----:B------:R-:W-:Y:S05]  /*15f00*/  FMNMX.FTZ R0, R126, R0, !PT ;  /* 0x000000007e007209 */ /* 0x000fea0007810000 */
[----:B------:R1:W2:Y:S01]  /*15f10*/  MUFU.EX2 R243, R4 ;  /* 0x0000000400f37308 */ /* 0x0002a20000000800 */
[----:B------:R-:W3:Y:S09]  /*15f20*/  SHFL.BFLY PT, R2, R0, 0x2, 0x1f ;  /* 0x0c401f0000027f89 */ /* 0x000ef200000e0000 */
        /* <DEDUP_REMOVED lines=29> */
[--C-:B--2---:R-:W-:Y:S02]  /*16100*/  FFMA.FTZ R0, R22, c[0x0][0x2d0], -R9.reuse ;  /* 0x0000b40016007a23 */ /* 0x104fe40000010809 */
[----:B------:R-:W1:Y:S02]  /*16110*/  LDSM.16.MT88.4 R20, [R166] ;  /* 0x00000000a614783b */ /* 0x000e640000004200 */
[----:B------:R-:W-:Y:S04]  /*16120*/  FMUL.FTZ R4, R119, c[0x0][0x2d0] ;  /* 0x0000b40077047a20 */ /* 0x000fe80000410000 */
[----:B------:R2:W4:Y:S01]  /*16130*/  MUFU.EX2 R252, R0 ;  /* 0x0000000000fc7308 */ /* 0x0005220000000800 */
        /* <DEDUP_REMOVED lines=12> */
[----:B--2---:R-:W-:Y:S01]  /*16200*/  FADD.FTZ R0, -R3, R116 ;  /* 0x0000007403007221 */ /* 0x004fe20000010100 */
[----:B----4-:R-:W-:Y:S01]  /*16210*/  F2FP.PACK_AB R130, R252, R238 ;  /* 0x000000eefc82723e */ /* 0x010fe200000000ff */
[----:B------:R-:W-:Y:S02]  /*16220*/  FMUL.FTZ R67, R2, R67 ;  /* 0x0000004302437220 */ /* 0x000fe40000410000 */
[----:B------:R-:W-:Y:S02]  /*16230*/  FMUL.FTZ R0, R0, c[0x0][0x2d0] ;  /* 0x0000b40000007a20 */ /* 0x000fe40000410000 */
[C---:B------:R-:W-:Y:S01]  /*16240*/  FMUL.FTZ R70, R2.reuse, R70 ;  /* 0x0000004602467220 */ /* 0x040fe20000410000 */
[----:B------:R-:W2:Y:S01]  /*16250*/  MUFU.EX2 R184, R184 ;  /* 0x000000b800b87308 */ /* 0x000ea20000000800 */
[C---:B------:R-:W-:Y:S02]  /*16260*/  FMUL.FTZ R71, R2.reuse, R71 ;  /* 0x0000004702477220 */ /* 0x040fe40000410000 */
[C---:B------:R-:W-:Y:S02]  /*16270*/  FMUL.FTZ R82, R2.reuse, R82 ;  /* 0x0000005202527220 */ /* 0x040fe40000410000 */
[C---:B------:R-:W-:Y:S02]  /*16280*/  FMUL.FTZ R83, R2.reuse, R83 ;  /* 0x0000005302537220 */ /* 0x040fe40000410000 */
[C---:B------:R-:W-:Y:S02]  /*16290*/  FMUL.FTZ R86, R2.reuse, R86 ;  /* 0x0000005602567220 */ /* 0x040fe40000410000 */
[C---:B------:R-:W-:Y:S01]  /*162a0*/  FMUL.FTZ R87, R2.reuse, R87 ;  /* 0x0000005702577220 */ /* 0x040fe20000410000 */
[----:B------:R3:W4:Y:S01]  /*162b0*/  MUFU.EX2 R3, R0 ;  /* 0x0000000000037308 */ /* 0x0007220000000800 */
[C---:B------:R-:W-:Y:S02]  /*162c0*/  FMUL.FTZ R98, R2.reuse, R98 ;  /* 0x0000006202627220 */ /* 0x040fe40000410000 */
[----:B------:R-:W-:Y:S01]  /*162d0*/  FMUL.FTZ R99, R2, R99 ;  /* 0x0000006302637220 */ /* 0x000fe20000410000 */
[----:B--2---:R-:W-:Y:S02]  /*162e0*/  F2FP.PACK_AB R172, R184, R181 ;  /* 0x000000b5b8ac723e */ /* 0x004fe400000000ff */
[----:B---3--:R-:W-:Y:S01]  /*162f0*/  FSEL R0, R120, RZ, P0 ;  /* 0x000000ff78007208 */ /* 0x008fe20000000000 */
[----:B----4-:R-:W-:Y:S01]  /*16300*/  FMUL.FTZ R5, R3, R129 ;  /* 0x0000008103057220 */ /* 0x010fe20000410000 */
[----:B------:R-:W-:Y:S01]  /*16310*/  FSETP.NEU.FTZ.AND P0, PT, R119, -INF , PT ;  /* 0xff8000007700780b */ /* 0x000fe20003f1d000 */
[----:B------:R-:W-:Y:S02]  /*16320*/  FMUL.FTZ R16, R3, R140 ;  /* 0x0000008c03107220 */ /* 0x000fe40000410000 */
[----:B------:R-:W-:Y:S01]  /*16330*/  FADD.FTZ R0, -R0, R118 ;  /* 0x0000007600007221 */ /* 0x000fe20000010100 */
[----:B------:R-:W-:Y:S01]  /*16340*/  FSEL R117, R4, RZ, P0 ;  /* 0x000000ff04757208 */ /* 0x000fe20000000000 */
[----:B------:R-:W-:Y:S02]  /*16350*/  FFMA.FTZ R118, R33, c[0x0][0x2d0], -R9 ;  /* 0x0000b40021767a23 */ /* 0x000fe40000010809 */
[----:B------:R-:W-:Y:S02]  /*16360*/  FMUL.FTZ R0, R0, c[0x0][0x2d0] ;  /* 0x0000b40000007a20 */ /* 0x000fe40000410000 */
[--C-:B------:R-:W-:Y:S01]  /*16370*/  FFMA.FTZ R4, R15, c[0x0][0x2d0], -R117.reuse ;  /* 0x0000b4000f047a23 */ /* 0x100fe20000010875 */
[----:B------:R-:W-:Y:S01]  /*16380*/  MUFU.EX2 R223, R118 ;  /* 0x0000007600df7308 */ /* 0x000fe20000000800 */
        /* <DEDUP_REMOVED lines=21> */
[--C-:B--2---:R-:W-:Y:S02]  /*164e0*/  FFMA.FTZ R0, R10, c[0x0][0x2d0], -R117.reuse ;  /* 0x0000b4000a007a23 */ /* 0x104fe40000010875 */
[C---:B---3--:R-:W-:Y:S02]  /*164f0*/  FMUL.FTZ R8, R116.reuse, R132 ;  /* 0x0000008474087220 */ /* 0x048fe40000410000 */
[----:B------:R2:W-:Y:S01]  /*16500*/  MUFU.EX2 R191, R0 ;  /* 0x0000000000bf7308 */ /* 0x0005e20000000800 */
[C---:B------:R-:W-:Y:S02]  /*16510*/  FMUL.FTZ R12, R116.reuse, R136 ;  /* 0x00000088740c7220 */ /* 0x040fe40000410000 */
[C---:B------:R-:W-:Y:S02]  /*16520*/  FMUL.FTZ R24, R116.reuse, R148 ;  /* 0x0000009474187220 */ /* 0x040fe40000410000 */
[----:B----4-:R-:W-:Y:S01]  /*16530*/  FMUL.FTZ R4, R3, R128 ;  /* 0x0000008003047220 */ /* 0x010fe20000410000 */
[----:B------:R-:W-:Y:S01]  /*16540*/  F2FP.PACK_AB R128, R237, R235 ;  /* 0x000000ebed80723e */ /* 0x000fe200000000ff */
[C---:B------:R-:W-:Y:S02]  /*16550*/  FMUL.FTZ R40, R116.reuse, R104 ;  /* 0x0000006874287220 */ /* 0x040fe40000410000 */
[C---:B------:R-:W-:Y:S02]  /*16560*/  FMUL.FTZ R41, R116.reuse, R105 ;  /* 0x0000006974297220 */ /* 0x040fe40000410000 */
[C---:B------:R-:W-:Y:S01]  /*16570*/  FMUL.FTZ R56, R116.reuse, R56 ;  /* 0x0000003874387220 */ /* 0x040fe20000410000 */
[-C--:B-1----:R-:W-:Y:S01]  /*16580*/  HMMA.16816.F32 R4, R168, R20.reuse, R4 ;  /* 0x00000014a804723c */ /* 0x082fe20000001804 */
[C---:B------:R-:W-:Y:S02]  /*16590*/  FMUL.FTZ R25, R116.reuse, R149 ;  /* 0x0000009574197220 */ /* 0x040fe40000410000 */
[C---:B------:R-:W-:Y:S02]  /*165a0*/  FMUL.FTZ R28, R116.reuse, R152 ;  /* 0x00000098741c7220 */ /* 0x040fe40000410000 */
[C---:B------:R-:W-:Y:S02]  /*165b0*/  FMUL.FTZ R29, R116.reuse, R153 ;  /* 0x00000099741d7220 */ /* 0x040fe40000410000 */
[C---:B------:R-:W-:Y:S02]  /*165c0*/  FMUL.FTZ R44, R116.reuse, R108 ;  /* 0x0000006c742c7220 */ /* 0x040fe40000410000 */
[C---:B------:R-:W-:Y:S03]  /*165d0*/  FMUL.FTZ R45, R116.reuse, R109 ;  /* 0x0000006d742d7220 */ /* 0x040fe60000410000 */
[--C-:B--2---:R-:W-:Y:S02]  /*165e0*/  FFMA.FTZ R0, R13, c[0x0][0x2d0], -R117.reuse ;  /* 0x0000b4000d007a23 */ /* 0x104fe40000010875 */
[C---:B------:R-:W-:Y:S02]  /*165f0*/  FMUL.FTZ R13, R116.reuse, R137 ;  /* 0x00000089740d7220 */ /* 0x040fe40000410000 */
[----:B------:R1:W2:Y:S01]  /*16600*/  MUFU.EX2 R206, R0 ;  /* 0x0000000000ce7308 */ /* 0x0002a20000000800 */
        /* <DEDUP_REMOVED lines=10> */
[----:B------:R-:W-:Y:S02]  /*166b0*/  FMUL.FTZ R93, R116, R93 ;  /* 0x0000005d745d7220 */ /* 0x000fe40000410000 */
[----:B-1----:R-:W-:Y:S01]  /*166c0*/  FFMA.FTZ R0, R11, c[0x0][0x2d0], -R117 ;  /* 0x0000b4000b007a23 */ /* 0x002fe20000010875 */
[----:B--2---:R-:W-:Y:S03]  /*166d0*/  F2FP.PACK_AB R129, R206, R191 ;  /* 0x000000bfce81723e */ /* 0x004fe600000000ff */
[----:B------:R1:W2:Y:S02]  /*166e0*/  MUFU.EX2 R245, R0 ;  /* 0x0000000000f57308 */ /* 0x0002a40000000800 */
[----:B-1----:R-:W-:Y:S02]  /*166f0*/  FSEL R0, R119, RZ, P0 ;  /* 0x000000ff77007208 */ /* 0x002fe40000000000 */
[----:B--2---:R-:W-:Y:S03]  /*16700*/  F2FP.PACK_AB R131, R239, R245 ;  /* 0x000000f5ef83723e */ /* 0x004fe600000000ff */
[----:B------:R-:W-:Y:S02]  /*16710*/  FADD.FTZ R0, -R0, R123 ;  /* 0x0000007b00007221 */ /* 0x000fe40000010100 */
[----:B------:R-:W-:Y:S02]  /*16720*/  FFMA.FTZ R123, R34, c[0x0][0x2d0], -R9 ;  /* 0x0000b400227b7a23 */ /* 0x000fe40000010809 */
[----:B------:R-:W-:Y:S02]  /*16730*/  FMUL.FTZ R0, R0, c[0x0][0x2d0] ;  /* 0x0000b40000007a20 */ /* 0x000fe40000410000 */
[----:B------:R-:W-:Y:S01]  /*16740*/  FMUL.FTZ R9, R116, R133 ;  /* 0x0000008574097220 */ /* 0x000fe20000410000 */
[----:B------:R-:W1:Y:S01]  /*16750*/  MUFU.EX2 R222, R123 ;  /* 0x0000007b00de7308 */ /* 0x000e620000000800 */
[----:B------:R-:W-:Y:S02]  /*16760*/  FMUL.FTZ R34, R2, R158 ;  /* 0x0000009e02227220 */ /* 0x000fe40000410000 */
[----:B------:R-:W-:Y:S07]  /*16770*/  LDSM.16.MT88.4 R156, [R167+0x800] ;  /* 0x00080000a79c783b */ /* 0x000fee0000004200 */
[----:B------:R-:W2:Y:S01]  /*16780*/  MUFU.EX2 R0, R0 ;  /* 0x0000000000007308 */ /* 0x000ea20000000800 */
[----:B-1----:R-:W-:Y:S01]  /*16790*/  F2FP.PACK_AB R108, R223, R222 ;  /* 0x000000dedf6c723e */ /* 0x002fe200000000ff */
[C---:B--2---:R-:W-:Y:S02]  /*167a0*/  FMUL.FTZ R10, R0.reuse, R134 ;  /* 0x00000086000a7220 */ /* 0x044fe40000410000 */
[C---:B------:R-:W-:Y:S02]  /*167b0*/  FMUL.FTZ R11, R0.reuse, R135 ;  /* 0x00000087000b7220 */ /* 0x040fe40000410000 */
[----:B------:R-:W1:Y:S01]  /*167c0*/  LDSM.16.MT88.4 R132, [R166+0xc00] ;  /* 0x000c0000a684783b */ /* 0x000e620000004200 */
[C---:B------:R-:W-:Y:S02]  /*167d0*/  FMUL.FTZ R42, R0.reuse, R106 ;  /* 0x0000006a002a7220 */ /* 0x040fe40000410000 */
[C---:B------:R-:W-:Y:S02]  /*167e0*/  FMUL.FTZ R43, R0.reuse, R107 ;  /* 0x0000006b002b7220 */ /* 0x040fe40000410000 */
[C---:B------:R-:W-:Y:S01]  /*167f0*/  HMMA.16816.F32 R8, R128.reuse, R20, R8 ;  /* 0x000000148008723c */ /* 0x040fe20000001808 */
[C---:B------:R-:W-:Y:S02]  /*16800*/  FMUL.FTZ R14, R0.reuse, R138 ;  /* 0x0000008a000e7220 */ /* 0x040fe40000410000 */
[C---:B------:R-:W-:Y:S01]  /*16810*/  FMUL.FTZ R15, R0.reuse, R139 ;  /* 0x0000008b000f7220 */ /* 0x040fe20000410000 */
[----:B------:R-:W-:Y:S01]  /*16820*/  LDSM.16.MT88.4 R104, [R166+0x400] ;  /* 0x00040000a668783b */ /* 0x000fe20000004200 */
[C---:B------:R-:W-:Y:S02]  /*16830*/  FMUL.FTZ R58, R0.reuse, R58 ;  /* 0x0000003a003a7220 */ /* 0x040fe40000410000 */
[C---:B------:R-:W-:Y:S02]  /*16840*/  FMUL.FTZ R20, R3.reuse, R144 ;  /* 0x0000009003147220 */ /* 0x040fe40000410000 */
[----:B------:R-:W-:Y:S01]  /*16850*/  FMUL.FTZ R21, R3, R145 ;  /* 0x0000009103157220 */ /* 0x000fe20000410000 */
[-C--:B------:R-:W-:Y:S02]  /*16860*/  HMMA.16816.F32 R12, R128, R22.reuse, R12 ;  /* 0x00000016800c723c */ /* 0x080fe4000000180c */
[C---:B------:R-:W-:Y:S02]  /*16870*/  FMUL.FTZ R59, R0.reuse, R59 ;  /* 0x0000003b003b7220 */ /* 0x040fe40000410000 */
        /* <DEDUP_REMOVED lines=14> */
[C---:B------:R-:W-:Y:S01]  /*16960*/  FMUL.FTZ R46, R0.reuse, R110 ;  /* 0x0000006e002e7220 */ /* 0x040fe20000410000 */
[----:B------:R-:W-:Y:S01]  /*16970*/  F2FP.PACK_AB R110, R221, R226 ;  /* 0x000000e2dd6e723e */ /* 0x000fe200000000ff */
[C---:B------:R-:W-:Y:S01]  /*16980*/  FMUL.FTZ R47, R0.reuse, R111 ;  /* 0x0000006f002f7220 */ /* 0x040fe20000410000 */
[C---:B------:R-:W-:Y:S01]  /*16990*/  HMMA.16816.F32 R24, R128.reuse, R36, R24 ;  /* 0x000000248018723c */ /* 0x040fe20000001818 */
[C---:B------:R-:W-:Y:S03]  /*169a0*/  FMUL.FTZ R90, R0.reuse, R90 ;  /* 0x0000005a005a7220 */ /* 0x040fe60000410000 */
[C---:B------:R-:W-:Y:S02]  /*169b0*/  FMUL.FTZ R91, R0.reuse, R91 ;  /* 0x0000005b005b7220 */ /* 0x040fe40000410000 */
[C---:B------:R-:W-:Y:S02]  /*169c0*/  FMUL.FTZ R94, R0.reuse, R94 ;  /* 0x0000005e005e7220 */ /* 0x040fe40000410000 */
[-C--:B------:R-:W-:Y:S01]  /*169d0*/  HMMA.16816.F32 R28, R128, R38.reuse, R28 ;  /* 0x00000026801c723c */ /* 0x080fe2000000181c */
[C---:B------:R-:W-:Y:S03]  /*169e0*/  FMUL.FTZ R36, R3.reuse, R100 ;  /* 0x0000006403247220 */ /* 0x040fe60000410000 */
[C---:B------:R-:W-:Y:S02]  /*169f0*/  FMUL.FTZ R37, R3.reuse, R101 ;  /* 0x0000006503257220 */ /* 0x040fe40000410000 */
[----:B------:R-:W-:Y:S02]  /*16a00*/  FFMA.FTZ R3, R3, R234, R233 ;  /* 0x000000ea03037223 */ /* 0x000fe400000100e9 */
[C---:B------:R-:W-:Y:S01]  /*16a10*/  HMMA.16816.F32 R32, R168.reuse, R38, R32 ;  /* 0x00000026a820723c */ /* 0x040fe20000001820 */
[----:B------:R-:W2:Y:S03]  /*16a20*/  LDL R233, [R1+0x24] ;  /* 0x0000240001e97983 */ /* 0x000ea60000100800 */
[----:B------:R-:W-:Y:S02]  /*16a30*/  FMUL.FTZ R95, R0, R95 ;  /* 0x0000005f005f7220 */ /* 0x000fe40000410000 */
[----:B------:R-:W-:Y:S02]  /*16a40*/  FADD.FTZ R3, R250, R3 ;  /* 0x00000003fa037221 */ /* 0x000fe40000010000 */
[C---:B------:R-:W-:Y:S04]  /*16a50*/  FMUL.FTZ R38, R2.reuse, R102 ;  /* 0x0000006602267220 */ /* 0x040fe80000410000 */
[----:B------:R-:W-:Y:S02]  /*16a60*/  FMUL.FTZ R39, R2, R103 ;  /* 0x0000006702277220 */ /* 0x000fe40000410000 */
[----:B------:R-:W3:Y:S01]  /*16a70*/  LDSM.16.MT88.4 R100, [R167+0xc00] ;  /* 0x000c0000a764783b */ /* 0x000ee20000004200 */
[----:B------:R-:W-:Y:S02]  /*16a80*/  FADD.FTZ R3, R251, R3 ;  /* 0x00000003fb037221 */ /* 0x000fe40000010000 */
[----:B------:R-:W-:Y:S02]  /*16a90*/  FFMA.FTZ R0, R0, R247, R191 ;  /* 0x000000f700007223 */ /* 0x000fe400000100bf */
[-C--:B-1----:R-:W-:Y:S08]  /*16aa0*/  HMMA.16816.F32 R36, R168, R132.reuse, R36 ;  /* 0x00000084a824723c */ /* 0x082ff00000001824 */
[C---:B------:R-:W-:Y:S08]  /*16ab0*/  HMMA.16816.F32 R40, R128.reuse, R132, R40 ;  /* 0x000000848028723c */ /* 0x040ff00000001828 */
[-C--:B------:R-:W-:Y:S08]  /*16ac0*/  HMMA.16816.F32 R44, R128, R134.reuse, R44 ;  /* 0x00000086802c723c */ /* 0x080ff0000000182c */
[C---:B------:R-:W-:Y:S08]  /*16ad0*/  HMMA.16816.F32 R48, R168.reuse, R134, R48 ;  /* 0x00000086a830723c */ /* 0x040ff00000001830 */
[-C--:B---3--:R-:W-:Y:S08]  /*16ae0*/  HMMA.16816.F32 R52, R168, R100.reuse, R52 ;  /* 0x00000064a834723c */ /* 0x088ff00000001834 */
        /* <DEDUP_REMOVED lines=13> */
[----:B------:R-:W-:Y:S01]  /*16bc0*/  F2FP.PACK_AB R101, R227, R224 ;  /* 0x000000e0e365723e */ /* 0x000fe200000000ff */
[----:B------:R-:W1:Y:S05]  /*16bd0*/  MUFU.EX2 R187, R213 ;  /* 0x000000d500bb7308 */ /* 0x000e6a0000000800 */
[----:B------:R-:W-:Y:S01]  /*16be0*/  FFMA.FTZ R128, R2, R236, R220 ;  /* 0x000000ec02807223 */ /* 0x000fe200000100dc */
[----:B------:R-:W-:Y:S01]  /*16bf0*/  HMMA.16816.F32 R96, R168, R102, R96 ;  /* 0x00000066a860723c */ /* 0x000fe20000001860 */
[--C-:B------:R-:W-:Y:S03]  /*16c00*/  FFMA.FTZ R2, R207, c[0x0][0x2d0], -R117.reuse ;  /* 0x0000b400cf027a23 */ /* 0x100fe60000010875 */
[----:B------:R3:W-:Y:S03]  /*16c10*/  MUFU.EX2 R219, R100 ;  /* 0x0000006400db7308 */ /* 0x0007e60000000800 */
[----:B------:R-:W-:Y:S02]  /*16c20*/  F2FP.PACK_AB R102, R232, R230 ;  /* 0x000000e6e866723e */ /* 0x000fe400000000ff */
[----:B------:R-:W-:Y:S05]  /*16c30*/  F2FP.PACK_AB R103, R231, R229 ;  /* 0x000000e5e767723e */ /* 0x000fea00000000ff */
[----:B------:R4:W-:Y:S01]  /*16c40*/  MUFU.EX2 R123, R2 ;  /* 0x00000002007b7308 */ /* 0x0009e20000000800 */
[----:B-1----:R-:W-:Y:S09]  /*16c50*/  F2FP.PACK_AB R169, R187, R185 ;  /* 0x000000b9bba9723e */ /* 0x002ff200000000ff */
[----:B------:R-:W1:Y:S01]  /*16c60*/  MUFU.EX2 R213, R216 ;  /* 0x000000d800d57308 */ /* 0x000e620000000800 */
[--C-:B---3--:R-:W-:Y:S09]  /*16c70*/  FFMA.FTZ R100, R188, c[0x0][0x2d0], -R117.reuse ;  /* 0x0000b400bc647a23 */ /* 0x108ff20000010875 */
[----:B------:R3:W5:Y:S01]  /*16c80*/  MUFU.EX2 R178, R100 ;  /* 0x0000006400b27308 */ /* 0x0007620000000800 */
[--C-:B----4-:R-:W-:Y:S09]  /*16c90*/  FFMA.FTZ R2, R208, c[0x0][0x2d0], -R117.reuse ;  /* 0x0000b400d0027a23 */ /* 0x110ff20000010875 */
[----:B------:R-:W4:Y:S01]  /*16ca0*/  MUFU.EX2 R118, R2 ;  /* 0x0000000200767308 */ /* 0x000f220000000800 */
[----:B-1----:R-:W-:Y:S09]  /*16cb0*/  F2FP.PACK_AB R170, R215, R213 ;  /* 0x000000d5d7aa723e */ /* 0x002ff200000000ff */
[----:B------:R-:W1:Y:S01]  /*16cc0*/  MUFU.EX2 R188, R217 ;  /* 0x000000d900bc7308 */ /* 0x000e620000000800 */
[--C-:B---3--:R-:W-:Y:S01]  /*16cd0*/  FFMA.FTZ R100, R189, c[0x0][0x2d0], -R117.reuse ;  /* 0x0000b400bd647a23 */ /* 0x108fe20000010875 */
[----:B-----5:R-:W-:Y:S08]  /*16ce0*/  F2FP.PACK_AB R109, R178, R219 ;  /* 0x000000dbb26d723e */ /* 0x020ff000000000ff */
[----:B------:R3:W-:Y:S01]  /*16cf0*/  MUFU.EX2 R179, R100 ;  /* 0x0000006400b37308 */ /* 0x0007e20000000800 */
[----:B----4-:R-:W-:Y:S01]  /*16d00*/  F2FP.PACK_AB R173, R118, R123 ;  /* 0x0000007b76ad723e */ /* 0x010fe200000000ff */
[--C-:B------:R-:W-:Y:S08]  /*16d10*/  FFMA.FTZ R2, R209, c[0x0][0x2d0], -R117.reuse ;  /* 0x0000b400d1027a23 */ /* 0x100ff00000010875 */
[----:B------:R-:W-:Y:S01]  /*16d20*/  MUFU.EX2 R189, R182 ;  /* 0x000000b600bd7308 */ /* 0x000fe20000000800 */
[----:B-1----:R-:W-:Y:S09]  /*16d30*/  F2FP.PACK_AB R168, R188, R183 ;  /* 0x000000b7bca8723e */ /* 0x002ff200000000ff */
[----:B------:R-:W1:Y:S01]  /*16d40*/  MUFU.EX2 R182, R186 ;  /* 0x000000ba00b67308 */ /* 0x000e620000000800 */
[--C-:B---3--:R-:W-:Y:S02]  /*16d50*/  FFMA.FTZ R100, R190, c[0x0][0x2d0], -R117.reuse ;  /* 0x0000b400be647a23 */ /* 0x108fe40000010875 */
[----:B------:R-:W-:Y:S02]  /*16d60*/  FFMA.FTZ R117, R126, c[0x0][0x2d0], -R117 ;  /* 0x0000b4007e757a23 */ /* 0x000fe40000010875 */
[----:B------:R-:W-:Y:S01]  /*16d70*/  FADD.FTZ R126, R249, R3 ;  /* 0x00000003f97e7221 */ /* 0x000fe20000010000 */
[C---:B--2---:R-:W-:Y:S04]  /*16d80*/  ISETP.GT.AND P0, PT, R205.reuse, R233, PT ;  /* 0x000000e9cd00720c */ /* 0x044fe80003f04270 */
[----:B------:R2:W3:Y:S01]  /*16d90*/  MUFU.EX2 R180, R100 ;  /* 0x0000006400b47308 */ /* 0x0004e20000000800 */
[----:B------:R-:W-:Y:S01]  /*16da0*/  FADD.FTZ R3, R206, R0 ;  /* 0x00000000ce037221 */ /* 0x000fe20000010000 */
[----:B------:R-:W-:Y:S03]  /*16db0*/  IADD3 R205, R205, -0x1, RZ ;  /* 0xffffffffcdcd7810 */ /* 0x000fe60007ffe0ff */
[----:B------:R-:W-:Y:S04]  /*16dc0*/  FADD.FTZ R3, R245, R3 ;  /* 0x00000003f5037221 */ /* 0x000fe80000010000 */
[----:B------:R-:W-:Y:S01]  /*16dd0*/  FADD.FTZ R3, R239, R3 ;  /* 0x00000003ef037221 */ /* 0x000fe20000010000 */
[----:B------:R-:W4:Y:S03]  /*16de0*/  MUFU.EX2 R190, R212 ;  /* 0x000000d400be7308 */ /* 0x000f260000000800 */
[----:B------:R-:W-:Y:S01]  /*16df0*/  FADD.FTZ R3, R219, R3 ;  /* 0x00000003db037221 */ /* 0x000fe20000010000 */
[----:B-1----:R-:W-:Y:S03]  /*16e00*/  F2FP.PACK_AB R174, R182, R189 ;  /* 0x000000bdb6ae723e */ /* 0x002fe600000000ff */
[----:B------:R-:W-:Y:S03]  /*16e10*/  FADD.FTZ R3, R178, R3 ;  /* 0x00000003b2037221 */ /* 0x000fe60000010000 */
[----:B------:R1:W-:Y:S01]  /*16e20*/  MUFU.EX2 R176, R2 ;  /* 0x0000000200b07308 */ /* 0x0003e20000000800 */
[----:B------:R-:W-:Y:S01]  /*16e30*/  FADD.FTZ R3, R179, R3 ;  /* 0x00000003b3037221 */ /* 0x000fe20000010000 */
[----:B--2---:R-:W-:Y:S03]  /*16e40*/  F2FP.PACK_AB R100, R228, R225 ;  /* 0x000000e1e464723e */ /* 0x004fe600000000ff */
[C---:B---3--:R-:W-:Y:S01]  /*16e50*/  FADD.FTZ R3, R180.reuse, R3 ;  /* 0x00000003b4037221 */ /* 0x048fe20000010000 */
[----:B------:R-:W-:Y:S04]  /*16e60*/  F2FP.PACK_AB R111, R180, R179 ;  /* 0x000000b3b46f723e */ /* 0x000fe800000000ff */
[----:B------:R-:W2:Y:S01]  /*16e70*/  MUFU.EX2 R117, R117 ;  /* 0x0000007500757308 */ /* 0x000ea20000000800 */
[-C--:B------:R-:W-:Y:S01]  /*16e80*/  HMMA.16816.F32 R4, R100, R104.reuse, R4 ;  /* 0x000000686404723c */ /* 0x080fe20000001804 */
[----:B----4-:R-:W-:Y:S07]  /*16e90*/  F2FP.PACK_AB R171, R211, R190 ;  /* 0x000000bed3ab723e */ /* 0x010fee00000000ff */
[C---:B------:R-:W-:Y:S01]  /*16ea0*/  HMMA.16816.F32 R8, R108.reuse, R104, R8 ;  /* 0x000000686c08723c */ /* 0x040fe20000001808 */
[----:B-1----:R-:W-:Y:S07]  /*16eb0*/  FFMA.FTZ R2, R116, R246, R235 ;  /* 0x000000f674027223 */ /* 0x002fee00000100eb */
[-C--:B------:R-:W-:Y:S01]  /*16ec0*/  HMMA.16816.F32 R12, R108, R106.reuse, R12 ;  /* 0x0000006a6c0c723c */ /* 0x080fe2000000180c */
[----:B--2---:R-:W-:Y:S07]  /*16ed0*/  F2FP.PACK_AB R175, R117, R176 ;  /* 0x000000b075af723e */ /* 0x004fee00000000ff */
        /* <DEDUP_REMOVED lines=28> */
[-C--:B--2---:R-:W-:Y:S04]  /*170a0*/  HMMA.16816.F32 R84, R100, R112.reuse, R84 ;  /* 0x000000706454723c */ /* 0x084fe80000001854 */
[----:B------:R-:W-:Y:S04]  /*170b0*/  FADD.FTZ R2, R228, R2 ;  /* 0x00000002e4027221 */ /* 0x000fe80000010000 */
[C---:B------:R-:W-:Y:S08]  /*170c0*/  HMMA.16816.F32 R88, R108.reuse, R112, R88 ;  /* 0x000000706c58723c */ /* 0x040ff00000001858 */
[-C--:B------:R-:W-:Y:S08]  /*170d0*/  HMMA.16816.F32 R92, R108, R114.reuse, R92 ;  /* 0x000000726c5c723c */ /* 0x080ff0000000185c */
[----:B------:R-:W-:Y:S01]  /*170e0*/  HMMA.16816.F32 R96, R100, R114, R96 ;  /* 0x000000726460723c */ /* 0x000fe20000001860 */
[----:B------:R-:W1:Y:S07]  /*170f0*/  LDSM.16.MT88.4 R112, [R166+0x1400] ;  /* 0x00140000a670783b */ /* 0x000e6e0000004200 */
[-C--:B------:R-:W-:Y:S01]  /*17100*/  HMMA.16816.F32 R128, R168, R140.reuse, R4 ;  /* 0x0000008ca880723c */ /* 0x080fe20000001804 */
[----:B------:R-:W2:Y:S07]  /*17110*/  LDSM.16.MT88.4 R4, [R167+0x1400] ;  /* 0x00140000a704783b */ /* 0x000eae0000004200 */
[C---:B------:R-:W-:Y:S01]  /*17120*/  HMMA.16816.F32 R132, R172.reuse, R140, R8 ;  /* 0x0000008cac84723c */ /* 0x040fe20000001808 */
[----:B------:R-:W3:Y:S07]  /*17130*/  LDSM.16.MT88.4 R8, [R166+0x2000] ;  /* 0x00200000a608783b */ /* 0x000eee0000004200 */
[-C--:B------:R-:W-:Y:S01]  /*17140*/  HMMA.16816.F32 R136, R172, R142.reuse, R12 ;  /* 0x0000008eac88723c */ /* 0x080fe2000000180c */
[----:B------:R-:W4:Y:S07]  /*17150*/  LDSM.16.MT88.4 R12, [R167+0x2000] ;  /* 0x00200000a70c783b */ /* 0x000f2e0000004200 */
        /* <DEDUP_REMOVED lines=37> */
[-C--:B----4-:R-:W-:Y:S01]  /*173b0*/  HMMA.16816.F32 R84, R168, R12.reuse, R84 ;  /* 0x0000000ca854723c */ /* 0x090fe20000001854 */
        /* <DEDUP_REMOVED lines=14> */
.L_x_2253:
[----:B------:R-:W2:Y:S04]  /*174a0*/  LDL R4, [R1] ;  /* 0x0000000001047983 */ /* 0x000ea80000100800 */
[----:B------:R-:W3:Y:S04]  /*174b0*/  LDL R0, [R1+0x2c] ;  /* 0x00002c0001007983 */ /* 0x000ee80000100800 */
[----:B-1----:R-:W4:Y:S01]  /*174c0*/  LDL R2, [R1+0x4] ;  /* 0x0000040001027983 */ /* 0x002f220000100800 */
[----:B------:R-:W-:-:S05]  /*174d0*/  IMAD.MOV.U32 R3, RZ, RZ, c[0x0][0x2c4] ;  /* 0x0000b100ff037624 */ /* 0x000fca00078e00ff */
[----:B------:R-:W-:Y:S01]  /*174e0*/  ISETP.NE.AND P1, PT, R3, 0x1, PT ;  /* 0x000000010300780c */ /* 0x000fe20003f25270 */
[----:B--2---:R-:W-:Y:S02]  /*174f0*/  IMAD.MOV.U32 R5, RZ, RZ, R4 ;  /* 0x000000ffff057224 */ /* 0x004fe400078e0004 */
[----:B------:R-:W-:Y:S01]  /*17500*/  IMAD.MOV.U32 R4, RZ, RZ, c[0x0][0x32c] ;  /* 0x0000cb00ff047624 */ /* 0x000fe200078e00ff */
[----:B---3--:R-:W-:-:S04]  /*17510*/  IADD3 R0, R0, 0x7f, RZ ;  /* 0x0000007f00007810 */ /* 0x008fc80007ffe0ff */
[----:B------:R-:W-:-:S05]  /*17520*/  ISETP.GE.AND P0, PT, R4, 0x1, PT ;  /* 0x000000010400780c */ /* 0x000fca0003f06270 */
[----:B------:R-:W-:Y:S01]  /*17530*/  @P1 IMAD.HI.U32 R3, R0, c[0x0][0x2c8], RZ ;  /* 0x0000b20000031a27 */ /* 0x000fe200078e00ff */
[----:B----4-:R-:W-:-:S04]  /*17540*/  IADD3 R2, R2, 0x1, -R5 ;  /* 0x0000000102027810 */ /* 0x010fc80007ffe805 */
        /* <DEDUP_REMOVED lines=14> */
.L_x_2277:
[----:B------:R-:W-:-:S04]  /*17630*/  MOV R3, c[0x0][0x32c] ;  /* 0x0000cb0000037a02 */ /* 0x000fc80000000f00 */
[----:B------:R-:W-:-:S13]  /*17640*/  ISETP.NE.AND P0, PT, R3, 0x1, PT ;  /* 0x000000010300780c */ /* 0x000fda0003f05270 */
[----:B------:R-:W-:-:S05]  /*17650*/  @P0 IMAD.HI.U32 R3, R0, c[0x0][0x330], RZ ;  /* 0x0000cc0000030a27 */ /* 0x000fca00078e00ff */
[----:B------:R-:W-:Y:S02]  /*17660*/  @P0 SHF.R.U32.HI R0, RZ, c[0x0][0x334], R3 ;  /* 0x0000cd00ff000a19 */ /* 0x000fe40000011603 */
.L_x_2278:
[----:B------:R-:W-:Y:S05]  /*17670*/  BSYNC B0 ;  /* 0x0000000000007941 */ /* 0x000fea0003800000 */
.L_x_2276:
[----:B------:R-:W-:-:S05]  /*17680*/  IMAD R0, R0, c[0x0][0x32c], RZ ;  /* 0x0000cb0000007a24 */ /* 0x000fca00078e02ff */
[----:B------:R-:W-:-:S03]  /*17690*/  IMNMX R2, R2, R0, !PT ;  /* 0x0000000002027217 */ /* 0x000fc60007800200 */
.L_x_2275:
        /* <DEDUP_REMOVED lines=8> */
.L_x_2284:
        /* <DEDUP_REMOVED lines=71> */
.L_x_2281:
[----:B-1-34-:R-:W-:Y:S05]  /*17b90*/  BSYNC B0 ;  /* 0x0000000000007941 */ /* 0x01afea0003800000 */
.L_x_2280:
        /* <DEDUP_REMOVED lines=111> */
[----:B------:R-:W-:Y:S03]  /*18290*/  @P0 IMAD.WIDE.U32 R170, R117, c[0x0][0x1e0], RZ ;  /* 0x0000780075aa0a25 */ /* 0x000fe600078e00ff */
[C---:B------:R-:W-:Y:S01]  /*182a0*/  @P0 SHF.L.U64.HI R169, R123.reuse, 0x5, R126 ;  /* 0x000000057ba90819 */ /* 0x040fe2000001027e */
[----:B------:R-:W-:Y:S02]  /*182b0*/  @P0 IMAD R118, R118, c[0x0][0x1e0], RZ ;  /* 0x0000780076760a24 */ /* 0x000fe400078e02ff */
[----:B------:R-:W-:Y:S02]  /*182c0*/  @P0 IMAD.SHL.U32 R168, R123, 0x20, RZ ;  /* 0x000000207ba80824 */ /* 0x000fe400078e00ff */
[----:B------:R-:W-:Y:S02]  /*182d0*/  @P0 IMAD R118, R117, c[0x0][0x1e4], R118 ;  /* 0x0000790075760a24 */ /* 0x000fe400078e0276 */
[----:B------:R-:W-:Y:S04]  /*182e0*/  @P0 IMAD.WIDE.U32 R168, R170, 0x30, R168 ;  /* 0x00000030aaa80825 */ /* 0x000fe800078e00a8 */
[----:B------:R-:W-:Y:S04]  /*182f0*/  @P0 IMAD.IADD R118, R171, 0x1, R118 ;  /* 0x00000001ab760824 */ /* 0x000fe800078e0276 */
[----:B------:R-:W-:Y:S04]  /*18300*/  @P0 IMAD R118, R118, 0x30, RZ ;  /* 0x0000003076760824 */ /* 0x000fe800078e02ff */
[----:B------:R-:W-:Y:S01]  /*18310*/  @P0 IMAD.IADD R118, R118, 0x1, R169 ;  /* 0x0000000176760824 */ /* 0x000fe200078e02a9 */
[----:B--2---:R-:W-:Y:S04]  /*18320*/  @P0 IADD3 R126, P2, P1, R168, 0x20, R208 ;  /* 0x00000020a87e0810 */ /* 0x004fe8000795e0d0 */
[----:B---3--:R-:W-:Y:S02]  /*18330*/  @P0 IADD3.X R179, R118, RZ, R206, P2, P1 ;  /* 0x000000ff76b30210 */ /* 0x008fe400017e24ce */
[----:B------:R-:W-:Y:S02]  /*18340*/  ISETP.GE.AND P1, PT, R2, 0x1, PT ;  /* 0x000000010200780c */ /* 0x000fe40003f26270 */
[----:B------:R-:W-:Y:S04]  /*18350*/  @P0 IADD3 R123, P3, P2, R168, 0x40, R208 ;  /* 0x00000040a87b0810 */ /* 0x000fe80007a7e0d0 */
[----:B------:R-:W-:Y:S07]  /*18360*/  @P0 IADD3.X R178, R118, RZ, R206, P3, P2 ;  /* 0x000000ff76b20210 */ /* 0x000fee0001fe44ce */
        /* <DEDUP_REMOVED lines=10> */
[----:B------:R-:W-:Y:S03]  /*18410*/  @P1 IMAD R2, R2, 0x30, RZ ;  /* 0x0000003002021824 */ /* 0x000fe600078e02ff */
[----:B------:R-:W-:Y:S01]  /*18420*/  @P1 IADD3 R169, P3, R117, 0x40, RZ ;  /* 0x0000004075a91810 */ /* 0x000fe20007f7e0ff */
[----:B------:R-:W-:Y:S05]  /*18430*/  @P1 IMAD.IADD R2, R171, 0x1, R2 ;  /* 0x00000001ab021824 */ /* 0x000fea00078e0202 */
[----:B------:R-:W-:Y:S02]  /*18440*/  @P1 SHF.L.U64.HI R2, R170, 0x1, R2 ;  /* 0x00000001aa021819 */ /* 0x000fe40000010202 */
[----:B------:R-:W-:Y:S04]  /*18450*/  @P1 IADD3 R170, P2, R117, c[0x0][0x1c8], RZ ;  /* 0x0000720075aa1a10 */ /* 0x000fe80007f5e0ff */
[----:B------:R-:W-:Y:S02]  /*18460*/  @P1 IADD3.X R171, R2, c[0x0][0x1cc], RZ, P2, !PT ;  /* 0x0000730002ab1a10 */ /* 0x000fe400017fe4ff */
[----:B------:R-:W-:Y:S03]  /*18470*/  @P1 IADD3 R176, P2, R169, c[0x0][0x1c8], RZ ;  /* 0x00007200a9b01a10 */ /* 0x000fe60007f5e0ff */
[----:B------:R-:W-:Y:S01]  /*18480*/  @!PT LDS RZ, [RZ] ;  /* 0x00000000fffff984 */ /* 0x000fe20000000800 */
[----:B------:R-:W-:Y:S01]  /*18490*/  @!PT LDS RZ, [RZ] ;  /* 0x00000000fffff984 */ /* 0x000fe20000000800 */
[----:B------:R-:W-:Y:S01]  /*184a0*/  @!PT LDS RZ, [RZ] ;  /* 0x00000000fffff984 */ /* 0x000fe20000000800 */
[----:B------:R1:W-:Y:S01]  /*184b0*/  @P1 LDGSTS.E.BYPASS.LTC128B.128 [R204+0x3c80], [R170.64], !P6 ;  /* 0x03c80000aacc1fae */ /* 0x0003e2000f101d46 */
        /* <DEDUP_REMOVED lines=10> */
[C---:B-1----:R-:W-:Y:S03]  /*18560*/  @P0 LEA R170, P2, R126.reuse, c[0x0][0x1c8], 0x1 ;  /* 0x000072007eaa0a11 */ /* 0x042fe600078408ff */
[----:B------:R2:W-:Y:S01]  /*18570*/  @P0 LDGSTS.E.BYPASS.LTC128B.128 [R204+0x4480], [R172.64], !P6 ;  /* 0x04480000accc0fae */ /* 0x0005e2000f101d46 */
[----:B------:R-:W-:Y:S02]  /*18580*/  @P0 LEA.HI.X R171, R126, c[0x0][0x1cc], R179, 0x1, P2 ;  /* 0x000073007eab0a11 */ /* 0x000fe400010f0cb3 */
[C---:B------:R-:W-:Y:S03]  /*18590*/  @P0 LEA R168, P2, R123.reuse, c[0x0][0x1c8], 0x1 ;  /* 0x000072007ba80a11 */ /* 0x040fe600078408ff */
[----:B------:R2:W-:Y:S01]  /*185a0*/  @P0 LDGSTS.E.BYPASS.LTC128B.128 [R204+0x5080], [R170.64], !P5 ;  /* 0x05080000aacc0fae */ /* 0x0005e2000e901d46 */
[----:B------:R-:W-:Y:S05]  /*185b0*/  @P0 LEA.HI.X R169, R123, c[0x0][0x1cc], R178, 0x1, P2 ;  /* 0x000073007ba90a11 */ /* 0x000fea00010f0cb2 */
[----:B------:R2:W-:Y:S04]  /*185c0*/  @P0 LDGSTS.E.BYPASS.LTC128B.128 [R204+0x5c80], [R168.64], !P4 ;  /* 0x05c80000a8cc0fae */ /* 0x0005e8000e101d46 */
.L_x_2283:
[----:B------:R-:W-:Y:S05]  /*185d0*/  BSYNC B0 ;  /* 0x0000000000007941 */ /* 0x000fea0003800000 */
.L_x_2282:
        /* <DEDUP_REMOVED lines=36> */
[C---:B------:R-:W-:Y:S01]  /*18820*/  ISETP.GT.AND P0, PT, R205.reuse, R230, PT ;  /* 0x000000e6cd00720c */ /* 0x040fe20003f04270 */
[----:B------:R-:W3:Y:S01]  /*18830*/  SHFL.BFLY PT, R121, R117, 0x2, 0x1f ;  /* 0x0c401f0075797f89 */ /* 0x000ee200000e0000 */
[----:B------:R-:W-:Y:S02]  /*18840*/  FMNMX.FTZ R118, R44, R118, !PT ;  /* 0x000000762c767209 */ /* 0x000fe40007810000 */
[----:B------:R-:W-:Y:S02]  /*18850*/  IADD3 R205, R205, -0x1, RZ ;  /* 0xffffffffcdcd7810 */ /* 0x000fe40007ffe0ff */
[----:B------:R-:W-:Y:S05]  /*18860*/  FMNMX.FTZ R118, R45, R118, !PT ;  /* 0x000000762d767209 */ /* 0x000fea0007810000 */
[----:B------:R-:W4:Y:S01]  /*18870*/  SHFL.BFLY PT, R122, R118, 0x2, 0x1f ;  /* 0x0c401f00767a7f89 */ /* 0x000f2200000e0000 */
[----:B-1----:R-:W-:Y:S02]  /*18880*/  FMNMX.FTZ R2, R2, R120, !PT ;  /* 0x0000007802027209 */ /* 0x002fe40007810000 */
[----:B------:R-:W-:Y:S05]  /*18890*/  FMNMX.FTZ R120, R10, R119, !PT ;  /* 0x000000770a787209 */ /* 0x000fea0007810000 */
[----:B------:R-:W1:Y:S01]  /*188a0*/  SHFL.BFLY PT, R123, R2, 0x1, 0x1f ;  /* 0x0c201f00027b7f89 */ /* 0x000e6200000e0000 */
[----:B------:R-:W-:Y:S02]  /*188b0*/  FMNMX.FTZ R120, R11, R120, !PT ;  /* 0x000000780b787209 */ /* 0x000fe40007810000 */
[----:B---3--:R-:W-:Y:S02]  /*188c0*/  FMNMX.FTZ R117, R117, R121, !PT ;  /* 0x0000007975757209 */ /* 0x008fe40007810000 */
[----:B------:R-:W-:Y:S03]  /*188d0*/  FMNMX.FTZ R121, R14, R120, !PT ;  /* 0x000000780e797209 */ /* 0x000fe60007810000 */
[----:B------:R-:W3:Y:S01]  /*188e0*/  SHFL.BFLY PT, R126, R117, 0x1, 0x1f ;  /* 0x0c201f00757e7f89 */ /* 0x000ee200000e0000 */
[----:B----4-:R-:W-:Y:S02]  /*188f0*/  FMNMX.FTZ R120, R118, R122, !PT ;  /* 0x0000007a76787209 */ /* 0x010fe40007810000 */
[----:B------:R-:W-:Y:S05]  /*18900*/  FMNMX.FTZ R118, R15, R121, !PT ;  /* 0x000000790f767209 */ /* 0x000fea0007810000 */
[----:B--2---:R-:W2:Y:S01]  /*18910*/  SHFL.BFLY PT, R168, R120, 0x1, 0x1f ;  /* 0x0c201f0078a87f89 */ /* 0x004ea200000e0000 */
        /* <DEDUP_REMOVED lines=8> */
[----:B---3--:R-:W-:Y:S01]  /*189a0*/  FMNMX.FTZ R121, R117, R126, !PT ;  /* 0x0000007e75797209 */ /* 0x008fe20007810000 */
[--C-:B------:R-:W-:Y:S01]  /*189b0*/  FFMA.FTZ R126, R4, c[0x0][0x2d0], -R123.reuse ;  /* 0x0000b400047e7a23 */ /* 0x100fe2000001087b */
[----:B------:R-:W-:Y:S01]  /*189c0*/  FMNMX.FTZ R117, R42, R2, !PT ;  /* 0x000000022a757209 */ /* 0x000fe20007810000 */
[----:B------:R-:W-:Y:S01]  /*189d0*/  FMUL.FTZ R2, R0, c[0x0][0x2d0] ;  /* 0x0000b40000027a20 */ /* 0x000fe20000410000 */
[----:B------:R-:W-:Y:S01]  /*189e0*/  MUFU.EX2 R213, R178 ;  /* 0x000000b200d57308 */ /* 0x000fe20000000800 */
[----:B------:R-:W-:Y:S01]  /*189f0*/  FMUL.FTZ R4, R121, c[0x0][0x2d0] ;  /* 0x0000b40079047a20 */ /* 0x000fe20000410000 */
[----:B------:R-:W-:Y:S01]  /*18a00*/  FMNMX.FTZ R0, R43, R117, !PT ;  /* 0x000000752b007209 */ /* 0x000fe20007810000 */
[--C-:B------:R-:W-:Y:S01]  /*18a10*/  FFMA.FTZ R177, R21, c[0x0][0x2d0], -R123.reuse ;  /* 0x0000b40015b17a23 */ /* 0x100fe2000001087b */
[----:B--2---:R-:W-:Y:S01]  /*18a20*/  FMNMX.FTZ R120, R120, R168, !PT ;  /* 0x000000a878787209 */ /* 0x004fe20007810000 */
[--C-:B------:R-:W-:Y:S01]  /*18a30*/  FFMA.FTZ R174, R22, c[0x0][0x2d0], -R4.reuse ;  /* 0x0000b40016ae7a23 */ /* 0x100fe20000010804 */
[----:B------:R-:W-:Y:S01]  /*18a40*/  FMNMX.FTZ R0, R46, R0, !PT ;  /* 0x000000002e007209 */ /* 0x000fe20007810000 */
[----:B------:R-:W-:Y:S01]  /*18a50*/  LDSM.16.MT88.4 R168, [R166] ;  /* 0x00000000a6a8783b */ /* 0x000fe20000004200 */
[--C-:B------:R-:W-:Y:S02]  /*18a60*/  FFMA.FTZ R173, R23, c[0x0][0x2d0], -R4.reuse ;  /* 0x0000b40017ad7a23 */ /* 0x100fe40000010804 */
[----:B------:R1:W2:Y:S01]  /*18a70*/  MUFU.EX2 R118, R2 ;  /* 0x0000000200767308 */ /* 0x0002a20000000800 */
[----:B------:R-:W-:Y:S01]  /*18a80*/  FMNMX.FTZ R0, R47, R0, !PT ;  /* 0x000000002f007209 */ /* 0x000fe20007810000 */
[--C-:B------:R-:W-:Y:S02]  /*18a90*/  FFMA.FTZ R172, R34, c[0x0][0x2d0], -R4.reuse ;  /* 0x0000b40022ac7a23 */ /* 0x100fe40000010804 */
[--C-:B------:R-:W-:Y:S02]  /*18aa0*/  FFMA.FTZ R182, R38, c[0x0][0x2d0], -R4.reuse ;  /* 0x0000b40026b67a23 */ /* 0x100fe40000010804 */
[--C-:B------:R-:W-:Y:S02]  /*18ab0*/  FFMA.FTZ R181, R39, c[0x0][0x2d0], -R4.reuse ;  /* 0x0000b40027b57a23 */ /* 0x100fe40000010804 */
[--C-:B------:R-:W-:Y:S02]  /*18ac0*/  FFMA.FTZ R180, R50, c[0x0][0x2d0], -R4.reuse ;  /* 0x0000b40032b47a23 */ /* 0x100fe40000010804 */
[----:B------:R3:W-:Y:S01]  /*18ad0*/  MUFU.EX2 R190, R126 ;  /* 0x0000007e00be7308 */ /* 0x0007e20000000800 */
[--C-:B------:R-:W-:Y:S02]  /*18ae0*/  FFMA.FTZ R179, R51, c[0x0][0x2d0], -R4.reuse ;  /* 0x0000b40033b37a23 */ /* 0x100fe40000010804 */
[--C-:B------:R-:W-:Y:S02]  /*18af0*/  FFMA.FTZ R176, R32, c[0x0][0x2d0], -R123.reuse ;  /* 0x0000b40020b07a23 */ /* 0x100fe4000001087b */
[--C-:B------:R-:W-:Y:S02]  /*18b00*/  FFMA.FTZ R175, R33, c[0x0][0x2d0], -R123.reuse ;  /* 0x0000b40021af7a23 */ /* 0x100fe4000001087b */
[--C-:B------:R-:W-:Y:S02]  /*18b10*/  FFMA.FTZ R185, R36, c[0x0][0x2d0], -R123.reuse ;  /* 0x0000b40024b97a23 */ /* 0x100fe4000001087b */
[--C-:B------:R-:W-:Y:S01]  /*18b20*/  FFMA.FTZ R184, R37, c[0x0][0x2d0], -R123.reuse ;  /* 0x0000b40025b87a23 */ /* 0x100fe2000001087b */
[----:B------:R-:W-:Y:S01]  /*18b30*/  MUFU.EX2 R216, R177 ;  /* 0x000000b100d87308 */ /* 0x000fe20000000800 */
[----:B------:R-:W-:Y:S02]  /*18b40*/  FFMA.FTZ R183, R48, c[0x0][0x2d0], -R123 ;  /* 0x0000b40030b77a23 */ /* 0x000fe4000001087b */
[----:B-1----:R-:W-:Y:S02]  /*18b50*/  FADD.FTZ R2, -R121, R3 ;  /* 0x0000000379027221 */ /* 0x002fe40000010100 */
[----:B------:R-:W1:Y:S01]  /*18b60*/  SHFL.BFLY PT, R3, R0, 0x2, 0x1f ;  /* 0x0c401f0000037f89 */ /* 0x000e6200000e0000 */
[----:B--2---:R-:W-:Y:S02]  /*18b70*/  FMUL.FTZ R20, R118, R144 ;  /* 0x0000009076147220 */ /* 0x004fe40000410000 */
[----:B------:R-:W-:Y:S02]  /*18b80*/  FMUL.FTZ R2, R2, c[0x0][0x2d0] ;  /* 0x0000b40002027a20 */ /* 0x000fe40000410000 */
        /* <DEDUP_REMOVED lines=8> */
[C---:B------:R-:W-:Y:S02]  /*18c10*/  FMUL.FTZ R113, R118.reuse, R113 ;  /* 0x0000007176717220 */ /* 0x040fe40000410000 */
[C---:B------:R-:W-:Y:S02]  /*18c20*/  FMUL.FTZ R52, R118.reuse, R52 ;  /* 0x0000003476347220 */ /* 0x040fe40000410000 */
[C---:B------:R-:W-:Y:S02]  /*18c30*/  FMUL.FTZ R53, R118.reuse, R53 ;  /* 0x0000003576357220 */ /* 0x040fe40000410000 */
[----:B------:R-:W-:Y:S01]  /*18c40*/  FMUL.FTZ R64, R118, R64 ;  /* 0x0000004076407220 */ /* 0x000fe20000410000 */
        /* <DEDUP_REMOVED lines=10> */
[----:B--2---:R-:W-:Y:S02]  /*18cf0*/  FADD.FTZ R2, -R120, R116 ;  /* 0x0000007478027221 */ /* 0x004fe40000010100 */
[C---:B---3--:R-:W-:Y:S02]  /*18d00*/  FMUL.FTZ R7, R117.reuse, R131 ;  /* 0x0000008375077220 */ /* 0x048fe40000410000 */
        /* <DEDUP_REMOVED lines=8> */
[----:B------:R2:W3:Y:S01]  /*18d90*/  MUFU.EX2 R116, R2 ;  /* 0x0000000200747308 */ /* 0x0004e20000000800 */
[C---:B------:R-:W-:Y:S02]  /*18da0*/  FMUL.FTZ R114, R117.reuse, R114 ;  /* 0x0000007275727220 */ /* 0x040fe40000410000 */
[C---:B------:R-:W-:Y:S02]  /*18db0*/  FMUL.FTZ R115, R117.reuse, R115 ;  /* 0x0000007375737220 */ /* 0x040fe40000410000 */
[--C-:B-1----:R-:W-:Y:S02]  /*18dc0*/  FFMA.FTZ R3, R16, c[0x0][0x2d0], -R123.reuse ;  /* 0x0000b40010037a23 */ /* 0x102fe4000001087b */
[----:B------:R-:W-:Y:S02]  /*18dd0*/  FMUL.FTZ R16, R118, R140 ;  /* 0x0000008c76107220 */ /* 0x000fe40000410000 */
[C---:B------:R-:W-:Y:S01]  /*18de0*/  FMUL.FTZ R54, R117.reuse, R54 ;  /* 0x0000003675367220 */ /* 0x040fe20000410000 */
[----:B------:R1:W-:Y:S01]  /*18df0*/  MUFU.EX2 R225, R3 ;  /* 0x0000000300e17308 */ /* 0x0003e20000000800 */
        /* <DEDUP_REMOVED lines=8> */
[--C-:B--2---:R-:W-:Y:S02]  /*18e80*/  FFMA.FTZ R2, R5, c[0x0][0x2d0], -R123.reuse ;  /* 0x0000b40005027a23 */ /* 0x104fe4000001087b */
[C---:B---3--:R-:W-:Y:S02]  /*18e90*/  FMUL.FTZ R32, R116.reuse, R148 ;  /* 0x0000009474207220 */ /* 0x048fe40000410000 */
[C---:B------:R-:W-:Y:S01]  /*18ea0*/  FMUL.FTZ R33, R116.reuse, R149 ;  /* 0x0000009574217220 */ /* 0x040fe20000410000 */
[----:B------:R2:W3:Y:S01]  /*18eb0*/  MUFU.EX2 R210, R2 ;  /* 0x0000000200d27308 */ /* 0x0004e20000000800 */
[C---:B------:R-:W-:Y:S02]  /*18ec0*/  FMUL.FTZ R36, R116.reuse, R152 ;  /* 0x0000009874247220 */ /* 0x040fe40000410000 */
[----:B------:R-:W-:Y:S02]  /*18ed0*/  FMUL.FTZ R37, R116, R153 ;  /* 0x0000009974257220 */ /* 0x000fe40000410000 */
[--C-:B-1----:R-:W-:Y:S02]  /*18ee0*/  FFMA.FTZ R3, R17, c[0x0][0x2d0], -R123.reuse ;  /* 0x0000b40011037a23 */ /* 0x102fe4000001087b */
[C---:B------:R-:W-:Y:S02]  /*18ef0*/  FMUL.FTZ R17, R118.reuse, R141 ;  /* 0x0000008d76117220 */ /* 0x040fe40000410000 */
[----:B------:R-:W-:Y:S01]  /*18f00*/  FFMA.FTZ R123, R49, c[0x0][0x2d0], -R123 ;  /* 0x0000b400317b7a23 */ /* 0x000fe2000001087b */
[----:B------:R1:W-:Y:S01]  /*18f10*/  MUFU.EX2 R228, R3 ;  /* 0x0000000300e47308 */ /* 0x0003e20000000800 */
[----:B------:R-:W-:Y:S02]  /*18f20*/  FMUL.FTZ R49, R118, R157 ;  /* 0x0000009d76317220 */ /* 0x000fe40000410000 */
        /* <DEDUP_REMOVED lines=8> */
[--C-:B--2---:R-:W-:Y:S02]  /*18fb0*/  FFMA.FTZ R2, R6, c[0x0][0x2d0], -R4.reuse ;  /* 0x0000b40006027a23 */ /* 0x104fe40000010804 */
[C---:B------:R-:W-:Y:S02]  /*18fc0*/  FMUL.FTZ R60, R116.reuse, R60 ;  /* 0x0000003c743c7220 */ /* 0x040fe40000410000 */
[C---:B------:R-:W-:Y:S01]  /*18fd0*/  FMUL.FTZ R61, R116.reuse, R61 ;  /* 0x0000003d743d7220 */ /* 0x040fe20000410000 */
[----:B------:R2:W-:Y:S01]  /*18fe0*/  MUFU.EX2 R189, R2 ;  /* 0x0000000200bd7308 */ /* 0x0005e20000000800 */
[C---:B------:R-:W-:Y:S02]  /*18ff0*/  FMUL.FTZ R72, R116.reuse, R72 ;  /* 0x0000004874487220 */ /* 0x040fe40000410000 */
[----:B------:R-:W-:Y:S02]  /*19000*/  FMUL.FTZ R73, R116, R73 ;  /* 0x0000004974497220 */ /* 0x000fe40000410000 */
[--C-:B-1----:R-:W-:Y:S02]  /*19010*/  FFMA.FTZ R3, R18, c[0x0][0x2d0], -R4.reuse ;  /* 0x0000b40012037a23 */ /* 0x102fe40000010804 */
[C---:B------:R-:W-:Y:S02]  /*19020*/  FMUL.FTZ R18, R117.reuse, R142 ;  /* 0x0000008e75127220 */ /* 0x040fe40000410000 */
[C---:B------:R-:W-:Y:S01]  /*19030*/  FMUL.FTZ R76, R116.reuse, R76 ;  /* 0x0000004c744c7220 */ /* 0x040fe20000410000 */
[----:B------:R-:W-:Y:S01]  /*19040*/  MUFU.EX2 R224, R3 ;  /* 0x0000000300e07308 */ /* 0x000fe20000000800 */
[----:B------:R-:W-:Y:S02]  /*19050*/  FMUL.FTZ R77, R116, R77 ;  /* 0x0000004d744d7220 */ /* 0x000fe40000410000 */
[----:B------:R-:W-:Y:S02]  /*19060*/  FMUL.FTZ R85, R118, R85 ;  /* 0x0000005576557220 */ /* 0x000fe40000410000 */
[C---:B------:R-:W-:Y:S02]  /*19070*/  FMUL.FTZ R86, R117.reuse, R86 ;  /* 0x0000005675567220 */ /* 0x040fe40000410000 */
[C---:B------:R-:W-:Y:S02]  /*19080*/  FMUL.FTZ R87, R117.reuse, R87 ;  /* 0x0000005775577220 */ /* 0x040fe40000410000 */
[C---:B------:R-:W-:Y:S01]  /*19090*/  FMUL.FTZ R88, R116.reuse, R88 ;  /* 0x0000005874587220 */ /* 0x040fe20000410000 */
[----:B------:R-:W-:Y:S01]  /*190a0*/  MUFU.EX2 R215, R172 ;  /* 0x000000ac00d77308 */ /* 0x000fe20000000800 */
[C---:B------:R-:W-:Y:S02]  /*190b0*/  FMUL.FTZ R89, R116.reuse, R89 ;  /* 0x0000005974597220 */ /* 0x040fe40000410000 */
[C---:B------:R-:W-:Y:S01]  /*190c0*/  FMUL.FTZ R92, R116.reuse, R92 ;  /* 0x0000005c745c7220 */ /* 0x040fe20000410000 */
[----:B--2---:R-:W1:Y:S01]  /*190d0*/  SHFL.BFLY PT, R2, R0, 0x1, 0x1f ;  /* 0x0c201f0000027f89 */ /* 0x004e6200000e0000 */
[----:B------:R-:W-:Y:S02]  /*190e0*/  FMUL.FTZ R93, R116, R93 ;  /* 0x0000005d745d7220 */ /* 0x000fe40000410000 */
[C---:B------:R-:W-:Y:S02]  /*190f0*/  FMUL.FTZ R96, R118.reuse, R96 ;  /* 0x0000006076607220 */ /* 0x040fe40000410000 */
[----:B------:R-:W-:Y:S01]  /*19100*/  FMUL.FTZ R97, R118, R97 ;  /* 0x0000006176617220 */ /* 0x000fe20000410000 */
[----:B------:R-:W-:Y:S01]  /*19110*/  MUFU.EX2 R174, R184 ;  /* 0x000000b800ae7308 */ /* 0x000fe20000000800 */
[C---:B------:R-:W-:Y:S02]  /*19120*/  FMUL.FTZ R98, R117.reuse, R98 ;  /* 0x0000006275627220 */ /* 0x040fe40000410000 */
[----:B------:R-:W-:Y:S07]  /*19130*/  FMUL.FTZ R99, R117, R99 ;  /* 0x0000006375637220 */ /* 0x000fee0000410000 */
[----:B------:R-:W-:Y:S01]  /*19140*/  MUFU.EX2 R172, R181 ;  /* 0x000000b500ac7308 */ /* 0x000fe20000000800 */
[----:B-1----:R-:W-:Y:S01]  /*19150*/  FMNMX.FTZ R2, R0, R2, !PT ;  /* 0x0000000200027209 */ /* 0x002fe20007810000 */
[----:B------:R-:W-:Y:S08]  /*19160*/  FFMA.FTZ R0, R19, c[0x0][0x2d0], -R4 ;  /* 0x0000b40013007a23 */ /* 0x000ff00000010804 */
[----:B------:R-:W-:Y:S01]  /*19170*/  MUFU.EX2 R175, R183 ;  /* 0x000000b700af7308 */ /* 0x000fe20000000800 */
[----:B------:R-:W-:Y:S01]  /*19180*/  FMUL.FTZ R4, R118, R128 ;  /* 0x0000008076047220 */ /* 0x000fe20000410000 */
[----:B---3--:R-:W-:Y:S01]  /*19190*/  F2FP.PACK_AB R128, R210, R190 ;  /* 0x000000bed280723e */ /* 0x008fe200000000ff */
[----:B------:R-:W-:Y:S02]  /*191a0*/  FMUL.FTZ R19, R117, R143 ;  /* 0x0000008f75137220 */ /* 0x000fe40000410000 */
[----:B------:R-:W-:Y:S05]  /*191b0*/  LDSM.16.MT88.4 R140, [R166+0x800] ;  /* 0x00080000a68c783b */ /* 0x000fea0000004200 */
[----:B------:R1:W2:Y:S10]  /*191c0*/  MUFU.EX2 R227, R0 ;  /* 0x0000000000e37308 */ /* 0x0002b40000000800 */
[----:B------:R-:W-:Y:S10]  /*191d0*/  MUFU.EX2 R176, R123 ;  /* 0x0000007b00b07308 */ /* 0x000ff40000000800 */
[----:B------:R-:W-:Y:S01]  /*191e0*/  MUFU.EX2 R173, R180 ;  /* 0x000000b400ad7308 */ /* 0x000fe20000000800 */
[----:B-1----:R-:W-:Y:S01]  /*191f0*/  FADD.FTZ R0, -R2, R119 ;  /* 0x0000007702007221 */ /* 0x002fe20000010100 */
[----:B--2---:R-:W-:Y:S01]  /*19200*/  F2FP.PACK_AB R131, R227, R224 ;  /* 0x000000e0e383723e */ /* 0x004fe200000000ff */
[----:B------:R-:W-:Y:S02]  /*19210*/  FMUL.FTZ R119, R120, c[0x0][0x2d0] ;  /* 0x0000b40078777a20 */ /* 0x000fe40000410000 */
[----:B------:R-:W-:Y:S02]  /*19220*/  FMUL.FTZ R0, R0, c[0x0][0x2d0] ;  /* 0x0000b40000007a20 */ /* 0x000fe40000410000 */
[--C-:B------:R-:W-:Y:S03]  /*19230*/  FFMA.FTZ R3, R8, c[0x0][0x2d0], -R119.reuse ;  /* 0x0000b40008037a23 */ /* 0x100fe60000010877 */
[----:B------:R-:W-:Y:S01]  /*19240*/  MUFU.EX2 R179, R179 ;  /* 0x000000b300b37308 */ /* 0x000fe20000000800 */
[----:B------:R-:W-:Y:S02]  /*19250*/  FMUL.FTZ R8, R116, R132 ;  /* 0x0000008474087220 */ /* 0x000fe40000410000 */
[--C-:B------:R-:W-:Y:S02]  /*19260*/  FFMA.FTZ R24, R24, c[0x0][0x2d0], -R119.reuse ;  /* 0x0000b40018187a23 */ /* 0x100fe40000010877 */
[--C-:B------:R-:W-:Y:S05]  /*19270*/  FFMA.FTZ R25, R25, c[0x0][0x2d0], -R119.reuse ;  /* 0x0000b40019197a23 */ /* 0x100fea0000010877 */
[----:B------:R1:W-:Y:S10]  /*19280*/  MUFU.EX2 R187, R3 ;  /* 0x0000000300bb7308 */ /* 0x0003f40000000800 */
[----:B------:R-:W2:Y:S10]  /*19290*/  MUFU.EX2 R0, R0 ;  /* 0x0000000000007308 */ /* 0x000eb40000000800 */
[----:B------:R-:W-:Y:S01]  /*192a0*/  MUFU.EX2 R207, R24 ;  /* 0x0000001800cf7308 */ /* 0x000fe20000000800 */
[--C-:B-1----:R-:W-:Y:S02]  /*192b0*/  FFMA.FTZ R3, R9, c[0x0][0x2d0], -R119.reuse ;  /* 0x0000b40009037a23 */ /* 0x102fe40000010877 */
[----:B------:R-:W-:Y:S07]  /*192c0*/  FMUL.FTZ R9, R116, R133 ;  /* 0x0000008574097220 */ /* 0x000fee0000410000 */
[----:B------:R1:W3:Y:S01]  /*192d0*/  MUFU.EX2 R221, R3 ;  /* 0x0000000300dd7308 */ /* 0x0002e20000000800 */
[C---:B--2---:R-:W-:Y:S02]  /*192e0*/  FMUL.FTZ R34, R0.reuse, R150 ;  /* 0x0000009600227220 */ /* 0x044fe40000410000 */
[C---:B------:R-:W-:Y:S02]  /*192f0*/  FMUL.FTZ R35, R0.reuse, R151 ;  /* 0x0000009700237220 */ /* 0x040fe40000410000 */
[C---:B------:R-:W-:Y:S02]  /*19300*/  FMUL.FTZ R38, R0.reuse, R154 ;  /* 0x0000009a00267220 */ /* 0x040fe40000410000 */
[C---:B------:R-:W-:Y:S03]  /*19310*/  FMUL.FTZ R39, R0.reuse, R155 ;  /* 0x0000009b00277220 */ /* 0x040fe60000410000 */
[----:B------:R2:W-:Y:S01]  /*19320*/  MUFU.EX2 R211, R25 ;  /* 0x0000001900d37308 */ /* 0x0005e20000000800 */
[C---:B------:R-:W-:Y:S02]  /*19330*/  FMUL.FTZ R106, R0.reuse, R106 ;  /* 0x0000006a006a7220 */ /* 0x040fe40000410000 */
[C---:B------:R-:W-:Y:S02]  /*19340*/  FMUL.FTZ R107, R0.reuse, R107 ;  /* 0x0000006b006b7220 */ /* 0x040fe40000410000 */
[C---:B------:R-:W-:Y:S02]  /*19350*/  FMUL.FTZ R110, R0.reuse, R110 ;  /* 0x0000006e006e7220 */ /* 0x040fe40000410000 */
[C---:B------:R-:W-:Y:S02]  /*19360*/  FMUL.FTZ R111, R0.reuse, R111 ;  /* 0x0000006f006f7220 */ /* 0x040fe40000410000 */
[C---:B------:R-:W-:Y:S02]  /*19370*/  FMUL.FTZ R58, R0.reuse, R58 ;  /* 0x0000003a003a7220 */ /* 0x040fe40000410000 */
[----:B------:R-:W-:Y:S02]  /*19380*/  FMUL.FTZ R59, R0, R59 ;  /* 0x0000003b003b7220 */ /* 0x000fe40000410000 */
[--C-:B-1----:R-:W-:Y:S01]  /*19390*/  FFMA.FTZ R3, R12, c[0x0][0x2d0], -R119.reuse ;  /* 0x0000b4000c037a23 */ /* 0x102fe20000010877 */
[----:B---3--:R-:W-:Y:S01]  /*193a0*/  F2FP.PACK_AB R132, R221, R187 ;  /* 0x000000bbdd84723e */ /* 0x008fe200000000ff */
[----:B------:R-:W-:Y:S02]  /*193b0*/  FMUL.FTZ R12, R116, R136 ;  /* 0x00000088740c7220 */ /* 0x000fe40000410000 */
[----:B------:R1:W-:Y:S01]  /*193c0*/  MUFU.EX2 R223, R3 ;  /* 0x0000000300df7308 */ /* 0x0003e20000000800 */
[C---:B------:R-:W-:Y:S02]  /*193d0*/  FMUL.FTZ R62, R0.reuse, R62 ;  /* 0x0000003e003e7220 */ /* 0x040fe40000410000 */
[----:B------:R-:W-:Y:S02]  /*193e0*/  FMUL.FTZ R63, R0, R63 ;  /* 0x0000003f003f7220 */ /* 0x000fe40000410000 */
[----:B------:R-:W-:Y:S02]  /*193f0*/  FFMA.FTZ R24, R28, c[0x0][0x2d0], -R119 ;  /* 0x0000b4001c187a23 */ /* 0x000fe40000010877 */
[----:B------:R-:W-:Y:S01]  /*19400*/  FFMA.FTZ R28, R117, R236, R189 ;  /* 0x000000ec751c7223 */ /* 0x000fe200000100bd */
[----:B--2---:R-:W-:Y:S01]  /*19410*/  F2FP.PACK_AB R25, R214, R212 ;  /* 0x000000d4d619723e */ /* 0x004fe200000000ff */
        /* <DEDUP_REMOVED lines=11> */
[----:B------:R1:W3:Y:S01]  /*194d0*/  MUFU.EX2 R229, R3 ;  /* 0x0000000300e57308 */ /* 0x0002e20000000800 */
[----:B--2---:R-:W-:Y:S02]  /*194e0*/  FFMA.FTZ R24, R29, c[0x0][0x2d0], -R119 ;  /* 0x0000b4001d187a23 */ /* 0x004fe40000010877 */
[----:B------:R-:W-:Y:S07]  /*194f0*/  FFMA.FTZ R29, R118, R234, R190 ;  /* 0x000000ea761d7223 */ /* 0x000fee00000100be */
[----:B------:R2:W4:Y:S01]  /*19500*/  MUFU.EX2 R188, R24 ;  /* 0x0000001800bc7308 */ /* 0x0005220000000800 */
[----:B------:R-:W-:Y:S02]  /*19510*/  FADD.FTZ R144, R210, R29 ;  /* 0x0000001dd2907221 */ /* 0x000fe40000010000 */
[----:B-1----:R-:W-:Y:S04]  /*19520*/  FMUL.FTZ R3, R2, c[0x0][0x2d0] ;  /* 0x0000b40002037a20 */ /* 0x002fe80000410000 */
[--C-:B------:R-:W-:Y:S02]  /*19530*/  FFMA.FTZ R5, R10, c[0x0][0x2d0], -R3.reuse ;  /* 0x0000b4000a057a23 */ /* 0x100fe40000010803 */
[--C-:B------:R-:W-:Y:S02]  /*19540*/  FFMA.FTZ R6, R14, c[0x0][0x2d0], -R3.reuse ;  /* 0x0000b4000e067a23 */ /* 0x100fe40000010803 */
[----:B------:R1:W-:Y:S01]  /*19550*/  MUFU.EX2 R186, R5 ;  /* 0x0000000500ba7308 */ /* 0x0003e20000000800 */
[C---:B------:R-:W-:Y:S02]  /*19560*/  FMUL.FTZ R14, R0.reuse, R138 ;  /* 0x0000008a000e7220 */ /* 0x040fe40000410000 */
[----:B------:R-:W-:Y:S01]  /*19570*/  FMUL.FTZ R10, R0, R134 ;  /* 0x00000086000a7220 */ /* 0x000fe20000410000 */
[----:B---3--:R-:W-:Y:S01]  /*19580*/  F2FP.PACK_AB R134, R229, R223 ;  /* 0x000000dfe586723e */ /* 0x008fe200000000ff */
[--C-:B------:R-:W-:Y:S02]  /*19590*/  FFMA.FTZ R126, R42, c[0x0][0x2d0], -R3.reuse ;  /* 0x0000b4002a7e7a23 */ /* 0x100fe40000010803 */
[--C-:B--2---:R-:W-:Y:S01]  /*195a0*/  FFMA.FTZ R24, R30, c[0x0][0x2d0], -R3.reuse ;  /* 0x0000b4001e187a23 */ /* 0x104fe20000010803 */
[----:B----4-:R-:W-:Y:S01]  /*195b0*/  F2FP.PACK_AB R30, R188, R191 ;  /* 0x000000bfbc1e723e */ /* 0x010fe200000000ff */
[--C-:B------:R-:W-:Y:S01]  /*195c0*/  FFMA.FTZ R26, R26, c[0x0][0x2d0], -R3.reuse ;  /* 0x0000b4001a1a7a23 */ /* 0x100fe20000010803 */
[----:B------:R2:W-:Y:S01]  /*195d0*/  MUFU.EX2 R222, R6 ;  /* 0x0000000600de7308 */ /* 0x0005e20000000800 */
[--C-:B------:R-:W-:Y:S09]  /*195e0*/  FFMA.FTZ R27, R27, c[0x0][0x2d0], -R3.reuse ;  /* 0x0000b4001b1b7a23 */ /* 0x100ff20000010803 */
[----:B------:R3:W-:Y:S01]  /*195f0*/  MUFU.EX2 R178, R24 ;  /* 0x0000001800b27308 */ /* 0x0007e20000000800 */
[--C-:B-1----:R-:W-:Y:S02]  /*19600*/  FFMA.FTZ R5, R11, c[0x0][0x2d0], -R3.reuse ;  /* 0x0000b4000b057a23 */ /* 0x102fe40000010803 */
[----:B------:R-:W-:Y:S07]  /*19610*/  FMUL.FTZ R11, R0, R135 ;  /* 0x00000087000b7220 */ /* 0x000fee0000410000 */
[----:B------:R1:W4:Y:S01]  /*19620*/  MUFU.EX2 R220, R5 ;  /* 0x0000000500dc7308 */ /* 0x0003220000000800 */
[----:B--2---:R-:W-:Y:S01]  /*19630*/  FMUL.FTZ R6, R117, R130 ;  /* 0x0000008275067220 */ /* 0x004fe20000410000 */
[----:B------:R-:W-:Y:S08]  /*19640*/  F2FP.PACK_AB R130, R228, R225 ;  /* 0x000000e1e482723e */ /* 0x000ff000000000ff */
[----:B------:R2:W-:Y:S01]  /*19650*/  MUFU.EX2 R208, R26 ;  /* 0x0000001a00d07308 */ /* 0x0005e20000000800 */
[--C-:B---3--:R-:W-:Y:S09]  /*19660*/  FFMA.FTZ R24, R31, c[0x0][0x2d0], -R3.reuse ;  /* 0x0000b4001f187a23 */ /* 0x108ff20000010803 */
[----:B------:R3:W5:Y:S01]  /*19670*/  MUFU.EX2 R209, R27 ;  /* 0x0000001b00d17308 */ /* 0x0007620000000800 */
[----:B-1----:R-:W-:Y:S01]  /*19680*/  FFMA.FTZ R5, R15, c[0x0][0x2d0], -R3 ;  /* 0x0000b4000f057a23 */ /* 0x002fe20000010803 */
[----:B----4-:R-:W-:Y:S01]  /*19690*/  F2FP.PACK_AB R133, R220, R186 ;  /* 0x000000badc85723e */ /* 0x010fe200000000ff */
[C---:B------:R-:W-:Y:S02]  /*196a0*/  FMUL.FTZ R15, R0.reuse, R139 ;  /* 0x0000008b000f7220 */ /* 0x040fe40000410000 */
[----:B------:R-:W1:Y:S01]  /*196b0*/  LDSM.16.MT88.4 R136, [R167] ;  /* 0x00000000a788783b */ /* 0x000e620000004200 */
[----:B------:R-:W-:Y:S04]  /*196c0*/  FFMA.FTZ R0, R0, R247, R186 ;  /* 0x000000f700007223 */ /* 0x000fe800000100ba */
[----:B------:R4:W4:Y:S01]  /*196d0*/  MUFU.EX2 R226, R5 ;  /* 0x0000000500e27308 */ /* 0x0009220000000800 */
[----:B------:R-:W-:Y:S01]  /*196e0*/  FADD.FTZ R0, R220, R0 ;  /* 0x00000000dc007221 */ /* 0x000fe20000010000 */
[----:B--2---:R-:W-:Y:S03]  /*196f0*/  F2FP.PACK_AB R26, R219, R217 ;  /* 0x000000d9db1a723e */ /* 0x004fe600000000ff */
[----:B------:R-:W-:Y:S05]  /*19700*/  FADD.FTZ R0, R222, R0 ;  /* 0x00000000de007221 */ /* 0x000fea0000010000 */
[----:B------:R2:W1:Y:S01]  /*19710*/  MUFU.EX2 R177, R24 ;  /* 0x0000001800b17308 */ /* 0x0004620000000800 */
[----:B---3--:R-:W-:Y:S02]  /*19720*/  F2FP.PACK_AB R27, R218, R215 ;  /* 0x000000d7da1b723e */ /* 0x008fe400000000ff */
[----:B-----5:R-:W-:Y:S07]  /*19730*/  F2FP.PACK_AB R29, R209, R208 ;  /* 0x000000d0d11d723e */ /* 0x020fee00000000ff */
[----:B------:R-:W-:Y:S01]  /*19740*/  MUFU.EX2 R126, R126 ;  /* 0x0000007e007e7308 */ /* 0x000fe20000000800 */
[----:B----4-:R-:W-:Y:S01]  /*19750*/  FMUL.FTZ R5, R118, R129 ;  /* 0x0000008176057220 */ /* 0x010fe20000410000 */
[----:B------:R-:W-:Y:S01]  /*19760*/  F2FP.PACK_AB R129, R206, R189 ;  /* 0x000000bdce81723e */ /* 0x000fe200000000ff */
[C---:B------:R-:W-:Y:S01]  /*19770*/  FADD.FTZ R0, R226.reuse, R0 ;  /* 0x00000000e2007221 */ /* 0x040fe20000010000 */
[----:B------:R-:W-:Y:S05]  /*19780*/  F2FP.PACK_AB R135, R226, R222 ;  /* 0x000000dee287723e */ /* 0x000fea00000000ff */
[-C--:B------:R-:W-:Y:S05]  /*19790*/  HMMA.16816.F32 R4, R128, R168.reuse, R4 ;  /* 0x000000a88004723c */ /* 0x080fea0000001804 */
[----:B--2---:R-:W-:Y:S02]  /*197a0*/  F2FP.PACK_AB R24, R216, R213 ;  /* 0x000000d5d818723e */ /* 0x004fe400000000ff */
[----:B-1----:R-:W-:Y:S01]  /*197b0*/  F2FP.PACK_AB R31, R177, R178 ;  /* 0x000000b2b11f723e */ /* 0x002fe200000000ff */
[C---:B------:R-:W-:Y:S01]  /*197c0*/  HMMA.16816.F32 R8, R132.reuse, R168, R8 ;  /* 0x000000a88408723c */ /* 0x040fe20000001808 */
[----:B------:R-:W-:Y:S07]  /*197d0*/  MUFU.EX2 R169, R185 ;  /* 0x000000b900a97308 */ /* 0x000fee0000000800 */
[-C--:B------:R-:W-:Y:S08]  /*197e0*/  HMMA.16816.F32 R12, R132, R170.reuse, R12 ;  /* 0x000000aa840c723c */ /* 0x080ff0000000180c */
[C---:B------:R-:W-:Y:S01]  /*197f0*/  HMMA.16816.F32 R16, R128.reuse, R170, R16 ;  /* 0x000000aa8010723c */ /* 0x040fe20000001810 */
[----:B------:R-:W-:Y:S07]  /*19800*/  MUFU.EX2 R171, R182 ;  /* 0x000000b600ab7308 */ /* 0x000fee0000000800 */
[-C--:B------:R-:W-:Y:S08]  /*19810*/  HMMA.16816.F32 R20, R128, R136.reuse, R20 ;  /* 0x000000888014723c */ /* 0x080ff00000001814 */
        /* <DEDUP_REMOVED lines=22> */
[-C--:B------:R-:W-:Y:S04]  /*19980*/  HMMA.16816.F32 R92, R132, R138.reuse, R92 ;  /* 0x0000008a845c723c */ /* 0x080fe8000000185c */
[----:B------:R-:W-:Y:S03]  /*19990*/  FFMA.FTZ R137, R46, c[0x0][0x2d0], -R3 ;  /* 0x0000b4002e897a23 */ /* 0x000fe60000010803 */
[--C-:B------:R-:W-:Y:S01]  /*199a0*/  FFMA.FTZ R133, R40, c[0x0][0x2d0], -R119.reuse ;  /* 0x0000b40028857a23 */ /* 0x100fe20000010877 */
[----:B------:R-:W-:Y:S01]  /*199b0*/  HMMA.16816.F32 R96, R128, R138, R96 ;  /* 0x0000008a8060723c */ /* 0x000fe20000001860 */
[----:B------:R-:W1:Y:S02]  /*199c0*/  LDSM.16.MT88.4 R128, [R166+0x400] ;  /* 0x00040000a680783b */ /* 0x000e640000004200 */
[----:B------:R-:W-:Y:S01]  /*199d0*/  MUFU.EX2 R168, R133 ;  /* 0x0000008500a87308 */ /* 0x000fe20000000800 */
[----:B------:R-:W-:Y:S02]  /*199e0*/  FFMA.FTZ R132, R41, c[0x0][0x2d0], -R119 ;  /* 0x0000b40029847a23 */ /* 0x000fe40000010877 */
[----:B------:R-:W-:Y:S02]  /*199f0*/  FFMA.FTZ R134, R43, c[0x0][0x2d0], -R3 ;  /* 0x0000b4002b867a23 */ /* 0x000fe40000010803 */
[----:B------:R-:W-:Y:S01]  /*19a00*/  FFMA.FTZ R135, R44, c[0x0][0x2d0], -R119 ;  /* 0x0000b4002c877a23 */ /* 0x000fe20000010877 */
[----:B------:R-:W2:Y:S03]  /*19a10*/  LDSM.16.MT88.4 R40, [R167+0x400] ;  /* 0x00040000a728783b */ /* 0x000ea60000004200 */
[----:B------:R-:W-:Y:S01]  /*19a20*/  FFMA.FTZ R3, R47, c[0x0][0x2d0], -R3 ;  /* 0x0000b4002f037a23 */ /* 0x000fe20000010803 */
[----:B------:R-:W-:Y:S01]  /*19a30*/  MUFU.EX2 R170, R132 ;  /* 0x0000008400aa7308 */ /* 0x000fe20000000800 */
[----:B------:R-:W-:Y:S02]  /*19a40*/  FFMA.FTZ R138, R116, R246, R187 ;  /* 0x000000f6748a7223 */ /* 0x000fe400000100bb */
[----:B------:R-:W-:Y:S01]  /*19a50*/  FADD.FTZ R139, R206, R28 ;  /* 0x0000001cce8b7221 */ /* 0x000fe20000010000 */
[----:B------:R-:W3:Y:S01]  /*19a60*/  LDSM.16.MT88.4 R44, [R166+0x1000] ;  /* 0x00100000a62c783b */ /* 0x000ee20000004200 */
[----:B------:R-:W-:Y:S05]  /*19a70*/  F2FP.PACK_AB R28, R211, R207 ;  /* 0x000000cfd31c723e */ /* 0x000fea00000000ff */
[----:B------:R-:W-:Y:S02]  /*19a80*/  MUFU.EX2 R123, R134 ;  /* 0x00000086007b7308 */ /* 0x000fe40000000800 */
[----:B------:R-:W4:Y:S01]  /*19a90*/  LDSM.16.MT88.4 R116, [R167+0x1000] ;  /* 0x00100000a774783b */ /* 0x000f220000004200 */
[-C--:B-1----:R-:W-:Y:S08]  /*19aa0*/  HMMA.16816.F32 R4, R24, R128.reuse, R4 ;  /* 0x000000801804723c */ /* 0x082ff00000001804 */
        /* <DEDUP_REMOVED lines=11> */
[C---:B------:R-:W-:Y:S01]  /*19b60*/  HMMA.16816.F32 R112, R24.reuse, R46, R112 ;  /* 0x0000002e1870723c */ /* 0x040fe20000001870 */
[----:B------:R-:W2:Y:S07]  /*19b70*/  LDSM.16.MT88.4 R44, [R167+0x1c00] ;  /* 0x001c0000a72c783b */ /* 0x000eae0000004200 */
[-C--:B----4-:R-:W-:Y:S08]  /*19b80*/  HMMA.16816.F32 R52, R24, R116.reuse, R52 ;  /* 0x000000741834723c */ /* 0x090ff00000001834 */
[C---:B------:R-:W-:Y:S01]  /*19b90*/  HMMA.16816.F32 R56, R28.reuse, R116, R56 ;  /* 0x000000741c38723c */ /* 0x040fe20000001838 */
[----:B------:R-:W-:Y:S07]  /*19ba0*/  MUFU.EX2 R117, R136 ;  /* 0x0000008800757308 */ /* 0x000fee0000000800 */
[-C--:B------:R-:W-:Y:S03]  /*19bb0*/  HMMA.16816.F32 R60, R28, R118.reuse, R60 ;  /* 0x000000761c3c723c */ /* 0x080fe6000000183c */
[----:B------:R-:W-:Y:S05]  /*19bc0*/  MUFU.EX2 R116, R137 ;  /* 0x0000008900747308 */ /* 0x000fea0000000800 */
[C---:B------:R-:W-:Y:S05]  /*19bd0*/  HMMA.16816.F32 R64, R24.reuse, R118, R64 ;  /* 0x000000761840723c */ /* 0x040fea0000001840 */
[----:B------:R-:W3:Y:S02]  /*19be0*/  MUFU.EX2 R118, R135 ;  /* 0x0000008700767308 */ /* 0x000ee40000000800 */
[----:B------:R-:W-:Y:S01]  /*19bf0*/  MOV R119, R2 ;  /* 0x0000000200777202 */ /* 0x000fe20000000f00 */
[-C--:B-1----:R-:W-:Y:S08]  /*19c00*/  HMMA.16816.F32 R68, R24, R40.reuse, R68 ;  /* 0x000000281844723c */ /* 0x082ff00000001844 */
[C---:B------:R-:W-:Y:S08]  /*19c10*/  HMMA.16816.F32 R72, R28.reuse, R40, R72 ;  /* 0x000000281c48723c */ /* 0x040ff00000001848 */
[-C--:B------:R-:W-:Y:S08]  /*19c20*/  HMMA.16816.F32 R76, R28, R42.reuse, R76 ;  /* 0x0000002a1c4c723c */ /* 0x080ff0000000184c */
[C---:B------:R-:W-:Y:S01]  /*19c30*/  HMMA.16816.F32 R80, R24.reuse, R42, R80 ;  /* 0x0000002a1850723c */ /* 0x040fe20000001850 */
[----:B------:R1:W4:Y:S07]  /*19c40*/  MUFU.EX2 R43, R3 ;  /* 0x00000003002b7308 */ /* 0x00032e0000000800 */
[-C--:B--2---:R-:W-:Y:S08]  /*19c50*/  HMMA.16816.F32 R84, R24, R44.reuse, R84 ;  /* 0x0000002c1854723c */ /* 0x084ff00000001854 */
[C---:B------:R-:W-:Y:S08]  /*19c60*/  HMMA.16816.F32 R88, R28.reuse, R44, R88 ;  /* 0x0000002c1c58723c */ /* 0x040ff00000001858 */
[-C--:B------:R-:W-:Y:S04]  /*19c70*/  HMMA.16816.F32 R92, R28, R46.reuse, R92 ;  /* 0x0000002e1c5c723c */ /* 0x080fe8000000185c */
[----:B-1----:R-:W-:Y:S03]  /*19c80*/  FADD.FTZ R3, R224, R139 ;  /* 0x0000008be0037221 */ /* 0x002fe60000010000 */
[----:B---3--:R-:W-:Y:S01]  /*19c90*/  F2FP.PACK_AB R30, R117, R118 ;  /* 0x00000076751e723e */ /* 0x008fe200000000ff */
[----:B------:R-:W-:Y:S04]  /*19ca0*/  HMMA.16816.F32 R96, R24, R46, R96 ;  /* 0x0000002e1860723c */ /* 0x000fe80000001860 */
[----:B------:R-:W-:Y:S01]  /*19cb0*/  FADD.FTZ R29, R221, R138 ;  /* 0x0000008add1d7221 */ /* 0x000fe20000010000 */
[----:B----4-:R-:W-:Y:S01]  /*19cc0*/  F2FP.PACK_AB R31, R43, R116 ;  /* 0x000000742b1f723e */ /* 0x010fe200000000ff */
[----:B------:R-:W-:Y:S01]  /*19cd0*/  FADD.FTZ R28, R225, R144 ;  /* 0x00000090e11c7221 */ /* 0x000fe20000010000 */
[----:B------:R-:W-:Y:S01]  /*19ce0*/  F2FP.PACK_AB R24, R174, R169 ;  /* 0x000000a9ae18723e */ /* 0x000fe200000000ff */
[----:B------:R-:W-:Y:S01]  /*19cf0*/  FADD.FTZ R42, R223, R29 ;  /* 0x0000001ddf2a7221 */ /* 0x000fe20000010000 */
[----:B------:R-:W-:Y:S03]  /*19d00*/  F2FP.PACK_AB R25, R172, R171 ;  /* 0x000000abac19723e */ /* 0x000fe600000000ff */
[----:B------:R-:W-:Y:S01]  /*19d10*/  F2FP.PACK_AB R26, R176, R175 ;  /* 0x000000afb01a723e */ /* 0x000fe200000000ff */
[----:B------:R-:W-:Y:S01]  /*19d20*/  FADD.FTZ R41, R228, R28 ;  /* 0x0000001ce4297221 */ /* 0x000fe20000010000 */
[----:B------:R-:W-:Y:S01]  /*19d30*/  F2FP.PACK_AB R27, R179, R173 ;  /* 0x000000adb31b723e */ /* 0x000fe200000000ff */
[----:B------:R-:W-:Y:S01]  /*19d40*/  FADD.FTZ R40, R227, R3 ;  /* 0x00000003e3287221 */ /* 0x000fe20000010000 */
[----:B------:R-:W-:Y:S01]  /*19d50*/  F2FP.PACK_AB R28, R170, R168 ;  /* 0x000000a8aa1c723e */ /* 0x000fe200000000ff */
[----:B------:R-:W-:Y:S01]  /*19d60*/  FADD.FTZ R3, R213, R41 ;  /* 0x00000029d5037221 */ /* 0x000fe20000010000 */
[----:B------:R-:W-:Y:S03]  /*19d70*/  F2FP.PACK_AB R29, R123, R126 ;  /* 0x0000007e7b1d723e */ /* 0x000fe600000000ff */
        /* <DEDUP_REMOVED lines=61> */
.L_x_2279:
[----:B------:R-:W2:Y:S02]  /*1a150*/  LDL R0, [R1+0x20] ;  /* 0x0000200001007983 */ /* 0x000ea40000100800 */
[----:B--2---:R-:W-:-:S13]  /*1a160*/  ISETP.GE.AND P0, PT, R205, R0, PT ;  /* 0x00000000cd00720c */ /* 0x004fda0003f06270 */
[----:B------:R-:W-:Y:S05]  /*1a170*/  @!P0 BRA `(.L_x_2285) ;  /* 0x00003bf000008947 */ /* 0x000fea0003800000 */
[----:B------:R-:W-:Y:S01]  /*1a180*/  IMAD.MOV.U32 R117, RZ, RZ, R121 ;  /* 0x000000ffff757224 */ /* 0x000fe200078e0079 */
[----:B------:R-:W-:Y:S01]  /*1a190*/  MOV R123, R119 ;  /* 0x00000077007b7202 */ /* 0x000fe20000000f00 */
[----:B------:R-:W-:Y:S01]  /*1a1a0*/  IMAD.MOV.U32 R116, RZ, RZ, R122 ;  /* 0x000000ffff747224 */ /* 0x000fe200078e007a */
[----:B------:R-:W-:Y:S02]  /*1a1b0*/  MOV R118, R120 ;  /* 0x0000007800767202 */ /* 0x000fe40000000f00 */
.L_x_2304:
        /* <DEDUP_REMOVED lines=9> */
[----:B------:R-:W-:Y:S04]  /*1a250*/  IMAD R0, R205, c[0x0][0x20c], R0 ;  /* 0x00008300cd007a24 */ /* 0x000fe800078e0200 */
[----:B------:R-:W-:Y:S02]  /*1a260*/  IMAD.IADD R12, R3, 0x1, R0 ;  /* 0x00000001030c7824 */ /* 0x000fe400078e0200 */
[----:B------:R-:W-:Y:S01]  /*1a270*/  IMAD.WIDE.U32 R2, R2, 0x30, RZ ;  /* 0x0000003002027825 */ /* 0x000fe200078e00ff */
[----:B------:R-:W-:Y:S01]  /*1a280*/  LDSM.16.M88.4 R48, [R192] ;  /* 0x00000000c030783b */ /* 0x000fe20000000200 */
[----:B------:R-:W-:Y:S05]  /*1a290*/  BSSY B0, `(.L_x_2286) ;  /* 0x00000ad000007945 */ /* 0x000fea0003800000 */
        /* <DEDUP_REMOVED lines=11> */
[----:B------:R-:W2:Y:S04]  /*1a350*/  LDSM.16.M88.4 R180, [R193+0x1000] ;  /* 0x00100000c1b4783b */ /* 0x000ea80000000200 */
[----:B------:R-:W-:Y:S02]  /*1a360*/  IMAD R16, R12, 0x30, RZ ;  /* 0x000000300c107824 */ /* 0x000fe400078e02ff */
[----:B------:R-:W3:Y:S01]  /*1a370*/  LDSM.16.M88.4 R184, [R202] ;  /* 0x00000000cab8783b */ /* 0x000ee20000000200 */
[-C--:B------:R-:W-:Y:S02]  /*1a380*/  HMMA.16816.F32 R12, R44, R18.reuse, RZ ;  /* 0x000000122c0c723c */ /* 0x080fe400000018ff */
[----:B------:R-:W-:Y:S02]  /*1a390*/  @!P1 IMAD.MOV.U32 R0, RZ, RZ, c[0x0][0x208] ;  /* 0x00008200ff009624 */ /* 0x000fe400078e00ff */
[----:B------:R-:W-:Y:S01]  /*1a3a0*/  @!P1 IMAD.MOV.U32 R17, RZ, RZ, c[0x0][0x20c] ;  /* 0x00008300ff119624 */ /* 0x000fe200078e00ff */
[----:B------:R-:W1:Y:S01]  /*1a3b0*/  LDSM.16.M88.4 R188, [R201] ;  /* 0x00000000c9bc783b */ /* 0x000e620000000200 */
[----:B------:R-:W-:Y:S01]  /*1a3c0*/  IMAD.IADD R3, R3, 0x1, R16 ;  /* 0x0000000103037824 */ /* 0x000fe200078e0210 */
        /* <DEDUP_REMOVED lines=14> */
[----:B------:R4:W-:Y:S01]  /*1a4b0*/  LDGSTS.E.BYPASS.LTC128B.128 [R204+0x2480], [R2.64+0x40], !P4 ;  /* 0x0248004002cc7fae */ /* 0x0009e2000e101d46 */
[----:B------:R-:W-:Y:S01]  /*1a4c0*/  @!P1 IMAD.X R32, R28, 0x1, R248, P0 ;  /* 0x000000011c209824 */ /* 0x000fe200000e06f8 */
[C---:B------:R-:W-:Y:S01]  /*1a4d0*/  @!P1 LEA R36, P0, R0.reuse, c[0x0][0x1f8], 0x1 ;  /* 0x00007e0000249a11 */ /* 0x040fe200078008ff */
[-C--:B------:R-:W-:Y:S03]  /*1a4e0*/  HMMA.16816.F32 R28, R44, R34.reuse, RZ ;  /* 0x000000222c1c723c */ /* 0x080fe600000018ff */
[----:B------:R4:W-:Y:S01]  /*1a4f0*/  LDGSTS.E.BYPASS.LTC128B.128 [R204+0x3080], [R2.64+0x80], !P3 ;  /* 0x0308008002cc7fae */ /* 0x0009e2000d901d46 */
[----:B------:R-:W-:Y:S04]  /*1a500*/  @!P1 LEA.HI.X R37, R0, c[0x0][0x1fc], R32, 0x1, P0 ;  /* 0x00007f0000259a11 */ /* 0x000fe800000f0c20 */
[C---:B------:R-:W-:Y:S01]  /*1a510*/  HMMA.16816.F32 R32, R48.reuse, R34, RZ ;  /* 0x000000223020723c */ /* 0x040fe200000018ff */
[----:B------:R1:W-:Y:S06]  /*1a520*/  @!P1 LDGSTS.E.BYPASS.LTC128B.128 [R204+0x2080], [R36.64], !P5 ;  /* 0x0208000024cc9fae */ /* 0x0003ec000e901d46 */
[----:B------:R1:W-:Y:S06]  /*1a530*/  @!P1 LDGSTS.E.BYPASS.LTC128B.128 [R204+0x2c80], [R36.64+0x40], !P4 ;  /* 0x02c8004024cc9fae */ /* 0x0003ec000e101d46 */
[----:B------:R1:W-:Y:S06]  /*1a540*/  @!P1 LDGSTS.E.BYPASS.LTC128B.128 [R204+0x3880], [R36.64+0x80], !P3 ;  /* 0x0388008024cc9fae */ /* 0x0003ec000d901d46 */
        /* <DEDUP_REMOVED lines=27> */
[-C--:B---3--:R-:W-:Y:S03]  /*1a700*/  HMMA.16816.F32 R20, R168, R172.reuse, R20 ;  /* 0x000000aca814723c */ /* 0x088fe60000001814 */
[----:B-----5:R-:W-:Y:S05]  /*1a710*/  ISETP.GT.AND P0, PT, R205, R238, PT ;  /* 0x000000eecd00720c */ /* 0x020fea0003f04270 */
        /* <DEDUP_REMOVED lines=61> */
[----:B----4-:R-:W-:Y:S01]  /*1aaf0*/  SHF.R.S32.HI R119, RZ, 0x1f, R120 ;  /* 0x0000001fff777819 */ /* 0x010fe20000011478 */
[----:B------:R-:W2:Y:S01]  /*1ab00*/  LDL.64 R206, [R1+0x8] ;  /* 0x0000080001ce7983 */ /* 0x000ea20000100a00 */
[----:B------:R-:W-:Y:S02]  /*1ab10*/  IADD3 R0, R205, -0x1, RZ ;  /* 0xffffffffcd007810 */ /* 0x000fe40007ffe0ff */
[----:B------:R-:W-:Y:S01]  /*1ab20*/  LEA.HI R119, R119, R120, RZ, 0x2 ;  /* 0x0000007877777211 */ /* 0x000fe200078f10ff */
[----:B------:R-:W3:Y:S01]  /*1ab30*/  LDL R122, [R1+0x14] ;  /* 0x00001400017a7983 */ /* 0x000ee20000100800 */
        /* <DEDUP_REMOVED lines=34> */
.L_x_2287:
[----:B----4-:R-:W-:Y:S05]  /*1ad60*/  BSYNC B0 ;  /* 0x0000000000007941 */ /* 0x010fea0003800000 */
.L_x_2286:
        /* <DEDUP_REMOVED lines=37> */
.L_x_2290:
[----:B------:R-:W-:Y:S04]  /*1afc0*/  MOV R119, c[0x0][0x32c] ;  /* 0x0000cb0000777a02 */ /* 0x000fe80000000f00 */
[----:B------:R-:W-:Y:S11]  /*1afd0*/  ISETP.NE.AND P0, PT, R119, 0x1, PT ;  /* 0x000000017700780c */ /* 0x000ff60003f05270 */
[----:B------:R-:W-:Y:S02]  /*1afe0*/  @!UPT UIADD3 URZ, URZ, URZ, URZ ;  /* 0x0000003f3f3ff290 */ /* 0x000fe4000fffe03f */
[----:B------:R-:W-:Y:S05]  /*1aff0*/  @P0 IMAD.HI.U32 R119, R3, c[0x0][0x330], RZ ;  /* 0x0000cc0003770a27 */ /* 0x000fea00078e00ff */
[----:B------:R-:W-:Y:S02]  /*1b000*/  @P0 SHF.R.U32.HI R3, RZ, c[0x0][0x334], R119 ;  /* 0x0000cd00ff030a19 */ /* 0x000fe40000011677 */
.L_x_2291:
[----:B------:R-:W-:Y:S05]  /*1b010*/  BSYNC B0 ;  /* 0x0000000000007941 */ /* 0x000fea0003800000 */
.L_x_2289:
[----:B------:R-:W-:Y:S04]  /*1b020*/  IMAD.IADD R119, R2, 0x1, -R189 ;  /* 0x0000000102777824 */ /* 0x000fe800078e0abd */
[----:B------:R-:W-:Y:S05]  /*1b030*/  IMAD R3, R3, c[0x0][0x32c], R119 ;  /* 0x0000cb0003037a24 */ /* 0x000fea00078e0277 */
[----:B------:R-:W-:Y:S02]  /*1b040*/  IADD3 R119, R3, c[0x0][0x32c], RZ ;  /* 0x0000cb0003777a10 */ /* 0x000fe40007ffe0ff */
[----:B------:R-:W-:Y:S02]  /*1b050*/  IMNMX R0, R0, R3, !PT ;  /* 0x0000000300007217 */ /* 0x000fe40007800200 */
[----:B------:R-:W-:Y:S02]  /*1b060*/  IMNMX R122, R122, R119, PT ;  /* 0x000000777a7a7217 */ /* 0x000fe40003800200 */
.L_x_2288:
        /* <DEDUP_REMOVED lines=17> */
.L_x_2294:
[----:B------:R-:W-:Y:S04]  /*1b180*/  MOV R120, c[0x0][0x32c] ;  /* 0x0000cb0000787a02 */ /* 0x000fe80000000f00 */
[----:B------:R-:W-:Y:S11]  /*1b190*/  ISETP.NE.AND P0, PT, R120, 0x1, PT ;  /* 0x000000017800780c */ /* 0x000ff60003f05270 */
[----:B------:R-:W-:Y:S02]  /*1b1a0*/  @!UPT UIADD3 URZ, URZ, URZ, URZ ;  /* 0x0000003f3f3ff290 */ /* 0x000fe4000fffe03f */
[----:B------:R-:W-:Y:S05]  /*1b1b0*/  @P0 IMAD.HI.U32 R120, R3, c[0x0][0x330], RZ ;  /* 0x0000cc0003780a27 */ /* 0x000fea00078e00ff */
[----:B------:R-:W-:Y:S02]  /*1b1c0*/  @P0 SHF.R.U32.HI R3, RZ, c[0x0][0x334], R120 ;  /* 0x0000cd00ff030a19 */ /* 0x000fe40000011678 */
.L_x_2295:
[----:B------:R-:W-:Y:S05]  /*1b1d0*/  BSYNC B0 ;  /* 0x0000000000007941 */ /* 0x000fea0003800000 */
.L_x_2293:
[----:B------:R-:W-:Y:S04]  /*1b1e0*/  IMAD.IADD R120, R2, 0x1, -R189 ;  /* 0x0000000102787824 */ /* 0x000fe800078e0abd */
[----:B------:R-:W-:Y:S05]  /*1b1f0*/  IMAD R3, R3, c[0x0][0x32c], R120 ;  /* 0x0000cb0003037a24 */ /* 0x000fea00078e0278 */
[----:B------:R-:W-:Y:S02]  /*1b200*/  IADD3 R120, R3, c[0x0][0x32c], RZ ;  /* 0x0000cb0003787a10 */ /* 0x000fe40007ffe0ff */
[----:B------:R-:W-:Y:S02]  /*1b210*/  IMNMX R119, R119, R3, !PT ;  /* 0x0000000377777217 */ /* 0x000fe40007800200 */
[----:B------:R-:W-:Y:S02]  /*1b220*/  IMNMX R121, R121, R120, PT ;  /* 0x0000007879797217 */ /* 0x000fe40003800200 */
.L_x_2292:
        /* <DEDUP_REMOVED lines=17> */
.L_x_2298:
[----:B------:R-:W-:Y:S04]  /*1b340*/  MOV R171, c[0x0][0x32c] ;  /* 0x0000cb0000ab7a02 */ /* 0x000fe80000000f00 */
[----:B------:R-:W-:Y:S11]  /*1b350*/  ISETP.NE.AND P0, PT, R171, 0x1, PT ;  /* 0x00000001ab00780c */ /* 0x000ff60003f05270 */
[----:B------:R-:W-:Y:S02]  /*1b360*/  @!UPT UIADD3 URZ, URZ, URZ, URZ ;  /* 0x0000003f3f3ff290 */ /* 0x000fe4000fffe03f */
[----:B------:R-:W-:Y:S05]  /*1b370*/  @P0 IMAD.HI.U32 R171, R126, c[0x0][0x330], RZ ;  /* 0x0000cc007eab0a27 */ /* 0x000fea00078e00ff */
[----:B------:R-:W-:Y:S02]  /*1b380*/  @P0 SHF.R.U32.HI R126, RZ, c[0x0][0x334], R171 ;  /* 0x0000cd00ff7e0a19 */ /* 0x000fe400000116ab */
.L_x_2299:
[----:B------:R-:W-:Y:S05]  /*1b390*/  BSYNC B0 ;  /* 0x0000000000007941 */ /* 0x000fea0003800000 */
.L_x_2297:
[----:B------:R-:W-:Y:S04]  /*1b3a0*/  IMAD.IADD R171, R2, 0x1, -R189 ;  /* 0x0000000102ab7824 */ /* 0x000fe800078e0abd */
[----:B------:R-:W-:Y:S05]  /*1b3b0*/  IMAD R126, R126, c[0x0][0x32c], R171 ;  /* 0x0000cb007e7e7a24 */ /* 0x000fea00078e02ab */
[----:B------:R-:W-:Y:S02]  /*1b3c0*/  IADD3 R171, R126, c[0x0][0x32c], RZ ;  /* 0x0000cb007eab7a10 */ /* 0x000fe40007ffe0ff */
[----:B------:R-:W-:Y:S02]  /*1b3d0*/  IMNMX R3, R3, R126, !PT ;  /* 0x0000007e03037217 */ /* 0x000fe40007800200 */
[----:B------:R-:W-:Y:S02]  /*1b3e0*/  IMNMX R120, R120, R171, PT ;  /* 0x000000ab78787217 */ /* 0x000fe40003800200 */
.L_x_2296:
        /* <DEDUP_REMOVED lines=157> */
.L_x_2302:
[----:B------:R-:W-:Y:S04]  /*1bdc0*/  MOV R5, c[0x0][0x32c] ;  /* 0x0000cb0000057a02 */ /* 0x000fe80000000f00 */
[----:B------:R-:W-:Y:S11]  /*1bdd0*/  ISETP.NE.AND P0, PT, R5, 0x1, PT ;  /* 0x000000010500780c */ /* 0x000ff60003f05270 */
[----:B------:R-:W-:Y:S02]  /*1bde0*/  @!UPT UIADD3 URZ, URZ, URZ, URZ ;  /* 0x0000003f3f3ff290 */ /* 0x000fe4000fffe03f */
[----:B------:R-:W-:Y:S05]  /*1bdf0*/  @P0 IMAD.HI.U32 R5, R4, c[0x0][0x330], RZ ;  /* 0x0000cc0004050a27 */ /* 0x000fea00078e00ff */
[----:B------:R-:W-:Y:S02]  /*1be00*/  @P0 SHF.R.U32.HI R4, RZ, c[0x0][0x334], R5 ;  /* 0x0000cd00ff040a19 */ /* 0x000fe40000011605 */
.L_x_2303:
[----:B------:R-:W-:Y:S05]  /*1be10*/  BSYNC B0 ;  /* 0x0000000000007941 */ /* 0x000fea0003800000 */
.L_x_2301:
[----:B------:R-:W-:Y:S04]  /*1be20*/  IMAD.IADD R2, R2, 0x1, -R189 ;  /* 0x0000000102027824 */ /* 0x000fe800078e0abd */
[----:B------:R-:W-:Y:S05]  /*1be30*/  IMAD R2, R4, c[0x0][0x32c], R2 ;  /* 0x0000cb0004027a24 */ /* 0x000fea00078e0202 */
[----:B------:R-:W-:Y:S02]  /*1be40*/  IADD3 R4, R2, c[0x0][0x32c], RZ ;  /* 0x0000cb0002047a10 */ /* 0x000fe40007ffe0ff */
[----:B------:R-:W-:Y:S02]  /*1be50*/  IMNMX R0, R0, R2, !PT ;  /* 0x0000000200007217 */ /* 0x000fe40007800200 */
[----:B------:R-:W-:Y:S02]  /*1be60*/  IMNMX R3, R3, R4, PT ;  /* 0x0000000403037217 */ /* 0x000fe40003800200 */
.L_x_2300:
        /* <DEDUP_REMOVED lines=61> */
[----:B------:R-:W-:Y:S02]  /*1c240*/  ISETP.LT.OR P0, PT, R3, 0x21, P0 ;  /* 0x000000210300780c */ /* 0x000fe40000701670 */
[----:B------:R-:W-:Y:S02]  /*1c250*/  FMNMX.FTZ R4, R34, R4, !PT ;  /* 0x0000000422047209 */ /* 0x000fe40007810000 */
[----:B------:R-:W-:Y:S02]  /*1c260*/  FSEL R213, R42, -INF , !P0 ;  /* 0xff8000002ad57808 */ /* 0x000fe40004000000 */
[----:B------:R-:W-:Y:S01]  /*1c270*/  FMNMX.FTZ R5, R13, R5, !PT ;  /* 0x000000050d057209 */ /* 0x000fe20007810000 */
        /* <DEDUP_REMOVED lines=9> */
[----:B------:R-:W-:Y:S02]  /*1c310*/  FMNMX.FTZ R5, R190, R5, !PT ;  /* 0x00000005be057209 */ /* 0x000fe40007810000 */
[----:B------:R-:W-:Y:S02]  /*1c320*/  FSEL R211, R46, -INF , !P0 ;  /* 0xff8000002ed37808 */ /* 0x000fe40004000000 */
[----:B------:R-:W-:Y:S02]  /*1c330*/  ISETP.GT.AND P0, PT, R0, 0x29, !P6 ;  /* 0x000000290000780c */ /* 0x000fe40007704270 */
[----:B-1----:R-:W-:Y:S02]  /*1c340*/  FMNMX.FTZ R122, R2, R6, !PT ;  /* 0x00000006027a7209 */ /* 0x002fe40007810000 */
[----:B------:R-:W-:Y:S02]  /*1c350*/  ISETP.LT.OR P0, PT, R3, 0x2a, P0 ;  /* 0x0000002a0300780c */ /* 0x000fe40000701670 */
[----:B------:R-:W-:Y:S01]  /*1c360*/  FMNMX.FTZ R5, R206, R5, !PT ;  /* 0x00000005ce057209 */ /* 0x000fe20007810000 */
[C---:B------:R-:W-:Y:S01]  /*1c370*/  FMUL.FTZ R3, R122.reuse, c[0x0][0x2d0] ;  /* 0x0000b4007a037a20 */ /* 0x040fe20000410000 */
[----:B------:R-:W-:Y:S02]  /*1c380*/  FSEL R37, R47, -INF , !P0 ;  /* 0xff8000002f257808 */ /* 0x000fe40004000000 */
[----:B------:R-:W-:Y:S02]  /*1c390*/  FMNMX.FTZ R0, R191, R5, !PT ;  /* 0x00000005bf007209 */ /* 0x000fe40007810000 */
        /* <DEDUP_REMOVED lines=8> */
[----:B------:R2:W-:Y:S02]  /*1c420*/  MUFU.EX2 R218, R3 ;  /* 0x0000000300da7308 */ /* 0x0005e40000000800 */
[----:B------:R-:W3:Y:S08]  /*1c430*/  SHFL.BFLY PT, R6, R2, 0x2, 0x1f ;  /* 0x0c401f0002067f89 */ /* 0x000ef000000e0000 */
[----:B------:R4:W5:Y:S01]  /*1c440*/  MUFU.EX2 R233, R4 ;  /* 0x0000000400e97308 */ /* 0x0009620000000800 */
[----:B-1----:R-:W-:Y:S02]  /*1c450*/  FMNMX.FTZ R121, R0, R5, !PT ;  /* 0x0000000500797209 */ /* 0x002fe40007810000 */
[----:B--2---:R-:W-:Y:S02]  /*1c460*/  FMNMX.FTZ R3, R10, R123, !PT ;  /* 0x0000007b0a037209 */ /* 0x004fe40007810000 */
[----:B---3--:R-:W-:Y:S02]  /*1c470*/  FMNMX.FTZ R2, R2, R6, !PT ;  /* 0x0000000602027209 */ /* 0x008fe40007810000 */
[----:B------:R-:W-:Y:S04]  /*1c480*/  FMNMX.FTZ R3, R12, R3, !PT ;  /* 0x000000030c037209 */ /* 0x000fe80007810000 */
[----:B------:R-:W-:Y:S01]  /*1c490*/  FMNMX.FTZ R3, R11, R3, !PT ;  /* 0x000000030b037209 */ /* 0x000fe20007810000 */
[--C-:B----4-:R-:W-:Y:S01]  /*1c4a0*/  FFMA.FTZ R4, R126, c[0x0][0x2d0], -R7.reuse ;  /* 0x0000b4007e047a23 */ /* 0x110fe20000010807 */
[----:B-----5:R-:W-:Y:S01]  /*1c4b0*/  F2FP.PACK_AB R40, R233, R218 ;  /* 0x000000dae928723e */ /* 0x020fe200000000ff */
[--C-:B------:R-:W-:Y:S01]  /*1c4c0*/  FFMA.FTZ R126, R179, c[0x0][0x2d0], -R7.reuse ;  /* 0x0000b400b37e7a23 */ /* 0x100fe20000010807 */
[----:B------:R-:W-:Y:S01]  /*1c4d0*/  FMNMX.FTZ R0, R15, R3, !PT ;  /* 0x000000030f007209 */ /* 0x000fe20007810000 */
[----:B------:R1:W-:Y:S01]  /*1c4e0*/  MUFU.EX2 R235, R4 ;  /* 0x0000000400eb7308 */ /* 0x0003e20000000800 */
[----:B------:R-:W-:Y:S01]  /*1c4f0*/  FSEL R3, R122, RZ, P0 ;  /* 0x000000ff7a037208 */ /* 0x000fe20000000000 */
[--C-:B------:R-:W-:Y:S01]  /*1c500*/  FFMA.FTZ R179, R176, c[0x0][0x2d0], -R7.reuse ;  /* 0x0000b400b0b37a23 */ /* 0x100fe20000010807 */
[----:B------:R-:W-:Y:S01]  /*1c510*/  FMNMX.FTZ R5, R168, R0, !PT ;  /* 0x00000000a8057209 */ /* 0x000fe20007810000 */
[C---:B------:R-:W-:Y:S01]  /*1c520*/  FMUL.FTZ R0, R121.reuse, c[0x0][0x2d0] ;  /* 0x0000b40079007a20 */ /* 0x040fe20000410000 */
[----:B------:R-:W-:Y:S01]  /*1c530*/  FSETP.NEU.FTZ.AND P0, PT, R121, -INF , PT ;  /* 0xff8000007900780b */ /* 0x000fe20003f1d000 */
[--C-:B------:R-:W-:Y:S01]  /*1c540*/  FFMA.FTZ R176, R32, c[0x0][0x2d0], -R7.reuse ;  /* 0x0000b40020b07a23 */ /* 0x100fe20000010807 */
[----:B------:R-:W-:Y:S02]  /*1c550*/  FMNMX.FTZ R6, R169, R5, !PT ;  /* 0x00000005a9067209 */ /* 0x000fe40007810000 */
[----:B------:R-:W-:Y:S01]  /*1c560*/  FSEL R8, R0, RZ, P0 ;  /* 0x000000ff00087208 */ /* 0x000fe20000000000 */
[----:B------:R-:W2:Y:S01]  /*1c570*/  SHFL.BFLY PT, R5, R2, 0x1, 0x1f ;  /* 0x0c201f0002057f89 */ /* 0x000ea200000e0000 */
[----:B------:R-:W-:Y:S03]  /*1c580*/  MUFU.EX2 R222, R126 ;  /* 0x0000007e00de7308 */ /* 0x000fe60000000800 */
[--C-:B------:R-:W-:Y:S02]  /*1c590*/  FFMA.FTZ R0, R18, c[0x0][0x2d0], -R8.reuse ;  /* 0x0000b40012007a23 */ /* 0x100fe40000010808 */
[--C-:B------:R-:W-:Y:S02]  /*1c5a0*/  FFMA.FTZ R175, R175, c[0x0][0x2d0], -R8.reuse ;  /* 0x0000b400afaf7a23 */ /* 0x100fe40000010808 */
[--C-:B------:R-:W-:Y:S03]  /*1c5b0*/  FFMA.FTZ R174, R174, c[0x0][0x2d0], -R8.reuse ;  /* 0x0000b400aeae7a23 */ /* 0x100fe60000010808 */
[----:B------:R3:W-:Y:S01]  /*1c5c0*/  MUFU.EX2 R227, R0 ;  /* 0x0000000000e37308 */ /* 0x0007e20000000800 */
[--C-:B-1----:R-:W-:Y:S02]  /*1c5d0*/  FFMA.FTZ R4, R171, c[0x0][0x2d0], -R7.reuse ;  /* 0x0000b400ab047a23 */ /* 0x102fe40000010807 */
[--C-:B------:R-:W-:Y:S02]  /*1c5e0*/  FFMA.FTZ R171, R181, c[0x0][0x2d0], -R7.reuse ;  /* 0x0000b400b5ab7a23 */ /* 0x100fe40000010807 */
[--C-:B------:R-:W-:Y:S02]  /*1c5f0*/  FFMA.FTZ R181, R177, c[0x0][0x2d0], -R7.reuse ;  /* 0x0000b400b1b57a23 */ /* 0x100fe40000010807 */
        /* <DEDUP_REMOVED lines=18> */
[----:B------:R-:W-:Y:S01]  /*1c720*/  FFMA.FTZ R4, R172, c[0x0][0x2d0], -R8 ;  /* 0x0000b400ac047a23 */ /* 0x000fe20000010808 */
        /* <DEDUP_REMOVED lines=12> */
[--C-:B------:R-:W-:Y:S07]  /*1c7f0*/  FFMA.FTZ R126, R206, c[0x0][0x2d0], -R38.reuse ;  /* 0x0000b400ce7e7a23 */ /* 0x100fee0000010826 */
[----:B------:R1:W-:Y:S10]  /*1c800*/  MUFU.EX2 R223, R4 ;  /* 0x0000000400df7308 */ /* 0x0003f40000000800 */
[----:B------:R-:W-:Y:S01]  /*1c810*/  MUFU.EX2 R126, R126 ;  /* 0x0000007e007e7308 */ /* 0x000fe20000000800 */
[--C-:B-1----:R-:W-:Y:S09]  /*1c820*/  FFMA.FTZ R4, R20, c[0x0][0x2d0], -R38.reuse ;  /* 0x0000b40014047a23 */ /* 0x102ff20000010826 */
[----:B------:R3:W1:Y:S02]  /*1c830*/  MUFU.EX2 R225, R4 ;  /* 0x0000000400e17308 */ /* 0x0006640000000800 */
[----:B---3--:R-:W-:Y:S01]  /*1c840*/  FMNMX.FTZ R4, R0, R2, !PT ;  /* 0x0000000200047209 */ /* 0x008fe20007810000 */
[----:B------:R-:W-:Y:S01]  /*1c850*/  FFMA.FTZ R0, R21, c[0x0][0x2d0], -R38 ;  /* 0x0000b40015007a23 */ /* 0x000fe20000010826 */
[----:B-1----:R-:W-:Y:S01]  /*1c860*/  F2FP.PACK_AB R44, R225, R223 ;  /* 0x000000dfe12c723e */ /* 0x002fe200000000ff */
[----:B------:R-:W-:Y:S01]  /*1c870*/  FADD.FTZ R2, -R5, R117 ;  /* 0x0000007505027221 */ /* 0x000fe20000010100 */
[----:B------:R-:W-:Y:S04]  /*1c880*/  LDSM.16.MT88.4 R20, [R166] ;  /* 0x00000000a614783b */ /* 0x000fe80000004200 */
[----:B------:R1:W-:Y:S01]  /*1c890*/  MUFU.EX2 R224, R0 ;  /* 0x0000000000e07308 */ /* 0x0003e20000000800 */
[----:B------:R-:W-:Y:S02]  /*1c8a0*/  FFMA.FTZ R117, R180, c[0x0][0x2d0], -R8 ;  /* 0x0000b400b4757a23 */ /* 0x000fe40000010808 */
[----:B------:R-:W-:Y:S01]  /*1c8b0*/  FMUL.FTZ R2, R2, c[0x0][0x2d0] ;  /* 0x0000b40002027a20 */ /* 0x000fe20000410000 */
[----:B------:R-:W2:Y:S06]  /*1c8c0*/  SHFL.BFLY PT, R6, R4, 0x1, 0x1f ;  /* 0x0c201f0004067f89 */ /* 0x000eac00000e0000 */
[----:B------:R-:W3:Y:S10]  /*1c8d0*/  MUFU.EX2 R36, R2 ;  /* 0x0000000200247308 */ /* 0x000ef40000000800 */
[----:B------:R-:W-:Y:S01]  /*1c8e0*/  MUFU.EX2 R219, R117 ;  /* 0x0000007500db7308 */ /* 0x000fe20000000800 */
[----:B-1----:R-:W-:Y:S09]  /*1c8f0*/  FFMA.FTZ R0, R13, c[0x0][0x2d0], -R38 ;  /* 0x0000b4000d007a23 */ /* 0x002ff20000010826 */
[----:B------:R1:W4:Y:S01]  /*1c900*/  MUFU.EX2 R237, R0 ;  /* 0x0000000000ed7308 */ /* 0x0003220000000800 */
[----:B--2---:R-:W-:Y:S01]  /*1c910*/  FMNMX.FTZ R119, R4, R6, !PT ;  /* 0x0000000604777209 */ /* 0x004fe20007810000 */
[C---:B---3--:R-:W-:Y:S04]  /*1c920*/  FMUL.FTZ R7, R36.reuse, R131 ;  /* 0x0000008324077220 */ /* 0x048fe80000410000 */
[----:B------:R-:W-:Y:S02]  /*1c930*/  FMUL.FTZ R4, R119, c[0x0][0x2d0] ;  /* 0x0000b40077047a20 */ /* 0x000fe40000410000 */
[----:B------:R-:W-:Y:S02]  /*1c940*/  FMUL.FTZ R6, R36, R130 ;  /* 0x0000008224067220 */ /* 0x000fe40000410000 */
[----:B------:R-:W-:Y:S01]  /*1c950*/  FFMA.FTZ R130, R34, c[0x0][0x2d0], -R8 ;  /* 0x0000b40022827a23 */ /* 0x000fe20000010808 */
        /* <DEDUP_REMOVED lines=9> */
[----:B----4-:R-:W-:Y:S01]  /*1c9f0*/  F2FP.PACK_AB R46, R237, R224 ;  /* 0x000000e0ed2e723e */ /* 0x010fe200000000ff */
[----:B------:R-:W-:Y:S02]  /*1ca00*/  FFMA.FTZ R116, R178, c[0x0][0x2d0], -R8 ;  /* 0x0000b400b2747a23 */ /* 0x000fe40000010808 */
        /* <DEDUP_REMOVED lines=17> */
[----:B-1----:R-:W-:Y:S05]  /*1cb20*/  FFMA.FTZ R116, R188, c[0x0][0x2d0], -R38 ;  /* 0x0000b400bc747a23 */ /* 0x002fea0000010826 */
[----:B------:R-:W-:Y:S01]  /*1cb30*/  MUFU.EX2 R178, R181 ;  /* 0x000000b500b27308 */ /* 0x000fe20000000800 */
[----:B--2---:R-:W-:Y:S01]  /*1cb40*/  FSEL R0, R120, RZ, P0 ;  /* 0x000000ff78007208 */ /* 0x004fe20000000000 */
[----:B---3--:R-:W-:Y:S01]  /*1cb50*/  FMUL.FTZ R5, R3, R129 ;  /* 0x0000008103057220 */ /* 0x008fe20000410000 */
[----:B------:R-:W-:Y:S01]  /*1cb60*/  FSETP.NEU.FTZ.AND P0, PT, R119, -INF , PT ;  /* 0xff8000007700780b */ /* 0x000fe20003f1d000 */
[----:B------:R-:W-:Y:S02]  /*1cb70*/  FFMA.FTZ R129, R35, c[0x0][0x2d0], -R8 ;  /* 0x0000b40023817a23 */ /* 0x000fe40000010808 */
[----:B------:R-:W-:Y:S01]  /*1cb80*/  FADD.FTZ R0, -R0, R118 ;  /* 0x0000007600007221 */ /* 0x000fe20000010100 */
[----:B------:R-:W-:Y:S01]  /*1cb90*/  FSEL R39, R4, RZ, P0 ;  /* 0x000000ff04277208 */ /* 0x000fe20000000000 */
[----:B------:R-:W-:Y:S02]  /*1cba0*/  FFMA.FTZ R118, R182, c[0x0][0x2d0], -R8 ;  /* 0x0000b400b6767a23 */ /* 0x000fe40000010808 */
[----:B------:R-:W-:Y:S01]  /*1cbb0*/  MUFU.EX2 R181, R176 ;  /* 0x000000b000b57308 */ /* 0x000fe20000000800 */
[----:B------:R-:W-:Y:S02]  /*1cbc0*/  FMUL.FTZ R0, R0, c[0x0][0x2d0] ;  /* 0x0000b40000007a20 */ /* 0x000fe40000410000 */
[--C-:B------:R-:W-:Y:S02]  /*1cbd0*/  FFMA.FTZ R4, R15, c[0x0][0x2d0], -R39.reuse ;  /* 0x0000b4000f047a23 */ /* 0x100fe40000010827 */
[C---:B------:R-:W-:Y:S02]  /*1cbe0*/  FMUL.FTZ R16, R3.reuse, R140 ;  /* 0x0000008c03107220 */ /* 0x040fe40000410000 */
[C---:B------:R-:W-:Y:S02]  /*1cbf0*/  FMUL.FTZ R17, R3.reuse, R141 ;  /* 0x0000008d03117220 */ /* 0x040fe40000410000 */
[C---:B------:R-:W-:Y:S01]  /*1cc00*/  FMUL.FTZ R32, R3.reuse, R156 ;  /* 0x0000009c03207220 */ /* 0x040fe20000410000 */
[----:B------:R1:W2:Y:S01]  /*1cc10*/  MUFU.EX2 R2, R0 ;  /* 0x0000000000027308 */ /* 0x0002a20000000800 */
[C---:B------:R-:W-:Y:S01]  /*1cc20*/  FMUL.FTZ R33, R3.reuse, R157 ;  /* 0x0000009d03217220 */ /* 0x040fe20000410000 */
[----:B------:R-:W-:Y:S01]  /*1cc30*/  LDSM.16.MT88.4 R140, [R166+0x800] ;  /* 0x00080000a68c783b */ /* 0x000fe20000004200 */
[----:B------:R-:W-:Y:S02]  /*1cc40*/  FMUL.FTZ R35, R36, R159 ;  /* 0x0000009f24237220 */ /* 0x000fe40000410000 */
[C---:B------:R-:W-:Y:S02]  /*1cc50*/  FMUL.FTZ R100, R3.reuse, R100 ;  /* 0x0000006403647220 */ /* 0x040fe40000410000 */
[C---:B------:R-:W-:Y:S02]  /*1cc60*/  FMUL.FTZ R101, R3.reuse, R101 ;  /* 0x0000006503657220 */ /* 0x040fe40000410000 */
[C---:B------:R-:W-:Y:S01]  /*1cc70*/  FMUL.FTZ R112, R3.reuse, R112 ;  /* 0x0000007003707220 */ /* 0x040fe20000410000 */
[----:B------:R3:W-:Y:S01]  /*1cc80*/  MUFU.EX2 R229, R4 ;  /* 0x0000000400e57308 */ /* 0x0007e20000000800 */
[C---:B------:R-:W-:Y:S01]  /*1cc90*/  FMUL.FTZ R113, R3.reuse, R113 ;  /* 0x0000007103717220 */ /* 0x040fe20000410000 */
[----:B------:R-:W-:Y:S01]  /*1cca0*/  LDSM.16.MT88.4 R156, [R167+0x800] ;  /* 0x00080000a79c783b */ /* 0x000fe20000004200 */
        /* <DEDUP_REMOVED lines=8> */
[C---:B--2---:R-:W-:Y:S02]  /*1cd30*/  FMUL.FTZ R9, R2.reuse, R133 ;  /* 0x0000008502097220 */ /* 0x044fe40000410000 */
[C---:B------:R-:W-:Y:S01]  /*1cd40*/  FMUL.FTZ R13, R2.reuse, R137 ;  /* 0x00000089020d7220 */ /* 0x040fe20000410000 */
[----:B------:R1:W-:Y:S01]  /*1cd50*/  MUFU.EX2 R209, R0 ;  /* 0x0000000000d17308 */ /* 0x0003e20000000800 */
[C---:B------:R-:W-:Y:S02]  /*1cd60*/  FMUL.FTZ R24, R2.reuse, R148 ;  /* 0x0000009402187220 */ /* 0x040fe40000410000 */
[C---:B------:R-:W-:Y:S02]  /*1cd70*/  FMUL.FTZ R25, R2.reuse, R149 ;  /* 0x0000009502197220 */ /* 0x040fe40000410000 */
[C---:B---3--:R-:W-:Y:S02]  /*1cd80*/  FMUL.FTZ R4, R3.reuse, R128 ;  /* 0x0000008003047220 */ /* 0x048fe40000410000 */
[C---:B------:R-:W-:Y:S02]  /*1cd90*/  FMUL.FTZ R28, R2.reuse, R152 ;  /* 0x00000098021c7220 */ /* 0x040fe40000410000 */
[C---:B------:R-:W-:Y:S01]  /*1cda0*/  FMUL.FTZ R29, R2.reuse, R153 ;  /* 0x00000099021d7220 */ /* 0x040fe20000410000 */
[----:B------:R-:W-:Y:S01]  /*1cdb0*/  MUFU.EX2 R176, R129 ;  /* 0x0000008100b07308 */ /* 0x000fe20000000800 */
[C---:B------:R-:W-:Y:S01]  /*1cdc0*/  FMUL.FTZ R104, R2.reuse, R104 ;  /* 0x0000006802687220 */ /* 0x040fe20000410000 */
[-C--:B------:R-:W-:Y:S01]  /*1cdd0*/  HMMA.16816.F32 R4, R40, R20.reuse, R4 ;  /* 0x000000142804723c */ /* 0x080fe20000001804 */
[C---:B------:R-:W-:Y:S02]  /*1cde0*/  FMUL.FTZ R105, R2.reuse, R105 ;  /* 0x0000006902697220 */ /* 0x040fe40000410000 */
[C---:B------:R-:W-:Y:S02]  /*1cdf0*/  FMUL.FTZ R108, R2.reuse, R108 ;  /* 0x0000006c026c7220 */ /* 0x040fe40000410000 */
[C---:B------:R-:W-:Y:S02]  /*1ce00*/  FMUL.FTZ R109, R2.reuse, R109 ;  /* 0x0000006d026d7220 */ /* 0x040fe40000410000 */
[C---:B------:R-:W-:Y:S02]  /*1ce10*/  FMUL.FTZ R56, R2.reuse, R56 ;  /* 0x0000003802387220 */ /* 0x040fe40000410000 */
[----:B------:R-:W-:Y:S03]  /*1ce20*/  FMUL.FTZ R57, R2, R57 ;  /* 0x0000003902397220 */ /* 0x000fe60000410000 */
[--C-:B-1----:R-:W-:Y:S02]  /*1ce30*/  FFMA.FTZ R0, R12, c[0x0][0x2d0], -R39.reuse ;  /* 0x0000b4000c007a23 */ /* 0x102fe40000010827 */
[C---:B------:R-:W-:Y:S02]  /*1ce40*/  FMUL.FTZ R12, R2.reuse, R136 ;  /* 0x00000088020c7220 */ /* 0x040fe40000410000 */
[----:B------:R-:W1:Y:S01]  /*1ce50*/  MUFU.EX2 R210, R0 ;  /* 0x0000000000d27308 */ /* 0x000e620000000800 */
        /* <DEDUP_REMOVED lines=10> */
[C---:B------:R-:W-:Y:S02]  /*1cf00*/  FMUL.FTZ R88, R2.reuse, R88 ;  /* 0x0000005802587220 */ /* 0x040fe40000410000 */
[----:B------:R-:W-:Y:S01]  /*1cf10*/  FMUL.FTZ R89, R2, R89 ;  /* 0x0000005902597220 */ /* 0x000fe20000410000 */
[----:B-1----:R-:W-:Y:S01]  /*1cf20*/  F2FP.PACK_AB R45, R210, R209 ;  /* 0x000000d1d22d723e */ /* 0x002fe200000000ff */
[--C-:B------:R-:W-:Y:S02]  /*1cf30*/  FFMA.FTZ R0, R11, c[0x0][0x2d0], -R39.reuse ;  /* 0x0000b4000b007a23 */ /* 0x100fe40000010827 */
[C---:B------:R-:W-:Y:S02]  /*1cf40*/  FMUL.FTZ R92, R2.reuse, R92 ;  /* 0x0000005c025c7220 */ /* 0x040fe40000410000 */
[----:B------:R1:W2:Y:S01]  /*1cf50*/  MUFU.EX2 R230, R0 ;  /* 0x0000000000e67308 */ /* 0x0002a20000000800 */
[----:B------:R-:W-:Y:S02]  /*1cf60*/  FMUL.FTZ R93, R2, R93 ;  /* 0x0000005d025d7220 */ /* 0x000fe40000410000 */
[C---:B------:R-:W-:Y:S02]  /*1cf70*/  FMUL.FTZ R96, R3.reuse, R96 ;  /* 0x0000006003607220 */ /* 0x040fe40000410000 */
[C---:B------:R-:W-:Y:S02]  /*1cf80*/  FMUL.FTZ R97, R3.reuse, R97 ;  /* 0x0000006103617220 */ /* 0x040fe40000410000 */
[----:B------:R-:W-:Y:S02]  /*1cf90*/  FFMA.FTZ R128, R3, R234, R218 ;  /* 0x000000ea03807223 */ /* 0x000fe400000100da */
[----:B------:R-:W-:Y:S02]  /*1cfa0*/  FFMA.FTZ R118, R208, c[0x0][0x2d0], -R38 ;  /* 0x0000b400d0767a23 */ /* 0x000fe40000010826 */
[----:B------:R-:W-:Y:S02]  /*1cfb0*/  FFMA.FTZ R117, R213, c[0x0][0x2d0], -R39 ;  /* 0x0000b400d5757a23 */ /* 0x000fe40000010827 */
[----:B------:R-:W-:Y:S10]  /*1cfc0*/  MUFU.EX2 R172, R118 ;  /* 0x0000007600ac7308 */ /* 0x000ff40000000800 */
[----:B------:R-:W-:Y:S01]  /*1cfd0*/  MUFU.EX2 R117, R117 ;  /* 0x0000007500757308 */ /* 0x000fe20000000800 */
[----:B-1----:R-:W-:Y:S02]  /*1cfe0*/  FSEL R0, R119, RZ, P0 ;  /* 0x000000ff77007208 */ /* 0x002fe40000000000 */
[----:B--2---:R-:W-:Y:S02]  /*1cff0*/  F2FP.PACK_AB R47, R229, R230 ;  /* 0x000000e6e52f723e */ /* 0x004fe400000000ff */
[----:B------:R-:W-:Y:S01]  /*1d000*/  ISETP.GT.AND P0, PT, R205, R238, PT ;  /* 0x000000eecd00720c */ /* 0x000fe20003f04270 */
[----:B------:R-:W-:Y:S02]  /*1d010*/  FADD.FTZ R0, -R0, R123 ;  /* 0x0000007b00007221 */ /* 0x000fe40000010100 */
[----:B------:R-:W-:Y:S02]  /*1d020*/  FFMA.FTZ R123, R184, c[0x0][0x2d0], -R8 ;  /* 0x0000b400b87b7a23 */ /* 0x000fe40000010808 */
[----:B------:R-:W-:Y:S01]  /*1d030*/  FMUL.FTZ R0, R0, c[0x0][0x2d0] ;  /* 0x0000b40000007a20 */ /* 0x000fe20000410000 */
[----:B------:R1:W-:Y:S01]  /*1d040*/  MUFU.EX2 R184, R116 ;  /* 0x0000007400b87308 */ /* 0x0003e20000000800 */
[C---:B------:R-:W-:Y:S02]  /*1d050*/  FMUL.FTZ R8, R2.reuse, R132 ;  /* 0x0000008402087220 */ /* 0x040fe40000410000 */
[----:B------:R-:W-:Y:S07]  /*1d060*/  FFMA.FTZ R2, R2, R246, R223 ;  /* 0x000000f602027223 */ /* 0x000fee00000100df */
[----:B------:R-:W2:Y:S10]  /*1d070*/  MUFU.EX2 R0, R0 ;  /* 0x0000000000007308 */ /* 0x000eb40000000800 */
[----:B------:R-:W3:Y:S01]  /*1d080*/  MUFU.EX2 R214, R123 ;  /* 0x0000007b00d67308 */ /* 0x000ee20000000800 */
[--C-:B-1----:R-:W-:Y:S09]  /*1d090*/  FFMA.FTZ R116, R187, c[0x0][0x2d0], -R38.reuse ;  /* 0x0000b400bb747a23 */ /* 0x102ff20000010826 */
[----:B------:R1:W-:Y:S01]  /*1d0a0*/  MUFU.EX2 R185, R116 ;  /* 0x0000007400b97308 */ /* 0x0003e20000000800 */
[C---:B--2---:R-:W-:Y:S02]  /*1d0b0*/  FMUL.FTZ R10, R0.reuse, R134 ;  /* 0x00000086000a7220 */ /* 0x044fe40000410000 */
        /* <DEDUP_REMOVED lines=10> */
[----:B------:R-:W-:Y:S03]  /*1d160*/  FMUL.FTZ R21, R3, R145 ;  /* 0x0000009103157220 */ /* 0x000fe60000410000 */
        /* <DEDUP_REMOVED lines=21> */
[----:B------:R-:W-:Y:S03]  /*1d2c0*/  FMUL.FTZ R95, R0, R95 ;  /* 0x0000005f005f7220 */ /* 0x000fe60000410000 */
[--C-:B-1----:R-:W-:Y:S02]  /*1d2d0*/  FFMA.FTZ R116, R186, c[0x0][0x2d0], -R38.reuse ;  /* 0x0000b400ba747a23 */ /* 0x102fe40000010826 */
[--C-:B------:R-:W-:Y:S02]  /*1d2e0*/  FFMA.FTZ R123, R191, c[0x0][0x2d0], -R38.reuse ;  /* 0x0000b400bf7b7a23 */ /* 0x100fe40000010826 */
[C---:B------:R-:W-:Y:S01]  /*1d2f0*/  HMMA.16816.F32 R32, R40.reuse, R50, R32 ;  /* 0x000000322820723c */ /* 0x040fe20000001820 */
[----:B------:R-:W1:Y:S01]  /*1d300*/  LDSM.16.MT88.4 R48, [R166+0xc00] ;  /* 0x000c0000a630783b */ /* 0x000e620000004200 */
[----:B------:R2:W-:Y:S02]  /*1d310*/  MUFU.EX2 R186, R116 ;  /* 0x0000007400ba7308 */ /* 0x0005e40000000800 */
[----:B------:R-:W-:Y:S02]  /*1d320*/  FFMA.FTZ R3, R211, c[0x0][0x2d0], -R39 ;  /* 0x0000b400d3037a23 */ /* 0x000fe40000010827 */
[----:B------:R-:W-:Y:S06]  /*1d330*/  FFMA.FTZ R0, R0, R247, R209 ;  /* 0x000000f700007223 */ /* 0x000fec00000100d1 */
[----:B------:R-:W-:Y:S10]  /*1d340*/  MUFU.EX2 R171, R123 ;  /* 0x0000007b00ab7308 */ /* 0x000ff40000000800 */
[----:B------:R4:W-:Y:S01]  /*1d350*/  MUFU.EX2 R123, R3 ;  /* 0x00000003007b7308 */ /* 0x0009e20000000800 */
[--C-:B--2---:R-:W-:Y:S02]  /*1d360*/  FFMA.FTZ R116, R190, c[0x0][0x2d0], -R38.reuse ;  /* 0x0000b400be747a23 */ /* 0x104fe40000010826 */
[----:B------:R-:W-:Y:S07]  /*1d370*/  FFMA.FTZ R38, R207, c[0x0][0x2d0], -R38 ;  /* 0x0000b400cf267a23 */ /* 0x000fee0000010826 */
[----:B------:R2:W5:Y:S01]  /*1d380*/  MUFU.EX2 R183, R116 ;  /* 0x0000007400b77308 */ /* 0x0005620000000800 */
[-C--:B-1----:R-:W-:Y:S09]  /*1d390*/  HMMA.16816.F32 R100, R40, R48.reuse, R100 ;  /* 0x000000302864723c */ /* 0x082ff20000001864 */
[----:B------:R1:W-:Y:S03]  /*1d3a0*/  MUFU.EX2 R173, R38 ;  /* 0x0000002600ad7308 */ /* 0x0003e60000000800 */
[----:B----4-:R-:W-:Y:S01]  /*1d3b0*/  FFMA.FTZ R3, R36, R236, R227 ;  /* 0x000000ec24037223 */ /* 0x010fe200000100e3 */
[C---:B------:R-:W-:Y:S03]  /*1d3c0*/  HMMA.16816.F32 R104, R44.reuse, R48, R104 ;  /* 0x000000302c68723c */ /* 0x040fe60000001868 */
[----:B------:R-:W-:Y:S02]  /*1d3d0*/  FADD.FTZ R36, R226, R3 ;  /* 0x00000003e2247221 */ /* 0x000fe40000010000 */
[----:B------:R-:W-:Y:S02]  /*1d3e0*/  FADD.FTZ R3, R225, R2 ;  /* 0x00000002e1037221 */ /* 0x000fe40000010000 */
[--C-:B--2---:R-:W-:Y:S01]  /*1d3f0*/  FFMA.FTZ R116, R212, c[0x0][0x2d0], -R39.reuse ;  /* 0x0000b400d4747a23 */ /* 0x104fe20000010827 */
[-C--:B------:R-:W-:Y:S05]  /*1d400*/  HMMA.16816.F32 R108, R44, R50.reuse, R108 ;  /* 0x000000322c6c723c */ /* 0x080fea000000186c */
[----:B------:R-:W-:Y:S03]  /*1d410*/  MUFU.EX2 R116, R116 ;  /* 0x0000007400747308 */ /* 0x000fe60000000800 */
[C---:B------:R-:W-:Y:S01]  /*1d420*/  HMMA.16816.F32 R112, R40.reuse, R50, R112 ;  /* 0x000000322870723c */ /* 0x040fe20000001870 */
[----:B------:R-:W2:Y:S03]  /*1d430*/  LDSM.16.MT88.4 R48, [R167+0xc00] ;  /* 0x000c0000a730783b */ /* 0x000ea60000004200 */
[----:B-1----:R-:W-:Y:S04]  /*1d440*/  F2FP.PACK_AB R38, R181, R177 ;  /* 0x000000b1b526723e */ /* 0x002fe800000000ff */
[-C--:B--2---:R-:W-:Y:S08]  /*1d450*/  HMMA.16816.F32 R52, R40, R48.reuse, R52 ;  /* 0x000000302834723c */ /* 0x084ff00000001834 */
        /* <DEDUP_REMOVED lines=14> */
[----:B------:R2:W-:Y:S05]  /*1d540*/  MUFU.EX2 R182, R48 ;  /* 0x0000003000b67308 */ /* 0x0005ea0000000800 */
[----:B------:R-:W-:Y:S07]  /*1d550*/  HMMA.16816.F32 R96, R40, R50, R96 ;  /* 0x000000322860723c */ /* 0x000fee0000001860 */
[----:B------:R-:W-:Y:S02]  /*1d560*/  F2FP.PACK_AB R40, R217, R215 ;  /* 0x000000d7d928723e */ /* 0x000fe400000000ff */
[----:B---3--:R-:W-:Y:S03]  /*1d570*/  F2FP.PACK_AB R41, R216, R214 ;  /* 0x000000d6d829723e */ /* 0x008fe600000000ff */
[----:B------:R-:W-:Y:S02]  /*1d580*/  F2FP.PACK_AB R42, R222, R220 ;  /* 0x000000dcde2a723e */ /* 0x000fe400000000ff */
[----:B------:R-:W-:Y:S02]  /*1d590*/  F2FP.PACK_AB R43, R221, R219 ;  /* 0x000000dbdd2b723e */ /* 0x000fe400000000ff */
[----:B-----5:R-:W-:Y:S01]  /*1d5a0*/  F2FP.PACK_AB R50, R183, R186 ;  /* 0x000000bab732723e */ /* 0x020fe200000000ff */
[--C-:B--2---:R-:W-:Y:S04]  /*1d5b0*/  FFMA.FTZ R48, R169, c[0x0][0x2d0], -R39.reuse ;  /* 0x0000b400a9307a23 */ /* 0x104fe80000010827 */
[----:B------:R2:W3:Y:S01]  /*1d5c0*/  MUFU.EX2 R168, R48 ;  /* 0x0000003000a87308 */ /* 0x0004e20000000800 */
[-C--:B-1----:R-:W-:Y:S01]  /*1d5d0*/  HMMA.16816.F32 R4, R40, R44.reuse, R4 ;  /* 0x0000002c2804723c */ /* 0x082fe20000001804 */
[--C-:B--2---:R-:W-:Y:S01]  /*1d5e0*/  FFMA.FTZ R48, R170, c[0x0][0x2d0], -R39.reuse ;  /* 0x0000b400aa307a23 */ /* 0x104fe20000010827 */
[----:B---3--:R-:W-:Y:S07]  /*1d5f0*/  F2FP.PACK_AB R49, R168, R182 ;  /* 0x000000b6a831723e */ /* 0x008fee00000000ff */
[----:B------:R1:W-:Y:S03]  /*1d600*/  MUFU.EX2 R169, R48 ;  /* 0x0000003000a97308 */ /* 0x0003e60000000800 */
[--C-:B-1----:R-:W-:Y:S02]  /*1d610*/  FFMA.FTZ R48, R189, c[0x0][0x2d0], -R39.reuse ;  /* 0x0000b400bd307a23 */ /* 0x102fe40000010827 */
[----:B------:R-:W-:Y:S05]  /*1d620*/  FFMA.FTZ R39, R37, c[0x0][0x2d0], -R39 ;  /* 0x0000b40025277a23 */ /* 0x000fea0000010827 */
[----:B------:R1:W2:Y:S01]  /*1d630*/  MUFU.EX2 R170, R48 ;  /* 0x0000003000aa7308 */ /* 0x0002a20000000800 */
[----:B------:R-:W-:Y:S04]  /*1d640*/  FADD.FTZ R37, R233, R128 ;  /* 0x00000080e9257221 */ /* 0x000fe80000010000 */
[----:B------:R-:W-:Y:S01]  /*1d650*/  FADD.FTZ R2, R235, R37 ;  /* 0x00000025eb027221 */ /* 0x000fe20000010000 */
[----:B------:R-:W-:Y:S04]  /*1d660*/  F2FP.PACK_AB R37, R179, R175 ;  /* 0x000000afb325723e */ /* 0x000fe800000000ff */
[----:B------:R3:W4:Y:S01]  /*1d670*/  MUFU.EX2 R118, R39 ;  /* 0x0000002700767308 */ /* 0x0007220000000800 */
[----:B-1----:R-:W-:Y:S02]  /*1d680*/  F2FP.PACK_AB R48, R185, R184 ;  /* 0x000000b8b930723e */ /* 0x002fe400000000ff */
[----:B--2---:R-:W-:Y:S07]  /*1d690*/  F2FP.PACK_AB R51, R170, R169 ;  /* 0x000000a9aa33723e */ /* 0x004fee00000000ff */
[C---:B------:R-:W-:Y:S01]  /*1d6a0*/  HMMA.16816.F32 R8, R48.reuse, R44, R8 ;  /* 0x0000002c3008723c */ /* 0x040fe20000001808 */
[----:B---3--:R-:W-:Y:S07]  /*1d6b0*/  F2FP.PACK_AB R39, R174, R176 ;  /* 0x000000b0ae27723e */ /* 0x008fee00000000ff */
        /* <DEDUP_REMOVED lines=25> */
[----:B------:R-:W-:Y:S01]  /*1d850*/  FADD.FTZ R44, R228, R36 ;  /* 0x00000024e42c7221 */ /* 0x000fe20000010000 */
[-C--:B------:R-:W-:Y:S01]  /*1d860*/  HMMA.16816.F32 R92, R48, R46.reuse, R92 ;  /* 0x0000002e305c723c */ /* 0x080fe2000000185c */
[----:B------:R-:W-:Y:S06]  /*1d870*/  F2FP.PACK_AB R36, R180, R178 ;  /* 0x000000b2b424723e */ /* 0x000fec00000000ff */
[----:B------:R-:W-:Y:S01]  /*1d880*/  FADD.FTZ R48, R231, R44 ;  /* 0x0000002ce7307221 */ /* 0x000fe20000010000 */
[----:B------:R-:W-:Y:S01]  /*1d890*/  HMMA.16816.F32 R96, R40, R46, R96 ;  /* 0x0000002e2860723c */ /* 0x000fe20000001860 */
[----:B------:R-:W1:Y:S03]  /*1d8a0*/  LDSM.16.MT88.4 R44, [R166+0x1400] ;  /* 0x00140000a62c783b */ /* 0x000e660000004200 */
[----:B------:R-:W-:Y:S02]  /*1d8b0*/  FADD.FTZ R49, R224, R3 ;  /* 0x00000003e0317221 */ /* 0x000fe40000010000 */
[----:B------:R-:W-:Y:S01]  /*1d8c0*/  FADD.FTZ R3, R232, R2 ;  /* 0x00000002e8037221 */ /* 0x000fe20000010000 */
[----:B------:R-:W-:Y:S01]  /*1d8d0*/  F2FP.PACK_AB R40, R171, R126 ;  /* 0x0000007eab28723e */ /* 0x000fe200000000ff */
[-C--:B------:R-:W-:Y:S01]  /*1d8e0*/  HMMA.16816.F32 R128, R36, R140.reuse, R4 ;  /* 0x0000008c2480723c */ /* 0x080fe20000001804 */
[----:B------:R-:W-:Y:S01]  /*1d8f0*/  F2FP.PACK_AB R42, R173, R172 ;  /* 0x000000acad2a723e */ /* 0x000fe200000000ff */
[----:B------:R-:W2:Y:S02]  /*1d900*/  LDSM.16.MT88.4 R4, [R167+0x1400] ;  /* 0x00140000a704783b */ /* 0x000ea40000004200 */
[----:B------:R-:W-:Y:S01]  /*1d910*/  F2FP.PACK_AB R41, R116, R117 ;  /* 0x000000757429723e */ /* 0x000fe200000000ff */
[----:B------:R-:W-:Y:S01]  /*1d920*/  FADD.FTZ R2, R210, R0 ;  /* 0x00000000d2027221 */ /* 0x000fe20000010000 */
[----:B----4-:R-:W-:Y:S01]  /*1d930*/  F2FP.PACK_AB R43, R118, R123 ;  /* 0x0000007b762b723e */ /* 0x010fe200000000ff */
[----:B------:R-:W-:Y:S02]  /*1d940*/  FADD.FTZ R3, R215, R3 ;  /* 0x00000003d7037221 */ /* 0x000fe40000010000 */
[----:B------:R-:W-:Y:S04]  /*1d950*/  FADD.FTZ R0, R237, R49 ;  /* 0x00000031ed007221 */ /* 0x000fe80000010000 */
        /* <DEDUP_REMOVED lines=40> */
[-C--:B----4-:R-:W-:Y:S01]  /*1dbe0*/  HMMA.16816.F32 R84, R36, R12.reuse, R84 ;  /* 0x0000000c2454723c */ /* 0x090fe20000001854 */
        /* <DEDUP_REMOVED lines=15> */
[----:B------:R-:W-:Y:S01]  /*1dce0*/  IADD3 R0, R205, -0x1, RZ ;  /* 0xffffffffcd007810 */ /* 0x000fe20007ffe0ff */
[----:B------:R-:W-:Y:S01]  /*1dcf0*/  FADD.FTZ R2, R123, R2 ;  /* 0x000000027b027221 */ /* 0x000fe20000010000 */
[----:B------:R-:W-:Y:S01]  /*1dd00*/  MOV R123, R119 ;  /* 0x00000077007b7202 */ /* 0x000fe20000000f00 */
[----:B------:R-:W-:Y:S01]  /*1dd10*/  FADD.FTZ R236, R174, R4 ;  /* 0x00000004aeec7221 */ /* 0x000fe20000010000 */
[----:B------:R-:W-:Y:S01]  /*1dd20*/  MOV R205, R0 ;  /* 0x0000000000cd7202 */ /* 0x000fe20000000f00 */
[----:B------:R-:W-:Y:S04]  /*1dd30*/  FADD.FTZ R246, R173, R3 ;  /* 0x00000003adf67221 */ /* 0x000fe80000010000 */
[----:B------:R-:W-:Y:S01]  /*1dd40*/  FADD.FTZ R247, R118, R2 ;  /* 0x0000000276f77221 */ /* 0x000fe20000010000 */
[----:B------:R-:W-:Y:S01]  /*1dd50*/  MOV R118, R120 ;  /* 0x0000007800767202 */ /* 0x000fe20000000f00 */
[----:B------:R-:W-:-:S05]  /*1dd60*/  @P0 BRA `(.L_x_2304) ;  /* 0xffffc45000000947 */ /* 0x000fca000383ffff */
.L_x_2285:
[----:B------:R-:W-:Y:S02]  /*1dd70*/  MOV R9, 0x1f ;  /* 0x0000001f00097802 */ /* 0x000fe40000000f00 */
[----:B------:R-:W-:Y:S01]  /*1dd80*/  MOV R8, 0xffffffff ;  /* 0xffffffff00087802 */ /* 0x000fe20000000f00 */
[----:B------:R-:W-:Y:S05]  /*1dd90*/  BRA.DIV ~URZ, `(.L_x_2305) ;  /* 0x000059a27f007947 */ /* 0x000fea000b800000 */
[----:B------:R1:W2:Y:S02]  /*1dda0*/  SHFL.BFLY PT, R0, R234, 0x2, 0x1f ;  /* 0x0c401f00ea007f89 */ /* 0x0002a400000e0000 */
.L_x_2385:
        /* <DEDUP_REMOVED lines=15> */
.L_x_2386:
        /* <DEDUP_REMOVED lines=46> */
[----:B------:R-:W-:Y:S02]  /*1e180*/  FMUL.FTZ R141, R3, R131 ;  /* 0x00000083038d7220 */ /* 0x000fe40000410000 */
[C---:B--2---:R-:W-:Y:S02]  /*1e190*/  FMUL.FTZ R54, R2.reuse, R56 ;  /* 0x0000003802367220 */ /* 0x044fe40000410000 */
[----:B------:R-:W-:-:S02]  /*1e1a0*/  FMUL.FTZ R55, R2, R57 ;  /* 0x0000003902377220 */ /* 0x000fc40000410000 */
[C---:B------:R-:W-:Y:S01]  /*1e1b0*/  FMUL.FTZ R112, R3.reuse, R158 ;  /* 0x0000009e03707220 */ /* 0x040fe20000410000 */
[----:B---3--:R-:W-:Y:S01]  /*1e1c0*/  @P2 MOV R5, 0x3f317218 ;  /* 0x3f31721800052802 */ /* 0x008fe20000000f00 */
[----:B----4-:R-:W-:Y:S01]  /*1e1d0*/  @P1 FMUL.FTZ R6, R0, 0.69314718246459960938 ;  /* 0x3f31721800061820 */ /* 0x010fe20000410000 */
        /* <DEDUP_REMOVED lines=8> */
[----:B------:R-:W-:Y:S02]  /*1e260*/  FMUL.FTZ R57, R2, R61 ;  /* 0x0000003d02397220 */ /* 0x000fe40000410000 */
        /* <DEDUP_REMOVED lines=73> */
.L_x_2174:
        /* <DEDUP_REMOVED lines=19> */
.L_x_2308:
[----:B--2---:R-:W-:Y:S05]  /*1e830*/  BSYNC B0 ;  /* 0x0000000000007941 */ /* 0x004fea0003800000 */
.L_x_2307:
        /* <DEDUP_REMOVED lines=128> */
.L_x_2311:
        /* <DEDUP_REMOVED lines=145> */
.L_x_2387:
[----:B------:R-:W-:Y:S05]  /*1f950*/  BRA.DIV ~URZ, `(.L_x_2314) ;  /* 0x000040e27f007947 */ /* 0x000fea000b800000 */
[----:B------:R3:W4:Y:S02]  /*1f960*/  SHFL.IDX PT, R0, R13, RZ, 0x1c1f ;  /* 0x001c1fff0d007589 */ /* 0x00072400000e0000 */
.L_x_2388:
        /* <DEDUP_REMOVED lines=20> */
.L_x_2316:
[----:B------:R-:W-:Y:S05]  /*1fab0*/  BSYNC B0 ;  /* 0x0000000000007941 */ /* 0x000fea0003800000 */
.L_x_2315:
[----:B------:R-:W-:Y:S05]  /*1fac0*/  BRA.DIV ~URZ, `(.L_x_2317) ;  /* 0x00003fd27f007947 */ /* 0x000fea000b800000 */
[----:B--2---:R2:W1:Y:S04]  /*1fad0*/  SHFL.IDX PT, R10, R12, 0x1, 0x1c1f ;  /* 0x003c1f000c0a7f89 */ /* 0x00446800000e0000 */
[----:B----4-:R2:W4:Y:S02]  /*1fae0*/  SHFL.IDX PT, R0, R13, 0x1, 0x1c1f ;  /* 0x003c1f000d007f89 */ /* 0x01052400000e0000 */
.L_x_2389:
        /* <DEDUP_REMOVED lines=21> */
.L_x_2319:
[----:B------:R-:W-:Y:S05]  /*1fc40*/  BSYNC B0 ;  /* 0x0000000000007941 */ /* 0x000fea0003800000 */
.L_x_2318:
[----:B------:R-:W-:Y:S05]  /*1fc50*/  BRA.DIV ~URZ, `(.L_x_2320) ;  /* 0x00003f027f007947 */ /* 0x000fea000b800000 */
[----:B-1----:R1:W2:Y:S02]  /*1fc60*/  SHFL.IDX PT, R10, R12, 0x2, 0x1c1f ;  /* 0x005c1f000c0a7f89 */ /* 0x0022a400000e0000 */
.L_x_2390:
[----:B------:R-:W-:Y:S05]  /*1fc70*/  BRA.DIV ~URZ, `(.L_x_2321) ;  /* 0x00003f527f007947 */ /* 0x000fea000b800000 */
[----:B----4-:R4:W1:Y:S02]  /*1fc80*/  SHFL.IDX PT, R0, R13, 0x2, 0x1c1f ;  /* 0x005c1f000d007f89 */ /* 0x01086400000e0000 */
.L_x_2391:
        /* <DEDUP_REMOVED lines=21> */
.L_x_2323:
[----:B------:R-:W-:Y:S05]  /*1fde0*/  BSYNC B0 ;  /* 0x0000000000007941 */ /* 0x000fea0003800000 */
.L_x_2322:
[----:B------:R-:W-:Y:S05]  /*1fdf0*/  BRA.DIV ~URZ, `(.L_x_2324) ;  /* 0x00003e327f007947 */ /* 0x000fea000b800000 */
[----:B-1----:R1:W3:Y:S04]  /*1fe00*/  SHFL.IDX PT, R6, R12, 0x3, 0x1c1f ;  /* 0x007c1f000c067f89 */ /* 0x0022e800000e0000 */
[----:B------:R1:W4:Y:S02]  /*1fe10*/  SHFL.IDX PT, R0, R13, 0x3, 0x1c1f ;  /* 0x007c1f000d007f89 */ /* 0x00032400000e0000 */
.L_x_2392:
        /* <DEDUP_REMOVED lines=22> */
.L_x_2312:
        /* <DEDUP_REMOVED lines=34> */
.L_x_2393:
[----:B------:R-:W-:Y:S05]  /*201a0*/  BRA.DIV ~URZ, `(.L_x_2327) ;  /* 0x00003bb27f007947 */ /* 0x000fea000b800000 */
[----:B------:R3:W4:Y:S02]  /*201b0*/  SHFL.IDX PT, R0, R24, RZ, 0x1c1f ;  /* 0x001c1fff18007589 */ /* 0x00072400000e0000 */
.L_x_2394:
        /* <DEDUP_REMOVED lines=74> */
.L_x_2329:
[----:B------:R-:W-:Y:S05]  /*20660*/  BSYNC B0 ;  /* 0x0000000000007941 */ /* 0x000fea0003800000 */
.L_x_2328:
[----:B------:R-:W-:Y:S05]  /*20670*/  BRA.DIV ~URZ, `(.L_x_2330) ;  /* 0x000037427f007947 */ /* 0x000fea000b800000 */
[----:B--2---:R2:W1:Y:S04]  /*20680*/  SHFL.IDX PT, R4, R22, 0x1, 0x1c1f ;  /* 0x003c1f0016047f89 */ /* 0x00446800000e0000 */
[----:B----4-:R2:W4:Y:S02]  /*20690*/  SHFL.IDX PT, R0, R24, 0x1, 0x1c1f ;  /* 0x003c1f0018007f89 */ /* 0x01052400000e0000 */
.L_x_2395:
[----:B------:R-:W-:Y:S01]  /*206a0*/  BSSY B0, `(.L_x_2331) ;  /* 0x0000035000007945 */ /* 0x000fe20003800000 */
[----:B------:R-:W-:Y:S05]  /*206b0*/  @P6 BRA `(.L_x_2332) ;  /* 0x0000033000006947 */ /* 0x000fea0003800000 */
[----:B------:R-:W5:Y:S01]  /*206c0*/  LDL R5, [R1+0x10] ;  /* 0x0000100001057983 */ /* 0x000f620000100800 */
        /* <DEDUP_REMOVED lines=50> */
.L_x_2332:
[----:B------:R-:W-:Y:S05]  /*209f0*/  BSYNC B0 ;  /* 0x0000000000007941 */ /* 0x000fea0003800000 */
.L_x_2331:
[----:B------:R-:W-:Y:S05]  /*20a00*/  BRA.DIV ~URZ, `(.L_x_2333) ;  /* 0x000034727f007947 */ /* 0x000fea000b800000 */
[----:B-1----:R1:W2:Y:S02]  /*20a10*/  SHFL.IDX PT, R4, R22, 0x2, 0x1c1f ;  /* 0x005c1f0016047f89 */ /* 0x0022a400000e0000 */
.L_x_2396:
[----:B------:R-:W-:Y:S05]  /*20a20*/  BRA.DIV ~URZ, `(.L_x_2334) ;  /* 0x000034c27f007947 */ /* 0x000fea000b800000 */
[----:B----4-:R4:W1:Y:S02]  /*20a30*/  SHFL.IDX PT, R0, R24, 0x2, 0x1c1f ;  /* 0x005c1f0018007f89 */ /* 0x01086400000e0000 */
.L_x_2397:
[----:B------:R-:W-:Y:S01]  /*20a40*/  LOP3.LUT P0, RZ, R203, 0x1, RZ, 0xc0, !PT ;  /* 0x00000001cbff7812 */ /* 0x000fe2000780c0ff */
[----:B------:R-:W-:-:S12]  /*20a50*/  BSSY B0, `(.L_x_2335) ;  /* 0x0000035000007945 */ /* 0x000fd80003800000 */
[----:B------:R-:W-:Y:S05]  /*20a60*/  @P0 BRA `(.L_x_2336) ;  /* 0x0000033000000947 */ /* 0x000fea0003800000 */
[----:B---3--:R-:W3:Y:S04]  /*20a70*/  LDL R16, [R1+0x10] ;  /* 0x0000100001107983 */ /* 0x008ee80000100800 */
        /* <DEDUP_REMOVED lines=50> */
.L_x_2336:
[----:B------:R-:W-:Y:S05]  /*20da0*/  BSYNC B0 ;  /* 0x0000000000007941 */ /* 0x000fea0003800000 */
.L_x_2335:
[----:B------:R-:W-:Y:S05]  /*20db0*/  BRA.DIV ~URZ, `(.L_x_2337) ;  /* 0x000031927f007947 */ /* 0x000fea000b800000 */
[----:B--2---:R2:W3:Y:S04]  /*20dc0*/  SHFL.IDX PT, R4, R22, 0x3, 0x1c1f ;  /* 0x007c1f0016047f89 */ /* 0x0044e800000e0000 */
[----:B-1----:R2:W1:Y:S02]  /*20dd0*/  SHFL.IDX PT, R0, R24, 0x3, 0x1c1f ;  /* 0x007c1f0018007f89 */ /* 0x00246400000e0000 */
.L_x_2398:
[----:B------:R-:W-:-:S13]  /*20de0*/  LOP3.LUT P0, RZ, R203, 0x2, RZ, 0xc0, !PT ;  /* 0x00000002cbff7812 */ /* 0x000fda000780c0ff */
[----:B------:R-:W-:Y:S05]  /*20df0*/  @P0 BRA `(.L_x_2325) ;  /* 0x0000115000000947 */ /* 0x000fea0003800000 */
[----:B---3--:R-:W3:Y:S01]  /*20e00*/  LDL R2, [R1+0x10] ;  /* 0x0000100001027983 */ /* 0x008ee20000100800 */
        /* <DEDUP_REMOVED lines=52> */
.L_x_2310:
        /* <DEDUP_REMOVED lines=20> */
.L_x_2338:
        /* <DEDUP_REMOVED lines=58> */
.L_x_2340:
[----:B------:R-:W-:Y:S05]  /*21630*/  BSYNC B0 ;  /* 0x0000000000007941 */ /* 0x000fea0003800000 */
.L_x_2339:
        /* <DEDUP_REMOVED lines=47> */
.L_x_2399:
[----:B------:R-:W-:Y:S05]  /*21930*/  BRA.DIV ~URZ, `(.L_x_2342) ;  /* 0x000027427f007947 */ /* 0x000fea000b800000 */
[----:B------:R3:W4:Y:S02]  /*21940*/  SHFL.IDX PT, R0, R12, RZ, 0x1c1f ;  /* 0x001c1fff0c007589 */ /* 0x00072400000e0000 */
.L_x_2400:
        /* <DEDUP_REMOVED lines=21> */
.L_x_2344:
[----:B------:R-:W-:Y:S05]  /*21aa0*/  BSYNC B0 ;  /* 0x0000000000007941 */ /* 0x000fea0003800000 */
.L_x_2343:
[----:B------:R-:W-:Y:S05]  /*21ab0*/  BRA.DIV ~URZ, `(.L_x_2345) ;  /* 0x000026227f007947 */ /* 0x000fea000b800000 */
[----:B--2---:R2:W1:Y:S04]  /*21ac0*/  SHFL.IDX PT, R8, R9, 0x1, 0x1c1f ;  /* 0x003c1f0009087f89 */ /* 0x00446800000e0000 */
[----:B----4-:R2:W4:Y:S02]  /*21ad0*/  SHFL.IDX PT, R0, R12, 0x1, 0x1c1f ;  /* 0x003c1f000c007f89 */ /* 0x01052400000e0000 */
.L_x_2401:
        /* <DEDUP_REMOVED lines=21> */
.L_x_2347:
[----:B------:R-:W-:Y:S05]  /*21c30*/  BSYNC B0 ;  /* 0x0000000000007941 */ /* 0x000fea0003800000 */
.L_x_2346:
[----:B------:R-:W-:Y:S05]  /*21c40*/  BRA.DIV ~URZ, `(.L_x_2348) ;  /* 0x000025527f007947 */ /* 0x000fea000b800000 */
[----:B-1----:R1:W2:Y:S02]  /*21c50*/  SHFL.IDX PT, R8, R9, 0x2, 0x1c1f ;  /* 0x005c1f0009087f89 */ /* 0x0022a400000e0000 */
.L_x_2402:
[----:B------:R-:W-:Y:S05]  /*21c60*/  BRA.DIV ~URZ, `(.L_x_2349) ;  /* 0x000025a27f007947 */ /* 0x000fea000b800000 */
[----:B----4-:R4:W1:Y:S02]  /*21c70*/  SHFL.IDX PT, R0, R12, 0x2, 0x1c1f ;  /* 0x005c1f000c007f89 */ /* 0x01086400000e0000 */
.L_x_2403:
        /* <DEDUP_REMOVED lines=21> */
.L_x_2351:
[----:B------:R-:W-:Y:S05]  /*21dd0*/  BSYNC B0 ;  /* 0x0000000000007941 */ /* 0x000fea0003800000 */
.L_x_2350:
[----:B------:R-:W-:Y:S05]  /*21de0*/  BRA.DIV ~URZ, `(.L_x_2352) ;  /* 0x000024827f007947 */ /* 0x000fea000b800000 */
[----:B--2---:R2:W3:Y:S04]  /*21df0*/  SHFL.IDX PT, R8, R9, 0x3, 0x1c1f ;  /* 0x007c1f0009087f89 */ /* 0x0044e800000e0000 */
[----:B-1----:R2:W1:Y:S02]  /*21e00*/  SHFL.IDX PT, R0, R12, 0x3, 0x1c1f ;  /* 0x007c1f000c007f89 */ /* 0x00246400000e0000 */
.L_x_2404:
        /* <DEDUP_REMOVED lines=20> */
.L_x_2325:
[----:B------:R-:W-:Y:S05]  /*21f50*/  BSYNC B1 ;  /* 0x0000000000017941 */ /* 0x000fea0003800000 */
.L_x_2309:
        /* <DEDUP_REMOVED lines=15> */
.L_x_2405:
[----:B------:R-:W-:Y:S05]  /*22050*/  BRA.DIV ~URZ, `(.L_x_2355) ;  /* 0x000023427f007947 */ /* 0x000fea000b800000 */
[----:B------:R3:W4:Y:S02]  /*22060*/  SHFL.IDX PT, R8, R74, 0x1, 0x1f ;  /* 0x00201f004a087f89 */ /* 0x00072400000e0000 */
.L_x_2406:
        /* <DEDUP_REMOVED lines=19> */
.L_x_2407:
        /* <DEDUP_REMOVED lines=16> */
.L_x_2408:
[----:B---3--:R-:W-:Y:S01]  /*222a0*/  IMAD R0, R0, c[0x0][0x538], RZ ;  /* 0x00014e0000007a24 */ /* 0x008fe200078e02ff */
[----:B------:R-:W-:Y:S04]  /*222b0*/  BSSY B1, `(.L_x_2358) ;  /* 0x00000ce000017945 */ /* 0x000fe80003800000 */
[----:B----4-:R-:W-:-:S04]  /*222c0*/  IADD3 R8, R0, R8, RZ ;  /* 0x0000000800087210 */ /* 0x010fc80007ffe0ff */
[----:B--2---:R-:W-:-:S13]  /*222d0*/  ISETP.GT.AND P0, PT, R8, R9, PT ;  /* 0x000000090800720c */ /* 0x004fda0003f04270 */
[----:B------:R-:W-:Y:S05]  /*222e0*/  @P0 BRA `(.L_x_2359) ;  /* 0x0000025000000947 */ /* 0x000fea0003800000 */
.L_x_2363:
        /* <DEDUP_REMOVED lines=17> */
.L_x_2409:
        /* <DEDUP_REMOVED lines=16> */
.L_x_2410:
[----:B--2---:R-:W-:-:S05]  /*22500*/  IMAD R0, R0, c[0x0][0x538], RZ ;  /* 0x00014e0000007a24 */ /* 0x004fca00078e02ff */
[----:B------:R-:W-:-:S04]  /*22510*/  IADD3 R8, R0, R8, RZ ;  /* 0x0000000800087210 */ /* 0x000fc80007ffe0ff */
[----:B------:R-:W-:-:S13]  /*22520*/  ISETP.GT.AND P0, PT, R8, R9, PT ;  /* 0x000000090800720c */ /* 0x000fda0003f04270 */
[----:B-1----:R-:W-:Y:S05]  /*22530*/  @!P0 BRA `(.L_x_2363) ;  /* 0xfffffdb000008947 */ /* 0x002fea000383ffff */
.L_x_2359:
[----:B------:R-:W-:-:S05]  /*22540*/  IADD3 R11, -R0, R8, RZ ;  /* 0x00000008000b7210 */ /* 0x000fca0007ffe1ff */
[----:B------:R-:W-:-:S05]  /*22550*/  IMAD R0, R4, c[0x0][0x538], R11 ;  /* 0x00014e0004007a24 */ /* 0x000fca00078e020b */
[----:B------:R-:W-:Y:S01]  /*22560*/  ISETP.GT.AND P0, PT, R0, R9, PT ;  /* 0x000000090000720c */ /* 0x000fe20003f04270 */
[----:B------:R-:W-:-:S12]  /*22570*/  BRA.DIV ~URZ, `(.L_x_2364) ;  /* 0x000022627f007947 */ /* 0x000fd8000b800000 */
[----:B------:R-:W-:-:S03]  /*22580*/  VOTE.ANY R12, PT, !P0 ;  /* 0x00000000000c7806 */ /* 0x000fc600040e0100 */
.L_x_2411:
[----:B------:R-:W2:Y:S01]  /*22590*/  LDL.LU R0, [R1+0x44] ;  /* 0x0000440001007983 */ /* 0x000ea20000300800 */
[----:B------:R-:W2:Y:S02]  /*225a0*/  POPC R8, R12 ;  /* 0x0000000c00087309 */ /* 0x000ea40000000000 */
[----:B--2---:R-:W-:-:S05]  /*225b0*/  IADD3 R0, R8, R0, RZ ;  /* 0x0000000008007210 */ /* 0x004fca0007ffe0ff */
[----:B------:R2:W-:Y:S01]  /*225c0*/  STL [R1+0x44], R0 ;  /* 0x0000440001007387 */ /* 0x0005e20000100800 */
[----:B------:R-:W-:Y:S05]  /*225d0*/  BRA.DIV ~URZ, `(.L_x_2365) ;  /* 0x000022527f007947 */ /* 0x000fea000b800000 */
[----:B------:R3:W4:Y:S04]  /*225e0*/  SHFL.IDX PT, R10, R6, R8, 0x1f ;  /* 0x00001f08060a7589 */ /* 0x00072800000e0000 */
[----:B------:R3:W1:Y:S02]  /*225f0*/  SHFL.IDX PT, R7, R7, R8, 0x1f ;  /* 0x00001f0807077589 */ /* 0x00066400000e0000 */
.L_x_2412:
[----:B------:R-:W-:Y:S01]  /*22600*/  ISETP.NE.AND P0, PT, R12, RZ, PT ;  /* 0x000000ff0c00720c */ /* 0x000fe20003f05270 */
[----:B------:R-:W-:-:S12]  /*22610*/  BSSY B0, `(.L_x_2366) ;  /* 0x0000005000007945 */ /* 0x000fd80003800000 */
[----:B------:R-:W-:Y:S05]  /*22620*/  @!P0 BRA `(.L_x_2367) ;  /* 0x0000003000008947 */ /* 0x000fea0003800000 */
[----:B------:R-:W-:Y:S01]  /*22630*/  IADD3 R3, R8, -0x1, RZ ;  /* 0xffffffff08037810 */ /* 0x000fe20007ffe0ff */
[----:B------:R-:W-:Y:S05]  /*22640*/  BRA.DIV ~URZ, `(.L_x_2368) ;  /* 0x000022b27f007947 */ /* 0x000fea000b800000 */
[----:B------:R2:W3:Y:S02]  /*22650*/  SHFL.IDX PT, R13, R4, R3, 0x1f ;  /* 0x00001f03040d7589 */ /* 0x0004e400000e0000 */
.L_x_2367:
[----:B------:R-:W-:Y:S05]  /*22660*/  BSYNC B0 ;  /* 0x0000000000007941 */ /* 0x000fea0003800000 */
.L_x_2366:
        /* <DEDUP_REMOVED lines=68> */
.L_x_2370:
        /* <DEDUP_REMOVED lines=68> */
.L_x_2371:
[----:B------:R-:W-:Y:S05]  /*22ef0*/  BSYNC B0 ;  /* 0x0000000000007941 */ /* 0x000fea0003800000 */
.L_x_2369:
[----:B------:R-:W-:-:S04]  /*22f00*/  LOP3.LUT R2, RZ, R2, RZ, 0x33, !PT ;  /* 0x00000002ff027212 */ /* 0x000fc800078e33ff */
[----:B-1----:R-:W-:-:S05]  /*22f10*/  IADD3 R0, R2, R10, RZ ;  /* 0x0000000a02007210 */ /* 0x002fca0007ffe0ff */
[----:B------:R1:W-:Y:S01]  /*22f20*/  STL [R1+0x3c], R0 ;  /* 0x00003c0001007387 */ /* 0x0003e20000100800 */
[----:B------:R-:W-:Y:S05]  /*22f30*/  BRA `(.L_x_2372) ;  /* 0x0000005000007947 */ /* 0x000fea0003800000 */
.L_x_2360:
[----:B------:R-:W-:Y:S01]  /*22f40*/  MOV R0, c[0x0][0x53c] ;  /* 0x00014f0000007a02 */ /* 0x000fe20000000f00 */
[----:B------:R2:W-:Y:S04]  /*22f50*/  STL [R1+0x38], R9 ;  /* 0x0000380901007387 */ /* 0x0005e80000100800 */
[----:B------:R2:W-:Y:S04]  /*22f60*/  STL [R1+0x3c], RZ ;  /* 0x00003cff01007387 */ /* 0x0005e80000100800 */
[----:B------:R2:W-:Y:S04]  /*22f70*/  STL [R1+0x40], RZ ;  /* 0x000040ff01007387 */ /* 0x0005e80000100800 */
[----:B------:R2:W-:Y:S02]  /*22f80*/  STL [R1+0x44], R0 ;  /* 0x0000440001007387 */ /* 0x0005e40000100800 */
.L_x_2372:
[----:B------:R-:W-:Y:S05]  /*22f90*/  BSYNC B1 ;  /* 0x0000000000017941 */ /* 0x000fea0003800000 */
.L_x_2358:
        /* <DEDUP_REMOVED lines=9> */
.L_x_2353:
[----:B--2---:R-:W2:Y:S02]  /*23030*/  LDL R0, [R1+0x44] ;  /* 0x0000440001007983 */ /* 0x004ea40000100800 */
[----:B--2---:R-:W-:-:S13]  /*23040*/  ISETP.GE.AND P0, PT, R0, c[0x0][0x53c], PT ;  /* 0x00014f0000007a0c */ /* 0x004fda0003f06270 */
[----:B-1----:R-:W-:Y:S01]  /*23050*/  @P0 CALL.REL.NOINC `(.L_x_2373) ;  /* 0x0000001000000944 */ /* 0x002fe20003c00000 */
[----:B------:R-:W-:Y:S05]  /*23060*/  BRA `(.L_x_2374) ;  /* 0xfffdefa000007947 */ /* 0x000fea000383ffff */
.L_x_2373:
[----:B------:R-:W-:Y:S05]  /*23070*/  EXIT ;  /* 0x000000000000794d */ /* 0x000fea0003800000 */
.L_x_2111:
[----:B------:R-:W-:Y:S01]  /*23080*/  IMAD.MOV.U32 R0, RZ, RZ, R5 ;  /* 0x000000ffff007224 */ /* 0x000fe200078e0005 */
[----:B------:R-:W-:Y:S02]  /*23090*/  MOV R2, 0x1 ;  /* 0x0000000100027802 */ /* 0x000fe40000000f00 */
[----:B------:R-:W-:Y:S02]  /*230a0*/  MOV R3, 0x230c0 ;  /* 0x000230c000037802 */ /* 0x000fe40000000f00 */
[----:B------:R-:W-:Y:S05]  /*230b0*/  CALL.REL.NOINC `($__internal_40_$__cuda_sm70_shflsync_up_p) ;  /* 0x0000193000007944 */ /* 0x000fea0003c00000 */
[----:B------:R-:W-:Y:S01]  /*230c0*/  MOV R0, R4 ;  /* 0x0000000400007202 */ /* 0x000fe20000000f00 */
[----:B------:R-:W-:Y:S05]  /*230d0*/  BRA `(.L_x_2375) ;  /* 0xfffdd38000007947 */ /* 0x000fea000383ffff */
.L_x_2112:
[----:B------:R-:W-:Y:S01]  /*230e0*/  IMAD.MOV.U32 R0, RZ, RZ, R5 ;  /* 0x000000ffff007224 */ /* 0x000fe200078e0005 */
[----:B------:R-:W-:Y:S02]  /*230f0*/  MOV R2, 0x2 ;  /* 0x0000000200027802 */ /* 0x000fe40000000f00 */
[----:B------:R-:W-:Y:S02]  /*23100*/  MOV R3, 0x23120 ;  /* 0x0002312000037802 */ /* 0x000fe40000000f00 */
[----:B------:R-:W-:Y:S05]  /*23110*/  CALL.REL.NOINC `($__internal_40_$__cuda_sm70_shflsync_up_p) ;  /* 0x000018d000007944 */ /* 0x000fea0003c00000 */
[----:B------:R-:W-:Y:S01]  /*23120*/  SEL R0, R4, RZ, P4 ;  /* 0x000000ff04007207 */ /* 0x000fe20002000000 */
[----:B------:R-:W-:Y:S01]  /*23130*/  IMAD.MOV.U32 R2, RZ, RZ, 0x4 ;  /* 0x00000004ff027424 */ /* 0x000fe200078e00ff */
[----:B------:R-:W-:-:S03]  /*23140*/  MOV R3, 0x23170 ;  /* 0x0002317000037802 */ /* 0x000fc60000000f00 */
[----:B------:R-:W-:Y:S02]  /*23150*/  IMAD.IADD R0, R5, 0x1, R0 ;  /* 0x0000000105007824 */ /* 0x000fe400078e0200 */
        /* <DEDUP_REMOVED lines=14> */
[----:B------:R-:W-:Y:S01]  /*23240*/  IMAD.IADD R4, R0, 0x1, R4 ;  /* 0x0000000100047824 */ /* 0x000fe200078e0204 */
[----:B------:R-:W-:-:S03]  /*23250*/  MOV R0, 0x1f ;  /* 0x0000001f00007802 */ /* 0x000fc60000000f00 */
[----:B------:R-:W-:Y:S02]  /*23260*/  IMAD.MOV.U32 R5, RZ, RZ, R4 ;  /* 0x000000ffff057224 */ /* 0x000fe400078e0004 */
[----:B------:R-:W-:Y:S05]  /*23270*/  CALL.REL.NOINC `($__internal_39_$__cuda_sm70_shflsync_idx_p) ;  /* 0x0000172000007944 */ /* 0x000fea0003c00000 */
[----:B------:R-:W-:Y:S05]  /*23280*/  BRA `(.L_x_2376) ;  /* 0xfffdd2d000007947 */ /* 0x000fea000383ffff */
.L_x_2114:
[----:B------:R-:W-:Y:S02]  /*23290*/  SEL R0, RZ, 0x1, P0 ;  /* 0x00000001ff007807 */ /* 0x000fe40000000000 */
[----:B------:R-:W-:Y:S02]  /*232a0*/  MOV R2, 0x232c0 ;  /* 0x000232c000027802 */ /* 0x000fe40000000f00 */
[----:B------:R-:W-:Y:S05]  /*232b0*/  CALL.REL.NOINC `($__internal_41_$__cuda_sm70_votesync_ballot) ;  /* 0x000017a000007944 */ /* 0x000fea0003c00000 */
[----:B------:R-:W-:Y:S01]  /*232c0*/  MOV R10, R0 ;  /* 0x00000000000a7202 */ /* 0x000fe20000000f00 */
[----:B------:R-:W-:Y:S05]  /*232d0*/  BRA `(.L_x_2377) ;  /* 0xfffdd31000007947 */ /* 0x000fea000383ffff */
.L_x_2115:
[----:B------:R-:W-:Y:S01]  /*232e0*/  IMAD.MOV.U32 R5, RZ, RZ, R9 ;  /* 0x000000ffff057224 */ /* 0x000fe200078e0009 */
[----:B------:R-:W-:Y:S01]  /*232f0*/  MOV R3, R7 ;  /* 0x0000000700037202 */ /* 0x000fe20000000f00 */
[----:B-1----:R-:W-:Y:S01]  /*23300*/  IMAD.MOV.U32 R0, RZ, RZ, 0x1f ;  /* 0x0000001fff007424 */ /* 0x002fe200078e00ff */
[----:B------:R-:W-:Y:S02]  /*23310*/  MOV R2, 0x23330 ;  /* 0x0002333000027802 */ /* 0x000fe40000000f00 */
[----:B------:R-:W-:Y:S05]  /*23320*/  CALL.REL.NOINC `($__internal_39_$__cuda_sm70_shflsync_idx_p) ;  /* 0x0000167000007944 */ /* 0x000fea0003c00000 */
[----:B------:R-:W-:Y:S01]  /*23330*/  IMAD.MOV.U32 R12, RZ, RZ, R0 ;  /* 0x000000ffff0c7224 */ /* 0x000fe200078e0000 */
[----:B------:R-:W-:Y:S01]  /*23340*/  MOV R5, R8 ;  /* 0x0000000800057202 */ /* 0x000fe20000000f00 */
[----:B------:R-:W-:Y:S01]  /*23350*/  IMAD.MOV.U32 R6, RZ, RZ, RZ ;  /* 0x000000ffff067224 */ /* 0x000fe200078e00ff */
[----:B------:R-:W-:Y:S01]  /*23360*/  MOV R3, R7 ;  /* 0x0000000700037202 */ /* 0x000fe20000000f00 */
[----:B------:R-:W-:Y:S01]  /*23370*/  IMAD.MOV.U32 R0, RZ, RZ, 0x1f ;  /* 0x0000001fff007424 */ /* 0x000fe200078e00ff */
[----:B------:R-:W-:-:S02]  /*23380*/  MOV R2, 0x233a0 ;  /* 0x000233a000027802 */ /* 0x000fc40000000f00 */
[----:B------:R-:W-:Y:S05]  /*23390*/  CALL.REL.NOINC `($__internal_39_$__cuda_sm70_shflsync_idx_p) ;  /* 0x0000160000007944 */ /* 0x000fea0003c00000 */
[----:B------:R-:W-:Y:S01]  /*233a0*/  MOV R9, R0 ;  /* 0x0000000000097202 */ /* 0x000fe20000000f00 */
[----:B------:R-:W-:Y:S05]  /*233b0*/  BRA `(.L_x_2378) ;  /* 0xfffdd2a000007947 */ /* 0x000fea000383ffff */
.L_x_2118:
[----:B------:R-:W-:Y:S01]  /*233c0*/  IMAD.MOV.U32 R5, RZ, RZ, R4 ;  /* 0x000000ffff057224 */ /* 0x000fe200078e0004 */
[----:B-1----:R-:W-:-:S02]  /*233d0*/  MOV R0, 0x1f ;  /* 0x0000001f00007802 */ /* 0x002fc40000000f00 */
[----:B------:R-:W-:Y:S02]  /*233e0*/  MOV R2, 0x23400 ;  /* 0x0002340000027802 */ /* 0x000fe40000000f00 */
[----:B--234-:R-:W-:Y:S05]  /*233f0*/  CALL.REL.NOINC `($__internal_39_$__cuda_sm70_shflsync_idx_p) ;  /* 0x000015a000007944 */ /* 0x01cfea0003c00000 */
[----:B------:R-:W-:Y:S01]  /*23400*/  MOV R6, R0 ;  /* 0x0000000000067202 */ /* 0x000fe20000000f00 */
[----:B------:R-:W-:Y:S05]  /*23410*/  BRA `(.L_x_2117) ;  /* 0xfffdd2a000007947 */ /* 0x000fea000383ffff */
.L_x_2175:
[----:B------:R-:W-:Y:S01]  /*23420*/  IMAD.MOV.U32 R5, RZ, RZ, R10 ;  /* 0x000000ffff057224 */ /* 0x000fe200078e000a */
[----:B------:R-:W-:Y:S01]  /*23430*/  MOV R3, RZ ;  /* 0x000000ff00037202 */ /* 0x000fe20000000f00 */
[----:B------:R-:W-:Y:S01]  /*23440*/  IMAD.MOV.U32 R0, RZ, RZ, 0x1c1f ;  /* 0x00001c1fff007424 */ /* 0x000fe200078e00ff */
[----:B-1----:R-:W-:Y:S02]  /*23450*/  MOV R2, 0x23470 ;  /* 0x0002347000027802 */ /* 0x002fe40000000f00 */
[----:B-----5:R-:W-:Y:S05]  /*23460*/  CALL.REL.NOINC `($__internal_39_$__cuda_sm70_shflsync_idx_p) ;  /* 0x0000153000007944 */ /* 0x020fea0003c00000 */
[----:B------:R-:W-:Y:S01]  /*23470*/  MOV R8, R0 ;  /* 0x0000000000087202 */ /* 0x000fe20000000f00 */
[----:B------:R-:W-:Y:S05]  /*23480*/  BRA `(.L_x_2379) ;  /* 0xfffe5ac000007947 */ /* 0x000fea000383ffff */
.L_x_2176:
[----:B------:R-:W-:Y:S01]  /*23490*/  IMAD.MOV.U32 R5, RZ, RZ, R11 ;  /* 0x000000ffff057224 */ /* 0x000fe200078e000b */
[----:B------:R-:W-:Y:S01]  /*234a0*/  MOV R3, RZ ;  /* 0x000000ff00037202 */ /* 0x000fe20000000f00 */
[----:B------:R-:W-:Y:S01]  /*234b0*/  IMAD.MOV.U32 R0, RZ, RZ, 0x1c1f ;  /* 0x00001c1fff007424 */ /* 0x000fe200078e00ff */
[----:B-1----:R-:W-:Y:S02]  /*234c0*/  MOV R2, 0x234e0 ;  /* 0x000234e000027802 */ /* 0x002fe40000000f00 */
[----:B--23-5:R-:W-:Y:S05]  /*234d0*/  CALL.REL.NOINC `($__internal_39_$__cuda_sm70_shflsync_idx_p) ;  /* 0x000014c000007944 */ /* 0x02cfea0003c00000 */
[----:B------:R-:W-:Y:S05]  /*234e0*/  BRA `(.L_x_2380) ;  /* 0xfffe5a8000007947 */ /* 0x000fea000383ffff */
.L_x_2179:
[----:B-1----:R-:W-:Y:S01]  /*234f0*/  IMAD.MOV.U32 R5, RZ, RZ, R10 ;  /* 0x000000ffff057224 */ /* 0x002fe200078e000a */
[----:B------:R-:W-:Y:S01]  /*23500*/  MOV R3, 0x1 ;  /* 0x0000000100037802 */ /* 0x000fe20000000f00 */
[----:B------:R-:W-:Y:S01]  /*23510*/  IMAD.MOV.U32 R0, RZ, RZ, 0x1c1f ;  /* 0x00001c1fff007424 */ /* 0x000fe200078e00ff */
[----:B------:R-:W-:-:S02]  /*23520*/  MOV R2, 0x23540 ;  /* 0x0002354000027802 */ /* 0x000fc40000000f00 */
[----:B---345:R-:W-:Y:S05]  /*23530*/  CALL.REL.NOINC `($__internal_39_$__cuda_sm70_shflsync_idx_p) ;  /* 0x0000146000007944 */ /* 0x038fea0003c00000 */
[----:B------:R-:W-:Y:S01]  /*23540*/  IMAD.MOV.U32 R8, RZ, RZ, R0 ;  /* 0x000000ffff087224 */ /* 0x000fe200078e0000 */
[----:B------:R-:W-:Y:S01]  /*23550*/  MOV R3, 0x1 ;  /* 0x0000000100037802 */ /* 0x000fe20000000f00 */
[----:B------:R-:W-:Y:S01]  /*23560*/  IMAD.MOV.U32 R5, RZ, RZ, R11 ;  /* 0x000000ffff057224 */ /* 0x000fe200078e000b */
[----:B------:R-:W-:-:S02]  /*23570*/  MOV R0, 0x1c1f ;  /* 0x00001c1f00007802 */ /* 0x000fc40000000f00 */
[----:B------:R-:W-:Y:S02]  /*23580*/  MOV R2, 0x235a0 ;  /* 0x000235a000027802 */ /* 0x000fe40000000f00 */
[----:B------:R-:W-:Y:S05]  /*23590*/  CALL.REL.NOINC `($__internal_39_$__cuda_sm70_shflsync_idx_p) ;  /* 0x0000140000007944 */ /* 0x000fea0003c00000 */
[----:B------:R-:W-:Y:S05]  /*235a0*/  BRA `(.L_x_2381) ;  /* 0xfffe5b8000007947 */ /* 0x000fea000383ffff */
.L_x_2182:
[----:B-1----:R-:W-:Y:S01]  /*235b0*/  IMAD.MOV.U32 R5, RZ, RZ, R10 ;  /* 0x000000ffff057224 */ /* 0x002fe200078e000a */
[----:B------:R-:W-:Y:S01]  /*235c0*/  MOV R3, 0x2 ;  /* 0x0000000200037802 */ /* 0x000fe20000000f00 */
[----:B------:R-:W-:Y:S01]  /*235d0*/  IMAD.MOV.U32 R0, RZ, RZ, 0x1c1f ;  /* 0x00001c1fff007424 */ /* 0x000fe200078e00ff */
[----:B------:R-:W-:Y:S02]  /*235e0*/  MOV R2, 0x23600 ;  /* 0x0002360000027802 */ /* 0x000fe40000000f00 */
[----:B--2345:R-:W-:Y:S05]  /*235f0*/  CALL.REL.NOINC `($__internal_39_$__cuda_sm70_shflsync_idx_p) ;  /* 0x000013a000007944 */ /* 0x03cfea0003c00000 */
[----:B------:R-:W-:Y:S01]  /*23600*/  MOV R8, R0 ;  /* 0x0000000000087202 */ /* 0x000fe20000000f00 */
[----:B------:R-:W-:Y:S05]  /*23610*/  BRA `(.L_x_2382) ;  /* 0xfffe5cb000007947 */ /* 0x000fea000383ffff */
.L_x_2183:
[----:B-1----:R-:W-:Y:S01]  /*23620*/  IMAD.MOV.U32 R5, RZ, RZ, R11 ;  /* 0x000000ffff057224 */ /* 0x002fe200078e000b */
[----:B------:R-:W-:Y:S01]  /*23630*/  MOV R3, 0x2 ;  /* 0x0000000200037802 */ /* 0x000fe20000000f00 */
[----:B------:R-:W-:Y:S01]  /*23640*/  IMAD.MOV.U32 R0, RZ, RZ, 0x1c1f ;  /* 0x00001c1fff007424 */ /* 0x000fe200078e00ff */
[----:B------:R-:W-:Y:S02]  /*23650*/  MOV R2, 0x23670 ;  /* 0x0002367000027802 */ /* 0x000fe40000000f00 */
[----:B--2345:R-:W-:Y:S05]  /*23660*/  CALL.REL.NOINC `($__internal_39_$__cuda_sm70_shflsync_idx_p) ;  /* 0x0000133000007944 */ /* 0x03cfea0003c00000 */
[----:B------:R-:W-:Y:S05]  /*23670*/  BRA `(.L_x_2383) ;  /* 0xfffe5c7000007947 */ /* 0x000fea000383ffff */
.L_x_2186:
[----:B--2---:R-:W-:Y:S01]  /*23680*/  IMAD.MOV.U32 R5, RZ, RZ, R10 ;  /* 0x000000ffff057224 */ /* 0x004fe200078e000a */
[----:B------:R-:W-:Y:S01]  /*23690*/  MOV R3, 0x3 ;  /* 0x0000000300037802 */ /* 0x000fe20000000f00 */
[----:B---3--:R-:W-:Y:S01]  /*236a0*/  IMAD.MOV.U32 R0, RZ, RZ, 0x1c1f ;  /* 0x00001c1fff007424 */ /* 0x008fe200078e00ff */
[----:B------:R-:W-:-:S02]  /*236b0*/  MOV R2, 0x236d0 ;  /* 0x000236d000027802 */ /* 0x000fc40000000f00 */
[----:B-1--45:R-:W-:Y:S05]  /*236c0*/  CALL.REL.NOINC `($__internal_39_$__cuda_sm70_shflsync_idx_p) ;  /* 0x000012d000007944 */ /* 0x032fea0003c00000 */
[----:B------:R-:W-:Y:S01]  /*236d0*/  IMAD.MOV.U32 R8, RZ, RZ, R0 ;  /* 0x000000ffff087224 */ /* 0x000fe200078e0000 */
[----:B------:R-:W-:Y:S01]  /*236e0*/  MOV R3, 0x3 ;  /* 0x0000000300037802 */ /* 0x000fe20000000f00 */
[----:B------:R-:W-:Y:S01]  /*236f0*/  IMAD.MOV.U32 R5, RZ, RZ, R11 ;  /* 0x000000ffff057224 */ /* 0x000fe200078e000b */
[----:B------:R-:W-:-:S02]  /*23700*/  MOV R0, 0x1c1f ;  /* 0x00001c1f00007802 */ /* 0x000fc40000000f00 */
[----:B------:R-:W-:Y:S02]  /*23710*/  MOV R2, 0x23730 ;  /* 0x0002373000027802 */ /* 0x000fe40000000f00 */
[----:B------:R-:W-:Y:S05]  /*23720*/  CALL.REL.NOINC `($__internal_39_$__cuda_sm70_shflsync_idx_p) ;  /* 0x0000127000007944 */ /* 0x000fea0003c00000 */
[----:B------:R-:W-:Y:S05]  /*23730*/  BRA `(.L_x_2384) ;  /* 0xfffe5d6000007947 */ /* 0x000fea000383ffff */
.L_x_2305:
[----:B------:R-:W-:Y:S01]  /*23740*/  IMAD.MOV.U32 R0, RZ, RZ, R234 ;  /* 0x000000ffff007224 */ /* 0x000fe200078e00ea */
[----:B------:R-:W-:Y:S02]  /*23750*/  MOV R3, 0x2 ;  /* 0x0000000200037802 */ /* 0x000fe40000000f00 */
[----:B------:R-:W-:Y:S02]  /*23760*/  MOV R2, 0x23780 ;  /* 0x0002378000027802 */ /* 0x000fe40000000f00 */
[----:B------:R-:W-:Y:S05]  /*23770*/  CALL.REL.NOINC `($__internal_38_$__cuda_sm70_shflsync_bfly_p) ;  /* 0x000011e000007944 */ /* 0x000fea0003c00000 */
[----:B------:R-:W-:Y:S05]  /*23780*/  BRA `(.L_x_2385) ;  /* 0xffffa62000007947 */ /* 0x000fea000383ffff */
.L_x_2306:
[----:B------:R-:W-:Y:S01]  /*23790*/  IMAD.MOV.U32 R0, RZ, RZ, R7 ;  /* 0x000000ffff007224 */ /* 0x000fe200078e0007 */
[----:B------:R-:W-:Y:S02]  /*237a0*/  MOV R3, 0x1 ;  /* 0x0000000100037802 */ /* 0x000fe40000000f00 */
[----:B------:R-:W-:Y:S02]  /*237b0*/  MOV R2, 0x237d0 ;  /* 0x000237d000027802 */ /* 0x000fe40000000f00 */
[----:B-1----:R-:W-:Y:S05]  /*237c0*/  CALL.REL.NOINC `($__internal_38_$__cuda_sm70_shflsync_bfly_p) ;  /* 0x0000119000007944 */ /* 0x002fea0003c00000 */
[----:B------:R-:W-:Y:S01]  /*237d0*/  FADD.FTZ R7, R7, R0 ;  /* 0x0000000007077221 */ /* 0x000fe20000010000 */
[----:B------:R-:W-:Y:S02]  /*237e0*/  MOV R0, R236 ;  /* 0x000000ec00007202 */ /* 0x000fe40000000f00 */
[----:B------:R-:W-:Y:S02]  /*237f0*/  MOV R3, 0x2 ;  /* 0x0000000200037802 */ /* 0x000fe40000000f00 */
[----:B------:R-:W-:-:S02]  /*23800*/  MOV R2, 0x23820 ;  /* 0x0002382000027802 */ /* 0x000fc40000000f00 */
[----:B------:R-:W-:Y:S05]  /*23810*/  CALL.REL.NOINC `($__internal_38_$__cuda_sm70_shflsync_bfly_p) ;  /* 0x0000114000007944 */ /* 0x000fea0003c00000 */
[----:B------:R-:W-:Y:S01]  /*23820*/  FADD.FTZ R5, R236, R0 ;  /* 0x00000000ec057221 */ /* 0x000fe20000010000 */
[----:B------:R-:W-:-:S02]  /*23830*/  MOV R3, 0x1 ;  /* 0x0000000100037802 */ /* 0x000fc40000000f00 */
[----:B------:R-:W-:Y:S02]  /*23840*/  MOV R2, 0x23870 ;  /* 0x0002387000027802 */ /* 0x000fe40000000f00 */
[----:B------:R-:W-:Y:S02]  /*23850*/  MOV R0, R5 ;  /* 0x0000000500007202 */ /* 0x000fe40000000f00 */
[----:B------:R-:W-:Y:S05]  /*23860*/  CALL.REL.NOINC `($__internal_38_$__cuda_sm70_shflsync_bfly_p) ;  /* 0x000010f000007944 */ /* 0x000fea0003c00000 */
[----:B------:R-:W-:Y:S01]  /*23870*/  FADD.FTZ R6, R5, R0 ;  /* 0x0000000005067221 */ /* 0x000fe20000010000 */
[----:B------:R-:W-:Y:S02]  /*23880*/  MOV R0, R246 ;  /* 0x000000f600007202 */ /* 0x000fe40000000f00 */
[----:B------:R-:W-:Y:S02]  /*23890*/  MOV R3, 0x2 ;  /* 0x0000000200037802 */ /* 0x000fe40000000f00 */
[----:B------:R-:W-:Y:S02]  /*238a0*/  MOV R2, 0x238c0 ;  /* 0x000238c000027802 */ /* 0x000fe40000000f00 */
[----:B------:R-:W-:Y:S05]  /*238b0*/  CALL.REL.NOINC `($__internal_38_$__cuda_sm70_shflsync_bfly_p) ;  /* 0x000010a000007944 */ /* 0x000fea0003c00000 */
[----:B------:R-:W-:Y:S01]  /*238c0*/  FADD.FTZ R5, R246, R0 ;  /* 0x00000000f6057221 */ /* 0x000fe20000010000 */
[----:B------:R-:W-:Y:S02]  /*238d0*/  MOV R3, 0x1 ;  /* 0x0000000100037802 */ /* 0x000fe40000000f00 */
[----:B------:R-:W-:-:S02]  /*238e0*/  MOV R2, 0x23910 ;  /* 0x0002391000027802 */ /* 0x000fc40000000f00 */
        /* <DEDUP_REMOVED lines=9> */
[----:B------:R-:W-:Y:S02]  /*23980*/  MOV R2, 0x239b0 ;  /* 0x000239b000027802 */ /* 0x000fe40000000f00 */
[----:B------:R-:W-:-:S02]  /*23990*/  MOV R0, R4 ;  /* 0x0000000400007202 */ /* 0x000fc40000000f00 */
[----:B------:R-:W-:Y:S05]  /*239a0*/  CALL.REL.NOINC `($__internal_38_$__cuda_sm70_shflsync_bfly_p) ;  /* 0x00000fb000007944 */ /* 0x000fea0003c00000 */
[----:B------:R-:W-:Y:S01]  /*239b0*/  MOV R8, R0 ;  /* 0x0000000000087202 */ /* 0x000fe20000000f00 */
[----:B------:R-:W-:Y:S05]  /*239c0*/  BRA `(.L_x_2386) ;  /* 0xffffa4d000007947 */ /* 0x000fea000383ffff */
.L_x_2313:
[----:B-1234-:R-:W-:Y:S01]  /*239d0*/  IMAD.MOV.U32 R5, RZ, RZ, R12 ;  /* 0x000000ffff057224 */ /* 0x01efe200078e000c */
[----:B------:R-:W-:Y:S01]  /*239e0*/  MOV R3, RZ ;  /* 0x000000ff00037202 */ /* 0x000fe20000000f00 */
[----:B------:R-:W-:Y:S01]  /*239f0*/  IMAD.MOV.U32 R0, RZ, RZ, 0x1c1f ;  /* 0x00001c1fff007424 */ /* 0x000fe200078e00ff */
[----:B------:R-:W-:-:S02]  /*23a00*/  MOV R2, 0x23a20 ;  /* 0x00023a2000027802 */ /* 0x000fc40000000f00 */
[----:B------:R-:W-:Y:S05]  /*23a10*/  CALL.REL.NOINC `($__internal_39_$__cuda_sm70_shflsync_idx_p) ;  /* 0x00000f8000007944 */ /* 0x000fea0003c00000 */
[----:B------:R-:W-:Y:S01]  /*23a20*/  MOV R10, R0 ;  /* 0x00000000000a7202 */ /* 0x000fe20000000f00 */
[----:B------:R-:W-:Y:S05]  /*23a30*/  BRA `(.L_x_2387) ;  /* 0xffffbf1000007947 */ /* 0x000fea000383ffff */
.L_x_2314:
[----:B------:R-:W-:Y:S01]  /*23a40*/  IMAD.MOV.U32 R5, RZ, RZ, R13 ;  /* 0x000000ffff057224 */ /* 0x000fe200078e000d */
[----:B------:R-:W-:Y:S01]  /*23a50*/  MOV R3, RZ ;  /* 0x000000ff00037202 */ /* 0x000fe20000000f00 */
[----:B------:R-:W-:Y:S01]  /*23a60*/  IMAD.MOV.U32 R0, RZ, RZ, 0x1c1f ;  /* 0x00001c1fff007424 */ /* 0x000fe200078e00ff */
[----:B------:R-:W-:-:S02]  /*23a70*/  MOV R2, 0x23a90 ;  /* 0x00023a9000027802 */ /* 0x000fc40000000f00 */
[----:B-12---:R-:W-:Y:S05]  /*23a80*/  CALL.REL.NOINC `($__internal_39_$__cuda_sm70_shflsync_idx_p) ;  /* 0x00000f1000007944 */ /* 0x006fea0003c00000 */
[----:B------:R-:W-:Y:S05]  /*23a90*/  BRA `(.L_x_2388) ;  /* 0xffffbed000007947 */ /* 0x000fea000383ffff */
.L_x_2317:
[----:B------:R-:W-:Y:S01]  /*23aa0*/  IMAD.MOV.U32 R5, RZ, RZ, R12 ;  /* 0x000000ffff057224 */ /* 0x000fe200078e000c */
[----:B--2---:R-:W-:Y:S01]  /*23ab0*/  MOV R3, 0x1 ;  /* 0x0000000100037802 */ /* 0x004fe20000000f00 */
[----:B----4-:R-:W-:Y:S01]  /*23ac0*/  IMAD.MOV.U32 R0, RZ, RZ, 0x1c1f ;  /* 0x00001c1fff007424 */ /* 0x010fe200078e00ff */
[----:B------:R-:W-:-:S02]  /*23ad0*/  MOV R2, 0x23af0 ;  /* 0x00023af000027802 */ /* 0x000fc40000000f00 */
[----:B-1-3--:R-:W-:Y:S05]  /*23ae0*/  CALL.REL.NOINC `($__internal_39_$__cuda_sm70_shflsync_idx_p) ;  /* 0x00000eb000007944 */ /* 0x00afea0003c00000 */
[----:B------:R-:W-:Y:S01]  /*23af0*/  IMAD.MOV.U32 R10, RZ, RZ, R0 ;  /* 0x000000ffff0a7224 */ /* 0x000fe200078e0000 */
[----:B------:R-:W-:Y:S01]  /*23b00*/  MOV R3, 0x1 ;  /* 0x0000000100037802 */ /* 0x000fe20000000f00 */
[----:B------:R-:W-:Y:S01]  /*23b10*/  IMAD.MOV.U32 R5, RZ, RZ, R13 ;  /* 0x000000ffff057224 */ /* 0x000fe200078e000d */
[----:B------:R-:W-:-:S02]  /*23b20*/  MOV R0, 0x1c1f ;  /* 0x00001c1f00007802 */ /* 0x000fc40000000f00 */
[----:B------:R-:W-:Y:S02]  /*23b30*/  MOV R2, 0x23b50 ;  /* 0x00023b5000027802 */ /* 0x000fe40000000f00 */
[----:B------:R-:W-:Y:S05]  /*23b40*/  CALL.REL.NOINC `($__internal_39_$__cuda_sm70_shflsync_idx_p) ;  /* 0x00000e5000007944 */ /* 0x000fea0003c00000 */
[----:B------:R-:W-:Y:S05]  /*23b50*/  BRA `(.L_x_2389) ;  /* 0xffffbf9000007947 */ /* 0x000fea000383ffff */
.L_x_2320:
[----:B------:R-:W-:Y:S01]  /*23b60*/  IMAD.MOV.U32 R5, RZ, RZ, R12 ;  /* 0x000000ffff057224 */ /* 0x000fe200078e000c */
[----:B-1----:R-:W-:Y:S01]  /*23b70*/  MOV R3, 0x2 ;  /* 0x0000000200037802 */ /* 0x002fe20000000f00 */
[----:B----4-:R-:W-:Y:S01]  /*23b80*/  IMAD.MOV.U32 R0, RZ, RZ, 0x1c1f ;  /* 0x00001c1fff007424 */ /* 0x010fe200078e00ff */
[----:B------:R-:W-:Y:S02]  /*23b90*/  MOV R2, 0x23bb0 ;  /* 0x00023bb000027802 */ /* 0x000fe40000000f00 */
[----:B--23--:R-:W-:Y:S05]  /*23ba0*/  CALL.REL.NOINC `($__internal_39_$__cuda_sm70_shflsync_idx_p) ;  /* 0x00000df000007944 */ /* 0x00cfea0003c00000 */
[----:B------:R-:W-:Y:S01]  /*23bb0*/  MOV R10, R0 ;  /* 0x00000000000a7202 */ /* 0x000fe20000000f00 */
[----:B------:R-:W-:Y:S05]  /*23bc0*/  BRA `(.L_x_2390) ;  /* 0xffffc0a000007947 */ /* 0x000fea000383ffff */
.L_x_2321:
[----:B------:R-:W-:Y:S01]  /*23bd0*/  IMAD.MOV.U32 R5, RZ, RZ, R13 ;  /* 0x000000ffff057224 */ /* 0x000fe200078e000d */
[----:B------:R-:W-:Y:S01]  /*23be0*/  MOV R3, 0x2 ;  /* 0x0000000200037802 */ /* 0x000fe20000000f00 */
[----:B----4-:R-:W-:Y:S01]  /*23bf0*/  IMAD.MOV.U32 R0, RZ, RZ, 0x1c1f ;  /* 0x00001c1fff007424 */ /* 0x010fe200078e00ff */
[----:B------:R-:W-:Y:S02]  /*23c00*/  MOV R2, 0x23c20 ;  /* 0x00023c2000027802 */ /* 0x000fe40000000f00 */
[----:B-123--:R-:W-:Y:S05]  /*23c10*/  CALL.REL.NOINC `($__internal_39_$__cuda_sm70_shflsync_idx_p) ;  /* 0x00000d8000007944 */ /* 0x00efea0003c00000 */
[----:B------:R-:W-:Y:S05]  /*23c20*/  BRA `(.L_x_2391) ;  /* 0xffffc06000007947 */ /* 0x000fea000383ffff */
.L_x_2324:
[----:B------:R-:W-:Y:S01]  /*23c30*/  IMAD.MOV.U32 R5, RZ, RZ, R12 ;  /* 0x000000ffff057224 */ /* 0x000fe200078e000c */
[----:B-1----:R-:W-:Y:S01]  /*23c40*/  MOV R3, 0x3 ;  /* 0x0000000300037802 */ /* 0x002fe20000000f00 */
[----:B------:R-:W-:Y:S01]  /*23c50*/  IMAD.MOV.U32 R0, RZ, RZ, 0x1c1f ;  /* 0x00001c1fff007424 */ /* 0x000fe200078e00ff */
[----:B------:R-:W-:-:S02]  /*23c60*/  MOV R2, 0x23c80 ;  /* 0x00023c8000027802 */ /* 0x000fc40000000f00 */
[----:B--234-:R-:W-:Y:S05]  /*23c70*/  CALL.REL.NOINC `($__internal_39_$__cuda_sm70_shflsync_idx_p) ;  /* 0x00000d2000007944 */ /* 0x01cfea0003c00000 */
[----:B------:R-:W-:Y:S01]  /*23c80*/  IMAD.MOV.U32 R6, RZ, RZ, R0 ;  /* 0x000000ffff067224 */ /* 0x000fe200078e0000 */
[----:B------:R-:W-:Y:S01]  /*23c90*/  MOV R3, 0x3 ;  /* 0x0000000300037802 */ /* 0x000fe20000000f00 */
[----:B------:R-:W-:Y:S01]  /*23ca0*/  IMAD.MOV.U32 R5, RZ, RZ, R13 ;  /* 0x000000ffff057224 */ /* 0x000fe200078e000d */
[----:B------:R-:W-:-:S02]  /*23cb0*/  MOV R0, 0x1c1f ;  /* 0x00001c1f00007802 */ /* 0x000fc40000000f00 */
[----:B------:R-:W-:Y:S02]  /*23cc0*/  MOV R2, 0x23ce0 ;  /* 0x00023ce000027802 */ /* 0x000fe40000000f00 */
[----:B------:R-:W-:Y:S05]  /*23cd0*/  CALL.REL.NOINC `($__internal_39_$__cuda_sm70_shflsync_idx_p) ;  /* 0x00000cc000007944 */ /* 0x000fea0003c00000 */
[----:B------:R-:W-:Y:S05]  /*23ce0*/  BRA `(.L_x_2392) ;  /* 0xffffc13000007947 */ /* 0x000fea000383ffff */
.L_x_2326:
[----:B------:R-:W-:Y:S01]  /*23cf0*/  IMAD.MOV.U32 R5, RZ, RZ, R22 ;  /* 0x000000ffff057224 */ /* 0x000fe200078e0016 */
[----:B------:R-:W-:Y:S01]  /*23d00*/  MOV R3, RZ ;  /* 0x000000ff00037202 */ /* 0x000fe20000000f00 */
[----:B------:R-:W-:Y:S01]  /*23d10*/  IMAD.MOV.U32 R0, RZ, RZ, 0x1c1f ;  /* 0x00001c1fff007424 */ /* 0x000fe200078e00ff */
[----:B------:R-:W-:Y:S02]  /*23d20*/  MOV R2, 0x23d40 ;  /* 0x00023d4000027802 */ /* 0x000fe40000000f00 */
[----:B------:R-:W-:Y:S05]  /*23d30*/  CALL.REL.NOINC `($__internal_39_$__cuda_sm70_shflsync_idx_p) ;  /* 0x00000c6000007944 */ /* 0x000fea0003c00000 */
[----:B------:R-:W-:Y:S01]  /*23d40*/  MOV R4, R0 ;  /* 0x0000000000047202 */ /* 0x000fe20000000f00 */
[----:B------:R-:W-:Y:S05]  /*23d50*/  BRA `(.L_x_2393) ;  /* 0xffffc44000007947 */ /* 0x000fea000383ffff */
.L_x_2327:
[----:B------:R-:W-:Y:S01]  /*23d60*/  IMAD.MOV.U32 R5, RZ, RZ, R24 ;  /* 0x000000ffff057224 */ /* 0x000fe200078e0018 */
[----:B------:R-:W-:Y:S01]  /*23d70*/  MOV R3, RZ ;  /* 0x000000ff00037202 */ /* 0x000fe20000000f00 */
[----:B------:R-:W-:Y:S01]  /*23d80*/  IMAD.MOV.U32 R0, RZ, RZ, 0x1c1f ;  /* 0x00001c1fff007424 */ /* 0x000fe200078e00ff */
[----:B------:R-:W-:Y:S02]  /*23d90*/  MOV R2, 0x23db0 ;  /* 0x00023db000027802 */ /* 0x000fe40000000f00 */
[----:B-12---:R-:W-:Y:S05]  /*23da0*/  CALL.REL.NOINC `($__internal_39_$__cuda_sm70_shflsync_idx_p) ;  /* 0x00000bf000007944 */ /* 0x006fea0003c00000 */
[----:B------:R-:W-:Y:S05]  /*23db0*/  BRA `(.L_x_2394) ;  /* 0xffffc40000007947 */ /* 0x000fea000383ffff */
.L_x_2330:
[----:B------:R-:W-:Y:S01]  /*23dc0*/  IMAD.MOV.U32 R5, RZ, RZ, R22 ;  /* 0x000000ffff057224 */ /* 0x000fe200078e0016 */
[----:B----4-:R-:W-:Y:S01]  /*23dd0*/  MOV R3, 0x1 ;  /* 0x0000000100037802 */ /* 0x010fe20000000f00 */
[----:B------:R-:W-:Y:S01]  /*23de0*/  IMAD.MOV.U32 R0, RZ, RZ, 0x1c1f ;  /* 0x00001c1fff007424 */ /* 0x000fe200078e00ff */
[----:B------:R-:W-:-:S02]  /*23df0*/  MOV R2, 0x23e10 ;  /* 0x00023e1000027802 */ /* 0x000fc40000000f00 */
[----:B-123--:R-:W-:Y:S05]  /*23e00*/  CALL.REL.NOINC `($__internal_39_$__cuda_sm70_shflsync_idx_p) ;  /* 0x00000b9000007944 */ /* 0x00efea0003c00000 */
[----:B------:R-:W-:Y:S01]  /*23e10*/  IMAD.MOV.U32 R4, RZ, RZ, R0 ;  /* 0x000000ffff047224 */ /* 0x000fe200078e0000 */
[----:B------:R-:W-:Y:S01]  /*23e20*/  MOV R3, 0x1 ;  /* 0x0000000100037802 */ /* 0x000fe20000000f00 */
[----:B------:R-:W-:Y:S01]  /*23e30*/  IMAD.MOV.U32 R5, RZ, RZ, R24 ;  /* 0x000000ffff057224 */ /* 0x000fe200078e0018 */
[----:B------:R-:W-:-:S02]  /*23e40*/  MOV R0, 0x1c1f ;  /* 0x00001c1f00007802 */ /* 0x000fc40000000f00 */
[----:B------:R-:W-:Y:S02]  /*23e50*/  MOV R2, 0x23e70 ;  /* 0x00023e7000027802 */ /* 0x000fe40000000f00 */
[----:B------:R-:W-:Y:S05]  /*23e60*/  CALL.REL.NOINC `($__internal_39_$__cuda_sm70_shflsync_idx_p) ;  /* 0x00000b3000007944 */ /* 0x000fea0003c00000 */
[----:B------:R-:W-:Y:S05]  /*23e70*/  BRA `(.L_x_2395) ;  /* 0xffffc82000007947 */ /* 0x000fea000383ffff */
.L_x_2333:
[----:B------:R-:W-:Y:S01]  /*23e80*/  IMAD.MOV.U32 R5, RZ, RZ, R22 ;  /* 0x000000ffff057224 */ /* 0x000fe200078e0016 */
[----:B---3--:R-:W-:Y:S01]  /*23e90*/  MOV R3, 0x2 ;  /* 0x0000000200037802 */ /* 0x008fe20000000f00 */
[----:B----4-:R-:W-:Y:S01]  /*23ea0*/  IMAD.MOV.U32 R0, RZ, RZ, 0x1c1f ;  /* 0x00001c1fff007424 */ /* 0x010fe200078e00ff */
[----:B------:R-:W-:Y:S02]  /*23eb0*/  MOV R2, 0x23ed0 ;  /* 0x00023ed000027802 */ /* 0x000fe40000000f00 */
[----:B-12---:R-:W-:Y:S05]  /*23ec0*/  CALL.REL.NOINC `($__internal_39_$__cuda_sm70_shflsync_idx_p) ;  /* 0x00000ad000007944 */ /* 0x006fea0003c00000 */
[----:B------:R-:W-:Y:S01]  /*23ed0*/  MOV R4, R0 ;  /* 0x0000000000047202 */ /* 0x000fe20000000f00 */
[----:B------:R-:W-:Y:S05]  /*23ee0*/  BRA `(.L_x_2396) ;  /* 0xffffcb3000007947 */ /* 0x000fea000383ffff */
.L_x_2334:
[----:B------:R-:W-:Y:S01]  /*23ef0*/  IMAD.MOV.U32 R5, RZ, RZ, R24 ;  /* 0x000000ffff057224 */ /* 0x000fe200078e0018 */
[----:B---3--:R-:W-:Y:S01]  /*23f00*/  MOV R3, 0x2 ;  /* 0x0000000200037802 */ /* 0x008fe20000000f00 */
[----:B----4-:R-:W-:Y:S01]  /*23f10*/  IMAD.MOV.U32 R0, RZ, RZ, 0x1c1f ;  /* 0x00001c1fff007424 */ /* 0x010fe200078e00ff */
[----:B------:R-:W-:Y:S02]  /*23f20*/  MOV R2, 0x23f40 ;  /* 0x00023f4000027802 */ /* 0x000fe40000000f00 */
[----:B-12---:R-:W-:Y:S05]  /*23f30*/  CALL.REL.NOINC `($__internal_39_$__cuda_sm70_shflsync_idx_p) ;  /* 0x00000a6000007944 */ /* 0x006fea0003c00000 */
[----:B------:R-:W-:Y:S05]  /*23f40*/  BRA `(.L_x_2397) ;  /* 0xffffcaf000007947 */ /* 0x000fea000383ffff */
.L_x_2337:
[----:B------:R-:W-:Y:S01]  /*23f50*/  IMAD.MOV.U32 R5, RZ, RZ, R22 ;  /* 0x000000ffff057224 */ /* 0x000fe200078e0016 */
[----:B--23--:R-:W-:Y:S01]  /*23f60*/  MOV R3, 0x3 ;  /* 0x0000000300037802 */ /* 0x00cfe20000000f00 */
[----:B-1----:R-:W-:Y:S01]  /*23f70*/  IMAD.MOV.U32 R0, RZ, RZ, 0x1c1f ;  /* 0x00001c1fff007424 */ /* 0x002fe200078e00ff */
[----:B------:R-:W-:-:S02]  /*23f80*/  MOV R2, 0x23fa0 ;  /* 0x00023fa000027802 */ /* 0x000fc40000000f00 */
[----:B----4-:R-:W-:Y:S05]  /*23f90*/  CALL.REL.NOINC `($__internal_39_$__cuda_sm70_shflsync_idx_p) ;  /* 0x00000a0000007944 */ /* 0x010fea0003c00000 */
[----:B------:R-:W-:Y:S01]  /*23fa0*/  IMAD.MOV.U32 R4, RZ, RZ, R0 ;  /* 0x000000ffff047224 */ /* 0x000fe200078e0000 */
[----:B------:R-:W-:Y:S01]  /*23fb0*/  MOV R3, 0x3 ;  /* 0x0000000300037802 */ /* 0x000fe20000000f00 */
[----:B------:R-:W-:Y:S01]  /*23fc0*/  IMAD.MOV.U32 R5, RZ, RZ, R24 ;  /* 0x000000ffff057224 */ /* 0x000fe200078e0018 */
[----:B------:R-:W-:-:S02]  /*23fd0*/  MOV R0, 0x1c1f ;  /* 0x00001c1f00007802 */ /* 0x000fc40000000f00 */
[----:B------:R-:W-:Y:S02]  /*23fe0*/  MOV R2, 0x24000 ;  /* 0x0002400000027802 */ /* 0x000fe40000000f00 */
[----:B------:R-:W-:Y:S05]  /*23ff0*/  CALL.REL.NOINC `($__internal_39_$__cuda_sm70_shflsync_idx_p) ;  /* 0x000009a000007944 */ /* 0x000fea0003c00000 */
[----:B------:R-:W-:Y:S05]  /*24000*/  BRA `(.L_x_2398) ;  /* 0xffffcdd000007947 */ /* 0x000fea000383ffff */
.L_x_2341:
[----:B------:R-:W-:Y:S01]  /*24010*/  IMAD.MOV.U32 R5, RZ, RZ, R9 ;  /* 0x000000ffff057224 */ /* 0x000fe200078e0009 */
[----:B------:R-:W-:Y:S01]  /*24020*/  MOV R3, RZ ;  /* 0x000000ff00037202 */ /* 0x000fe20000000f00 */
[----:B------:R-:W-:Y:S01]  /*24030*/  IMAD.MOV.U32 R0, RZ, RZ, 0x1c1f ;  /* 0x00001c1fff007424 */ /* 0x000fe200078e00ff */
[----:B------:R-:W-:Y:S02]  /*24040*/  MOV R2, 0x24060 ;  /* 0x0002406000027802 */ /* 0x000fe40000000f00 */
[----:B------:R-:W-:Y:S05]  /*24050*/  CALL.REL.NOINC `($__internal_39_$__cuda_sm70_shflsync_idx_p) ;  /* 0x0000094000007944 */ /* 0x000fea0003c00000 */
[----:B------:R-:W-:Y:S01]  /*24060*/  MOV R8, R0 ;  /* 0x0000000000087202 */ /* 0x000fe20000000f00 */
[----:B------:R-:W-:Y:S05]  /*24070*/  BRA `(.L_x_2399) ;  /* 0xffffd8b000007947 */ /* 0x000fea000383ffff */
.L_x_2342:
[----:B------:R-:W-:Y:S01]  /*24080*/  IMAD.MOV.U32 R5, RZ, RZ, R12 ;  /* 0x000000ffff057224 */ /* 0x000fe200078e000c */
[----:B------:R-:W-:Y:S01]  /*24090*/  MOV R3, RZ ;  /* 0x000000ff00037202 */ /* 0x000fe20000000f00 */
[----:B------:R-:W-:Y:S01]  /*240a0*/  IMAD.MOV.U32 R0, RZ, RZ, 0x1c1f ;  /* 0x00001c1fff007424 */ /* 0x000fe200078e00ff */
[----:B------:R-:W-:Y:S02]  /*240b0*/  MOV R2, 0x240d0 ;  /* 0x000240d000027802 */ /* 0x000fe40000000f00 */
[----:B-12---:R-:W-:Y:S05]  /*240c0*/  CALL.REL.NOINC `($__internal_39_$__cuda_sm70_shflsync_idx_p) ;  /* 0x000008d000007944 */ /* 0x006fea0003c00000 */
[----:B------:R-:W-:Y:S05]  /*240d0*/  BRA `(.L_x_2400) ;  /* 0xffffd87000007947 */ /* 0x000fea000383ffff */
.L_x_2345:
[----:B--2---:R-:W-:Y:S01]  /*240e0*/  IMAD.MOV.U32 R5, RZ, RZ, R9 ;  /* 0x000000ffff057224 */ /* 0x004fe200078e0009 */
[----:B------:R-:W-:Y:S01]  /*240f0*/  MOV R3, 0x1 ;  /* 0x0000000100037802 */ /* 0x000fe20000000f00 */
        /* <DEDUP_REMOVED lines=10> */
.L_x_2348:
[----:B-1----:R-:W-:Y:S01]  /*241a0*/  IMAD.MOV.U32 R5, RZ, RZ, R9 ;  /* 0x000000ffff057224 */ /* 0x002fe200078e0009 */
[----:B------:R-:W-:Y:S01]  /*241b0*/  MOV R3, 0x2 ;  /* 0x0000000200037802 */ /* 0x000fe20000000f00 */
[----:B----4-:R-:W-:Y:S01]  /*241c0*/  IMAD.MOV.U32 R0, RZ, RZ, 0x1c1f ;  /* 0x00001c1fff007424 */ /* 0x010fe200078e00ff */
[----:B------:R-:W-:Y:S02]  /*241d0*/  MOV R2, 0x241f0 ;  /* 0x000241f000027802 */ /* 0x000fe40000000f00 */
[----:B--23--:R-:W-:Y:S05]  /*241e0*/  CALL.REL.NOINC `($__internal_39_$__cuda_sm70_shflsync_idx_p) ;  /* 0x000007b000007944 */ /* 0x00cfea0003c00000 */
[----:B------:R-:W-:Y:S01]  /*241f0*/  MOV R8, R0 ;  /* 0x0000000000087202 */ /* 0x000fe20000000f00 */
[----:B------:R-:W-:Y:S05]  /*24200*/  BRA `(.L_x_2402) ;  /* 0xffffda5000007947 */ /* 0x000fea000383ffff */
.L_x_2349:
[----:B------:R-:W-:Y:S01]  /*24210*/  IMAD.MOV.U32 R5, RZ, RZ, R12 ;  /* 0x000000ffff057224 */ /* 0x000fe200078e000c */
[----:B------:R-:W-:Y:S01]  /*24220*/  MOV R3, 0x2 ;  /* 0x0000000200037802 */ /* 0x000fe20000000f00 */
[----:B----4-:R-:W-:Y:S01]  /*24230*/  IMAD.MOV.U32 R0, RZ, RZ, 0x1c1f ;  /* 0x00001c1fff007424 */ /* 0x010fe200078e00ff */
[----:B------:R-:W-:Y:S02]  /*24240*/  MOV R2, 0x24260 ;  /* 0x0002426000027802 */ /* 0x000fe40000000f00 */
[----:B-123--:R-:W-:Y:S05]  /*24250*/  CALL.REL.NOINC `($__internal_39_$__cuda_sm70_shflsync_idx_p) ;  /* 0x0000074000007944 */ /* 0x00efea0003c00000 */
[----:B------:R-:W-:Y:S05]  /*24260*/  BRA `(.L_x_2403) ;  /* 0xffffda1000007947 */ /* 0x000fea000383ffff */
.L_x_2352:
[----:B-1----:R-:W-:Y:S01]  /*24270*/  IMAD.MOV.U32 R5, RZ, RZ, R9 ;  /* 0x000000ffff057224 */ /* 0x002fe200078e0009 */
[----:B------:R-:W-:Y:S01]  /*24280*/  MOV R3, 0x3 ;  /* 0x0000000300037802 */ /* 0x000fe20000000f00 */
        /* <DEDUP_REMOVED lines=10> */
.L_x_2354:
[----:B------:R-:W-:Y:S01]  /*24330*/  IMAD.MOV.U32 R5, RZ, RZ, R74 ;  /* 0x000000ffff057224 */ /* 0x000fe200078e004a */
[----:B------:R-:W-:Y:S01]  /*24340*/  MOV R3, RZ ;  /* 0x000000ff00037202 */ /* 0x000fe20000000f00 */
[----:B------:R-:W-:Y:S01]  /*24350*/  IMAD.MOV.U32 R0, RZ, RZ, 0x1f ;  /* 0x0000001fff007424 */ /* 0x000fe200078e00ff */
[----:B------:R-:W-:Y:S02]  /*24360*/  MOV R2, 0x24380 ;  /* 0x0002438000027802 */ /* 0x000fe40000000f00 */
[----:B--2---:R-:W-:Y:S05]  /*24370*/  CALL.REL.NOINC `($__internal_39_$__cuda_sm70_shflsync_idx_p) ;  /* 0x0000062000007944 */ /* 0x004fea0003c00000 */
[----:B------:R-:W-:Y:S01]  /*24380*/  MOV R9, R0 ;  /* 0x0000000000097202 */ /* 0x000fe20000000f00 */
[----:B------:R-:W-:Y:S05]  /*24390*/  BRA `(.L_x_2405) ;  /* 0xffffdcb000007947 */ /* 0x000fea000383ffff */
.L_x_2355:
[----:B------:R-:W-:Y:S01]  /*243a0*/  IMAD.MOV.U32 R5, RZ, RZ, R74 ;  /* 0x000000ffff057224 */ /* 0x000fe200078e004a */
[----:B------:R-:W-:Y:S01]  /*243b0*/  MOV R3, 0x1 ;  /* 0x0000000100037802 */ /* 0x000fe20000000f00 */
[----:B------:R-:W-:Y:S01]  /*243c0*/  IMAD.MOV.U32 R0, RZ, RZ, 0x1f ;  /* 0x0000001fff007424 */ /* 0x000fe200078e00ff */
[----:B------:R-:W-:Y:S02]  /*243d0*/  MOV R2, 0x243f0 ;  /* 0x000243f000027802 */ /* 0x000fe40000000f00 */
[----:B-12---:R-:W-:Y:S05]  /*243e0*/  CALL.REL.NOINC `($__internal_39_$__cuda_sm70_shflsync_idx_p) ;  /* 0x000005b000007944 */ /* 0x006fea0003c00000 */
[----:B------:R-:W-:Y:S01]  /*243f0*/  MOV R8, R0 ;  /* 0x0000000000087202 */ /* 0x000fe20000000f00 */
[----:B------:R-:W-:Y:S05]  /*24400*/  BRA `(.L_x_2406) ;  /* 0xffffdc6000007947 */ /* 0x000fea000383ffff */
.L_x_2356:
[----:B------:R-:W-:Y:S02]  /*24410*/  MOV R2, 0x1 ;  /* 0x0000000100027802 */ /* 0x000fe40000000f00 */
[----:B------:R-:W-:-:S02]  /*24420*/  MOV R3, 0x24440 ;  /* 0x0002444000037802 */ /* 0x000fc40000000f00 */
[----:B-1234-:R-:W-:Y:S05]  /*24430*/  CALL.REL.NOINC `($__internal_40_$__cuda_sm70_shflsync_up_p) ;  /* 0x000005b000007944 */ /* 0x01efea0003c00000 */
[----:B------:R-:W-:Y:S05]  /*24440*/  BRA `(.L_x_2407) ;  /* 0xffffdd5000007947 */ /* 0x000fea000383ffff */
.L_x_2357:
[----:B------:R-:W-:Y:S02]  /*24450*/  MOV R2, 0x2 ;  /* 0x0000000200027802 */ /* 0x000fe40000000f00 */
[----:B------:R-:W-:-:S02]  /*24460*/  MOV R3, 0x24480 ;  /* 0x0002448000037802 */ /* 0x000fc40000000f00 */
[----:B--2-4-:R-:W-:Y:S05]  /*24470*/  CALL.REL.NOINC `($__internal_40_$__cuda_sm70_shflsync_up_p) ;  /* 0x0000057000007944 */ /* 0x014fea0003c00000 */
        /* <DEDUP_REMOVED lines=23> */
.L_x_2361:
[----:B------:R-:W-:Y:S02]  /*245f0*/  MOV R2, 0x1 ;  /* 0x0000000100027802 */ /* 0x000fe40000000f00 */
[----:B------:R-:W-:Y:S02]  /*24600*/  MOV R3, 0x24620 ;  /* 0x0002462000037802 */ /* 0x000fe40000000f00 */
[----:B------:R-:W-:Y:S05]  /*24610*/  CALL.REL.NOINC `($__internal_40_$__cuda_sm70_shflsync_up_p) ;  /* 0x000003d000007944 */ /* 0x000fea0003c00000 */
[----:B------:R-:W-:Y:S01]  /*24620*/  MOV R2, R4 ;  /* 0x0000000400027202 */ /* 0x000fe20000000f00 */
[----:B------:R-:W-:Y:S05]  /*24630*/  BRA `(.L_x_2409) ;  /* 0xffffddc000007947 */ /* 0x000fea000383ffff */
.L_x_2362:
        /* <DEDUP_REMOVED lines=26> */
.L_x_2364:
[----:B------:R-:W-:Y:S02]  /*247e0*/  SEL R0, RZ, 0x1, P0 ;  /* 0x00000001ff007807 */ /* 0x000fe40000000000 */
[----:B------:R-:W-:Y:S02]  /*247f0*/  MOV R2, 0x24810 ;  /* 0x0002481000027802 */ /* 0x000fe40000000f00 */
[----:B-1----:R-:W-:Y:S05]  /*24800*/  CALL.REL.NOINC `($__internal_41_$__cuda_sm70_votesync_ballot) ;  /* 0x0000025000007944 */ /* 0x002fea0003c00000 */
[----:B------:R-:W-:Y:S01]  /*24810*/  MOV R12, R0 ;  /* 0x00000000000c7202 */ /* 0x000fe20000000f00 */
[----:B------:R-:W-:Y:S05]  /*24820*/  BRA `(.L_x_2411) ;  /* 0xffffdd6000007947 */ /* 0x000fea000383ffff */
.L_x_2365:
[----:B------:R-:W-:Y:S01]  /*24830*/  IMAD.MOV.U32 R5, RZ, RZ, R6 ;  /* 0x000000ffff057224 */ /* 0x000fe200078e0006 */
[----:B------:R-:W-:Y:S01]  /*24840*/  MOV R3, R8 ;  /* 0x0000000800037202 */ /* 0x000fe20000000f00 */
[----:B--2---:R-:W-:Y:S01]  /*24850*/  IMAD.MOV.U32 R0, RZ, RZ, 0x1f ;  /* 0x0000001fff007424 */ /* 0x004fe200078e00ff */
[----:B------:R-:W-:Y:S02]  /*24860*/  MOV R2, 0x24880 ;  /* 0x0002488000027802 */ /* 0x000fe40000000f00 */
[----:B-1----:R-:W-:Y:S05]  /*24870*/  CALL.REL.NOINC `($__internal_39_$__cuda_sm70_shflsync_idx_p) ;  /* 0x0000012000007944 */ /* 0x002fea0003c00000 */
[----:B------:R-:W-:Y:S01]  /*24880*/  IMAD.MOV.U32 R10, RZ, RZ, R0 ;  /* 0x000000ffff0a7224 */ /* 0x000fe200078e0000 */
[----:B------:R-:W-:Y:S01]  /*24890*/  MOV R3, R8 ;  /* 0x0000000800037202 */ /* 0x000fe20000000f00 */
[----:B------:R-:W-:Y:S01]  /*248a0*/  IMAD.MOV.U32 R5, RZ, RZ, R7 ;  /* 0x000000ffff057224 */ /* 0x000fe200078e0007 */
[----:B------:R-:W-:Y:S02]  /*248b0*/  MOV R0, 0x1f ;  /* 0x0000001f00007802 */ /* 0x000fe40000000f00 */
[----:B------:R-:W-:-:S02]  /*248c0*/  MOV R2, 0x248e0 ;  /* 0x000248e000027802 */ /* 0x000fc40000000f00 */
[----:B------:R-:W-:Y:S05]  /*248d0*/  CALL.REL.NOINC `($__internal_39_$__cuda_sm70_shflsync_idx_p) ;  /* 0x000000c000007944 */ /* 0x000fea0003c00000 */
[----:B------:R-:W-:Y:S01]  /*248e0*/  MOV R7, R0 ;  /* 0x0000000000077202 */ /* 0x000fe20000000f00 */
[----:B------:R-:W-:Y:S05]  /*248f0*/  BRA `(.L_x_2412) ;  /* 0xffffdd0000007947 */ /* 0x000fea000383ffff */
.L_x_2368:
[----:B------:R-:W-:Y:S01]  /*24900*/  IMAD.MOV.U32 R5, RZ, RZ, R4 ;  /* 0x000000ffff057224 */ /* 0x000fe200078e0004 */
[----:B--2---:R-:W-:-:S02]  /*24910*/  MOV R0, 0x1f ;  /* 0x0000001f00007802 */ /* 0x004fc40000000f00 */
[----:B------:R-:W-:Y:S02]  /*24920*/  MOV R2, 0x24940 ;  /* 0x0002494000027802 */ /* 0x000fe40000000f00 */
[----:B-1-34-:R-:W-:Y:S05]  /*24930*/  CALL.REL.NOINC `($__internal_39_$__cuda_sm70_shflsync_idx_p) ;  /* 0x0000006000007944 */ /* 0x01afea0003c00000 */
[----:B------:R-:W-:Y:S01]  /*24940*/  MOV R13, R0 ;  /* 0x00000000000d7202 */ /* 0x000fe20000000f00 */
[----:B------:R-:W-:Y:S05]  /*24950*/  BRA `(.L_x_2367) ;  /* 0xffffdd0000007947 */ /* 0x000fea000383ffff */
        .weak           $__internal_38_$__cuda_sm70_shflsync_bfly_p
        .type           $__internal_38_$__cuda_sm70_shflsync_bfly_p,@function
        .size           $__internal_38_$__cuda_sm70_shflsync_bfly_p,($__internal_39_$__cuda_sm70_shflsync_idx_p - $__internal_38_$__cuda_sm70_shflsync_bfly_p)
$__internal_38_$__cuda_sm70_shflsync_bfly_p:
[----:B------:R-:W-:Y:S04]  /*24960*/  WARPSYNC R8 ;  /* 0x0000000800007348 */ /* 0x000fe80003800000 */
[----:B------:R1:W2:Y:S02]  /*24970*/  SHFL.BFLY PT, R0, R0, R3, R9 ;  /* 0x0c00000300007389 */ /* 0x0002a400000e0009 */
[----:B-1----:R-:W-:-:S04]  /*24980*/  MOV R3, 0x0 ;  /* 0x0000000000037802 */ /* 0x002fc80000000f00 */
[----:B--2---:R-:W-:Y:S05]  /*24990*/  RET.REL.NODEC R2 `(_ZN7cutlass13device_kernelIN5flash19enable_sm80_to_sm89INS1_16FlashAttnFwdSm80INS1_25CollectiveMainloopFwdSm80ILi4ELi1ELb0EN4cute5tupleIJNS5_1CILi128EEENS7_ILi48EEENS7_ILi96EEEEEELi96ENS_6half_tEfNS_4arch4Sm80ELb0ELb1ELb0ELb1ELb0ELb1ELb1ELb1EEENS1_21CollectiveEpilogueFwdINS6_IJS8_SA_S9_EEENS6_IJNS7_ILi1EEESI_SI_EEESC_SE_Li128ELb1ELb1ELb1ELb0EEENS1_36VarlenDynamicPersistentTileSchedulerILi128ELi48ELi128ELi128ELb1ELb1ELb0ELb1ELb0ELb1EEEEEEEEEvNT_6ParamsE) ;  /* 0xfffdb66002007950 */ /* 0x004fea0003c3ffff */
        .weak           $__internal_39_$__cuda_sm70_shflsync_idx_p
        .type           $__internal_39_$__cuda_sm70_shflsync_idx_p,@function
        .size           $__internal_39_$__cuda_sm70_shflsync_idx_p,($__internal_40_$__cuda_sm70_shflsync_up_p - $__internal_39_$__cuda_sm70_shflsync_idx_p)
$__internal_39_$__cuda_sm70_shflsync_idx_p:
[----:B------:R-:W-:-:S04]  /*249a0*/  MOV R75, 0xffffffff ;  /* 0xffffffff004b7802 */ /* 0x000fc80000000f00 */
[----:B------:R-:W-:Y:S04]  /*249b0*/  WARPSYNC R75 ;  /* 0x0000004b00007348 */ /* 0x000fe80003800000 */
[----:B------:R1:W2:Y:S02]  /*249c0*/  SHFL.IDX PT, R0, R5, R3, R0 ;  /* 0x0000000305007389 */ /* 0x0002a400000e0000 */
[----:B-1----:R-:W-:-:S04]  /*249d0*/  MOV R3, 0x0 ;  /* 0x0000000000037802 */ /* 0x002fc80000000f00 */
[----:B--2---:R-:W-:Y:S05]  /*249e0*/  RET.REL.NODEC R2 `(_ZN7cutlass13device_kernelIN5flash19enable_sm80_to_sm89INS1_16FlashAttnFwdSm80INS1_25CollectiveMainloopFwdSm80ILi4ELi1ELb0EN4cute5tupleIJNS5_1CILi128EEENS7_ILi48EEENS7_ILi96EEEEEELi96ENS_6half_tEfNS_4arch4Sm80ELb0ELb1ELb0ELb1ELb0ELb1ELb1ELb1EEENS1_21CollectiveEpilogueFwdINS6_IJS8_SA_S9_EEENS6_IJNS7_ILi1EEESI_SI_EEESC_SE_Li128ELb1ELb1ELb1ELb0EEENS1_36VarlenDynamicPersistentTileSchedulerILi128ELi48ELi128ELi128ELb1ELb1ELb0ELb1ELb0ELb1EEEEEEEEEvNT_6ParamsE) ;  /* 0xfffdb61002007950 */ /* 0x004fea0003c3ffff */
        .weak           $__internal_40_$__cuda_sm70_shflsync_up_p
        .type           $__internal_40_$__cuda_sm70_shflsync_up_p,@function
        .size           $__internal_40_$__cuda_sm70_shflsync_up_p,($__internal_41_$__cuda_sm70_votesync_ballot - $__internal_40_$__cuda_sm70_shflsync_up_p)
$__internal_40_$__cuda_sm70_shflsync_up_p:
[----:B------:R-:W-:Y:S02]  /*249f0*/  IMAD.MOV.U32 R4, RZ, RZ, RZ ;  /* 0x000000ffff047224 */ /* 0x000fe400078e00ff */
[----:B------:R-:W-:-:S04]  /*24a00*/  IMAD.MOV.U32 R10, RZ, RZ, -0x1 ;  /* 0xffffffffff0a7424 */ /* 0x000fc800078e00ff */
[----:B------:R-:W-:Y:S04]  /*24a10*/  WARPSYNC R10 ;  /* 0x0000000a00007348 */ /* 0x000fe80003800000 */
[----:B------:R1:W2:Y:S02]  /*24a20*/  SHFL.UP PT, R4, R0, R2, R4 ;  /* 0x0400000200047389 */ /* 0x0002a400000e0004 */
[----:B-1----:R-:W-:Y:S02]  /*24a30*/  MOV R2, R3 ;  /* 0x0000000300027202 */ /* 0x002fe40000000f00 */
[----:B------:R-:W-:-:S04]  /*24a40*/  MOV R3, 0x0 ;  /* 0x0000000000037802 */ /* 0x000fc80000000f00 */
[----:B--2---:R-:W-:Y:S05]  /*24a50*/  RET.REL.NODEC R2 `(_ZN7cutlass13device_kernelIN5flash19enable_sm80_to_sm89INS1_16FlashAttnFwdSm80INS1_25CollectiveMainloopFwdSm80ILi4ELi1ELb0EN4cute5tupleIJNS5_1CILi128EEENS7_ILi48EEENS7_ILi96EEEEEELi96ENS_6half_tEfNS_4arch4Sm80ELb0ELb1ELb0ELb1ELb0ELb1ELb1ELb1EEENS1_21CollectiveEpilogueFwdINS6_IJS8_SA_S9_EEENS6_IJNS7_ILi1EEESI_SI_EEESC_SE_Li128ELb1ELb1ELb1ELb0EEENS1_36VarlenDynamicPersistentTileSchedulerILi128ELi48ELi128ELi128ELb1ELb1ELb0ELb1ELb0ELb1EEEEEEEEEvNT_6ParamsE) ;  /* 0xfffdb5a002007950 */ /* 0x004fea0003c3ffff */
        .weak           $__internal_41_$__cuda_sm70_votesync_ballot
        .type           $__internal_41_$__cuda_sm70_votesync_ballot,@function
        .size           $__internal_41_$__cuda_sm70_votesync_ballot,(.L_x_2900 - $__internal_41_$__cuda_sm70_votesync_ballot)
$__internal_41_$__cuda_sm70_votesync_ballot:
[----:B------:R-:W-:Y:S01]  /*24a60*/  ISETP.NE.U32.AND P0, PT, R0, 0x1, PT ;  /* 0x000000010000780c */ /* 0x000fe20003f05070 */
[----:B------:R-:W-:-:S04]  /*24a70*/  IMAD.MOV.U32 R3, RZ, RZ, -0x1 ;  /* 0xffffffffff037424 */ /* 0x000fc800078e00ff */
[----:B------:R-:W-:Y:S08]  /*24a80*/  WARPSYNC R3 ;  /* 0x0000000300007348 */ /* 0x000ff00003800000 */
[----:B------:R-:W-:-:S04]  /*24a90*/  VOTE.ANY R0, PT, !P0 ;  /* 0x0000000000007806 */ /* 0x000fc800040e0100 */
[----:B------:R-:W-:Y:S01]  /*24aa0*/  LOP3.LUT R0, R0, R3, RZ, 0xc0, !PT ;  /* 0x0000000300007212 */ /* 0x000fe200078ec0ff */
[----:B------:R-:W-:-:S04]  /*24ab0*/  IMAD.MOV.U32 R3, RZ, RZ, 0x0 ;  /* 0x00000000ff037424 */ /* 0x000fc800078e00ff */
[----:B------:R-:W-:Y:S05]  /*24ac0*/  RET.REL.NODEC R2 `(_ZN7cutlass13device_kernelIN5flash19enable_sm80_to_sm89INS1_16FlashAttnFwdSm80INS1_25CollectiveMainloopFwdSm80ILi4ELi1ELb0EN4cute5tupleIJNS5_1CILi128EEENS7_ILi48EEENS7_ILi96EEEEEELi96ENS_6half_tEfNS_4arch4Sm80ELb0ELb1ELb0ELb1ELb0ELb1ELb1ELb1EEENS1_21CollectiveEpilogueFwdINS6_IJS8_SA_S9_EEENS6_IJNS7_ILi1EEESI_SI_EEESC_SE_Li128ELb1ELb1ELb1ELb0EEENS1_36VarlenDynamicPersistentTileSchedulerILi128ELi48ELi128ELi128ELb1ELb1ELb0ELb1ELb0ELb1EEEEEEEEEvNT_6ParamsE) ;  /* 0xfffdb53002007950 */ /* 0x000fea0003c3ffff */
.L_x_2413:
        /* <DEDUP_REMOVED lines=11> */
.L_x_2900:


//--------------------- .text._ZN7cutlass13device_kernelIN5flash19enable_sm80_to_sm89INS1_16FlashAttnFwdSm80INS1_25CollectiveMainloopFwdSm80ILi4ELi1ELb0EN4cute5tupleIJNS5_1CILi128EEENS7_ILi64EEENS7_ILi96EEEEEELi96ENS_6half_tEfNS_4arch4Sm80ELb1ELb0ELb0ELb0ELb0ELb0ELb1ELb1EEENS1_21CollectiveEpilogueFwdINS6_IJS8_SA_S9_EEENS6_IJNS7_ILi1EEESI_SI_EEESC_SE_Li128ELb0ELb1ELb1ELb0EEENS1_30DynamicPersistentTileSchedulerILi128ELi128ELb1ELb1ELb0EEEEEEEEEvNT_6ParamsE --------------------------
	.section	.text._ZN7cutlass13device_kernelIN5flash19enable_sm80_to_sm89INS1_16FlashAttnFwdSm80INS1_25CollectiveMainloopFwdSm80ILi4ELi1ELb0EN4cute5tupleIJNS5_1CILi128EEENS7_ILi64EEENS7_ILi96EEEEEELi96ENS_6half_tEfNS_4arch4Sm80ELb1ELb0ELb0ELb0ELb0ELb0ELb1ELb1EEENS1_21CollectiveEpilogueFwdINS6_IJS8_SA_S9_EEENS6_IJNS7_ILi1EEESI_SI_EEESC_SE_Li128ELb0ELb1ELb1ELb0EEENS1_30DynamicPersistentTileSchedulerILi128ELi128ELb1ELb1ELb0EEEEEEEEEvNT_6ParamsE,"ax",@progbits
	.sectioninfo	@"SHI_REGISTERS=255"
	.align	128
.text._ZN7cutlass13device_kernelIN5flash19enable_sm80_to_sm89INS1_16FlashAttnFwdSm80INS1_25CollectiveMainloopFwdSm80ILi4ELi1ELb0EN4cute5tupleIJNS5_1CILi128EEENS7_ILi64EEENS7_ILi96EEEEEELi96ENS_6half_tEfNS_4arch4Sm80ELb1ELb0ELb0ELb0ELb0ELb0ELb1ELb1EEENS1_21CollectiveEpilogueFwdINS6_IJS8_SA_S9_EEENS6_IJNS7_ILi1EEESI_SI_EEESC_SE_Li128ELb0ELb1ELb1ELb0EEENS1_30DynamicPersistentTileSchedulerILi128ELi128ELb1ELb1ELb0EEEEEEEEEvNT_6ParamsE:
        .type           _ZN7cutlass13device_kernelIN5flash19enable_sm80_to_sm89INS1_16FlashAttnFwdSm80INS1_25CollectiveMainloopFwdSm80ILi4ELi1ELb0EN4cute5tupleIJNS5_1CILi128EEENS7_ILi64EEENS7_ILi96EEEEEELi96ENS_6half_tEfNS_4arch4Sm80ELb1ELb0ELb0ELb0ELb0ELb0ELb1ELb1EEENS1_21CollectiveEpilogueFwdINS6_IJS8_SA_S9_EEENS6_IJNS7_ILi1EEESI_SI_EEESC_SE_Li128ELb0ELb1ELb1ELb0EEENS1_30DynamicPersistentTileSchedulerILi128ELi128ELb1ELb1ELb0EEEEEEEEEvNT_6ParamsE,@function
        .size           _ZN7cutlass13device_kernelIN5flash19enable_sm80_to_sm89INS1_16FlashAttnFwdSm80INS1_25CollectiveMainloopFwdSm80ILi4ELi1ELb0EN4cute5tupleIJNS5_1CILi128EEENS7_ILi64EEENS7_ILi96EEEEEELi96ENS_6half_tEfNS_4arch4Sm80ELb1ELb0ELb0ELb0ELb0ELb0ELb1ELb1EEENS1_21CollectiveEpilogueFwdINS6_IJS8_SA_S9_EEENS6_IJNS7_ILi1EEESI_SI_EEESC_SE_Li128ELb0ELb1ELb1ELb0EEENS1_30DynamicPersistentTileSchedulerILi128ELi128ELb1ELb1ELb0EEEEEEEEEvNT_6ParamsE,(.L_x_2905 - _ZN7cutlass13device_kernelIN5flash19enable_sm80_to_sm89INS1_16FlashAttnFwdSm80INS1_25CollectiveMainloopFwdSm80ILi4ELi1ELb0EN4cute5tupleIJNS5_1CILi128EEENS7_ILi64EEENS7_ILi96EEEEEELi96ENS_6half_tEfNS_4arch4Sm80ELb1ELb0ELb0ELb0ELb0ELb0ELb1ELb1EEENS1_21CollectiveEpilogueFwdINS6_IJS8_SA_S9_EEENS6_IJNS7_ILi1EEESI_SI_EEESC_SE_Li128ELb0ELb1ELb1ELb0EEENS1_30DynamicPersistentTileSchedulerILi128ELi128ELb1ELb1ELb0EEEEEEEEEvNT_6ParamsE)
        .other          _ZN7cutlass13device_kernelIN5flash19enable_sm80_to_sm89INS1_16FlashAttnFwdSm80INS1_25CollectiveMainloopFwdSm80ILi4ELi1ELb0EN4cute5tupleIJNS5_1CILi128EEENS7_ILi64EEENS7_ILi96EEEEEELi96ENS_6half_tEfNS_4arch4Sm80ELb1ELb0ELb0ELb0ELb0ELb0ELb1ELb1EEENS1_21CollectiveEpilogueFwdINS6_IJS8_SA_S9_EEENS6_IJNS7_ILi1EEESI_SI_EEESC_SE_Li128ELb0ELb1ELb1ELb0EEENS1_30DynamicPersistentTileSchedulerILi128ELi128ELb1ELb1ELb0EEEEEEEEEvNT_6ParamsE,@"STO_CUDA_ENTRY STV_DEFAULT"
_ZN7cutlass13device_kernelIN5flash19enable_sm80_to_sm89INS1_16FlashAttnFwdSm80INS1_25CollectiveMainloopFwdSm80ILi4ELi1ELb0EN4cute5tupleIJNS5_1CILi128EEENS7_ILi64EEENS7_ILi96EEEEEELi96ENS_6half_tEfNS_4arch4Sm80ELb1ELb0ELb0ELb0ELb0ELb0ELb1ELb1EEENS1_21CollectiveEpilogueFwdINS6_IJS8_SA_S9_EEENS6_IJNS7_ILi1EEESI_SI_EEESC_SE_Li128ELb0ELb1ELb1ELb0EEENS1_30DynamicPersistentTileSchedulerILi128ELi128ELb1ELb1ELb0EEEEEEEEEvNT_6ParamsE:
        /* <DEDUP_REMOVED lines=131> */
.L_x_2455:
        /* <DEDUP_REMOVED lines=19> */
.L_x_2415:
[----:B------:R-:W-:-:S04]  /*0960*/  MOV R0, c[0x0][0x554] ;  /* 0x0001550000007a02 */ /* 0x000fc80000000f00 */
[----:B------:R-:W-:Y:S02]  /*0970*/  ISETP.NE.AND P0, PT, R0, 0x1, PT ;  /* 0x000000010000780c */ /* 0x000fe40003f05270 */
[----:B------:R-:W-:-:S11]  /*0980*/  MOV R0, R2 ;  /* 0x0000000200007202 */ /* 0x000fd60000000f00 */
[----:B------:R-:W-:-:S05]  /*0990*/  @P0 IMAD.HI.U32 R4, R2, c[0x0][0x558], RZ ;  /* 0x0001560002040a27 */ /* 0x000fca00078e00ff */
[----:B------:R-:W-:-:S05]  /*09a0*/  @P0 SHF.R.U32.HI R0, RZ, c[0x0][0x55c], R4 ;  /* 0x00015700ff000a19 */ /* 0x000fca0000011604 */
[----:B------:R-:W-:Y:S02]  /*09b0*/  IMAD R4, R0, c[0x0][0x554], RZ ;  /* 0x0001550000047a24 */ /* 0x000fe400078e02ff */
.L_x_2416:
[----:B------:R-:W-:Y:S05]  /*09c0*/  BSYNC B0 ;  /* 0x0000000000007941 */ /* 0x000fea0003800000 */
.L_x_2414:
        /* <DEDUP_REMOVED lines=74> */
.L_x_2418:
[----:B------:R-:W-:Y:S05]  /*0e70*/  BSYNC B0 ;  /* 0x0000000000007941 */ /* 0x000fea0003800000 */
.L_x_2417:
        /* <DEDUP_REMOVED lines=97> */
[C---:B------:R-:W-:Y:S02]  /*1490*/  IMAD R11, R23.reuse, c[0x0][0x20c], R5 ;  /* 0x00008300170b7a24 */ /* 0x040fe400078e0205 */
        /* <DEDUP_REMOVED lines=58> */
.L_x_2456:
[----:B------:R-:W-:Y:S05]  /*1840*/  BRA.DIV ~URZ, `(.L_x_2421) ;  /* 0x0000d6427f007947 */ /* 0x000fea000b800000 */
[----:B-1----:R1:W4:Y:S02]  /*1850*/  SHFL.IDX PT, R2, R16, RZ, 0x1c1f ;  /* 0x001c1fff10027589 */ /* 0x00232400000e0000 */
.L_x_2457:
        /* <DEDUP_REMOVED lines=25> */
.L_x_2423:
[----:B------:R-:W-:Y:S05]  /*19f0*/  BSYNC B0 ;  /* 0x0000000000007941 */ /* 0x000fea0003800000 */
.L_x_2422:
[----:B------:R-:W-:Y:S05]  /*1a00*/  BRA.DIV ~URZ, `(.L_x_2424) ;  /* 0x0000d4f27f007947 */ /* 0x000fea000b800000 */
[----:B---3--:R3:W1:Y:S04]  /*1a10*/  SHFL.IDX PT, R5, R14, 0x1, 0x1c1f ;  /* 0x003c1f000e057f89 */ /* 0x00866800000e0000 */
[----:B--2-4-:R3:W2:Y:S02]  /*1a20*/  SHFL.IDX PT, R2, R16, 0x1, 0x1c1f ;  /* 0x003c1f0010027f89 */ /* 0x0146a400000e0000 */
.L_x_2458:
        /* <DEDUP_REMOVED lines=24> */
.L_x_2426:
[----:B------:R-:W-:Y:S05]  /*1bb0*/  BSYNC B0 ;  /* 0x0000000000007941 */ /* 0x000fea0003800000 */
.L_x_2425:
[----:B------:R-:W-:Y:S05]  /*1bc0*/  BRA.DIV ~URZ, `(.L_x_2427) ;  /* 0x0000d4027f007947 */ /* 0x000fea000b800000 */
[----:B-1----:R1:W4:Y:S02]  /*1bd0*/  SHFL.IDX PT, R5, R14, 0x2, 0x1c1f ;  /* 0x005c1f000e057f89 */ /* 0x00232400000e0000 */
.L_x_2459:
[----:B------:R-:W-:Y:S05]  /*1be0*/  BRA.DIV ~URZ, `(.L_x_2428) ;  /* 0x0000d4527f007947 */ /* 0x000fea000b800000 */
[----:B--2---:R2:W1:Y:S02]  /*1bf0*/  SHFL.IDX PT, R2, R16, 0x2, 0x1c1f ;  /* 0x005c1f0010027f89 */ /* 0x00446400000e0000 */
.L_x_2460:
        /* <DEDUP_REMOVED lines=24> */
.L_x_2430:
[----:B------:R-:W-:Y:S05]  /*1d80*/  BSYNC B0 ;  /* 0x0000000000007941 */ /* 0x000fea0003800000 */
.L_x_2429:
[----:B------:R-:W-:Y:S05]  /*1d90*/  BRA.DIV ~URZ, `(.L_x_2431) ;  /* 0x0000d3127f007947 */ /* 0x000fea000b800000 */
[----:B----4-:R4:W2:Y:S04]  /*1da0*/  SHFL.IDX PT, R5, R14, 0x3, 0x1c1f ;  /* 0x007c1f000e057f89 */ /* 0x0108a800000e0000 */
[----:B-1----:R4:W1:Y:S02]  /*1db0*/  SHFL.IDX PT, R2, R16, 0x3, 0x1c1f ;  /* 0x007c1f0010027f89 */ /* 0x00286400000e0000 */
.L_x_2461:
        /* <DEDUP_REMOVED lines=29> */
[----:B-1----:R-:W-:-:S03]  /*1f90*/  SHF.R.S32.HI R7, RZ, 0x1f, R52 ;  /* 0x0000001fff077819 */ /* 0x002fc60000011434 */
[----:B------:R-:W3:Y:S01]  /*1fa0*/  LDL R181, [R1+0x1c] ;  /* 0x00001c0001b57983 */ /* 0x000ee20000100800 */
[----:B------:R-:W-:-:S03]  /*1fb0*/  IMAD.WIDE.U32 R2, R52, c[0x0][0x1e0], RZ ;  /* 0x0000780034027a25 */ /* 0x000fc600078e00ff */
        /* <DEDUP_REMOVED lines=11> */
[----:B------:R-:W-:-:S03]  /*2070*/  ISETP.GE.AND P1, PT, R0, 0x21, PT ;  /* 0x000000210000780c */ /* 0x000fc60003f26270 */
[----:B------:R-:W-:Y:S02]  /*2080*/  IMAD.IADD R4, R3, 0x1, R4 ;  /* 0x0000000103047824 */ /* 0x000fe400078e0204 */
[----:B------:R-:W-:-:S06]  /*2090*/  IMAD.MOV.U32 R3, RZ, RZ, 0x20 ;  /* 0x00000020ff037424 */ /* 0x000fcc00078e00ff */
[----:B------:R-:W-:Y:S01]  /*20a0*/  @P6 ISETP.GE.AND P5, PT, R148, c[0x0][0x1d4], PT ;  /* 0x0000750094006a0c */ /* 0x000fe20003fa6270 */
[----:B------:R-:W-:-:S04]  /*20b0*/  IMAD.WIDE.U32 R8, R3, c[0x0][0x1e0], RZ ;  /* 0x0000780003087a25 */ /* 0x000fc800078e00ff */
[----:B------:R-:W-:Y:S02]  /*20c0*/  @P6 IMAD.SHL.U32 R6, R13, 0x2, RZ ;  /* 0x000000020d066824 */ /* 0x000fe400078e00ff */
[----:B------:R-:W-:Y:S02]  /*20d0*/  IMAD R3, R3, c[0x0][0x1e4], RZ ;  /* 0x0000790003037a24 */ /* 0x000fe400078e02ff */
[----:B------:R-:W-:Y:S02]  /*20e0*/  IMAD R7, R7, c[0x0][0x208], RZ ;  /* 0x0000820007077a24 */ /* 0x000fe400078e02ff */
[----:B------:R-:W-:-:S04]  /*20f0*/  IMAD.MOV.U32 R55, RZ, RZ, -0x40 ;  /* 0xffffffc0ff377424 */ /* 0x000fc800078e00ff */
[----:B------:R-:W-:Y:S01]  /*2100*/  IMAD R53, R52, R55, c[0x0][0x1d0] ;  /* 0x0000740034357624 */ /* 0x000fe200078e0237 */
[----:B------:R-:W-:Y:S02]  /*2110*/  P2R R23, PR, RZ, 0x4 ;  /* 0x00000004ff177803 */ /* 0x000fe40000000000 */
        /* <DEDUP_REMOVED lines=14> */
[----:B------:R-:W-:Y:S01]  /*2200*/  @P1 LEA.HI.X R3, R0, c[0x0][0x1cc], R3, 0x1, P0 ;  /* 0x0000730000031a11 */ /* 0x000fe200000f0c03 */
[----:B------:R-:W-:-:S05]  /*2210*/  @P1 IMAD.SHL.U32 R0, R13, 0x2, RZ ;  /* 0x000000020d001824 */ /* 0x000fca00078e00ff */
        /* <DEDUP_REMOVED lines=9> */
[----:B------:R-:W-:Y:S01]  /*22b0*/  IMAD.IADD R6, R5, 0x1, R6 ;  /* 0x0000000105067824 */ /* 0x000fe200078e0206 */
[----:B----4-:R-:W-:-:S04]  /*22c0*/  LEA R0, P0, R4, R14, 0x6 ;  /* 0x0000000e04007211 */ /* 0x010fc800078030ff */
[----:B------:R-:W-:Y:S01]  /*22d0*/  LEA.HI.X R4, R4, R10, R6, 0x6, P0 ;  /* 0x0000000a04047211 */ /* 0x000fe200000f3406 */
[----:B------:R-:W-:Y:S01]  /*22e0*/  IMAD.MOV.U32 R6, RZ, RZ, c[0x0][0x208] ;  /* 0x00008200ff067624 */ /* 0x000fe200078e00ff */
[----:B------:R-:W-:Y:S02]  /*22f0*/  LEA R2, P0, R0, c[0x0][0x1f8], 0x1 ;  /* 0x00007e0000027a11 */ /* 0x000fe400078008ff */
[----:B------:R-:W-:Y:S02]  /*2300*/  LOP3.LUT R5, R22, 0x1, RZ, 0xc0, !PT ;  /* 0x0000000116057812 */ /* 0x000fe400078ec0ff */
[----:B------:R-:W-:Y:S01]  /*2310*/  LEA.HI.X R3, R0, c[0x0][0x1fc], R4, 0x1, P0 ;  /* 0x00007f0000037a11 */ /* 0x000fe200000f0c04 */
[----:B------:R-:W-:Y:S01]  /*2320*/  IMAD.MOV.U32 R4, RZ, RZ, c[0x0][0x20c] ;  /* 0x00008300ff047624 */ /* 0x000fe200078e00ff */
[----:B------:R-:W-:Y:S02]  /*2330*/  LEA R20, P0, R6, R2, 0x6 ;  /* 0x0000000206147211 */ /* 0x000fe400078030ff */
[----:B------:R-:W-:-:S02]  /*2340*/  ISETP.NE.U32.AND P6, PT, R5, 0x1, PT ;  /* 0x000000010500780c */ /* 0x000fc40003fc5070 */
[----:B------:R-:W-:Y:S02]  /*2350*/  LEA.HI.X R21, R6, R3, R4, 0x6, P0 ;  /* 0x0000000306157211 */ /* 0x000fe400000f3404 */
[----:B------:R-:W-:Y:S04]  /*2360*/  LDSM.16.M88.4 R4, [R215+0x1000] ;  /* 0x00100000d704783b */ /* 0x000fe80000000200 */
[----:B------:R-:W2:Y:S01]  /*2370*/  LDSM.16.M88.4 R36, [R212] ;  /* 0x00000000d424783b */ /* 0x000ea20000000200 */
[----:B------:R-:W-:-:S03]  /*2380*/  IMAD.IADD R0, R53, 0x1, -R12 ;  /* 0x0000000135007824 */ /* 0x000fc600078e0a0c */
[----:B------:R-:W3:Y:S02]  /*2390*/  LDSM.16.M88.4 R8, [R215] ;  /* 0x00000000d708783b */ /* 0x000ee40000000200 */
[----:B------:R-:W-:Y:S02]  /*23a0*/  ISETP.LT.OR P0, PT, R0, 0x1, P6 ;  /* 0x000000010000780c */ /* 0x000fe40003701670 */
[----:B------:R-:W4:Y:S04]  /*23b0*/  LDSM.16.M88.4 R32, [R212+0x400] ;  /* 0x00040000d420783b */ /* 0x000f280000000200 */
[----:B------:R-:W-:Y:S04]  /*23c0*/  LDSM.16.M88.4 R28, [R212+0x800] ;  /* 0x00080000d41c783b */ /* 0x000fe80000000200 */
[----:B------:R-:W1:Y:S01]  /*23d0*/  LDSM.16.M88.4 R24, [R212+0xc00] ;  /* 0x000c0000d418783b */ /* 0x000e620000000200 */
[----:B------:R-:W-:-:S03]  /*23e0*/  LOP3.LUT P1, RZ, R22, 0x2, RZ, 0xc0, !PT ;  /* 0x0000000216ff7812 */ /* 0x000fc6000782c0ff */
[----:B------:R-:W-:Y:S04]  /*23f0*/  LDSM.16.M88.4 R12, [R216+0x1000] ;  /* 0x00100000d80c783b */ /* 0x000fe80000000200 */
[----:B------:R-:W1:Y:S04]  /*2400*/  LDSM.16.M88.4 R44, [R217] ;  /* 0x00000000d92c783b */ /* 0x000e680000000200 */
[----:B------:R-:W-:Y:S04]  /*2410*/  LDSM.16.M88.4 R16, [R216] ;  /* 0x00000000d810783b */ /* 0x000fe80000000200 */
[----:B------:R-:W-:Y:S04]  /*2420*/  LDSM.16.M88.4 R40, [R228] ;  /* 0x00000000e428783b */ /* 0x000fe80000000200 */
[----:B------:R-:W-:Y:S04]  /*2430*/  LDSM.16.M88.4 R48, [R227] ;  /* 0x00000000e330783b */ /* 0x000fe80000000200 */
[----:B------:R-:W1:Y:S04]  /*2440*/  LDSM.16.M88.4 R64, [R226] ;  /* 0x00000000e240783b */ /* 0x000e680000000200 */
[----:B------:R-:W-:Y:S01]  /*2450*/  @!PT LDS RZ, [RZ] ;  /* 0x00000000fffff984 */ /* 0x000fe20000000800 */
[----:B------:R-:W-:Y:S01]  /*2460*/  @!PT LDS RZ, [RZ] ;  /* 0x00000000fffff984 */ /* 0x000fe20000000800 */
[----:B------:R-:W-:Y:S01]  /*2470*/  @!PT LDS RZ, [RZ] ;  /* 0x00000000fffff984 */ /* 0x000fe20000000800 */
[----:B------:R1:W-:Y:S01]  /*2480*/  LDGSTS.E.BYPASS.LTC128B.128 [R54+0x100], [R2.64], !P0 ;  /* 0x0010000002367fae */ /* 0x0003e2000c101d46 */
[C---:B------:R-:W-:Y:S01]  /*2490*/  ISETP.LT.OR P0, PT, R0.reuse, 0x1, !P1 ;  /* 0x000000010000780c */ /* 0x040fe20004f01670 */
[----:B--2---:R-:W-:Y:S01]  /*24a0*/  HMMA.16816.F32 R56, R4, R36, RZ ;  /* 0x000000240438723c */ /* 0x004fe200000018ff */
[----:B------:R-:W-:-:S02]  /*24b0*/  ISETP.LT.OR P6, PT, R0, 0x21, P6 ;  /* 0x000000210000780c */ /* 0x000fc400037c1670 */
[----:B------:R-:W-:-:S09]  /*24c0*/  ISETP.LT.OR P1, PT, R0, 0x21, !P1 ;  /* 0x000000210000780c */ /* 0x000fd20004f21670 */
[----:B------:R2:W-:Y:S01]  /*24d0*/  LDGSTS.E.BYPASS.LTC128B.128 [R54+0x1100], [R2.64+0x40], !P0 ;  /* 0x0110004002367fae */ /* 0x0005e2000c101d46 */
[----:B------:R-:W-:-:S04]  /*24e0*/  LOP3.LUT P0, RZ, R22, 0x4, RZ, 0xc0, !PT ;  /* 0x0000000416ff7812 */ /* 0x000fc8000780c0ff */
[C---:B------:R-:W-:Y:S02]  /*24f0*/  ISETP.LT.OR P2, PT, R0.reuse, 0x1, !P0 ;  /* 0x000000010000780c */ /* 0x040fe40004741670 */
[----:B------:R-:W-:Y:S01]  /*2500*/  ISETP.LT.OR P0, PT, R0, 0x21, !P0 ;  /* 0x000000210000780c */ /* 0x000fe20004701670 */
[----:B------:R-:W-:Y:S08]  /*2510*/  HMMA.16816.F32 R96, R4, R38, RZ ;  /* 0x000000260460723c */ /* 0x000ff000000018ff */
[C---:B---3--:R-:W-:Y:S02]  /*2520*/  HMMA.16816.F32 R88, R8.reuse, R36, RZ ;  /* 0x000000240858723c */ /* 0x048fe400000018ff */
[----:B------:R2:W-:Y:S04]  /*2530*/  LDGSTS.E.BYPASS.LTC128B.128 [R54+0x2100], [R2.64+0x80], !P2 ;  /* 0x0210008002367fae */ /* 0x0005e8000d101d46 */
[----:B------:R3:W-:Y:S02]  /*2540*/  LDGSTS.E.BYPASS.LTC128B.128 [R54+0x900], [R20.64], !P6 ;  /* 0x0090000014367fae */ /* 0x0007e4000f101d46 */
[----:B------:R-:W-:Y:S02]  /*2550*/  HMMA.16816.F32 R84, R8, R38, RZ ;  /* 0x000000260854723c */ /* 0x000fe400000018ff */
[----:B------:R3:W-:Y:S04]  /*2560*/  LDGSTS.E.BYPASS.LTC128B.128 [R54+0x1900], [R20.64+0x40], !P1 ;  /* 0x0190004014367fae */ /* 0x0007e8000c901d46 */
[----:B------:R3:W-:Y:S02]  /*2570*/  LDGSTS.E.BYPASS.LTC128B.128 [R54+0x2900], [R20.64+0x80], !P0 ;  /* 0x0290008014367fae */ /* 0x0007e4000c101d46 */
[C---:B----4-:R-:W-:Y:S08]  /*2580*/  HMMA.16816.F32 R76, R4.reuse, R32, RZ ;  /* 0x00000020044c723c */ /* 0x050ff000000018ff */
[----:B------:R-:W-:Y:S08]  /*2590*/  HMMA.16816.F32 R104, R4, R34, RZ ;  /* 0x000000220468723c */ /* 0x000ff000000018ff */
[----:B------:R-:W-:Y:S08]  /*25a0*/  HMMA.16816.F32 R80, R8, R32, RZ ;  /* 0x000000200850723c */ /* 0x000ff000000018ff */
[C---:B-1----:R-:W-:Y:S08]  /*25b0*/  HMMA.16816.F32 R60, R4.reuse, R24, RZ ;  /* 0x00000018043c723c */ /* 0x042ff000000018ff */
[C---:B------:R-:W-:Y:S08]  /*25c0*/  HMMA.16816.F32 R72, R4.reuse, R28, RZ ;  /* 0x0000001c0448723c */ /* 0x040ff000000018ff */
[C---:B------:R-:W-:Y:S08]  /*25d0*/  HMMA.16816.F32 R100, R4.reuse, R30, RZ ;  /* 0x0000001e0464723c */ /* 0x040ff000000018ff */
[----:B------:R-:W-:Y:S08]  /*25e0*/  HMMA.16816.F32 R92, R4, R26, RZ ;  /* 0x0000001a045c723c */ /* 0x000ff000000018ff */
[C---:B------:R-:W-:Y:S01]  /*25f0*/  HMMA.16816.F32 R68, R8.reuse, R30, RZ ;  /* 0x0000001e0844723c */ /* 0x040fe200000018ff */
[----:B------:R-:W-:Y:S01]  /*2600*/  ISETP.NE.AND P2, PT, R23, RZ, PT ;  /* 0x000000ff1700720c */ /* 0x000fe20003f45270 */
[----:B------:R-:W0:Y:S06]  /*2610*/  LDGDEPBAR ;  /* 0x00000000000079af */ /* 0x000e2c0000000000 */
[C---:B------:R-:W-:Y:S08]  /*2620*/  HMMA.16816.F32 R36, R8.reuse, R34, RZ ;  /* 0x000000220824723c */ /* 0x040ff000000018ff */
[C---:B------:R-:W-:Y:S08]  /*2630*/  HMMA.16816.F32 R32, R8.reuse, R28, RZ ;  /* 0x0000001c0820723c */ /* 0x040ff000000018ff */
[C---:B------:R-:W-:Y:S08]  /*2640*/  HMMA.16816.F32 R4, R8.reuse, R24, RZ ;  /* 0x000000180804723c */ /* 0x040ff000000018ff */
[----:B------:R-:W-:Y:S01]  /*2650*/  HMMA.16816.F32 R24, R8, R26, RZ ;  /* 0x0000001a0818723c */ /* 0x000fe200000018ff */
[----:B------:R-:W-:Y:S07]  /*2660*/  LDSM.16.M88.4 R8, [R215+0x3000] ;  /* 0x00300000d708783b */ /* 0x000fee0000000200 */
[C---:B------:R-:W-:Y:S01]  /*2670*/  HMMA.16816.F32 R28, R12.reuse, R44, R56 ;  /* 0x0000002c0c1c723c */ /* 0x040fe20000001838 */
[----:B------:R-:W1:Y:S07]  /*2680*/  LDSM.16.M88.4 R56, [R212+0x1400] ;  /* 0x00140000d438783b */ /* 0x000e6e0000000200 */
[----:B------:R-:W-:Y:S01]  /*2690*/  HMMA.16816.F32 R136, R12, R64, R60 ;  /* 0x000000400c88723c */ /* 0x000fe2000000183c */
[----:B------:R-:W4:Y:S07]  /*26a0*/  LDSM.16.M88.4 R60, [R212+0x1000] ;  /* 0x00100000d43c783b */ /* 0x000f2e0000000200 */
[----:B------:R-:W-:Y:S01]  /*26b0*/  HMMA.16816.F32 R124, R16, R48, R32 ;  /* 0x00000030107c723c */ /* 0x000fe20000001820 */
[----:B------:R-:W1:Y:S07]  /*26c0*/  LDSM.16.M88.4 R32, [R212+0x1c00] ;  /* 0x001c0000d420783b */ /* 0x000e6e0000000200 */
[C---:B------:R-:W-:Y:S08]  /*26d0*/  HMMA.16816.F32 R76, R12.reuse, R40, R76 ;  /* 0x000000280c4c723c */ /* 0x040ff0000000184c */
[C---:B------:R-:W-:Y:S08]  /*26e0*/  HMMA.16816.F32 R140, R12.reuse, R48, R72 ;  /* 0x000000300c8c723c */ /* 0x040ff00000001848 */
[C---:B------:R-:W-:Y:S08]  /*26f0*/  HMMA.16816.F32 R96, R12.reuse, R46, R96 ;  /* 0x0000002e0c60723c */ /* 0x040ff00000001860 */
[C---:B---3--:R-:W-:Y:S08]  /*2700*/  HMMA.16816.F32 R20, R12.reuse, R42, R104 ;  /* 0x0000002a0c14723c */ /* 0x048ff00000001868 */
[C---:B------:R-:W-:Y:S08]  /*2710*/  HMMA.16816.F32 R132, R12.reuse, R50, R100 ;  /* 0x000000320c84723c */ /* 0x040ff00000001864 */
[----:B------:R-:W-:Y:S01]  /*2720*/  HMMA.16816.F32 R116, R12, R66, R92 ;  /* 0x000000420c74723c */ /* 0x000fe2000000185c */
[----:B------:R-:W3:Y:S07]  /*2730*/  LDSM.16.M88.4 R12, [R215+0x2000] ;  /* 0x00200000d70c783b */ /* 0x000eee0000000200 */
[C---:B------:R-:W-:Y:S01]  /*2740*/  HMMA.16816.F32 R104, R16.reuse, R42, R36 ;  /* 0x0000002a1068723c */ /* 0x040fe20000001824 */
[----:B------:R-:W1:Y:S07]  /*2750*/  LDSM.16.M88.4 R36, [R212+0x1800] ;  /* 0x00180000d424783b */ /* 0x000e6e0000000200 */
[C---:B------:R-:W-:Y:S08]  /*2760*/  HMMA.16816.F32 R120, R16.reuse, R40, R80 ;  /* 0x000000281078723c */ /* 0x040ff00000001850 */
[C---:B------:R-:W-:Y:S08]  /*2770*/  HMMA.16816.F32 R112, R16.reuse, R44, R88 ;  /* 0x0000002c1070723c */ /* 0x040ff00000001858 */
[C---:B------:R-:W-:Y:S01]  /*2780*/  HMMA.16816.F32 R128, R16.reuse, R64, R4 ;  /* 0x000000401080723c */ /* 0x040fe20000001804 */
[----:B------:R-:W-:Y:S07]  /*2790*/  LDSM.16.M88.4 R4, [R216+0x3000] ;  /* 0x00300000d804783b */ /* 0x000fee0000000200 */
[C---:B------:R-:W-:Y:S01]  /*27a0*/  HMMA.16816.F32 R100, R16.reuse, R46, R84 ;  /* 0x0000002e1064723c */ /* 0x040fe20000001854 */
[----:B------:R-:W-:Y:S07]  /*27b0*/  LDSM.16.M88.4 R44, [R223] ;  /* 0x00000000df2c783b */ /* 0x000fee0000000200 */
[C---:B------:R-:W-:Y:S08]  /*27c0*/  HMMA.16816.F32 R108, R16.reuse, R50, R68 ;  /* 0x00000032106c723c */ /* 0x040ff00000001844 */
[----:B------:R-:W-:Y:S01]  /*27d0*/  HMMA.16816.F32 R88, R16, R66, R24 ;  /* 0x000000421058723c */ /* 0x000fe20000001818 */
[----:B------:R-:W2:Y:S04]  /*27e0*/  LDSM.16.M88.4 R24, [R224] ;  /* 0x00000000e018783b */ /* 0x000ea80000000200 */
[----:B------:R-:W2:Y:S03]  /*27f0*/  LDSM.16.M88.4 R64, [R222] ;  /* 0x00000000de40783b */ /* 0x000ea60000000200 */
[C---:B-1----:R-:W-:Y:S01]  /*2800*/  HMMA.16816.F32 R16, R8.reuse, R58, R20 ;  /* 0x0000003a0810723c */ /* 0x042fe20000001814 */
[----:B------:R-:W1:Y:S07]  /*2810*/  LDSM.16.M88.4 R20, [R216+0x2000] ;  /* 0x00200000d814783b */ /* 0x000e6e0000000200 */
[C---:B----4-:R-:W-:Y:S01]  /*2820*/  HMMA.16816.F32 R72, R8.reuse, R60, R28 ;  /* 0x0000003c0848723c */ /* 0x050fe2000000181c */
[----:B------:R-:W4:Y:S07]  /*2830*/  LDSM.16.M88.4 R28, [R225] ;  /* 0x00000000e11c783b */ /* 0x000f2e0000000200 */
[C---:B------:R-:W-:Y:S08]  /*2840*/  HMMA.16816.F32 R48, R8.reuse, R56, R76 ;  /* 0x000000380830723c */ /* 0x040ff0000000184c */
[----:B------:R-:W-:Y:S08]  /*2850*/  HMMA.16816.F32 R80, R8, R34, R116 ;  /* 0x000000220850723c */ /* 0x000ff00000001874 */
[----:B---3--:R-:W-:Y:S08]  /*2860*/  HMMA.16816.F32 R40, R12, R56, R120 ;  /* 0x000000380c28723c */ /* 0x008ff00000001878 */
[C---:B------:R-:W-:Y:S08]  /*2870*/  HMMA.16816.F32 R68, R8.reuse, R62, R96 ;  /* 0x0000003e0844723c */ /* 0x040ff00000001860 */
[----:B------:R-:W-:Y:S08]  /*2880*/  HMMA.16816.F32 R96, R8, R38, R132 ;  /* 0x000000260860723c */ /* 0x000ff00000001884 */
[C---:B------:R-:W-:Y:S08]  /*2890*/  HMMA.16816.F32 R76, R12.reuse, R60, R112 ;  /* 0x0000003c0c4c723c */ /* 0x040ff00000001870 */
[----:B------:R-:W-:Y:S08]  /*28a0*/  HMMA.16816.F32 R60, R12, R62, R100 ;  /* 0x0000003e0c3c723c */ /* 0x000ff00000001864 */
[C---:B------:R-:W-:Y:S08]  /*28b0*/  HMMA.16816.F32 R84, R8.reuse, R36, R140 ;  /* 0x000000240854723c */ /* 0x040ff0000000188c */
[----:B------:R-:W-:Y:S08]  /*28c0*/  HMMA.16816.F32 R92, R8, R32, R136 ;  /* 0x00000020085c723c */ /* 0x000ff00000001888 */
[C---:B------:R-:W-:Y:S08]  /*28d0*/  HMMA.16816.F32 R56, R12.reuse, R58, R104 ;  /* 0x0000003a0c38723c */ /* 0x040ff00000001868 */
[C---:B------:R-:W-:Y:S08]  /*28e0*/  HMMA.16816.F32 R8, R12.reuse, R36, R124 ;  /* 0x000000240c08723c */ /* 0x040ff0000000187c */
[C---:B------:R-:W-:Y:S01]  /*28f0*/  HMMA.16816.F32 R108, R12.reuse, R38, R108 ;  /* 0x000000260c6c723c */ /* 0x040fe2000000186c */
[----:B------:R-:W-:Y:S07]  /*2900*/  LDSM.16.M88.4 R36, [R212+0x2800] ;  /* 0x00280000d424783b */ /* 0x000fee0000000200 */
[C---:B------:R-:W-:Y:S08]  /*2910*/  HMMA.16816.F32 R100, R12.reuse, R32, R128 ;  /* 0x000000200c64723c */ /* 0x040ff00000001880 */
[----:B------:R-:W-:Y:S01]  /*2920*/  HMMA.16816.F32 R104, R12, R34, R88 ;  /* 0x000000220c68723c */ /* 0x000fe20000001858 */
[----:B------:R-:W-:Y:S04]  /*2930*/  LDSM.16.M88.4 R12, [R215+0x4000] ;  /* 0x00400000d70c783b */ /* 0x000fe80000000200 */
[----:B------:R-:W-:Y:S03]  /*2940*/  LDSM.16.M88.4 R32, [R212+0x2c00] ;  /* 0x002c0000d420783b */ /* 0x000fe60000000200 */
[C---:B--2---:R-:W-:Y:S01]  /*2950*/  HMMA.16816.F32 R136, R4.reuse, R24, R48 ;  /* 0x000000180488723c */ /* 0x044fe20000001830 */
[----:B------:R-:W-:Y:S07]  /*2960*/  LDSM.16.M88.4 R48, [R212+0x2000] ;  /* 0x00200000d430783b */ /* 0x000fee0000000200 */
[C---:B------:R-:W-:Y:S01]  /*2970*/  HMMA.16816.F32 R132, R4.reuse, R26, R16 ;  /* 0x0000001a0484723c */ /* 0x040fe20000001810 */
[----:B------:R-:W2:Y:S07]  /*2980*/  LDSM.16.M88.4 R16, [R215+0x5000] ;  /* 0x00500000d710783b */ /* 0x000eae0000000200 */
[----:B------:R-:W-:Y:S08]  /*2990*/  HMMA.16816.F32 R116, R4, R66, R80 ;  /* 0x000000420474723c */ /* 0x000ff00000001850 */
[----:B-1----:R-:W-:Y:S01]  /*29a0*/  HMMA.16816.F32 R80, R20, R24, R40 ;  /* 0x000000181450723c */ /* 0x002fe20000001828 */
[----:B------:R-:W1:Y:S07]  /*29b0*/  LDSM.16.M88.4 R40, [R212+0x2400] ;  /* 0x00240000d428783b */ /* 0x000e6e0000000200 */
[C---:B------:R-:W-:Y:S08]  /*29c0*/  HMMA.16816.F32 R124, R4.reuse, R46, R96 ;  /* 0x0000002e047c723c */ /* 0x040ff00000001860 */
[C---:B----4-:R-:W-:Y:S08]  /*29d0*/  HMMA.16816.F32 R112, R4.reuse, R28, R72 ;  /* 0x0000001c0470723c */ /* 0x050ff00000001848 */
[----:B------:R-:W-:Y:S08]  /*29e0*/  HMMA.16816.F32 R140, R4, R30, R68 ;  /* 0x0000001e048c723c */ /* 0x000ff00000001844 */
[C---:B------:R-:W-:Y:S08]  /*29f0*/  HMMA.16816.F32 R96, R20.reuse, R28, R76 ;  /* 0x0000001c1460723c */ /* 0x040ff0000000184c */
[C---:B------:R-:W-:Y:S01]  /*2a00*/  HMMA.16816.F32 R88, R20.reuse, R30, R60 ;  /* 0x0000001e1458723c */ /* 0x040fe2000000183c */
[----:B------:R-:W-:Y:S07]  /*2a10*/  LDSM.16.M88.4 R28, [R220] ;  /* 0x00000000dc1c783b */ /* 0x000fee0000000200 */
[----:B------:R-:W-:Y:S01]  /*2a20*/  HMMA.16816.F32 R72, R20, R26, R56 ;  /* 0x0000001a1448723c */ /* 0x000fe20000001838 */
[----:B------:R-:W-:Y:S07]  /*2a30*/  LDSM.16.M88.4 R24, [R219] ;  /* 0x00000000db18783b */ /* 0x000fee0000000200 */
[C---:B------:R-:W-:Y:S08]  /*2a40*/  HMMA.16816.F32 R128, R4.reuse, R44, R84 ;  /* 0x0000002c0480723c */ /* 0x040ff00000001854 */
[----:B------:R-:W-:Y:S01]  /*2a50*/  HMMA.16816.F32 R120, R4, R64, R92 ;  /* 0x000000400478723c */ /* 0x000fe2000000185c */
[----:B------:R-:W-:Y:S07]  /*2a60*/  LDSM.16.M88.4 R4, [R216+0x5000] ;  /* 0x00500000d804783b */ /* 0x000fee0000000200 */
[C---:B------:R-:W-:Y:S01]  /*2a70*/  HMMA.16816.F32 R60, R20.reuse, R44, R8 ;  /* 0x0000002c143c723c */ /* 0x040fe20000001808 */
[----:B------:R-:W-:Y:S07]  /*2a80*/  LDSM.16.M88.4 R8, [R216+0x4000] ;  /* 0x00400000d808783b */ /* 0x000fee0000000200 */
[C---:B------:R-:W-:Y:S01]  /*2a90*/  HMMA.16816.F32 R68, R20.reuse, R46, R108 ;  /* 0x0000002e1444723c */ /* 0x040fe2000000186c */
[----:B------:R-:W3:Y:S07]  /*2aa0*/  LDSM.16.M88.4 R44, [R221] ;  /* 0x00000000dd2c783b */ /* 0x000eee0000000200 */
[C---:B------:R-:W-:Y:S08]  /*2ab0*/  HMMA.16816.F32 R76, R20.reuse, R64, R100 ;  /* 0x00000040144c723c */ /* 0x040ff00000001864 */
[----:B------:R-:W-:Y:S01]  /*2ac0*/  HMMA.16816.F32 R64, R20, R66, R104 ;  /* 0x000000421440723c */ /* 0x000fe20000001868 */
[----:B------:R-:W4:Y:S01]  /*2ad0*/  LDSM.16.M88.4 R20, [R218] ;  /* 0x00000000da14783b */ /* 0x000f220000000200 */
[----:B------:R-:W-:Y:S01]  /*2ae0*/  ISETP.GT.AND P0, PT, R52, R181, PT ;  /* 0x000000b53400720c */ /* 0x000fe20003f04270 */
[----:B------:R-:W-:-:S05]  /*2af0*/  DEPBAR.LE SB0, 0x0 ;  /* 0x000080000000791a */ /* 0x000fca0000000000 */
[C---:B--2---:R-:W-:Y:S08]  /*2b00*/  HMMA.16816.F32 R84, R16.reuse, R48, R112 ;  /* 0x000000301054723c */ /* 0x044ff00000001870 */
[----:B------:R-:W-:Y:S08]  /*2b10*/  HMMA.16816.F32 R92, R16, R50, R140 ;  /* 0x00000032105c723c */ /* 0x000ff0000000188c */
[C---:B------:R-:W-:Y:S08]  /*2b20*/  HMMA.16816.F32 R96, R12.reuse, R48, R96 ;  /* 0x000000300c60723c */ /* 0x040ff00000001860 */
[----:B------:R-:W-:Y:S08]  /*2b30*/  HMMA.16816.F32 R88, R12, R50, R88 ;  /* 0x000000320c58723c */ /* 0x000ff00000001858 */
[C---:B-1----:R-:W-:Y:S08]  /*2b40*/  HMMA.16816.F32 R100, R16.reuse, R40, R136 ;  /* 0x000000281064723c */ /* 0x042ff00000001888 */
[----:B------:R-:W-:Y:S08]  /*2b50*/  HMMA.16816.F32 R104, R16, R42, R132 ;  /* 0x0000002a1068723c */ /* 0x000ff00000001884 */
[C---:B------:R-:W-:Y:S08]  /*2b60*/  HMMA.16816.F32 R56, R12.reuse, R40, R80 ;  /* 0x000000280c38723c */ /* 0x040ff00000001850 */
        /* <DEDUP_REMOVED lines=9> */
[----:B------:R-:W-:Y:S07]  /*2c00*/  BSSY B0, `(.L_x_2432) ;  /* 0x000002c000007945 */ /* 0x000fee0003800000 */
[C---:B---3--:R-:W-:Y:S08]  /*2c10*/  HMMA.16816.F32 R60, R4.reuse, R46, R92 ;  /* 0x0000002e043c723c */ /* 0x048ff0000000185c */
[C---:B------:R-:W-:Y:S08]  /*2c20*/  HMMA.16816.F32 R32, R4.reuse, R44, R84 ;  /* 0x0000002c0420723c */ /* 0x040ff00000001854 */
[C---:B------:R-:W-:Y:S08]  /*2c30*/  HMMA.16816.F32 R64, R4.reuse, R28, R100 ;  /* 0x0000001c0440723c */ /* 0x040ff00000001864 */
[----:B------:R-:W-:Y:S08]  /*2c40*/  HMMA.16816.F32 R68, R4, R30, R104 ;  /* 0x0000001e0444723c */ /* 0x000ff00000001868 */
[C---:B------:R-:W-:Y:S08]  /*2c50*/  HMMA.16816.F32 R56, R8.reuse, R28, R56 ;  /* 0x0000001c0838723c */ /* 0x040ff00000001838 */
[----:B------:R-:W-:Y:S08]  /*2c60*/  HMMA.16816.F32 R92, R8, R30, R48 ;  /* 0x0000001e085c723c */ /* 0x000ff00000001830 */
[C---:B------:R-:W-:Y:S08]  /*2c70*/  HMMA.16816.F32 R72, R4.reuse, R24, R108 ;  /* 0x000000180448723c */ /* 0x040ff0000000186c */
        /* <DEDUP_REMOVED lines=10> */
[----:B------:R-:W-:Y:S01]  /*2d20*/  @!UPT UIADD3 URZ, URZ, URZ, URZ ;  /* 0x0000003f3f3ff290 */ /* 0x000fe2000fffe03f */
[----:B------:R-:W-:Y:S11]  /*2d30*/  @!P0 BRA `(.L_x_2433) ;  /* 0x0000018000008947 */ /* 0x000ff60003800000 */
[----:B-----5:R-:W-:Y:S02]  /*2d40*/  IADD3 R0, R180, -0x2, RZ ;  /* 0xfffffffeb4007810 */ /* 0x020fe40007ffe0ff */
        /* <DEDUP_REMOVED lines=23> */
.L_x_2433:
[----:B------:R-:W-:Y:S05]  /*2ec0*/  BSYNC B0 ;  /* 0x0000000000007941 */ /* 0x000fea0003800000 */
.L_x_2432:
[----:B------:R-:W2:Y:S04]  /*2ed0*/  LDL R0, [R1+0x64] ;  /* 0x0000640001007983 */ /* 0x000ea80000100800 */
[----:B------:R-:W2:Y:S04]  /*2ee0*/  LDL R27, [R1+0x54] ;  /* 0x00005400011b7983 */ /* 0x000ea80000100800 */
[----:B------:R-:W3:Y:S04]  /*2ef0*/  LDL R6, [R1+0x3c] ;  /* 0x00003c0001067983 */ /* 0x000ee80000100800 */
[----:B------:R-:W-:Y:S04]  /*2f00*/  LDSM.16.MT88.4 R108, [R213+0x2000] ;  /* 0x00200000d56c783b */ /* 0x000fe80000004200 */
[----:B------:R-:W-:Y:S04]  /*2f10*/  LDSM.16.MT88.4 R112, [R214+0x2000] ;  /* 0x00200000d670783b */ /* 0x000fe80000004200 */
[----:B------:R-:W0:Y:S01]  /*2f20*/  LDGDEPBAR ;  /* 0x00000000000079af */ /* 0x000e220000000000 */
[----:B-12---:R-:W-:-:S04]  /*2f30*/  IMAD.IADD R2, R0, 0x1, R27 ;  /* 0x0000000100027824 */ /* 0x006fc800078e021b */
[----:B------:R-:W-:-:S04]  /*2f40*/  @P2 IMAD.HI.U32 R0, R2, c[0x0][0x2c8], RZ ;  /* 0x0000b20002002a27 */ /* 0x000fc800078e00ff */
[----:B------:R-:W-:Y:S01]  /*2f50*/  IMAD.MOV.U32 R3, RZ, RZ, R2 ;  /* 0x000000ffff037224 */ /* 0x000fe200078e0002 */
[----:B------:R-:W-:Y:S01]  /*2f60*/  @P2 SHF.R.U32.HI R3, RZ, c[0x0][0x2cc], R0 ;  /* 0x0000b300ff032a19 */ /* 0x000fe20000011600 */
[----:B------:R-:W-:Y:S04]  /*2f70*/  STL [R1+0x30], R2 ;  /* 0x0000300201007387 */ /* 0x000fe80000100800 */
[----:B------:R-:W1:Y:S04]  /*2f80*/  SHFL.IDX PT, R2, R3, 0x2, 0x1c1f ;  /* 0x005c1f0003027f89 */ /* 0x000e6800000e0000 */
[----:B------:R-:W2:Y:S01]  /*2f90*/  SHFL.IDX PT, R5, R3, 0x3, 0x1c1f ;  /* 0x007c1f0003057f89 */ /* 0x000ea200000e0000 */
[----:B------:R-:W-:-:S05]  /*2fa0*/  IMAD R0, R52, R55, 0x1 ;  /* 0x0000000134007424 */ /* 0x000fca00078e0237 */
[----:B---3--:R-:W-:-:S04]  /*2fb0*/  IADD3 R0, -R6, c[0x0][0x1d0], R0 ;  /* 0x0000740006007a10 */ /* 0x008fc80007ffe100 */
[----:B------:R-:W-:Y:S01]  /*2fc0*/  IADD3 R4, R0, -c[0x0][0x168], RZ ;  /* 0x80005a0000047a10 */ /* 0x000fe20007ffe0ff */
[----:B------:R-:W-:Y:S02]  /*2fd0*/  IMAD.IADD R7, R53, 0x1, -R6 ;  /* 0x0000000135077824 */ /* 0x000fe400078e0a06 */
[----:B------:R-:W-:Y:S02]  /*2fe0*/  LDSM.16.MT88.4 R52, [R213] ;  /* 0x00000000d534783b */ /* 0x000fe40000004200 */
[C---:B-1----:R-:W-:Y:S02]  /*2ff0*/  IMAD.IADD R2, R4.reuse, 0x1, R2 ;  /* 0x0000000104027824 */ /* 0x042fe400078e0202 */
[----:B--2---:R-:W-:-:S03]  /*3000*/  IMAD.IADD R0, R4, 0x1, R5 ;  /* 0x0000000104007824 */ /* 0x004fc600078e0205 */
[----:B------:R-:W-:-:S04]  /*3010*/  IMNMX R2, R7, R2, PT ;  /* 0x0000000207027217 */ /* 0x000fc80003800200 */
[C---:B------:R-:W-:Y:S02]  /*3020*/  ISETP.GT.AND P0, PT, R2.reuse, RZ, PT ;  /* 0x000000ff0200720c */ /* 0x040fe40003f04270 */
[----:B------:R-:W-:Y:S02]  /*3030*/  IMNMX R0, R7, R0, PT ;  /* 0x0000000007007217 */ /* 0x000fe40003800200 */
[----:B------:R-:W-:Y:S02]  /*3040*/  ISETP.GT.AND P6, PT, R2, 0x1, PT ;  /* 0x000000010200780c */ /* 0x000fe40003fc4270 */
[----:B------:R-:W-:Y:S02]  /*3050*/  FSEL R10, R32, -INF , P0 ;  /* 0xff800000200a7808 */ /* 0x000fe40000000000 */
[C---:B------:R-:W-:Y:S02]  /*3060*/  ISETP.GT.AND P0, PT, R0.reuse, 0x1, PT ;  /* 0x000000010000780c */ /* 0x040fe40003f04270 */
[----:B------:R-:W-:-:S02]  /*3070*/  ISETP.GT.AND P1, PT, R0, RZ, PT ;  /* 0x000000ff0000720c */ /* 0x000fc40003f24270 */
[----:B------:R-:W-:Y:S02]  /*3080*/  FSEL R11, R33, -INF , P6 ;  /* 0xff800000210b7808 */ /* 0x000fe40003000000 */
[----:B------:R-:W-:Y:S02]  /*3090*/  ISETP.GT.AND P6, PT, R2, 0x8, PT ;  /* 0x000000080200780c */ /* 0x000fe40003fc4270 */
[----:B------:R-:W-:Y:S02]  /*30a0*/  FSEL R16, R35, -INF , P0 ;  /* 0xff80000023107808 */ /* 0x000fe40000000000 */
[----:B------:R-:W-:Y:S02]  /*30b0*/  FSEL R15, R34, -INF , P1 ;  /* 0xff800000220f7808 */ /* 0x000fe40000800000 */
[----:B------:R-:W-:Y:S02]  /*30c0*/  ISETP.GT.AND P0, PT, R0, 0x8, PT ;  /* 0x000000080000780c */ /* 0x000fe40003f04270 */
[----:B------:R-:W-:-:S02]  /*30d0*/  ISETP.GT.AND P1, PT, R2, 0x9, PT ;  /* 0x000000090200780c */ /* 0x000fc40003f24270 */
[----:B------:R-:W-:Y:S02]  /*30e0*/  FSEL R13, R60, -INF , P6 ;  /* 0xff8000003c0d7808 */ /* 0x000fe40003000000 */
[----:B------:R-:W-:Y:S02]  /*30f0*/  FMNMX.FTZ R5, R10, R11, !PT ;  /* 0x0000000b0a057209 */ /* 0x000fe40007810000 */
[----:B------:R-:W-:Y:S02]  /*3100*/  FSEL R17, R62, -INF , P0 ;  /* 0xff8000003e117808 */ /* 0x000fe40000000000 */
[----:B------:R-:W-:Y:S02]  /*3110*/  FSEL R14, R61, -INF , P1 ;  /* 0xff8000003d0e7808 */ /* 0x000fe40000800000 */
[C---:B------:R-:W-:Y:S02]  /*3120*/  ISETP.GT.AND P6, PT, R2.reuse, 0x10, PT ;  /* 0x000000100200780c */ /* 0x040fe40003fc4270 */
[----:B------:R-:W-:-:S02]  /*3130*/  ISETP.GT.AND P0, PT, R2, 0x11, PT ;  /* 0x000000110200780c */ /* 0x000fc40003f04270 */
[----:B------:R-:W-:Y:S02]  /*3140*/  FMNMX.FTZ R5, R13, R5, !PT ;  /* 0x000000050d057209 */ /* 0x000fe40007810000 */
[----:B------:R-:W-:Y:S02]  /*3150*/  FSEL R19, R64, -INF , P6 ;  /* 0xff80000040137808 */ /* 0x000fe40003000000 */
[----:B------:R-:W-:Y:S02]  /*3160*/  FSEL R20, R65, -INF , P0 ;  /* 0xff80000041147808 */ /* 0x000fe40000000000 */
[----:B------:R-:W-:Y:S02]  /*3170*/  FMNMX.FTZ R5, R14, R5, !PT ;  /* 0x000000050e057209 */ /* 0x000fe40007810000 */
[----:B------:R-:W-:Y:S02]  /*3180*/  ISETP.GT.AND P0, PT, R0, 0x11, PT ;  /* 0x000000110000780c */ /* 0x000fe40003f04270 */
[----:B------:R-:W-:-:S02]  /*3190*/  ISETP.GT.AND P6, PT, R2, 0x18, PT ;  /* 0x000000180200780c */ /* 0x000fc40003fc4270 */
[----:B------:R-:W-:Y:S02]  /*31a0*/  FMNMX.FTZ R5, R19, R5, !PT ;  /* 0x0000000513057209 */ /* 0x000fe40007810000 */
[----:B------:R-:W-:Y:S02]  /*31b0*/  ISETP.GT.AND P1, PT, R0, 0x9, PT ;  /* 0x000000090000780c */ /* 0x000fe40003f24270 */
[----:B------:R-:W-:Y:S02]  /*31c0*/  FSEL R24, R67, -INF , P0 ;  /* 0xff80000043187808 */ /* 0x000fe40000000000 */
[----:B------:R-:W-:Y:S02]  /*31d0*/  ISETP.GT.AND P0, PT, R2, 0x19, PT ;  /* 0x000000190200780c */ /* 0x000fe40003f04270 */
[----:B------:R-:W-:Y:S02]  /*31e0*/  FSEL R21, R68, -INF , P6 ;  /* 0xff80000044157808 */ /* 0x000fe40003000000 */
[----:B------:R-:W-:-:S02]  /*31f0*/  FMNMX.FTZ R5, R20, R5, !PT ;  /* 0x0000000514057209 */ /* 0x000fc40007810000 */
[----:B------:R-:W-:Y:S02]  /*3200*/  FSEL R18, R63, -INF , P1 ;  /* 0xff8000003f127808 */ /* 0x000fe40000800000 */
[C---:B------:R-:W-:Y:S01]  /*3210*/  ISETP.GT.AND P1, PT, R0.reuse, 0x10, PT ;  /* 0x000000100000780c */ /* 0x040fe20003f24270 */
[----:B------:R-:W-:Y:S01]  /*3220*/  LDSM.16.MT88.4 R60, [R213+0x1400] ;  /* 0x00140000d53c783b */ /* 0x000fe20000004200 */
[----:B------:R-:W-:Y:S02]  /*3230*/  FSEL R22, R69, -INF , P0 ;  /* 0xff80000045167808 */ /* 0x000fe40000000000 */
[----:B------:R-:W-:Y:S02]  /*3240*/  ISETP.GT.AND P0, PT, R0, 0x19, PT ;  /* 0x000000190000780c */ /* 0x000fe40003f04270 */
[----:B------:R-:W-:Y:S02]  /*3250*/  ISETP.GT.AND P6, PT, R2, 0x20, PT ;  /* 0x000000200200780c */ /* 0x000fe40003fc4270 */
[----:B------:R-:W-:-:S02]  /*3260*/  FMNMX.FTZ R5, R21, R5, !PT ;  /* 0x0000000515057209 */ /* 0x000fc40007810000 */
[----:B------:R-:W-:Y:S02]  /*3270*/  FMNMX.FTZ R6, R15, R16, !PT ;  /* 0x000000100f067209 */ /* 0x000fe40007810000 */
[----:B------:R-:W-:Y:S02]  /*3280*/  FSEL R23, R66, -INF , P1 ;  /* 0xff80000042177808 */ /* 0x000fe40000800000 */
[----:B------:R-:W-:Y:S01]  /*3290*/  ISETP.GT.AND P1, PT, R0, 0x18, PT ;  /* 0x000000180000780c */ /* 0x000fe20003f24270 */
[----:B------:R-:W-:Y:S01]  /*32a0*/  LDSM.16.MT88.4 R64, [R213+0x400] ;  /* 0x00040000d540783b */ /* 0x000fe20000004200 */
[----:B------:R-:W-:Y:S02]  /*32b0*/  FSEL R26, R71, -INF , P0 ;  /* 0xff800000471a7808 */ /* 0x000fe40000000000 */
[----:B------:R-:W-:Y:S02]  /*32c0*/  ISETP.GT.AND P0, PT, R2, 0x21, PT ;  /* 0x000000210200780c */ /* 0x000fe40003f04270 */
[----:B------:R-:W-:-:S02]  /*32d0*/  FSEL R136, R72, -INF , P6 ;  /* 0xff80000048887808 */ /* 0x000fc40003000000 */
[----:B------:R-:W-:Y:S02]  /*32e0*/  FMNMX.FTZ R5, R22, R5, !PT ;  /* 0x0000000516057209 */ /* 0x000fe40007810000 */
[----:B------:R-:W-:Y:S02]  /*32f0*/  FMNMX.FTZ R6, R17, R6, !PT ;  /* 0x0000000611067209 */ /* 0x000fe40007810000 */
[----:B------:R-:W-:Y:S02]  /*3300*/  FSEL R25, R70, -INF , P1 ;  /* 0xff80000046197808 */ /* 0x000fe40000800000 */
[----:B------:R-:W-:Y:S01]  /*3310*/  ISETP.GT.AND P1, PT, R2, 0x28, PT ;  /* 0x000000280200780c */ /* 0x000fe20003f24270 */
[----:B------:R-:W-:Y:S01]  /*3320*/  LDSM.16.MT88.4 R68, [R214+0x1400] ;  /* 0x00140000d644783b */ /* 0x000fe20000004200 */
[----:B------:R-:W-:Y:S02]  /*3330*/  FSEL R137, R73, -INF , P0 ;  /* 0xff80000049897808 */ /* 0x000fe40000000000 */
[----:B------:R-:W-:-:S02]  /*3340*/  FMNMX.FTZ R5, R136, R5, !PT ;  /* 0x0000000588057209 */ /* 0x000fc40007810000 */
[----:B------:R-:W-:Y:S02]  /*3350*/  FMNMX.FTZ R6, R18, R6, !PT ;  /* 0x0000000612067209 */ /* 0x000fe40007810000 */
[----:B------:R-:W-:Y:S02]  /*3360*/  ISETP.GT.AND P0, PT, R2, 0x29, PT ;  /* 0x000000290200780c */ /* 0x000fe40003f04270 */
[----:B------:R-:W-:Y:S02]  /*3370*/  FSEL R140, R76, -INF , P1 ;  /* 0xff8000004c8c7808 */ /* 0x000fe40000800000 */
[----:B------:R-:W-:Y:S02]  /*3380*/  FMNMX.FTZ R5, R137, R5, !PT ;  /* 0x0000000589057209 */ /* 0x000fe40007810000 */
[----:B------:R-:W-:Y:S02]  /*3390*/  ISETP.GT.AND P1, PT, R2, 0x30, PT ;  /* 0x000000300200780c */ /* 0x000fe40003f24270 */
[----:B------:R-:W-:-:S02]  /*33a0*/  FMNMX.FTZ R6, R23, R6, !PT ;  /* 0x0000000617067209 */ /* 0x000fc40007810000 */
[----:B------:R-:W-:Y:S02]  /*33b0*/  FSEL R141, R77, -INF , P0 ;  /* 0xff8000004d8d7808 */ /* 0x000fe40000000000 */
[----:B------:R-:W-:Y:S02]  /*33c0*/  FMNMX.FTZ R5, R140, R5, !PT ;  /* 0x000000058c057209 */ /* 0x000fe40007810000 */
[----:B------:R-:W-:Y:S02]  /*33d0*/  FSEL R235, R80, -INF , P1 ;  /* 0xff80000050eb7808 */ /* 0x000fe40000800000 */
[----:B------:R-:W-:Y:S02]  /*33e0*/  FMNMX.FTZ R6, R24, R6, !PT ;  /* 0x0000000618067209 */ /* 0x000fe40007810000 */
[----:B------:R-:W-:Y:S02]  /*33f0*/  ISETP.GT.AND P1, PT, R0, 0x20, PT ;  /* 0x000000200000780c */ /* 0x000fe40003f24270 */
[----:B------:R-:W-:-:S02]  /*3400*/  ISETP.GT.AND P0, PT, R2, 0x31, PT ;  /* 0x000000310200780c */ /* 0x000fc40003f04270 */
[----:B------:R-:W-:Y:S02]  /*3410*/  FMNMX.FTZ R5, R141, R5, !PT ;  /* 0x000000058d057209 */ /* 0x000fe40007810000 */
[----:B------:R-:W-:Y:S02]  /*3420*/  FMNMX.FTZ R6, R25, R6, !PT ;  /* 0x0000000619067209 */ /* 0x000fe40007810000 */
[----:B------:R-:W-:Y:S02]  /*3430*/  FSEL R138, R74, -INF , P1 ;  /* 0xff8000004a8a7808 */ /* 0x000fe40000800000 */
[C---:B------:R-:W-:Y:S02]  /*3440*/  ISETP.GT.AND P6, PT, R2.reuse, 0x38, PT ;  /* 0x000000380200780c */ /* 0x040fe40003fc4270 */
[----:B------:R-:W-:Y:S02]  /*3450*/  FSEL R237, R81, -INF , P0 ;  /* 0xff80000051ed7808 */ /* 0x000fe40000000000 */
[----:B------:R-:W-:-:S02]  /*3460*/  ISETP.GT.AND P1, PT, R2, 0x39, PT ;  /* 0x000000390200780c */ /* 0x000fc40003f24270 */
[----:B------:R-:W-:Y:S02]  /*3470*/  ISETP.GT.AND P0, PT, R0, 0x21, PT ;  /* 0x000000210000780c */ /* 0x000fe40003f04270 */
[----:B------:R-:W-:Y:S02]  /*3480*/  FMNMX.FTZ R2, R235, R5, !PT ;  /* 0x00000005eb027209 */ /* 0x000fe40007810000 */
[----:B------:R-:W-:Y:S02]  /*3490*/  FMNMX.FTZ R5, R26, R6, !PT ;  /* 0x000000061a057209 */ /* 0x000fe40007810000 */
[----:B------:R-:W-:Y:S02]  /*34a0*/  FSEL R139, R75, -INF , P0 ;  /* 0xff8000004b8b7808 */ /* 0x000fe40000000000 */
[----:B------:R-:W-:Y:S02]  /*34b0*/  ISETP.GT.AND P0, PT, R0, 0x28, PT ;  /* 0x000000280000780c */ /* 0x000fe40003f04270 */
[----:B------:R-:W-:-:S02]  /*34c0*/  FSEL R236, R85, -INF , P1 ;  /* 0xff80000055ec7808 */ /* 0x000fc40000800000 */
[----:B------:R-:W-:Y:S02]  /*34d0*/  FSEL R233, R84, -INF , P6 ;  /* 0xff80000054e97808 */ /* 0x000fe40003000000 */
[----:B------:R-:W-:Y:S01]  /*34e0*/  FMNMX.FTZ R2, R237, R2, !PT ;  /* 0x00000002ed027209 */ /* 0x000fe20007810000 */
[----:B------:R-:W-:Y:S01]  /*34f0*/  SHFL.IDX PT, R6, R3, RZ, 0x1c1f ;  /* 0x001c1fff03067589 */ /* 0x000fe200000e0000 */
[----:B------:R-:W-:Y:S02]  /*3500*/  FMNMX.FTZ R5, R138, R5, !PT ;  /* 0x000000058a057209 */ /* 0x000fe40007810000 */
[----:B------:R-:W-:Y:S01]  /*3510*/  ISETP.GT.AND P1, PT, R0, 0x29, PT ;  /* 0x000000290000780c */ /* 0x000fe20003f24270 */
[----:B------:R-:W-:Y:S01]  /*3520*/  LDSM.16.MT88.4 R72, [R213+0x2400] ;  /* 0x00240000d548783b */ /* 0x000fe20000004200 */
[----:B------:R-:W-:Y:S02]  /*3530*/  FSEL R148, R78, -INF , P0 ;  /* 0xff8000004e947808 */ /* 0x000fe40000000000 */
[----:B------:R-:W-:-:S02]  /*3540*/  FMNMX.FTZ R5, R139, R5, !PT ;  /* 0x000000058b057209 */ /* 0x000fc40007810000 */
[----:B------:R-:W-:Y:S02]  /*3550*/  ISETP.GT.AND P0, PT, R0, 0x30, PT ;  /* 0x000000300000780c */ /* 0x000fe40003f04270 */
[----:B------:R-:W-:Y:S02]  /*3560*/  FSEL R149, R79, -INF , P1 ;  /* 0xff8000004f957808 */ /* 0x000fe40000800000 */
[----:B------:R-:W-:Y:S02]  /*3570*/  FMNMX.FTZ R5, R148, R5, !PT ;  /* 0x0000000594057209 */ /* 0x000fe40007810000 */
[----:B------:R-:W-:Y:S01]  /*3580*/  FMNMX.FTZ R2, R233, R2, !PT ;  /* 0x00000002e9027209 */ /* 0x000fe20007810000 */
[----:B------:R-:W-:Y:S01]  /*3590*/  SHFL.IDX PT, R3, R3, 0x1, 0x1c1f ;  /* 0x003c1f0003037f89 */ /* 0x000fe200000e0000 */
[----:B------:R-:W-:Y:S02]  /*35a0*/  ISETP.GT.AND P1, PT, R0, 0x31, PT ;  /* 0x000000310000780c */ /* 0x000fe40003f24270 */
[----:B------:R-:W-:Y:S01]  /*35b0*/  FSEL R234, R82, -INF , P0 ;  /* 0xff80000052ea7808 */ /* 0x000fe20000000000 */
[----:B------:R-:W-:Y:S01]  /*35c0*/  LDSM.16.MT88.4 R76, [R214] ;  /* 0x00000000d64c783b */ /* 0x000fe20000004200 */
[----:B------:R-:W-:-:S02]  /*35d0*/  FMNMX.FTZ R5, R149, R5, !PT ;  /* 0x0000000595057209 */ /* 0x000fc40007810000 */
[----:B------:R-:W-:Y:S02]  /*35e0*/  FMNMX.FTZ R2, R236, R2, !PT ;  /* 0x00000002ec027209 */ /* 0x000fe40007810000 */
[----:B------:R-:W-:Y:S02]  /*35f0*/  FSEL R238, R83, -INF , P1 ;  /* 0xff80000053ee7808 */ /* 0x000fe40000800000 */
[----:B------:R-:W-:Y:S02]  /*3600*/  ISETP.GT.AND P1, PT, R0, 0x38, PT ;  /* 0x000000380000780c */ /* 0x000fe40003f24270 */
[----:B------:R-:W-:Y:S01]  /*3610*/  FMNMX.FTZ R5, R234, R5, !PT ;  /* 0x00000005ea057209 */ /* 0x000fe20007810000 */
[----:B------:R-:W1:Y:S01]  /*3620*/  SHFL.BFLY PT, R9, R2, 0x2, 0x1f ;  /* 0x0c401f0002097f89 */ /* 0x000e6200000e0000 */
[----:B------:R-:W-:Y:S02]  /*3630*/  ISETP.GT.AND P0, PT, R0, 0x39, PT ;  /* 0x000000390000780c */ /* 0x000fe40003f04270 */
[----:B------:R-:W-:-:S02]  /*3640*/  FSEL R240, R86, -INF , P1 ;  /* 0xff80000056f07808 */ /* 0x000fc40000800000 */
[----:B------:R-:W-:Y:S02]  /*3650*/  FMNMX.FTZ R0, R238, R5, !PT ;  /* 0x00000005ee007209 */ /* 0x000fe40007810000 */
[----:B------:R-:W-:Y:S02]  /*3660*/  FSEL R243, R87, -INF , P0 ;  /* 0xff80000057f37808 */ /* 0x000fe40000000000 */
[----:B------:R-:W-:Y:S01]  /*3670*/  FMNMX.FTZ R0, R240, R0, !PT ;  /* 0x00000000f0007209 */ /* 0x000fe20007810000 */
[----:B------:R-:W-:Y:S03]  /*3680*/  LDSM.16.MT88.4 R84, [R213+0x1000] ;  /* 0x00100000d554783b */ /* 0x000fe60000004200 */
[----:B------:R-:W-:-:S05]  /*3690*/  FMNMX.FTZ R0, R243, R0, !PT ;  /* 0x00000000f3007209 */ /* 0x000fca0007810000 */
[----:B------:R-:W2:Y:S01]  /*36a0*/  SHFL.BFLY PT, R8, R0, 0x2, 0x1f ;  /* 0x0c401f0000087f89 */ /* 0x000ea200000e0000 */
[----:B-1----:R-:W-:-:S05]  /*36b0*/  FMNMX.FTZ R5, R2, R9, !PT ;  /* 0x0000000902057209 */ /* 0x002fca0007810000 */
[----:B------:R-:W1:Y:S01]  /*36c0*/  SHFL.BFLY PT, R9, R5, 0x1, 0x1f ;  /* 0x0c201f0005097f89 */ /* 0x000e6200000e0000 */
[C---:B------:R-:W-:Y:S02]  /*36d0*/  IMAD.IADD R2, R4.reuse, 0x1, R6 ;  /* 0x0000000104027824 */ /* 0x040fe400078e0206 */
[----:B------:R-:W-:Y:S01]  /*36e0*/  IMAD.IADD R4, R4, 0x1, R3 ;  /* 0x0000000104047824 */ /* 0x000fe200078e0203 */
[----:B--2---:R-:W-:-:S05]  /*36f0*/  FMNMX.FTZ R3, R0, R8, !PT ;  /* 0x0000000800037209 */ /* 0x004fca0007810000 */
[----:B------:R-:W2:Y:S01]  /*3700*/  SHFL.BFLY PT, R6, R3, 0x1, 0x1f ;  /* 0x0c201f0003067f89 */ /* 0x000ea200000e0000 */
[C---:B------:R-:W-:Y:S02]  /*3710*/  IMNMX R2, R7.reuse, R2, PT ;  /* 0x0000000207027217 */ /* 0x040fe40003800200 */
[----:B------:R-:W-:Y:S02]  /*3720*/  IMNMX R0, R7, R4, PT ;  /* 0x0000000407007217 */ /* 0x000fe40003800200 */
[C---:B------:R-:W-:Y:S02]  /*3730*/  ISETP.GT.AND P1, PT, R2.reuse, 0x1, PT ;  /* 0x000000010200780c */ /* 0x040fe40003f24270 */
[----:B-1----:R-:W-:Y:S02]  /*3740*/  FMNMX.FTZ R143, R5, R9, !PT ;  /* 0x00000009058f7209 */ /* 0x002fe40007810000 */
[----:B------:R-:W-:Y:S02]  /*3750*/  ISETP.GT.AND P0, PT, R2, 0x8, PT ;  /* 0x000000080200780c */ /* 0x000fe40003f04270 */
[----:B------:R-:W-:Y:S01]  /*3760*/  FSEL R41, R97, -INF , P1 ;  /* 0xff80000061297808 */ /* 0x000fe20000800000 */
[----:B------:R-:W-:Y:S01]  /*3770*/  FMUL.FTZ R4, R143, c[0x0][0x2d0] ;  /* 0x0000b4008f047a20 */ /* 0x000fe20000410000 */
[----:B------:R-:W-:-:S02]  /*3780*/  FSEL R42, R88, -INF , P0 ;  /* 0xff800000582a7808 */ /* 0x000fc40000000000 */
[----:B------:R-:W-:Y:S02]  /*3790*/  FSETP.NEU.FTZ.AND P1, PT, R143, -INF , PT ;  /* 0xff8000008f00780b */ /* 0x000fe40003f3d000 */
[----:B------:R-:W-:Y:S02]  /*37a0*/  ISETP.GT.AND P0, PT, R0, RZ, PT ;  /* 0x000000ff0000720c */ /* 0x000fe40003f04270 */
[----:B------:R-:W-:Y:S02]  /*37b0*/  FSEL R12, R4, RZ, P1 ;  /* 0x000000ff040c7208 */ /* 0x000fe40000800000 */
[----:B------:R-:W-:Y:S02]  /*37c0*/  FSEL R45, R98, -INF , P0 ;  /* 0xff800000622d7808 */ /* 0x000fe40000000000 */
[----:B------:R-:W-:Y:S02]  /*37d0*/  ISETP.GT.AND P0, PT, R0, 0x9, PT ;  /* 0x000000090000780c */ /* 0x000fe40003f04270 */
[----:B--2---:R-:W-:Y:S01]  /*37e0*/  FMNMX.FTZ R142, R3, R6, !PT ;  /* 0x00000006038e7209 */ /* 0x004fe20007810000 */
[----:B------:R-:W-:Y:S01]  /*37f0*/  FFMA.FTZ R3, R11, c[0x0][0x2d0], -R12 ;  /* 0x0000b4000b037a23 */ /* 0x000fe2000001080c */
[----:B------:R-:W-:-:S02]  /*3800*/  ISETP.GT.AND P6, PT, R2, RZ, PT ;  /* 0x000000ff0200720c */ /* 0x000fc40003fc4270 */
[----:B------:R-:W-:Y:S02]  /*3810*/  FSEL R48, R91, -INF , P0 ;  /* 0xff8000005b307808 */ /* 0x000fe40000000000 */
[----:B------:R-:W-:Y:S01]  /*3820*/  ISETP.GT.AND P0, PT, R2, 0x11, PT ;  /* 0x000000110200780c */ /* 0x000fe20003f04270 */
[----:B------:R1:W-:Y:S01]  /*3830*/  MUFU.EX2 R32, R3 ;  /* 0x0000000300207308 */ /* 0x0003e20000000800 */
[----:B------:R-:W-:Y:S02]  /*3840*/  FSEL R40, R96, -INF , P6 ;  /* 0xff80000060287808 */ /* 0x000fe40003000000 */
[----:B------:R-:W-:Y:S02]  /*3850*/  ISETP.GT.AND P6, PT, R2, 0x9, PT ;  /* 0x000000090200780c */ /* 0x000fe40003fc4270 */
[----:B------:R-:W-:Y:S02]  /*3860*/  FSEL R49, R57, -INF , P0 ;  /* 0xff80000039317808 */ /* 0x000fe40000000000 */
[----:B------:R-:W-:Y:S01]  /*3870*/  ISETP.GT.AND P0, PT, R0, 0x11, PT ;  /* 0x000000110000780c */ /* 0x000fe20003f04270 */
[----:B------:R-:W-:Y:S01]  /*3880*/  FFMA.FTZ R4, R10, c[0x0][0x2d0], -R12 ;  /* 0x0000b4000a047a23 */ /* 0x000fe2000001080c */
[----:B------:R-:W-:-:S02]  /*3890*/  FSEL R46, R89, -INF , P6 ;  /* 0xff800000592e7808 */ /* 0x000fc40003000000 */
[----:B------:R-:W-:Y:S01]  /*38a0*/  ISETP.GT.AND P1, PT, R0, 0x8, PT ;  /* 0x000000080000780c */ /* 0x000fe20003f24270 */
[----:B-1----:R-:W-:Y:S01]  /*38b0*/  FFMA.FTZ R3, R13, c[0x0][0x2d0], -R12 ;  /* 0x0000b4000d037a23 */ /* 0x002fe2000001080c */
[----:B------:R-:W-:-:S03]  /*38c0*/  FSEL R89, R59, -INF , P0 ;  /* 0xff8000003b597808 */ /* 0x000fc60000000000 */
[----:B------:R1:W-:Y:S01]  /*38d0*/  MUFU.EX2 R7, R3 ;  /* 0x0000000300077308 */ /* 0x0003e20000000800 */
[----:B------:R-:W-:Y:S02]  /*38e0*/  FSETP.NEU.FTZ.AND P0, PT, R142, -INF , PT ;  /* 0xff8000008e00780b */ /* 0x000fe40003f1d000 */
[----:B------:R-:W-:-:S05]  /*38f0*/  FSEL R47, R90, -INF , P1 ;  /* 0xff8000005a2f7808 */ /* 0x000fca0000800000 */
[----:B------:R2:W3:Y:S01]  /*3900*/  MUFU.EX2 R90, R4 ;  /* 0x00000004005a7308 */ /* 0x0004e20000000800 */
[----:B-1----:R-:W-:-:S05]  /*3910*/  FMUL.FTZ R3, R142, c[0x0][0x2d0] ;  /* 0x0000b4008e037a20 */ /* 0x002fca0000410000 */
[----:B------:R-:W-:Y:S01]  /*3920*/  FSEL R3, R3, RZ, P0 ;  /* 0x000000ff03037208 */ /* 0x000fe20000000000 */
[----:B--2---:R-:W-:-:S04]  /*3930*/  FFMA.FTZ R4, R14, c[0x0][0x2d0], -R12 ;  /* 0x0000b4000e047a23 */ /* 0x004fc8000001080c */
[----:B------:R1:W2:Y:S01]  /*3940*/  MUFU.EX2 R183, R4 ;  /* 0x0000000400b77308 */ /* 0x0002a20000000800 */
[----:B------:R-:W-:Y:S02]  /*3950*/  FMNMX.FTZ R5, R40, R41, !PT ;  /* 0x0000002928057209 */ /* 0x000fe40007810000 */
[----:B------:R-:W-:Y:S01]  /*3960*/  ISETP.GT.AND P1, PT, R2, 0x10, PT ;  /* 0x000000100200780c */ /* 0x000fe20003f24270 */
[----:B-1----:R-:W-:-:S04]  /*3970*/  FFMA.FTZ R4, R15, c[0x0][0x2d0], -R3 ;  /* 0x0000b4000f047a23 */ /* 0x002fc80000010803 */
[----:B------:R1:W-:Y:S01]  /*3980*/  MUFU.EX2 R151, R4 ;  /* 0x0000000400977308 */ /* 0x0003e20000000800 */
[----:B------:R-:W-:Y:S02]  /*3990*/  ISETP.GT.AND P6, PT, R0, 0x1, PT ;  /* 0x000000010000780c */ /* 0x000fe40003fc4270 */
[----:B------:R-:W-:Y:S02]  /*39a0*/  FSEL R43, R56, -INF , P1 ;  /* 0xff800000382b7808 */ /* 0x000fe40000800000 */
[----:B------:R-:W-:Y:S01]  /*39b0*/  ISETP.GT.AND P1, PT, R0, 0x10, PT ;  /* 0x000000100000780c */ /* 0x000fe20003f24270 */
[----:B-1----:R-:W-:-:S04]  /*39c0*/  FFMA.FTZ R4, R16, c[0x0][0x2d0], -R3 ;  /* 0x0000b40010047a23 */ /* 0x002fc80000010803 */
[----:B------:R1:W4:Y:S01]  /*39d0*/  MUFU.EX2 R150, R4 ;  /* 0x0000000400967308 */ /* 0x0003220000000800 */
[----:B------:R-:W-:Y:S01]  /*39e0*/  FSEL R44, R99, -INF , P6 ;  /* 0xff800000632c7808 */ /* 0x000fe20003000000 */
[----:B------:R-:W-:Y:S01]  /*39f0*/  IMAD.MOV.U32 R91, RZ, RZ, R27 ;  /* 0x000000ffff5b7224 */ /* 0x000fe200078e001b */
[----:B------:R-:W-:Y:S01]  /*3a00*/  ISETP.GT.AND P6, PT, R2, 0x18, PT ;  /* 0x000000180200780c */ /* 0x000fe20003fc4270 */
[----:B------:R-:W-:Y:S01]  /*3a10*/  LDSM.16.MT88.4 R96, [R214+0x1000] ;  /* 0x00100000d660783b */ /* 0x000fe20000004200 */
[----:B------:R-:W-:Y:S02]  /*3a20*/  FSEL R88, R58, -INF , P1 ;  /* 0xff8000003a587808 */ /* 0x000fe40000800000 */
[----:B------:R-:W-:Y:S01]  /*3a30*/  ISETP.GT.AND P1, PT, R2, 0x19, PT ;  /* 0x000000190200780c */ /* 0x000fe20003f24270 */
[----:B------:R-:W-:Y:S01]  /*3a40*/  LDSM.16.MT88.4 R56, [R214+0x400] ;  /* 0x00040000d638783b */ /* 0x000fe20000004200 */
[----:B-1----:R-:W-:Y:S01]  /*3a50*/  FMNMX.FTZ R4, R42, R5, !PT ;  /* 0x000000052a047209 */ /* 0x002fe20007810000 */
[----:B------:R-:W-:-:S03]  /*3a60*/  FFMA.FTZ R5, R17, c[0x0][0x2d0], -R3 ;  /* 0x0000b40011057a23 */ /* 0x000fc60000010803 */
[----:B------:R-:W-:Y:S01]  /*3a70*/  FMNMX.FTZ R4, R46, R4, !PT ;  /* 0x000000042e047209 */ /* 0x000fe20007810000 */
[----:B------:R1:W-:Y:S03]  /*3a80*/  MUFU.EX2 R27, R5 ;  /* 0x00000005001b7308 */ /* 0x0003e60000000800 */
[----:B------:R-:W-:Y:S02]  /*3a90*/  FMNMX.FTZ R4, R43, R4, !PT ;  /* 0x000000042b047209 */ /* 0x000fe40007810000 */
[----:B------:R-:W-:Y:S02]  /*3aa0*/  FSEL R50, R92, -INF , P6 ;  /* 0xff8000005c327808 */ /* 0x000fe40003000000 */
[----:B------:R-:W-:Y:S02]  /*3ab0*/  FMNMX.FTZ R4, R49, R4, !PT ;  /* 0x0000000431047209 */ /* 0x000fe40007810000 */
[----:B------:R-:W-:-:S02]  /*3ac0*/  FSEL R51, R93, -INF , P1 ;  /* 0xff8000005d337808 */ /* 0x000fc40000800000 */
[----:B------:R-:W-:Y:S01]  /*3ad0*/  ISETP.GT.AND P1, PT, R2, 0x21, PT ;  /* 0x000000210200780c */ /* 0x000fe20003f24270 */
[----:B-1----:R-:W-:Y:S01]  /*3ae0*/  FFMA.FTZ R5, R18, c[0x0][0x2d0], -R3 ;  /* 0x0000b40012057a23 */ /* 0x002fe20000010803 */
[----:B------:R-:W-:Y:S02]  /*3af0*/  ISETP.GT.AND P6, PT, R2, 0x20, PT ;  /* 0x000000200200780c */ /* 0x000fe40003fc4270 */
[----:B------:R-:W-:Y:S01]  /*3b00*/  FMNMX.FTZ R4, R50, R4, !PT ;  /* 0x0000000432047209 */ /* 0x000fe20007810000 */
[----:B------:R1:W1:Y:S01]  /*3b10*/  MUFU.EX2 R182, R5 ;  /* 0x0000000500b67308 */ /* 0x0002620000000800 */
[C---:B------:R-:W-:Y:S02]  /*3b20*/  ISETP.GT.AND P0, PT, R0.reuse, 0x18, PT ;  /* 0x000000180000780c */ /* 0x040fe40003f04270 */
[----:B------:R-:W-:Y:S02]  /*3b30*/  FSEL R131, R29, -INF , P1 ;  /* 0xff8000001d837808 */ /* 0x000fe40000800000 */
[----:B------:R-:W-:-:S02]  /*3b40*/  ISETP.GT.AND P1, PT, R0, 0x20, PT ;  /* 0x000000200000780c */ /* 0x000fc40003f24270 */
[----:B------:R-:W-:Y:S02]  /*3b50*/  FSEL R128, R28, -INF , P6 ;  /* 0xff8000001c807808 */ /* 0x000fe40003000000 */
[----:B------:R-:W-:Y:S02]  /*3b60*/  FMNMX.FTZ R4, R51, R4, !PT ;  /* 0x0000000433047209 */ /* 0x000fe40007810000 */
[----:B-1----:R-:W-:Y:S02]  /*3b70*/  FMNMX.FTZ R5, R45, R44, !PT ;  /* 0x0000002c2d057209 */ /* 0x002fe40007810000 */
[----:B------:R-:W-:Y:S02]  /*3b80*/  FSEL R14, R94, -INF , P0 ;  /* 0xff8000005e0e7808 */ /* 0x000fe40000000000 */
[----:B------:R-:W-:Y:S02]  /*3b90*/  FMNMX.FTZ R5, R47, R5, !PT ;  /* 0x000000052f057209 */ /* 0x000fe40007810000 */
[----:B------:R-:W-:-:S02]  /*3ba0*/  ISETP.GT.AND P0, PT, R0, 0x21, PT ;  /* 0x000000210000780c */ /* 0x000fc40003f04270 */
[----:B------:R-:W-:Y:S02]  /*3bb0*/  FSEL R134, R30, -INF , P1 ;  /* 0xff8000001e867808 */ /* 0x000fe40000800000 */
[----:B------:R-:W-:Y:S02]  /*3bc0*/  ISETP.GT.AND P1, PT, R2, 0x28, PT ;  /* 0x000000280200780c */ /* 0x000fe40003f24270 */
[----:B------:R-:W-:Y:S02]  /*3bd0*/  FMNMX.FTZ R5, R48, R5, !PT ;  /* 0x0000000530057209 */ /* 0x000fe40007810000 */
[----:B------:R-:W-:Y:S02]  /*3be0*/  FMNMX.FTZ R4, R128, R4, !PT ;  /* 0x0000000480047209 */ /* 0x000fe40007810000 */
[----:B------:R-:W-:Y:S02]  /*3bf0*/  FSEL R135, R31, -INF , P0 ;  /* 0xff8000001f877808 */ /* 0x000fe40000000000 */
[----:B------:R-:W-:-:S02]  /*3c00*/  ISETP.GT.AND P0, PT, R2, 0x29, PT ;  /* 0x000000290200780c */ /* 0x000fc40003f04270 */
[----:B------:R-:W-:Y:S02]  /*3c10*/  FSEL R129, R36, -INF , P1 ;  /* 0xff80000024817808 */ /* 0x000fe40000800000 */
[----:B------:R-:W-:Y:S02]  /*3c20*/  FMNMX.FTZ R4, R131, R4, !PT ;  /* 0x0000000483047209 */ /* 0x000fe40007810000 */
[----:B------:R-:W-:Y:S02]  /*3c30*/  FMNMX.FTZ R5, R88, R5, !PT ;  /* 0x0000000558057209 */ /* 0x000fe40007810000 */
[----:B------:R-:W-:Y:S02]  /*3c40*/  ISETP.GT.AND P1, PT, R2, 0x30, PT ;  /* 0x000000300200780c */ /* 0x000fe40003f24270 */
[----:B------:R-:W-:Y:S02]  /*3c50*/  ISETP.GT.AND P6, PT, R0, 0x19, PT ;  /* 0x000000190000780c */ /* 0x000fe40003fc4270 */
[----:B------:R-:W-:-:S02]  /*3c60*/  FSEL R130, R37, -INF , P0 ;  /* 0xff80000025827808 */ /* 0x000fc40000000000 */
[----:B------:R-:W-:Y:S02]  /*3c70*/  FMNMX.FTZ R4, R129, R4, !PT ;  /* 0x0000000481047209 */ /* 0x000fe40007810000 */
[----:B------:R-:W-:Y:S02]  /*3c80*/  FMNMX.FTZ R5, R89, R5, !PT ;  /* 0x0000000559057209 */ /* 0x000fe40007810000 */
[----:B------:R-:W-:Y:S02]  /*3c90*/  FSEL R194, R100, -INF , P1 ;  /* 0xff80000064c27808 */ /* 0x000fe40000800000 */
[----:B------:R-:W-:Y:S02]  /*3ca0*/  ISETP.GT.AND P1, PT, R0, 0x28, PT ;  /* 0x000000280000780c */ /* 0x000fe40003f24270 */
[----:B------:R-:W-:Y:S02]  /*3cb0*/  FSEL R15, R95, -INF , P6 ;  /* 0xff8000005f0f7808 */ /* 0x000fe40003000000 */
[----:B------:R-:W-:Y:S01]  /*3cc0*/  ISETP.GT.AND P0, PT, R2, 0x31, PT ;  /* 0x000000310200780c */ /* 0x000fe20003f04270 */
[----:B------:R-:W-:Y:S01]  /*3cd0*/  LDSM.16.MT88.4 R92, [R214+0x2400] ;  /* 0x00240000d65c783b */ /* 0x000fe20000004200 */
[----:B------:R-:W-:-:S02]  /*3ce0*/  FMNMX.FTZ R4, R130, R4, !PT ;  /* 0x0000000482047209 */ /* 0x000fc40007810000 */
[----:B------:R-:W-:Y:S02]  /*3cf0*/  FMNMX.FTZ R5, R14, R5, !PT ;  /* 0x000000050e057209 */ /* 0x000fe40007810000 */
[----:B------:R-:W-:Y:S02]  /*3d00*/  FSEL R133, R38, -INF , P1 ;  /* 0xff80000026857808 */ /* 0x000fe40000800000 */
[C---:B------:R-:W-:Y:S02]  /*3d10*/  ISETP.GT.AND P6, PT, R2.reuse, 0x38, PT ;  /* 0x000000380200780c */ /* 0x040fe40003fc4270 */
[----:B------:R-:W-:Y:S02]  /*3d20*/  ISETP.GT.AND P1, PT, R2, 0x39, PT ;  /* 0x000000390200780c */ /* 0x000fe40003f24270 */
[----:B------:R-:W-:Y:S02]  /*3d30*/  FSEL R192, R101, -INF , P0 ;  /* 0xff80000065c07808 */ /* 0x000fe40000000000 */
[----:B------:R-:W-:-:S02]  /*3d40*/  FMNMX.FTZ R2, R194, R4, !PT ;  /* 0x00000004c2027209 */ /* 0x000fc40007810000 */
[----:B------:R-:W-:Y:S02]  /*3d50*/  FMNMX.FTZ R5, R15, R5, !PT ;  /* 0x000000050f057209 */ /* 0x000fe40007810000 */
[----:B------:R-:W-:Y:S01]  /*3d60*/  FMNMX.FTZ R4, R192, R2, !PT ;  /* 0x00000002c0047209 */ /* 0x000fe20007810000 */
[----:B------:R-:W-:Y:S01]  /*3d70*/  FFMA.FTZ R2, R19, c[0x0][0x2d0], -R12 ;  /* 0x0000b40013027a23 */ /* 0x000fe2000001080c */
[----:B------:R-:W-:Y:S02]  /*3d80*/  FMNMX.FTZ R5, R134, R5, !PT ;  /* 0x0000000586057209 */ /* 0x000fe40007810000 */
[----:B------:R-:W-:Y:S01]  /*3d90*/  ISETP.GT.AND P0, PT, R0, 0x29, PT ;  /* 0x000000290000780c */ /* 0x000fe20003f04270 */
[----:B------:R1:W-:Y:S01]  /*3da0*/  MUFU.EX2 R250, R2 ;  /* 0x0000000200fa7308 */ /* 0x0003e20000000800 */
[----:B------:R-:W-:Y:S02]  /*3db0*/  FMNMX.FTZ R5, R135, R5, !PT ;  /* 0x0000000587057209 */ /* 0x000fe40007810000 */
[----:B------:R-:W-:-:S02]  /*3dc0*/  FSEL R193, R144, -INF , P6 ;  /* 0xff80000090c17808 */ /* 0x000fc40003000000 */
[----:B------:R-:W-:Y:S02]  /*3dd0*/  FSEL R195, R145, -INF , P1 ;  /* 0xff80000091c37808 */ /* 0x000fe40000800000 */
[----:B------:R-:W-:Y:S02]  /*3de0*/  FSEL R132, R39, -INF , P0 ;  /* 0xff80000027847808 */ /* 0x000fe40000000000 */
[----:B------:R-:W-:Y:S02]  /*3df0*/  ISETP.GT.AND P1, PT, R0, 0x30, PT ;  /* 0x000000300000780c */ /* 0x000fe40003f24270 */
[----:B------:R-:W-:Y:S01]  /*3e00*/  FMNMX.FTZ R5, R133, R5, !PT ;  /* 0x0000000585057209 */ /* 0x000fe20007810000 */
[----:B-1----:R-:W-:Y:S01]  /*3e10*/  FFMA.FTZ R2, R20, c[0x0][0x2d0], -R12 ;  /* 0x0000b40014027a23 */ /* 0x002fe2000001080c */
[----:B------:R-:W-:-:S03]  /*3e20*/  FMNMX.FTZ R4, R193, R4, !PT ;  /* 0x00000004c1047209 */ /* 0x000fc60007810000 */
[----:B------:R1:W1:Y:S01]  /*3e30*/  MUFU.EX2 R252, R2 ;  /* 0x0000000200fc7308 */ /* 0x0002620000000800 */
[----:B------:R-:W-:Y:S02]  /*3e40*/  ISETP.GT.AND P0, PT, R0, 0x31, PT ;  /* 0x000000310000780c */ /* 0x000fe40003f04270 */
[----:B------:R-:W-:Y:S02]  /*3e50*/  FSEL R204, R102, -INF , P1 ;  /* 0xff80000066cc7808 */ /* 0x000fe40000800000 */
[----:B------:R-:W-:Y:S02]  /*3e60*/  FMNMX.FTZ R5, R132, R5, !PT ;  /* 0x0000000584057209 */ /* 0x000fe40007810000 */
[----:B------:R-:W-:Y:S02]  /*3e70*/  FMNMX.FTZ R4, R195, R4, !PT ;  /* 0x00000004c3047209 */ /* 0x000fe40007810000 */
[----:B------:R-:W-:Y:S02]  /*3e80*/  FSEL R206, R103, -INF , P0 ;  /* 0xff80000067ce7808 */ /* 0x000fe40000000000 */
[----:B------:R-:W-:Y:S01]  /*3e90*/  ISETP.GT.AND P1, PT, R0, 0x38, PT ;  /* 0x000000380000780c */ /* 0x000fe20003f24270 */
        /* <DEDUP_REMOVED lines=20> */
[----:B---3--:R-:W-:Y:S02]  /*3fe0*/  F2FP.PACK_AB R8, R32, R90 ;  /* 0x0000005a2008723e */ /* 0x008fe400000000ff */
[----:B------:R-:W-:Y:S01]  /*3ff0*/  F2FP.PACK_AB R10, R183, R7 ;  /* 0x00000007b70a723e */ /* 0x000fe200000000ff */
[----:B------:R3:W1:Y:S01]  /*4000*/  MUFU.EX2 R246, R4 ;  /* 0x0000000400f67308 */ /* 0x0006620000000800 */
[----:B----4-:R-:W-:Y:S02]  /*4010*/  F2FP.PACK_AB R9, R150, R151 ;  /* 0x000000979609723e */ /* 0x010fe400000000ff */
[----:B------:R-:W-:Y:S02]  /*4020*/  F2FP.PACK_AB R11, R182, R27 ;  /* 0x0000001bb60b723e */ /* 0x000fe400000000ff */
[----:B--2---:R-:W-:-:S04]  /*4030*/  FMNMX.FTZ R145, R0, R6, !PT ;  /* 0x0000000600917209 */ /* 0x004fc80007810000 */
[C---:B------:R-:W-:Y:S01]  /*4040*/  FSETP.NEU.FTZ.AND P0, PT, R145.reuse, -INF , PT ;  /* 0xff8000009100780b */ /* 0x040fe20003f1d000 */
[----:B------:R-:W-:Y:S02]  /*4050*/  FMUL.FTZ R0, R145, c[0x0][0x2d0] ;  /* 0x0000b40091007a20 */ /* 0x000fe40000410000 */
[----:B---3--:R-:W-:-:S03]  /*4060*/  FFMA.FTZ R4, R25, c[0x0][0x2d0], -R3 ;  /* 0x0000b40019047a23 */ /* 0x008fc60000010803 */
[----:B------:R-:W-:Y:S01]  /*4070*/  FSEL R0, R0, RZ, P0 ;  /* 0x000000ff00007208 */ /* 0x000fe20000000000 */
[----:B------:R2:W-:Y:S01]  /*4080*/  MUFU.EX2 R247, R4 ;  /* 0x0000000400f77308 */ /* 0x0005e20000000800 */
[----:B------:R-:W-:Y:S01]  /*4090*/  IMAD.MOV.U32 R146, RZ, RZ, R32 ;  /* 0x000000ffff927224 */ /* 0x000fe200078e0020 */
[----:B------:R-:W-:Y:S01]  /*40a0*/  HMMA.16816.F32 R124, R8, R52, RZ ;  /* 0x00000034087c723c */ /* 0x000fe200000018ff */
[----:B------:R-:W-:Y:S01]  /*40b0*/  IMAD.MOV.U32 R147, RZ, RZ, R27 ;  /* 0x000000ffff937224 */ /* 0x000fe200078e001b */
[----:B-1----:R-:W-:Y:S01]  /*40c0*/  FMNMX.FTZ R144, R2, R13, !PT ;  /* 0x0000000d02907209 */ /* 0x002fe20007810000 */
[----:B------:R-:W-:-:S05]  /*40d0*/  FFMA.FTZ R2, R41, c[0x0][0x2d0], -R0 ;  /* 0x0000b40029027a23 */ /* 0x000fca0000010800 */
[----:B------:R-:W-:Y:S01]  /*40e0*/  HMMA.16816.F32 R120, R8, R76, RZ ;  /* 0x0000004c0878723c */ /* 0x000fe200000018ff */
[----:B--2---:R-:W-:-:S07]  /*40f0*/  FFMA.FTZ R4, R26, c[0x0][0x2d0], -R3 ;  /* 0x0000b4001a047a23 */ /* 0x004fce0000010803 */
[C---:B------:R-:W-:Y:S01]  /*4100*/  HMMA.16816.F32 R116, R8.reuse, R84, RZ ;  /* 0x000000540874723c */ /* 0x040fe200000018ff */
[----:B------:R1:W-:Y:S07]  /*4110*/  MUFU.EX2 R241, R2 ;  /* 0x0000000200f17308 */ /* 0x0003ee0000000800 */
        /* <DEDUP_REMOVED lines=31> */
[----:B------:R-:W-:Y:S01]  /*4310*/  IMAD.MOV.U32 R11, RZ, RZ, R7 ;  /* 0x000000ffff0b7224 */ /* 0x000fe200078e0007 */
        /* <DEDUP_REMOVED lines=9> */
[----:B-1----:R-:W-:-:S05]  /*43b0*/  FFMA.FTZ R8, R88, c[0x0][0x2d0], -R2 ;  /* 0x0000b40058087a23 */ /* 0x002fca0000010802 */
[----:B------:R1:W-:Y:S02]  /*43c0*/  MUFU.EX2 R200, R8 ;  /* 0x0000000800c87308 */ /* 0x0003e40000000800 */
        /* <DEDUP_REMOVED lines=23> */
[----:B-1----:R-:W-:-:S07]  /*4540*/  FFMA.FTZ R8, R128, c[0x0][0x2d0], -R0 ;  /* 0x0000b40080087a23 */ /* 0x002fce0000010800 */
        /* <DEDUP_REMOVED lines=9> */
[----:B------:R-:W-:-:S02]  /*45e0*/  IMAD.MOV.U32 R110, RZ, RZ, R183 ;  /* 0x000000ffff6e7224 */ /* 0x000fc400078e00b7 */
[----:B------:R1:W-:Y:S05]  /*45f0*/  MUFU.EX2 R183, R8 ;  /* 0x0000000800b77308 */ /* 0x0003ea0000000800 */
[----:B------:R-:W-:Y:S07]  /*4600*/  HMMA.16816.F32 R80, R4, R114, RZ ;  /* 0x000000720450723c */ /* 0x000fee00000018ff */
[----:B---3--:R-:W-:-:S02]  /*4610*/  F2FP.PACK_AB R4, R211, R207 ;  /* 0x000000cfd304723e */ /* 0x008fc400000000ff */
[----:B--2---:R-:W-:Y:S02]  /*4620*/  F2FP.PACK_AB R5, R203, R200 ;  /* 0x000000c8cb05723e */ /* 0x004fe400000000ff */
[----:B------:R-:W-:Y:S02]  /*4630*/  F2FP.PACK_AB R6, R209, R210 ;  /* 0x000000d2d106723e */ /* 0x000fe400000000ff */
[----:B----4-:R-:W-:Y:S01]  /*4640*/  F2FP.PACK_AB R7, R201, R202 ;  /* 0x000000cac907723e */ /* 0x010fe200000000ff */
[----:B-1----:R-:W-:-:S06]  /*4650*/  FFMA.FTZ R8, R136, c[0x0][0x2d0], -R12 ;  /* 0x0000b40088087a23 */ /* 0x002fcc000001080c */
[C---:B------:R-:W-:Y:S07]  /*4660*/  HMMA.16816.F32 R116, R4.reuse, R64, R44 ;  /* 0x000000400474723c */ /* 0x040fee000000182c */
[----:B------:R-:W-:Y:S02]  /*4670*/  IMAD.MOV.U32 R64, RZ, RZ, R182 ;  /* 0x000000ffff407224 */ /* 0x000fe400078e00b6 */
[----:B------:R1:W-:Y:S01]  /*4680*/  MUFU.EX2 R182, R8 ;  /* 0x0000000800b67308 */ /* 0x0003e20000000800 */
[----:B------:R-:W-:Y:S01]  /*4690*/  HMMA.16816.F32 R100, R4, R60, R28 ;  /* 0x0000003c0464723c */ /* 0x000fe2000000181c */
[----:B------:R-:W-:Y:S01]  /*46a0*/  IMAD.MOV.U32 R108, RZ, RZ, R147 ;  /* 0x000000ffff6c7224 */ /* 0x000fe200078e0093 */
[----:B------:R-:W2:Y:S05]  /*46b0*/  LDSM.16.MT88.4 R28, [R214+0x800] ;  /* 0x00080000d61c783b */ /* 0x000eaa0000004200 */
[----:B------:R-:W-:-:S02]  /*46c0*/  IMAD.MOV.U32 R61, RZ, RZ, R181 ;  /* 0x000000ffff3d7224 */ /* 0x000fc400078e00b5 */
[----:B-1----:R-:W-:-:S04]  /*46d0*/  FFMA.FTZ R8, R137, c[0x0][0x2d0], -R12 ;  /* 0x0000b40089087a23 */ /* 0x002fc8000001080c */
[----:B------:R1:W-:Y:S01]  /*46e0*/  MUFU.EX2 R181, R8 ;  /* 0x0000000800b57308 */ /* 0x0003e20000000800 */
[----:B-----5:R-:W-:Y:S01]  /*46f0*/  IMAD.MOV.U32 R60, RZ, RZ, R180 ;  /* 0x000000ffff3c7224 */ /* 0x020fe200078e00b4 */
[----:B------:R-:W-:Y:S01]  /*4700*/  HMMA.16816.F32 R84, R4, R92, R24 ;  /* 0x0000005c0454723c */ /* 0x000fe20000001818 */
[----:B------:R-:W-:Y:S01]  /*4710*/  IMAD.MOV.U32 R15, RZ, RZ, R146 ;  /* 0x000000ffff0f7224 */ /* 0x000fe200078e0092 */
[----:B------:R-:W3:Y:S01]  /*4720*/  LDSM.16.MT88.4 R24, [R213+0x1800] ;  /* 0x00180000d518783b */ /* 0x000ee20000004200 */
[----:B-1----:R-:W-:-:S04]  /*4730*/  FFMA.FTZ R8, R140, c[0x0][0x2d0], -R12 ;  /* 0x0000b4008c087a23 */ /* 0x002fc8000001080c */
[----:B------:R1:W-:Y:S02]  /*4740*/  MUFU.EX2 R180, R8 ;  /* 0x0000000800b47308 */ /* 0x0003e40000000800 */
[----:B-1----:R-:W-:-:S06]  /*4750*/  FFMA.FTZ R8, R141, c[0x0][0x2d0], -R12 ;  /* 0x0000b4008d087a23 */ /* 0x002fcc000001080c */
[----:B------:R1:W-:Y:S01]  /*4760*/  MUFU.EX2 R147, R8 ;  /* 0x0000000800937308 */ /* 0x0003e20000000800 */
[----:B------:R-:W-:Y:S01]  /*4770*/  HMMA.16816.F32 R52, R4, R66, R52 ;  /* 0x000000420434723c */ /* 0x000fe20000001834 */
[----:B-1----:R-:W-:-:S06]  /*4780*/  FFMA.FTZ R8, R138, c[0x0][0x2d0], -R3 ;  /* 0x0000b4008a087a23 */ /* 0x002fcc0000010803 */
[----:B------:R1:W-:Y:S02]  /*4790*/  MUFU.EX2 R146, R8 ;  /* 0x0000000800927308 */ /* 0x0003e40000000800 */
[----:B-1----:R-:W-:Y:S01]  /*47a0*/  FFMA.FTZ R8, R139, c[0x0][0x2d0], -R3 ;  /* 0x0000b4008b087a23 */ /* 0x002fe20000010803 */
[----:B------:R-:W-:Y:S01]  /*47b0*/  HMMA.16816.F32 R112, R4, R56, R32 ;  /* 0x000000380470723c */ /* 0x000fe20000001820 */
[----:B------:R-:W-:Y:S01]  /*47c0*/  IMAD.MOV.U32 R14, RZ, RZ, R91 ;  /* 0x000000ffff0e7224 */ /* 0x000fe200078e005b */
[----:B------:R-:W-:Y:S03]  /*47d0*/  LDSM.16.MT88.4 R32, [R213+0x800] ;  /* 0x00080000d520783b */ /* 0x000fe60000004200 */
[----:B------:R1:W4:Y:S01]  /*47e0*/  MUFU.EX2 R141, R8 ;  /* 0x00000008008d7308 */ /* 0x0003220000000800 */
[----:B------:R-:W-:Y:S02]  /*47f0*/  IMAD.MOV.U32 R111, RZ, RZ, R90 ;  /* 0x000000ffff6f7224 */ /* 0x000fe400078e005a */
[----:B------:R-:W-:Y:S01]  /*4800*/  FFMA.FTZ R13, R129, c[0x0][0x2d0], -R0 ;  /* 0x0000b400810d7a23 */ /* 0x000fe20000010800 */
[----:B------:R-:W-:Y:S01]  /*4810*/  LDSM.16.MT88.4 R136, [R214+0x1c00] ;  /* 0x001c0000d688783b */ /* 0x000fe20000004200 */
[----:B-1----:R-:W-:-:S04]  /*4820*/  FFMA.FTZ R8, R148, c[0x0][0x2d0], -R3 ;  /* 0x0000b40094087a23 */ /* 0x002fc80000010803 */
[----:B------:R1:W-:Y:S01]  /*4830*/  MUFU.EX2 R67, R8 ;  /* 0x0000000800437308 */ /* 0x0003e20000000800 */
[----:B------:R-:W-:Y:S01]  /*4840*/  HMMA.16816.F32 R56, R4, R58, R48 ;  /* 0x0000003a0438723c */ /* 0x000fe20000001830 */
[----:B-1----:R-:W-:-:S06]  /*4850*/  FFMA.FTZ R8, R149, c[0x0][0x2d0], -R3 ;  /* 0x0000b40095087a23 */ /* 0x002fcc0000010803 */
[----:B------:R1:W1:Y:S01]  /*4860*/  MUFU.EX2 R140, R8 ;  /* 0x00000008008c7308 */ /* 0x0002620000000800 */
[----:B------:R-:W-:Y:S01]  /*4870*/  HMMA.16816.F32 R88, R4, R68, R20 ;  /* 0x000000440458723c */ /* 0x000fe20000001814 */
[----:B------:R-:W2:Y:S01]  /*4880*/  LDSM.16.MT88.4 R20, [R214+0x1800] ;  /* 0x00180000d614783b */ /* 0x000ea20000004200 */
[----:B------:R-:W-:-:S06]  /*4890*/  IMAD.MOV.U32 R109, RZ, RZ, R11 ;  /* 0x000000ffff6d7224 */ /* 0x000fcc00078e000b */
[C---:B------:R-:W-:Y:S01]  /*48a0*/  HMMA.16816.F32 R96, R4.reuse, R72, R16 ;  /* 0x000000480460723c */ /* 0x040fe20000001810 */
[----:B------:R-:W2:Y:S01]  /*48b0*/  LDSM.16.MT88.4 R16, [R213+0x2800] ;  /* 0x00280000d510783b */ /* 0x000ea20000004200 */
[----:B------:R3:W-:Y:S03]  /*48c0*/  MUFU.EX2 R65, R13 ;  /* 0x0000000d00417308 */ /* 0x0007e60000000800 */
[----:B-1----:R-:W1:Y:S03]  /*48d0*/  LDSM.16.MT88.4 R8, [R214+0x2800] ;  /* 0x00280000d608783b */ /* 0x002e660000004200 */
[C---:B------:R-:W-:Y:S08]  /*48e0*/  HMMA.16816.F32 R40, R4.reuse, R62, R40 ;  /* 0x0000003e0428723c */ /* 0x040ff00000001828 */
[C---:B------:R-:W-:Y:S08]  /*48f0*/  HMMA.16816.F32 R36, R4.reuse, R70, R36 ;  /* 0x000000460424723c */ /* 0x040ff00000001824 */
[----:B------:R-:W-:Y:S01]  /*4900*/  HMMA.16816.F32 R44, R4, R74, R76 ;  /* 0x0000004a042c723c */ /* 0x000fe2000000184c */
[----:B---3--:R-:W-:-:S07]  /*4910*/  FFMA.FTZ R13, R130, c[0x0][0x2d0], -R0 ;  /* 0x0000b400820d7a23 */ /* 0x008fce0000010800 */
[----:B------:R-:W-:Y:S01]  /*4920*/  HMMA.16816.F32 R48, R4, R94, R80 ;  /* 0x0000005e0430723c */ /* 0x000fe20000001850 */
[----:B------:R3:W-:Y:S01]  /*4930*/  MUFU.EX2 R66, R13 ;  /* 0x0000000d00427308 */ /* 0x0007e20000000800 */
[----:B------:R-:W-:Y:S01]  /*4940*/  IMAD.MOV.U32 R69, RZ, RZ, R111 ;  /* 0x000000ffff457224 */ /* 0x000fe200078e006f */
[----:B------:R-:W-:Y:S04]  /*4950*/  LDSM.16.MT88.4 R80, [R213+0x2c00] ;  /* 0x002c0000d550783b */ /* 0x000fe80000004200 */
[----:B------:R-:W-:Y:S01]  /*4960*/  FFMA.FTZ R4, R131, c[0x0][0x2d0], -R0 ;  /* 0x0000b40083047a23 */ /* 0x000fe20000010800 */
[----:B----4-:R-:W-:Y:S01]  /*4970*/  F2FP.PACK_AB R5, R141, R146 ;  /* 0x000000928d05723e */ /* 0x010fe200000000ff */
[----:B------:R-:W-:Y:S01]  /*4980*/  LDSM.16.MT88.4 R128, [R213+0x1c00] ;  /* 0x001c0000d580783b */ /* 0x000fe20000004200 */
[----:B------:R-:W-:Y:S01]  /*4990*/  F2FP.PACK_AB R6, R147, R180 ;  /* 0x000000b49306723e */ /* 0x000fe200000000ff */
[----:B------:R4:W1:Y:S01]  /*49a0*/  MUFU.EX2 R63, R4 ;  /* 0x00000004003f7308 */ /* 0x0008620000000800 */
[----:B------:R-:W-:Y:S01]  /*49b0*/  F2FP.PACK_AB R7, R140, R67 ;  /* 0x000000438c07723e */ /* 0x000fe200000000ff */
[----:B---3--:R-:W-:Y:S01]  /*49c0*/  FFMA.FTZ R13, R134, c[0x0][0x2d0], -R2 ;  /* 0x0000b400860d7a23 */ /* 0x008fe20000010802 */
[----:B----4-:R-:W-:-:S07]  /*49d0*/  F2FP.PACK_AB R4, R181, R182 ;  /* 0x000000b6b504723e */ /* 0x010fce00000000ff */
[C---:B--2---:R-:W-:Y:S08]  /*49e0*/  HMMA.16816.F32 R104, R4.reuse, R28, R120 ;  /* 0x0000001c0468723c */ /* 0x044ff00000001878 */
[----:B------:R-:W-:Y:S07]  /*49f0*/  HMMA.16816.F32 R120, R4, R24, R196 ;  /* 0x000000180478723c */ /* 0x000fee00000018c4 */
[----:B------:R-:W-:-:S02]  /*4a00*/  IMAD.MOV.U32 R198, RZ, RZ, R60 ;  /* 0x000000ffffc67224 */ /* 0x000fc400078e003c */
[----:B------:R2:W-:Y:S01]  /*4a10*/  MUFU.EX2 R60, R13 ;  /* 0x0000000d003c7308 */ /* 0x0005e20000000800 */
[----:B------:R-:W-:Y:S02]  /*4a20*/  IMAD.MOV.U32 R199, RZ, RZ, R61 ;  /* 0x000000ffffc77224 */ /* 0x000fe400078e003d */
[----:B------:R-:W-:Y:S02]  /*4a30*/  IMAD.MOV.U32 R197, RZ, RZ, R64 ;  /* 0x000000ffffc57224 */ /* 0x000fe400078e0040 */
[----:B--2---:R-:W-:-:S04]  /*4a40*/  FFMA.FTZ R13, R135, c[0x0][0x2d0], -R2 ;  /* 0x0000b400870d7a23 */ /* 0x004fc80000010802 */
[----:B------:R2:W3:Y:S02]  /*4a50*/  MUFU.EX2 R61, R13 ;  /* 0x0000000d003d7308 */ /* 0x0004e40000000800 */
[----:B--2---:R-:W-:-:S06]  /*4a60*/  FFMA.FTZ R13, R133, c[0x0][0x2d0], -R2 ;  /* 0x0000b400850d7a23 */ /* 0x004fcc0000010802 */
[----:B------:R2:W-:Y:S02]  /*4a70*/  MUFU.EX2 R62, R13 ;  /* 0x0000000d003e7308 */ /* 0x0005e40000000800 */
[----:B--2---:R-:W-:-:S06]  /*4a80*/  FFMA.FTZ R13, R132, c[0x0][0x2d0], -R2 ;  /* 0x0000b400840d7a23 */ /* 0x004fcc0000010802 */
[----:B------:R2:W4:Y:S01]  /*4a90*/  MUFU.EX2 R64, R13 ;  /* 0x0000000d00407308 */ /* 0x0005220000000800 */
[----:B------:R-:W-:Y:S01]  /*4aa0*/  HMMA.16816.F32 R72, R4, R20, R188 ;  /* 0x000000140448723c */ /* 0x000fe200000018bc */
[----:B------:R-:W-:-:S06]  /*4ab0*/  IMAD.MOV.U32 R196, RZ, RZ, R110 ;  /* 0x000000ffffc47224 */ /* 0x000fcc00078e006e */
[----:B------:R-:W-:Y:S01]  /*4ac0*/  IMAD.MOV.U32 R191, RZ, RZ, R108 ;  /* 0x000000ffffbf7224 */ /* 0x000fe200078e006c */
[----:B------:R-:W-:Y:S01]  /*4ad0*/  HMMA.16816.F32 R156, R4, R32, R156 ;  /* 0x00000020049c723c */ /* 0x000fe2000000189c */
[----:B------:R-:W-:Y:S02]  /*4ae0*/  IMAD.MOV.U32 R190, RZ, RZ, R109 ;  /* 0x000000ffffbe7224 */ /* 0x000fe400078e006d */
[----:B------:R-:W-:Y:S02]  /*4af0*/  IMAD.MOV.U32 R189, RZ, RZ, R151 ;  /* 0x000000ffffbd7224 */ /* 0x000fe400078e0097 */
[----:B------:R-:W-:-:S03]  /*4b00*/  IMAD.MOV.U32 R188, RZ, RZ, R150 ;  /* 0x000000ffffbc7224 */ /* 0x000fc600078e0096 */
[----:B------:R-:W-:Y:S01]  /*4b10*/  HMMA.16816.F32 R76, R4, R16, R176 ;  /* 0x00000010044c723c */ /* 0x000fe200000018b0 */
[----:B--2---:R-:W-:-:S07]  /*4b20*/  FFMA.FTZ R13, R235, c[0x0][0x2d0], -R12 ;  /* 0x0000b400eb0d7a23 */ /* 0x004fce000001080c */
[C---:B-1----:R-:W-:Y:S08]  /*4b30*/  HMMA.16816.F32 R184, R4.reuse, R8, R184 ;  /* 0x0000000804b8723c */ /* 0x042ff000000018b8 */
        /* <DEDUP_REMOVED lines=9> */
[----:B---3--:R-:W-:Y:S02]  /*4bd0*/  F2FP.PACK_AB R5, R61, R60 ;  /* 0x0000003c3d05723e */ /* 0x008fe400000000ff */
[----:B------:R-:W-:Y:S02]  /*4be0*/  F2FP.PACK_AB R6, R66, R65 ;  /* 0x000000414206723e */ /* 0x000fe400000000ff */
[----:B----4-:R-:W-:-:S07]  /*4bf0*/  F2FP.PACK_AB R7, R64, R62 ;  /* 0x0000003e4007723e */ /* 0x010fce00000000ff */
[C---:B------:R-:W-:Y:S08]  /*4c00*/  HMMA.16816.F32 R176, R4.reuse, R32, R116 ;  /* 0x0000002004b0723c */ /* 0x040ff00000001874 */
[C---:B------:R-:W-:Y:S08]  /*4c10*/  HMMA.16816.F32 R52, R4.reuse, R34, R52 ;  /* 0x000000220434723c */ /* 0x040ff00000001834 */
[C---:B------:R-:W-:Y:S01]  /*4c20*/  HMMA.16816.F32 R32, R4.reuse, R28, R112 ;  /* 0x0000001c0420723c */ /* 0x040fe20000001870 */
[----:B------:R1:W-:Y:S01]  /*4c30*/  MUFU.EX2 R28, R13 ;  /* 0x0000000d001c7308 */ /* 0x0003e20000000800 */
[----:B------:R-:W-:Y:S06]  /*4c40*/  LDSM.16.MT88.4 R112, [R214+0xc00] ;  /* 0x000c0000d670783b */ /* 0x000fec0000004200 */
        /* <DEDUP_REMOVED lines=23> */
[--C-:B-1----:R-:W-:Y:S02]  /*4dc0*/  FFMA.FTZ R3, R193, c[0x0][0x2d0], -R0.reuse ;  /* 0x0000b400c1037a23 */ /* 0x102fe40000010800 */
[----:B------:R-:W-:-:S04]  /*4dd0*/  FFMA.FTZ R0, R195, c[0x0][0x2d0], -R0 ;  /* 0x0000b400c3007a23 */ /* 0x000fc80000010800 */
[----:B------:R1:W-:Y:S01]  /*4de0*/  MUFU.EX2 R17, R0 ;  /* 0x0000000000117308 */ /* 0x0003e20000000800 */
[C---:B------:R-:W-:Y:S07]  /*4df0*/  HMMA.16816.F32 R84, R4.reuse, R8, R84 ;  /* 0x000000080454723c */ /* 0x040fee0000001854 */
[----:B------:R-:W-:Y:S01]  /*4e00*/  MUFU.EX2 R22, R12 ;  /* 0x0000000c00167308 */ /* 0x000fe20000000800 */
[----:B------:R-:W-:Y:S01]  /*4e10*/  HMMA.16816.F32 R48, R4, R10, R48 ;  /* 0x0000000a0430723c */ /* 0x000fe20000001830 */
[----:B------:R-:W4:Y:S01]  /*4e20*/  LDSM.16.MT88.4 R4, [R214+0x2c00] ;  /* 0x002c0000d604783b */ /* 0x000f220000004200 */
[----:B-1----:R-:W-:-:S05]  /*4e30*/  FFMA.FTZ R0, R204, c[0x0][0x2d0], -R2 ;  /* 0x0000b400cc007a23 */ /* 0x002fca0000010802 */
[----:B------:R1:W-:Y:S01]  /*4e40*/  MUFU.EX2 R12, R0 ;  /* 0x00000000000c7308 */ /* 0x0003e20000000800 */
[----:B------:R-:W-:-:S07]  /*4e50*/  IMAD.MOV.U32 R237, RZ, RZ, R14 ;  /* 0x000000ffffed7224 */ /* 0x000fce00078e000e */
[----:B------:R-:W2:Y:S01]  /*4e60*/  MUFU.EX2 R29, R13 ;  /* 0x0000000d001d7308 */ /* 0x000ea20000000800 */
[----:B-1----:R-:W-:-:S07]  /*4e70*/  FFMA.FTZ R0, R206, c[0x0][0x2d0], -R2 ;  /* 0x0000b400ce007a23 */ /* 0x002fce0000010802 */
[----:B------:R1:W1:Y:S01]  /*4e80*/  MUFU.EX2 R13, R0 ;  /* 0x00000000000d7308 */ /* 0x0002620000000800 */
[----:B------:R-:W-:Y:S02]  /*4e90*/  IMAD.MOV.U32 R31, RZ, RZ, R15 ;  /* 0x000000ffff1f7224 */ /* 0x000fe400078e000f */
[--C-:B-1----:R-:W-:Y:S02]  /*4ea0*/  FFMA.FTZ R0, R205, c[0x0][0x2d0], -R2.reuse ;  /* 0x0000b400cd007a23 */ /* 0x102fe40000010802 */
[----:B------:R-:W-:-:S04]  /*4eb0*/  FFMA.FTZ R2, R208, c[0x0][0x2d0], -R2 ;  /* 0x0000b400d0027a23 */ /* 0x000fc80000010802 */
[----:B------:R1:W-:Y:S08]  /*4ec0*/  MUFU.EX2 R15, R2 ;  /* 0x00000002000f7308 */ /* 0x0003f00000000800 */
[----:B------:R2:W-:Y:S01]  /*4ed0*/  MUFU.EX2 R14, R0 ;  /* 0x00000000000e7308 */ /* 0x0005e20000000800 */
[----:B-1----:R-:W-:-:S07]  /*4ee0*/  @P2 IMAD.HI.U32 R2, R237, c[0x0][0x2c8], RZ ;  /* 0x0000b200ed022a27 */ /* 0x002fce00078e00ff */
[----:B------:R1:W1:Y:S01]  /*4ef0*/  MUFU.EX2 R18, R3 ;  /* 0x0000000300127308 */ /* 0x0002620000000800 */
[----:B--2---:R-:W-:Y:S01]  /*4f00*/  IMAD.MOV.U32 R0, RZ, RZ, R237 ;  /* 0x000000ffff007224 */ /* 0x004fe200078e00ed */
[----:B------:R-:W-:Y:S01]  /*4f10*/  @P2 SHF.R.U32.HI R0, RZ, c[0x0][0x2cc], R2 ;  /* 0x0000b300ff002a19 */ /* 0x000fe20000011602 */
[----:B------:R-:W-:-:S05]  /*4f20*/  IMAD.MOV.U32 R2, RZ, RZ, c[0x0][0x168] ;  /* 0x00005a00ff027624 */ /* 0x000fca00078e00ff */
[----:B------:R-:W-:-:S04]  /*4f30*/  IADD3 R0, R0, c[0x0][0x1d0], -R2 ;  /* 0x0000740000007a10 */ /* 0x000fc80007ffe802 */
[----:B------:R-:W-:Y:S01]  /*4f40*/  SHF.R.S32.HI R2, RZ, 0x1f, R0 ;  /* 0x0000001fff027819 */ /* 0x000fe20000011400 */
[----:B------:R-:W-:-:S03]  /*4f50*/  FADD.FTZ R8, R232, R229 ;  /* 0x000000e5e8087221 */ /* 0x000fc60000010000 */
[----:B------:R-:W-:Y:S01]  /*4f60*/  LEA.HI R23, R2, R0, RZ, 0x6 ;  /* 0x0000000002177211 */ /* 0x000fe200078f30ff */
[----:B------:R-:W-:Y:S02]  /*4f70*/  FADD.FTZ R0, R244, R241 ;  /* 0x000000f1f4007221 */ /* 0x000fe40000010000 */
[----:B-1----:R-:W-:Y:S01]  /*4f80*/  FADD.FTZ R3, R235, R31 ;  /* 0x0000001feb037221 */ /* 0x002fe20000010000 */
[----:B------:R-:W-:Y:S01]  /*4f90*/  F2FP.PACK_AB R92, R30, R28 ;  /* 0x0000001c1e5c723e */ /* 0x000fe200000000ff */
[----:B------:R-:W-:Y:S01]  /*4fa0*/  FADD.FTZ R2, R189, R188 ;  /* 0x000000bcbd027221 */ /* 0x000fe20000010000 */
[----:B---3--:R-:W-:Y:S01]  /*4fb0*/  F2FP.PACK_AB R93, R21, R24 ;  /* 0x00000018155d723e */ /* 0x008fe200000000ff */
[----:B------:R-:W-:Y:S01]  /*4fc0*/  FADD.FTZ R0, R242, R0 ;  /* 0x00000000f2007221 */ /* 0x000fe20000010000 */
[----:B------:R-:W-:Y:S01]  /*4fd0*/  F2FP.PACK_AB R94, R25, R29 ;  /* 0x0000001d195e723e */ /* 0x000fe200000000ff */
[----:B------:R-:W-:Y:S01]  /*4fe0*/  FADD.FTZ R11, R230, R8 ;  /* 0x00000008e60b7221 */ /* 0x000fe20000010000 */
[----:B------:R-:W-:-:S02]  /*4ff0*/  F2FP.PACK_AB R95, R20, R22 ;  /* 0x00000016145f723e */ /* 0x000fc400000000ff */
[----:B------:R-:W-:Y:S02]  /*5000*/  F2FP.PACK_AB R96, R16, R19 ;  /* 0x000000131060723e */ /* 0x000fe400000000ff */
[----:B------:R-:W-:Y:S02]  /*5010*/  F2FP.PACK_AB R97, R13, R12 ;  /* 0x0000000c0d61723e */ /* 0x000fe400000000ff */
[----:B------:R-:W-:Y:S02]  /*5020*/  F2FP.PACK_AB R98, R17, R18 ;  /* 0x000000121162723e */ /* 0x000fe400000000ff */
[----:B------:R-:W-:Y:S01]  /*5030*/  F2FP.PACK_AB R99, R15, R14 ;  /* 0x0000000e0f63723e */ /* 0x000fe200000000ff */
[----:B------:R-:W-:Y:S02]  /*5040*/  FADD.FTZ R10, R190, R3 ;  /* 0x00000003be0a7221 */ /* 0x000fe40000010000 */
[----:B------:R-:W-:Y:S02]  /*5050*/  FADD.FTZ R9, R191, R2 ;  /* 0x00000002bf097221 */ /* 0x000fe40000010000 */
[----:B------:R-:W-:-:S02]  /*5060*/  FADD.FTZ R8, R239, R0 ;  /* 0x00000000ef087221 */ /* 0x000fc40000010000 */
[----:B------:R-:W-:Y:S01]  /*5070*/  FADD.FTZ R3, R231, R11 ;  /* 0x0000000be7037221 */ /* 0x000fe20000010000 */
[----:B----4-:R-:W-:Y:S01]  /*5080*/  HMMA.16816.F32 R88, R92, R4, R184 ;  /* 0x000000045c58723c */ /* 0x010fe200000018b8 */
        /* <DEDUP_REMOVED lines=51> */
[----:B------:R-:W-:Y:S01]  /*53c0*/  FADD.FTZ R4, R22, R4 ;  /* 0x0000000416047221 */ /* 0x000fe20000010000 */
[----:B------:R-:W-:Y:S01]  /*53d0*/  HMMA.16816.F32 R132, R92, R136, R72 ;  /* 0x000000885c84723c */ /* 0x000fe20000001848 */
        /* <DEDUP_REMOVED lines=36> */
.L_x_2435:
[----:B------:R-:W2:Y:S01]  /*5620*/  LDL R232, [R1+0x1c] ;  /* 0x00001c0001e87983 */ /* 0x000ea20000100800 */
[----:B------:R-:W-:Y:S04]  /*5630*/  DEPBAR.LE SB0, 0x0 ;  /* 0x000080000000791a */ /* 0x000fe80000000000 */
[----:B------:R-:W3:Y:S01]  /*5640*/  LDL.64 R142, [R1+0x10] ;  /* 0x00001000018e7983 */ /* 0x000ee20000100a00 */
[----:B------:R-:W-:Y:S05]  /*5650*/  WARPSYNC 0xffffffff ;  /* 0xffffffff00007948 */ /* 0x000fea0003800000 */
[----:B------:R-:W4:Y:S04]  /*5660*/  LDL R47, [R1+0x18] ;  /* 0x00001800012f7983 */ /* 0x000f280000100800 */
[----:B------:R-:W5:Y:S04]  /*5670*/  LDL R252, [R1+0x34] ;  /* 0x0000340001fc7983 */ /* 0x000f680000100800 */
[----:B------:R-:W-:Y:S08]  /*5680*/  BAR.SYNC.DEFER_BLOCKING 0x0 ;  /* 0x0000000000007b1d */ /* 0x000ff00000010000 */
[----:B------:R-:W-:Y:S08]  /*5690*/  LDSM.16.M88.4 R64, [R215] ;  /* 0x00000000d740783b */ /* 0x000ff00000000200 */
[----:B-1----:R-:W1:Y:S08]  /*56a0*/  LDSM.16.M88.4 R16, [R212] ;  /* 0x00000000d410783b */ /* 0x002e700000000200 */
[----:B------:R-:W1:Y:S08]  /*56b0*/  LDSM.16.M88.4 R60, [R215+0x1000] ;  /* 0x00100000d73c783b */ /* 0x000e700000000200 */
[----:B------:R-:W1:Y:S08]  /*56c0*/  LDSM.16.M88.4 R32, [R212+0x400] ;  /* 0x00040000d420783b */ /* 0x000e700000000200 */
[----:B------:R-:W5:Y:S04]  /*56d0*/  LDL R231, [R1+0x30] ;  /* 0x0000300001e77983 */ /* 0x000f680000100800 */
[----:B------:R-:W2:Y:S08]  /*56e0*/  LDSM.16.M88.4 R48, [R212+0x800] ;  /* 0x00080000d430783b */ /* 0x000eb00000000200 */
[----:B------:R-:W5:Y:S01]  /*56f0*/  LDL R230, [R1+0x4] ;  /* 0x0000040001e67983 */ /* 0x000f620000100800 */
[-C--:B-1----:R-:W-:Y:S03]  /*5700*/  HMMA.16816.F32 R4, R64, R16.reuse, RZ ;  /* 0x000000104004723c */ /* 0x082fe600000018ff */
[----:B------:R-:W1:Y:S05]  /*5710*/  LDSM.16.M88.4 R176, [R212+0xc00] ;  /* 0x000c0000d4b0783b */ /* 0x000e6a0000000200 */
[C---:B------:R-:W-:Y:S03]  /*5720*/  HMMA.16816.F32 R8, R60.reuse, R16, RZ ;  /* 0x000000103c08723c */ /* 0x040fe600000018ff */
[----:B------:R-:W-:Y:S05]  /*5730*/  LDSM.16.M88.4 R180, [R216] ;  /* 0x00000000d8b4783b */ /* 0x000fea0000000200 */
[-C--:B------:R-:W-:Y:S03]  /*5740*/  HMMA.16816.F32 R12, R60, R18.reuse, RZ ;  /* 0x000000123c0c723c */ /* 0x080fe600000018ff */
[----:B------:R-:W1:Y:S05]  /*5750*/  LDSM.16.M88.4 R184, [R217] ;  /* 0x00000000d9b8783b */ /* 0x000e6a0000000200 */
[C---:B------:R-:W-:Y:S03]  /*5760*/  HMMA.16816.F32 R16, R64.reuse, R18, RZ ;  /* 0x000000124010723c */ /* 0x040fe600000018ff */
[----:B------:R-:W1:Y:S05]  /*5770*/  LDSM.16.M88.4 R188, [R216+0x1000] ;  /* 0x00100000d8bc783b */ /* 0x000e6a0000000200 */
[-C--:B------:R-:W-:Y:S03]  /*5780*/  HMMA.16816.F32 R20, R64, R32.reuse, RZ ;  /* 0x000000204014723c */ /* 0x080fe600000018ff */
[----:B------:R-:W1:Y:S05]  /*5790*/  LDSM.16.M88.4 R192, [R228] ;  /* 0x00000000e4c0783b */ /* 0x000e6a0000000200 */
[C---:B------:R-:W-:Y:S03]  /*57a0*/  HMMA.16816.F32 R24, R60.reuse, R32, RZ ;  /* 0x000000203c18723c */ /* 0x040fe600000018ff */
[----:B------:R-:W1:Y:S08]  /*57b0*/  LDSM.16.M88.4 R196, [R227] ;  /* 0x00000000e3c4783b */ /* 0x000e700000000200 */
[----:B------:R-:W1:Y:S08]  /*57c0*/  LDSM.16.M88.4 R200, [R226] ;  /* 0x00000000e2c8783b */ /* 0x000e700000000200 */
[----:B------:R-:W5:Y:S01]  /*57d0*/  LDL.64 R234, [R1+0x8] ;  /* 0x0000080001ea7983 */ /* 0x000f620000100a00 */
[----:B--2---:R-:W-:Y:S11]  /*57e0*/  ISETP.GT.AND P6, PT, R232, R229, PT ;  /* 0x000000e5e800720c */ /* 0x004ff60003fc4270 */
[----:B------:R-:W-:Y:S02]  /*57f0*/  @!UPT UIADD3 URZ, URZ, URZ, URZ ;  /* 0x0000003f3f3ff290 */ /* 0x000fe4000fffe03f */
[----:B------:R-:W-:Y:S01]  /*5800*/  @!P6 SHF.R.S32.HI R0, RZ, 0x1f, R229 ;  /* 0x0000001fff00e819 */ /* 0x000fe200000114e5 */
[C---:B------:R-:W-:Y:S01]  /*5810*/  @!P6 IMAD.WIDE.U32 R28, R229.reuse, c[0x0][0x208], RZ ;  /* 0x00008200e51cea25 */ /* 0x040fe200078e00ff */
[----:B------:R-:W-:Y:S03]  /*5820*/  @!P6 MOV R32, c[0x0][0x20c] ;  /* 0x000083000020ea02 */ /* 0x000fe60000000f00 */
[----:B------:R-:W-:Y:S02]  /*5830*/  @!P6 IMAD R0, R0, c[0x0][0x208], RZ ;  /* 0x000082000000ea24 */ /* 0x000fe400078e02ff */
[----:B------:R-:W-:Y:S02]  /*5840*/  @!P6 IMAD.MOV.U32 R3, RZ, RZ, c[0x0][0x208] ;  /* 0x00008200ff03e624 */ /* 0x000fe400078e00ff */
[----:B------:R-:W-:Y:S02]  /*5850*/  @!P6 IMAD R0, R229, c[0x0][0x20c], R0 ;  /* 0x00008300e500ea24 */ /* 0x000fe400078e0200 */
[C---:B------:R-:W-:Y:S02]  /*5860*/  @!P6 IMAD.SHL.U32 R2, R28.reuse, 0x40, RZ ;  /* 0x000000401c02e824 */ /* 0x040fe400078e00ff */
[----:B------:R-:W-:Y:S03]  /*5870*/  @!P6 IMAD.IADD R0, R29, 0x1, R0 ;  /* 0x000000011d00e824 */ /* 0x000fe600078e0200 */
[C---:B------:R-:W-:Y:S02]  /*5880*/  @!P6 LEA R44, P1, R3.reuse, R2, 0x5 ;  /* 0x00000002032ce211 */ /* 0x040fe400078228ff */
[----:B------:R-:W-:Y:S02]  /*5890*/  @!P6 SHF.L.U64.HI R0, R28, 0x6, R0 ;  /* 0x000000061c00e819 */ /* 0x000fe40000010200 */
[-C--:B------:R-:W-:Y:S01]  /*58a0*/  HMMA.16816.F32 R28, R60, R34.reuse, RZ ;  /* 0x000000223c1c723c */ /* 0x080fe200000018ff */
[----:B---3--:R-:W-:Y:S02]  /*58b0*/  @!P6 IADD3 R36, P0, R2, R142, RZ ;  /* 0x0000008e0224e210 */ /* 0x008fe40007f1e0ff */
[----:B------:R-:W-:Y:S02]  /*58c0*/  @!P6 LEA.HI.X R3, R3, R0, R32, 0x5, P1 ;  /* 0x000000000303e211 */ /* 0x000fe400008f2c20 */
[----:B------:R-:W-:Y:S01]  /*58d0*/  @!P6 IADD3 R43, P1, R142, 0x20, RZ ;  /* 0x000000208e2be810 */ /* 0x000fe20007f3e0ff */
[--C-:B----4-:R-:W-:Y:S01]  /*58e0*/  @!P6 IMAD.X R37, R0, 0x1, R47.reuse, P0 ;  /* 0x000000010025e824 */ /* 0x110fe200000e062f */
[----:B------:R-:W-:Y:S01]  /*58f0*/  @!P6 LEA R52, P0, R36, c[0x0][0x1f8], 0x1 ;  /* 0x00007e002434ea11 */ /* 0x000fe200078008ff */
[C---:B------:R-:W-:Y:S04]  /*5900*/  HMMA.16816.F32 R32, R64.reuse, R34, RZ ;  /* 0x000000224020723c */ /* 0x040fe800000018ff */
[----:B------:R-:W-:Y:S01]  /*5910*/  @!P6 IMAD.X R42, RZ, RZ, R47, P1 ;  /* 0x000000ffff2ae224 */ /* 0x000fe200008e062f */
[----:B------:R-:W-:Y:S02]  /*5920*/  @!P6 IADD3 R41, P1, R2, R43, RZ ;  /* 0x0000002b0229e210 */ /* 0x000fe40007f3e0ff */
[----:B------:R-:W-:Y:S02]  /*5930*/  @!P6 LEA.HI.X R53, R36, c[0x0][0x1fc], R37, 0x1, P0 ;  /* 0x00007f002435ea11 */ /* 0x000fe400000f0c25 */
[-C--:B------:R-:W-:Y:S03]  /*5940*/  HMMA.16816.F32 R36, R64, R48.reuse, RZ ;  /* 0x000000304024723c */ /* 0x080fe600000018ff */
[----:B------:R-:W-:Y:S01]  /*5950*/  @!P6 IADD3 R40, P0, R142, 0x40, RZ ;  /* 0x000000408e28e810 */ /* 0x000fe20007f1e0ff */
[----:B------:R-:W-:Y:S01]  /*5960*/  @!P6 IMAD.X R46, R0, 0x1, R42, P1 ;  /* 0x00000001002ee824 */ /* 0x000fe200008e062a */
[C---:B------:R-:W-:Y:S02]  /*5970*/  @!P6 LEA R56, P1, R41.reuse, c[0x0][0x1f8], 0x1 ;  /* 0x00007e002938ea11 */ /* 0x040fe400078208ff */
[----:B------:R-:W-:Y:S02]  /*5980*/  @!P6 IADD3.X R45, RZ, R47, RZ, P0, !PT ;  /* 0x0000002fff2de210 */ /* 0x000fe400007fe4ff */
[-C--:B------:R-:W-:Y:S03]  /*5990*/  @!P6 IADD3 R2, P0, R2, R40.reuse, RZ ;  /* 0x000000280202e210 */ /* 0x080fe60007f1e0ff */
[----:B------:R-:W-:Y:S02]  /*59a0*/  @!P6 LEA.HI.X R57, R41, c[0x0][0x1fc], R46, 0x1, P1 ;  /* 0x00007f002939ea11 */ /* 0x000fe400008f0c2e */
[----:B------:R-:W-:Y:S01]  /*59b0*/  @!P6 IADD3 R58, P1, R44, R43, RZ ;  /* 0x0000002b2c3ae210 */ /* 0x000fe20007f3e0ff */
[--C-:B------:R-:W-:Y:S01]  /*59c0*/  @!P6 IMAD.X R54, R0, 0x1, R45.reuse, P0 ;  /* 0x000000010036e824 */ /* 0x100fe200000e062d */
[C---:B------:R-:W-:Y:S03]  /*59d0*/  @!P6 IADD3 R141, P0, R44.reuse, R40, RZ ;  /* 0x000000282c8de210 */ /* 0x040fe60007f1e0ff */
[C---:B------:R-:W-:Y:S01]  /*59e0*/  @!P6 IMAD.X R59, R3.reuse, 0x1, R42, P1 ;  /* 0x00000001033be824 */ /* 0x040fe200008e062a */
[----:B------:R-:W-:Y:S01]  /*59f0*/  @!P6 IADD3 R0, P1, R44, R142, RZ ;  /* 0x0000008e2c00e210 */ /* 0x000fe20007f3e0ff */
[C---:B------:R-:W-:Y:S02]  /*5a00*/  HMMA.16816.F32 R40, R60.reuse, R48, RZ ;  /* 0x000000303c28723c */ /* 0x040fe400000018ff */
[C---:B------:R-:W-:Y:S01]  /*5a10*/  @!P6 IMAD.X R149, R3.reuse, 0x1, R45, P0 ;  /* 0x000000010395e824 */ /* 0x040fe200000e062d */
[----:B------:R-:W-:Y:S02]  /*5a20*/  @!P6 IADD3.X R3, R3, R47, RZ, P1, !PT ;  /* 0x0000002f0303e210 */ /* 0x000fe40000ffe4ff */
[----:B------:R-:W-:Y:S02]  /*5a30*/  @!P6 LEA R150, P1, R0, c[0x0][0x1f8], 0x1 ;  /* 0x00007e000096ea11 */ /* 0x000fe400078208ff */
[----:B------:R-:W-:Y:S01]  /*5a40*/  @!P6 LEA R144, P0, R2, c[0x0][0x1f8], 0x1 ;  /* 0x00007e000290ea11 */ /* 0x000fe200078008ff */
[-C--:B------:R-:W-:Y:S01]  /*5a50*/  HMMA.16816.F32 R44, R60, R50.reuse, RZ ;  /* 0x000000323c2c723c */ /* 0x080fe200000018ff */
[----:B------:R-:W-:Y:S03]  /*5a60*/  @!P6 LEA.HI.X R151, R0, c[0x0][0x1fc], R3, 0x1, P1 ;  /* 0x00007f000097ea11 */ /* 0x000fe600008f0c03 */
[----:B-----5:R-:W-:Y:S01]  /*5a70*/  @!P6 IMAD.SHL.U32 R0, R252, 0x2, RZ ;  /* 0x00000002fc00e824 */ /* 0x020fe200078e00ff */
[----:B------:R-:W-:Y:S02]  /*5a80*/  @!P6 LEA.HI.X R145, R2, c[0x0][0x1fc], R54, 0x1, P0 ;  /* 0x00007f000291ea11 */ /* 0x000fe400000f0c36 */
[C---:B------:R-:W-:Y:S01]  /*5a90*/  @!P6 LEA R142, P0, R58.reuse, c[0x0][0x1f8], 0x1 ;  /* 0x00007e003a8eea11 */ /* 0x040fe200078008ff */
[C---:B------:R-:W-:Y:S01]  /*5aa0*/  HMMA.16816.F32 R48, R64.reuse, R50, RZ ;  /* 0x000000324030723c */ /* 0x040fe200000018ff */
[----:B------:R-:W-:Y:S01]  /*5ab0*/  @!PT LDS RZ, [RZ] ;  /* 0x00000000fffff984 */ /* 0x000fe20000000800 */
[----:B------:R-:W-:Y:S01]  /*5ac0*/  @!PT LDS RZ, [RZ] ;  /* 0x00000000fffff984 */ /* 0x000fe20000000800 */
[----:B------:R-:W-:Y:S01]  /*5ad0*/  @!PT LDS RZ, [RZ] ;  /* 0x00000000fffff984 */ /* 0x000fe20000000800 */
[----:B------:R1:W-:Y:S03]  /*5ae0*/  @!P6 LDGSTS.E.BYPASS.LTC128B.128 [R0+0x100], [R52.64], !P5 ;  /* 0x001000003400efae */ /* 0x0003e6000e901d46 */
[----:B------:R-:W-:Y:S02]  /*5af0*/  @!P6 LEA.HI.X R143, R58, c[0x0][0x1fc], R59, 0x1, P0 ;  /* 0x00007f003a8fea11 */ /* 0x000fe400000f0c3b */
[C---:B------:R-:W-:Y:S03]  /*5b00*/  @!P6 LEA R2, P0, R141.reuse, c[0x0][0x1f8], 0x1 ;  /* 0x00007e008d02ea11 */ /* 0x040fe600078008ff */
[----:B------:R2:W-:Y:S03]  /*5b10*/  @!P6 LDGSTS.E.BYPASS.LTC128B.128 [R0+0x1100], [R56.64], !P4 ;  /* 0x011000003800efae */ /* 0x0005e6000e101d46 */
[----:B------:R-:W-:Y:S05]  /*5b20*/  @!P6 LEA.HI.X R3, R141, c[0x0][0x1fc], R149, 0x1, P0 ;  /* 0x00007f008d03ea11 */ /* 0x000fea00000f0c95 */
[----:B------:R3:W-:Y:S08]  /*5b30*/  @!P6 LDGSTS.E.BYPASS.LTC128B.128 [R0+0x2100], [R144.64], !P3 ;  /* 0x021000009000efae */ /* 0x0007f0000d901d46 */
[----:B------:R4:W-:Y:S01]  /*5b40*/  @!P6 LDGSTS.E.BYPASS.LTC128B.128 [R0+0x900], [R150.64], !P5 ;  /* 0x009000009600efae */ /* 0x0009e2000e901d46 */
[-C--:B-1----:R-:W-:Y:S07]  /*5b50*/  HMMA.16816.F32 R52, R64, R176.reuse, RZ ;  /* 0x000000b04034723c */ /* 0x082fee00000018ff */
[----:B------:R1:W-:Y:S01]  /*5b60*/  @!P6 LDGSTS.E.BYPASS.LTC128B.128 [R0+0x1900], [R142.64], !P4 ;  /* 0x019000008e00efae */ /* 0x0003e2000e101d46 */
[C---:B--2---:R-:W-:Y:S07]  /*5b70*/  HMMA.16816.F32 R56, R60.reuse, R176, RZ ;  /* 0x000000b03c38723c */ /* 0x044fee00000018ff */
[----:B------:R2:W-:Y:S01]  /*5b80*/  @!P6 LDGSTS.E.BYPASS.LTC128B.128 [R0+0x2900], [R2.64], !P3 ;  /* 0x029000000200efae */ /* 0x0005e2000d901d46 */
[----:B------:R-:W-:Y:S01]  /*5b90*/  ISETP.GT.AND P6, PT, R229, R232, PT ;  /* 0x000000e8e500720c */ /* 0x000fe20003fc4270 */
[-C--:B------:R-:W-:Y:S06]  /*5ba0*/  HMMA.16816.F32 R60, R60, R178.reuse, RZ ;  /* 0x000000b23c3c723c */ /* 0x080fec00000018ff */
[----:B------:R-:W-:Y:S02]  /*5bb0*/  LDSM.16.M88.4 R204, [R215+0x2000] ;  /* 0x00200000d7cc783b */ /* 0x000fe40000000200 */
[----:B------:R-:W-:Y:S04]  /*5bc0*/  HMMA.16816.F32 R64, R64, R178, RZ ;  /* 0x000000b24040723c */ /* 0x000fe800000018ff */
[----:B---3--:R-:W-:Y:S02]  /*5bd0*/  @P6 IMAD.MOV.U32 R144, RZ, RZ, c[0x0][0x1e4] ;  /* 0x00007900ff906624 */ /* 0x008fe400078e00ff */
[----:B------:R-:W0:Y:S02]  /*5be0*/  LDGDEPBAR ;  /* 0x00000000000079af */ /* 0x000e240000000000 */
[-C--:B------:R-:W-:Y:S01]  /*5bf0*/  HMMA.16816.F32 R4, R180, R184.reuse, R4 ;  /* 0x000000b8b404723c */ /* 0x080fe20000001804 */
[----:B-1----:R-:W-:Y:S05]  /*5c00*/  @P6 MOV R143, c[0x0][0x1e0] ;  /* 0x00007800008f6a02 */ /* 0x002fea0000000f00 */
[----:B------:R-:W1:Y:S01]  /*5c10*/  LDSM.16.M88.4 R208, [R212+0x1000] ;  /* 0x00100000d4d0783b */ /* 0x000e620000000200 */
[----:B------:R-:W-:Y:S01]  /*5c20*/  @P6 IADD3 R149, P1, R234, 0x20, RZ ;  /* 0x00000020ea956810 */ /* 0x000fe20007f3e0ff */
[----:B------:R-:W-:Y:S01]  /*5c30*/  @P2 IMAD.HI.U32 R142, R231, c[0x0][0x2c8], RZ ;  /* 0x0000b200e78e2a27 */ /* 0x000fe200078e00ff */
[C---:B------:R-:W-:Y:S04]  /*5c40*/  HMMA.16816.F32 R8, R188.reuse, R184, R8 ;  /* 0x000000b8bc08723c */ /* 0x040fe80000001808 */
[----:B------:R-:W-:Y:S01]  /*5c50*/  @P6 IMAD.X R145, RZ, RZ, R230, P1 ;  /* 0x000000ffff916224 */ /* 0x000fe200008e06e6 */
[----:B------:R-:W3:Y:S03]  /*5c60*/  LDSM.16.M88.4 R176, [R215+0x3000] ;  /* 0x00300000d7b0783b */ /* 0x000ee60000000200 */
        /* <DEDUP_REMOVED lines=12> */
[----:B------:R-:W-:Y:S07]  /*5d30*/  LDSM.16.M88.4 R196, [R225] ;  /* 0x00000000e1c4783b */ /* 0x000fee0000000200 */
[-C--:B------:R-:W-:Y:S08]  /*5d40*/  HMMA.16816.F32 R52, R180, R200.reuse, R52 ;  /* 0x000000c8b434723c */ /* 0x080ff00000001834 */
[C---:B------:R-:W-:Y:S08]  /*5d50*/  HMMA.16816.F32 R56, R188.reuse, R200, R56 ;  /* 0x000000c8bc38723c */ /* 0x040ff00000001838 */
[-C--:B------:R-:W-:Y:S01]  /*5d60*/  HMMA.16816.F32 R60, R188, R202.reuse, R60 ;  /* 0x000000cabc3c723c */ /* 0x080fe2000000183c */
[----:B------:R-:W2:Y:S07]  /*5d70*/  LDSM.16.M88.4 R188, [R212+0x1800] ;  /* 0x00180000d4bc783b */ /* 0x000eae0000000200 */
[----:B------:R-:W-:Y:S01]  /*5d80*/  HMMA.16816.F32 R64, R180, R202, R64 ;  /* 0x000000cab440723c */ /* 0x000fe20000001840 */
[----:B------:R-:W2:Y:S07]  /*5d90*/  LDSM.16.M88.4 R180, [R212+0x1c00] ;  /* 0x001c0000d4b4783b */ /* 0x000eae0000000200 */
[-C--:B-1----:R-:W-:Y:S01]  /*5da0*/  HMMA.16816.F32 R4, R204, R208.reuse, R4 ;  /* 0x000000d0cc04723c */ /* 0x082fe20000001804 */
[----:B------:R-:W1:Y:S07]  /*5db0*/  LDSM.16.M88.4 R200, [R216+0x3000] ;  /* 0x00300000d8c8783b */ /* 0x000e6e0000000200 */
[C---:B---3--:R-:W-:Y:S08]  /*5dc0*/  HMMA.16816.F32 R8, R176.reuse, R208, R8 ;  /* 0x000000d0b008723c */ /* 0x048ff00000001808 */
[-C--:B------:R-:W-:Y:S08]  /*5dd0*/  HMMA.16816.F32 R12, R176, R210.reuse, R12 ;  /* 0x000000d2b00c723c */ /* 0x080ff0000000180c */
[C---:B------:R-:W-:Y:S01]  /*5de0*/  HMMA.16816.F32 R16, R204.reuse, R210, R16 ;  /* 0x000000d2cc10723c */ /* 0x040fe20000001810 */
[----:B------:R-:W3:Y:S07]  /*5df0*/  LDSM.16.M88.4 R208, [R224] ;  /* 0x00000000e0d0783b */ /* 0x000eee0000000200 */
[-C--:B-----5:R-:W-:Y:S08]  /*5e00*/  HMMA.16816.F32 R20, R204, R184.reuse, R20 ;  /* 0x000000b8cc14723c */ /* 0x0a0ff00000001814 */
[C---:B------:R-:W-:Y:S08]  /*5e10*/  HMMA.16816.F32 R24, R176.reuse, R184, R24 ;  /* 0x000000b8b018723c */ /* 0x040ff00000001818 */
[-C--:B------:R-:W-:Y:S08]  /*5e20*/  HMMA.16816.F32 R28, R176, R186.reuse, R28 ;  /* 0x000000bab01c723c */ /* 0x080ff0000000181c */
[C---:B------:R-:W-:Y:S01]  /*5e30*/  HMMA.16816.F32 R32, R204.reuse, R186, R32 ;  /* 0x000000bacc20723c */ /* 0x040fe20000001820 */
[----:B------:R-:W5:Y:S07]  /*5e40*/  LDSM.16.M88.4 R184, [R223] ;  /* 0x00000000dfb8783b */ /* 0x000f6e0000000200 */
[-C--:B--2---:R-:W-:Y:S08]  /*5e50*/  HMMA.16816.F32 R36, R204, R188.reuse, R36 ;  /* 0x000000bccc24723c */ /* 0x084ff00000001824 */
[C---:B------:R-:W-:Y:S08]  /*5e60*/  HMMA.16816.F32 R40, R176.reuse, R188, R40 ;  /* 0x000000bcb028723c */ /* 0x040ff00000001828 */
[-C--:B------:R-:W-:Y:S08]  /*5e70*/  HMMA.16816.F32 R44, R176, R190.reuse, R44 ;  /* 0x000000beb02c723c */ /* 0x080ff0000000182c */
[C---:B------:R-:W-:Y:S01]  /*5e80*/  HMMA.16816.F32 R48, R204.reuse, R190, R48 ;  /* 0x000000becc30723c */ /* 0x040fe20000001830 */
[----:B------:R-:W-:Y:S07]  /*5e90*/  LDSM.16.M88.4 R188, [R212+0x2000] ;  /* 0x00200000d4bc783b */ /* 0x000fee0000000200 */
[-C--:B------:R-:W-:Y:S08]  /*5ea0*/  HMMA.16816.F32 R52, R204, R180.reuse, R52 ;  /* 0x000000b4cc34723c */ /* 0x080ff00000001834 */
[C---:B------:R-:W-:Y:S08]  /*5eb0*/  HMMA.16816.F32 R56, R176.reuse, R180, R56 ;  /* 0x000000b4b038723c */ /* 0x040ff00000001838 */
[-C--:B------:R-:W-:Y:S01]  /*5ec0*/  HMMA.16816.F32 R60, R176, R182.reuse, R60 ;  /* 0x000000b6b03c723c */ /* 0x080fe2000000183c */
[----:B------:R-:W2:Y:S07]  /*5ed0*/  LDSM.16.M88.4 R176, [R222] ;  /* 0x00000000deb0783b */ /* 0x000eae0000000200 */
[----:B------:R-:W-:Y:S01]  /*5ee0*/  HMMA.16816.F32 R64, R204, R182, R64 ;  /* 0x000000b6cc40723c */ /* 0x000fe20000001840 */
[----:B------:R-:W2:Y:S07]  /*5ef0*/  LDSM.16.M88.4 R180, [R215+0x4000] ;  /* 0x00400000d7b4783b */ /* 0x000eae0000000200 */
[-C--:B------:R-:W-:Y:S01]  /*5f00*/  HMMA.16816.F32 R4, R192, R196.reuse, R4 ;  /* 0x000000c4c004723c */ /* 0x080fe20000001804 */
[----:B------:R-:W-:Y:S07]  /*5f10*/  LDSM.16.M88.4 R204, [R212+0x2400] ;  /* 0x00240000d4cc783b */ /* 0x000fee0000000200 */
        /* <DEDUP_REMOVED lines=8> */
[----:B------:R-:W3:Y:S07]  /*5fa0*/  LDSM.16.M88.4 R208, [R212+0x2800] ;  /* 0x00280000d4d0783b */ /* 0x000eee0000000200 */
[-C--:B-----5:R-:W-:Y:S08]  /*5fb0*/  HMMA.16816.F32 R36, R192, R184.reuse, R36 ;  /* 0x000000b8c024723c */ /* 0x0a0ff00000001824 */
[C---:B------:R-:W-:Y:S08]  /*5fc0*/  HMMA.16816.F32 R40, R200.reuse, R184, R40 ;  /* 0x000000b8c828723c */ /* 0x040ff00000001828 */
[-C--:B------:R-:W-:Y:S08]  /*5fd0*/  HMMA.16816.F32 R44, R200, R186.reuse, R44 ;  /* 0x000000bac82c723c */ /* 0x080ff0000000182c */
[C---:B------:R-:W-:Y:S01]  /*5fe0*/  HMMA.16816.F32 R48, R192.reuse, R186, R48 ;  /* 0x000000bac030723c */ /* 0x040fe20000001830 */
[----:B------:R-:W5:Y:S07]  /*5ff0*/  LDSM.16.M88.4 R184, [R212+0x2c00] ;  /* 0x002c0000d4b8783b */ /* 0x000f6e0000000200 */
[-C--:B--2---:R-:W-:Y:S08]  /*6000*/  HMMA.16816.F32 R52, R192, R176.reuse, R52 ;  /* 0x000000b0c034723c */ /* 0x084ff00000001834 */
[C---:B------:R-:W-:Y:S08]  /*6010*/  HMMA.16816.F32 R56, R200.reuse, R176, R56 ;  /* 0x000000b0c838723c */ /* 0x040ff00000001838 */
[-C--:B------:R-:W-:Y:S01]  /*6020*/  HMMA.16816.F32 R60, R200, R178.reuse, R60 ;  /* 0x000000b2c83c723c */ /* 0x080fe2000000183c */
[----:B------:R-:W2:Y:S07]  /*6030*/  LDL R200, [R1+0x3c] ;  /* 0x00003c0001c87983 */ /* 0x000eae0000100800 */
[----:B------:R-:W-:Y:S01]  /*6040*/  HMMA.16816.F32 R64, R192, R178, R64 ;  /* 0x000000b2c040723c */ /* 0x000fe20000001840 */
[----:B------:R-:W-:Y:S07]  /*6050*/  LDSM.16.M88.4 R176, [R216+0x4000] ;  /* 0x00400000d8b0783b */ /* 0x000fee0000000200 */
[-C--:B------:R-:W-:Y:S01]  /*6060*/  HMMA.16816.F32 R4, R180, R188.reuse, R4 ;  /* 0x000000bcb404723c */ /* 0x080fe20000001804 */
[----:B------:R-:W-:Y:S07]  /*6070*/  LDSM.16.M88.4 R192, [R216+0x5000] ;  /* 0x00500000d8c0783b */ /* 0x000fee0000000200 */
[C---:B-1----:R-:W-:Y:S08]  /*6080*/  HMMA.16816.F32 R8, R196.reuse, R188, R8 ;  /* 0x000000bcc408723c */ /* 0x042ff00000001808 */
[-C--:B------:R-:W-:Y:S08]  /*6090*/  HMMA.16816.F32 R12, R196, R190.reuse, R12 ;  /* 0x000000bec40c723c */ /* 0x080ff0000000180c */
[C---:B------:R-:W-:Y:S01]  /*60a0*/  HMMA.16816.F32 R16, R180.reuse, R190, R16 ;  /* 0x000000beb410723c */ /* 0x040fe20000001810 */
[----:B------:R-:W1:Y:S07]  /*60b0*/  LDSM.16.M88.4 R188, [R221] ;  /* 0x00000000ddbc783b */ /* 0x000e6e0000000200 */
[-C--:B------:R-:W-:Y:S08]  /*60c0*/  HMMA.16816.F32 R20, R180, R204.reuse, R20 ;  /* 0x000000ccb414723c */ /* 0x080ff00000001814 */
[C---:B------:R-:W-:Y:S07]  /*60d0*/  HMMA.16816.F32 R24, R196.reuse, R204, R24 ;  /* 0x000000ccc418723c */ /* 0x040fee0000001818 */
[----:B------:R-:W-:Y:S01]  /*60e0*/  IADD3 R204, R229, -0x1, RZ ;  /* 0xffffffffe5cc7810 */ /* 0x000fe20007ffe0ff */
[-C--:B------:R-:W-:Y:S04]  /*60f0*/  HMMA.16816.F32 R28, R196, R206.reuse, R28 ;  /* 0x000000cec41c723c */ /* 0x080fe8000000181c */
[----:B------:R-:W-:Y:S01]  /*6100*/  @P6 IMAD.WIDE.U32 R2, R204, c[0x0][0x1e0], RZ ;  /* 0x00007800cc026a25 */ /* 0x000fe200078e00ff */
[----:B----4-:R-:W-:Y:S03]  /*6110*/  @P6 SHF.R.S32.HI R0, RZ, 0x1f, R204 ;  /* 0x0000001fff006819 */ /* 0x010fe600000114cc */
[C---:B------:R-:W-:Y:S04]  /*6120*/  HMMA.16816.F32 R32, R180.reuse, R206, R32 ;  /* 0x000000ceb420723c */ /* 0x040fe80000001820 */
[----:B------:R-:W-:Y:S04]  /*6130*/  @P6 IMAD R0, R0, c[0x0][0x1e0], RZ ;  /* 0x0000780000006a24 */ /* 0x000fe800078e02ff */
[-C--:B---3--:R-:W-:Y:S04]  /*6140*/  HMMA.16816.F32 R36, R180, R208.reuse, R36 ;  /* 0x000000d0b424723c */ /* 0x088fe80000001824 */
[----:B------:R-:W-:Y:S04]  /*6150*/  @P6 IMAD R0, R204, c[0x0][0x1e4], R0 ;  /* 0x00007900cc006a24 */ /* 0x000fe800078e0200 */
[C---:B------:R-:W-:Y:S04]  /*6160*/  HMMA.16816.F32 R40, R196.reuse, R208, R40 ;  /* 0x000000d0c428723c */ /* 0x040fe80000001828 */
[----:B------:R-:W-:Y:S02]  /*6170*/  @P6 IMAD.IADD R0, R3, 0x1, R0 ;  /* 0x0000000103006824 */ /* 0x000fe400078e0200 */
[C---:B------:R-:W-:Y:S02]  /*6180*/  @P6 IMAD.SHL.U32 R3, R2.reuse, 0x40, RZ ;  /* 0x0000004002036824 */ /* 0x040fe400078e00ff */
[-C--:B------:R-:W-:Y:S04]  /*6190*/  HMMA.16816.F32 R44, R196, R210.reuse, R44 ;  /* 0x000000d2c42c723c */ /* 0x080fe8000000182c */
[----:B------:R-:W-:Y:S01]  /*61a0*/  @P6 SHF.L.U64.HI R2, R2, 0x6, R0 ;  /* 0x0000000602026819 */ /* 0x000fe20000010200 */
[----:B------:R-:W-:Y:S01]  /*61b0*/  IMAD.MOV.U32 R0, RZ, RZ, R231 ;  /* 0x000000ffff007224 */ /* 0x000fe200078e00e7 */
[C---:B------:R-:W-:Y:S02]  /*61c0*/  @P6 LEA R141, P0, R143.reuse, R3, 0x5 ;  /* 0x000000038f8d6211 */ /* 0x040fe400078028ff */
[C---:B------:R-:W-:Y:S04]  /*61d0*/  HMMA.16816.F32 R48, R180.reuse, R210, R48 ;  /* 0x000000d2b430723c */ /* 0x040fe80000001830 */
[----:B------:R-:W-:Y:S02]  /*61e0*/  @P2 SHF.R.U32.HI R0, RZ, c[0x0][0x2cc], R142 ;  /* 0x0000b300ff002a19 */ /* 0x000fe4000001168e */
[----:B------:R-:W-:Y:S02]  /*61f0*/  @P6 LEA.HI.X R142, R143, R2, R144, 0x5, P0 ;  /* 0x000000028f8e6211 */ /* 0x000fe400000f2c90 */
[-C--:B-----5:R-:W-:Y:S04]  /*6200*/  HMMA.16816.F32 R52, R180, R184.reuse, R52 ;  /* 0x000000b8b434723c */ /* 0x0a0fe80000001834 */
[CC--:B------:R-:W-:Y:S02]  /*6210*/  @P6 IADD3 R144, P1, R3.reuse, R149.reuse, RZ ;  /* 0x0000009503906210 */ /* 0x0c0fe40007f3e0ff */
[----:B------:R-:W-:Y:S02]  /*6220*/  @P6 IADD3 R143, P0, R3, R234, RZ ;  /* 0x000000ea038f6210 */ /* 0x000fe40007f1e0ff */
[C---:B------:R-:W-:Y:S04]  /*6230*/  HMMA.16816.F32 R56, R196.reuse, R184, R56 ;  /* 0x000000b8c438723c */ /* 0x040fe80000001838 */
[----:B------:R-:W-:Y:S01]  /*6240*/  @P6 IMAD.X R151, R2, 0x1, R145, P1 ;  /* 0x0000000102976824 */ /* 0x000fe200008e0691 */
[----:B------:R-:W-:Y:S01]  /*6250*/  @P6 LEA R202, P1, R144, c[0x0][0x1c8], 0x1 ;  /* 0x0000720090ca6a11 */ /* 0x000fe200078208ff */
[----:B------:R-:W-:Y:S01]  /*6260*/  @P6 IMAD.X R150, R2, 0x1, R230, P0 ;  /* 0x0000000102966824 */ /* 0x000fe200000e06e6 */
[----:B------:R-:W-:Y:S01]  /*6270*/  MOV R184, 0xffffffc0 ;  /* 0xffffffc000b87802 */ /* 0x000fe20000000f00 */
[-C--:B------:R-:W-:Y:S01]  /*6280*/  HMMA.16816.F32 R60, R196, R186.reuse, R60 ;  /* 0x000000bac43c723c */ /* 0x080fe2000000183c */
[----:B------:R-:W-:Y:S03]  /*6290*/  SHFL.IDX PT, R196, R0, 0x2, 0x1c1f ;  /* 0x005c1f0000c47f89 */ /* 0x000fe600000e0000 */
[----:B------:R-:W-:Y:S02]  /*62a0*/  @P6 LEA.HI.X R203, R144, c[0x0][0x1cc], R151, 0x1, P1 ;  /* 0x0000730090cb6a11 */ /* 0x000fe400008f0c97 */
[C---:B------:R-:W-:Y:S02]  /*62b0*/  @P6 LEA R206, P0, R143.reuse, c[0x0][0x1c8], 0x1 ;  /* 0x000072008fce6a11 */ /* 0x040fe400078008ff */
[----:B------:R-:W-:Y:S01]  /*62c0*/  HMMA.16816.F32 R64, R180, R186, R64 ;  /* 0x000000bab440723c */ /* 0x000fe20000001840 */
[----:B------:R-:W3:Y:S03]  /*62d0*/  LDSM.16.M88.4 R180, [R220] ;  /* 0x00000000dcb4783b */ /* 0x000ee60000000200 */
[----:B------:R-:W-:Y:S01]  /*62e0*/  @P6 LEA.HI.X R207, R143, c[0x0][0x1cc], R150, 0x1, P0 ;  /* 0x000073008fcf6a11 */ /* 0x000fe200000f0c96 */
[----:B------:R-:W-:Y:S01]  /*62f0*/  IMAD R150, R229, R184, 0x1 ;  /* 0x00000001e5967424 */ /* 0x000fe200078e02b8 */
[----:B------:R-:W-:Y:S02]  /*6300*/  @P6 IADD3 R144, P0, R234, 0x40, RZ ;  /* 0x00000040ea906810 */ /* 0x000fe40007f1e0ff */
[-C--:B-1----:R-:W-:Y:S01]  /*6310*/  HMMA.16816.F32 R4, R176, R188.reuse, R4 ;  /* 0x000000bcb004723c */ /* 0x082fe20000001804 */
[----:B------:R-:W1:Y:S04]  /*6320*/  LDSM.16.M88.4 R184, [R219] ;  /* 0x00000000dbb8783b */ /* 0x000e680000000200 */
[--C-:B------:R-:W-:Y:S01]  /*6330*/  @P6 IMAD.X R143, RZ, RZ, R230.reuse, P0 ;  /* 0x000000ffff8f6224 */ /* 0x100fe200000e06e6 */
[-C--:B------:R-:W-:Y:S02]  /*6340*/  @P6 IADD3 R3, P0, R3, R144.reuse, RZ ;  /* 0x0000009003036210 */ /* 0x080fe40007f1e0ff */
[C---:B------:R-:W-:Y:S01]  /*6350*/  HMMA.16816.F32 R8, R192.reuse, R188, R8 ;  /* 0x000000bcc008723c */ /* 0x040fe20000001808 */
[----:B------:R-:W4:Y:S07]  /*6360*/  SHFL.IDX PT, R188, R0, RZ, 0x1c1f ;  /* 0x001c1fff00bc7589 */ /* 0x000f2e00000e0000 */
[-C--:B------:R-:W-:Y:S01]  /*6370*/  HMMA.16816.F32 R12, R192, R190.reuse, R12 ;  /* 0x000000bec00c723c */ /* 0x080fe2000000180c */
[----:B------:R-:W5:Y:S07]  /*6380*/  SHFL.IDX PT, R189, R0, 0x1, 0x1c1f ;  /* 0x003c1f0000bd7f89 */ /* 0x000f6e00000e0000 */
[C---:B------:R-:W-:Y:S01]  /*6390*/  HMMA.16816.F32 R16, R176.reuse, R190, R16 ;  /* 0x000000beb010723c */ /* 0x040fe20000001810 */
[----:B------:R1:W1:Y:S06]  /*63a0*/  SHFL.IDX PT, R151, R0, 0x3, 0x1c1f ;  /* 0x007c1f0000977f89 */ /* 0x00026c00000e0000 */
[C---:B------:R-:W-:Y:S01]  /*63b0*/  @P6 IADD3 R190, P1, R141.reuse, R149, RZ ;  /* 0x000000958dbe6210 */ /* 0x040fe20007f3e0ff */
[-C--:B---3--:R-:W-:Y:S04]  /*63c0*/  HMMA.16816.F32 R20, R176, R180.reuse, R20 ;  /* 0x000000b4b014723c */ /* 0x088fe80000001814 */
[----:B------:R-:W-:Y:S01]  /*63d0*/  @P6 IADD3.X R149, R2, R143, RZ, P0, !PT ;  /* 0x0000008f02956210 */ /* 0x000fe200007fe4ff */
[C---:B------:R-:W-:Y:S01]  /*63e0*/  @P6 IMAD.X R233, R142.reuse, 0x1, R145, P1 ;  /* 0x000000018ee96824 */ /* 0x040fe200008e0691 */
[C---:B------:R-:W-:Y:S02]  /*63f0*/  @P6 IADD3 R191, P0, R141.reuse, R144, RZ ;  /* 0x000000908dbf6210 */ /* 0x040fe40007f1e0ff */
[----:B------:R-:W-:Y:S01]  /*6400*/  @P6 IADD3 R2, P1, R141, R234, RZ ;  /* 0x000000ea8d026210 */ /* 0x000fe20007f3e0ff */
[C---:B------:R-:W-:Y:S04]  /*6410*/  HMMA.16816.F32 R24, R192.reuse, R180, R24 ;  /* 0x000000b4c018723c */ /* 0x040fe80000001818 */
[C---:B------:R-:W-:Y:S01]  /*6420*/  @P6 IMAD.X R234, R142.reuse, 0x1, R143, P0 ;  /* 0x000000018eea6824 */ /* 0x040fe200000e068f */
[C---:B------:R-:W-:Y:S01]  /*6430*/  @P6 LEA R198, P0, R3.reuse, c[0x0][0x1c8], 0x1 ;  /* 0x0000720003c66a11 */ /* 0x040fe200078008ff */
[----:B------:R-:W-:Y:S02]  /*6440*/  @P6 IMAD.X R142, R142, 0x1, R230, P1 ;  /* 0x000000018e8e6824 */ /* 0x000fe400008e06e6 */
[-C--:B------:R-:W-:Y:S04]  /*6450*/  HMMA.16816.F32 R28, R192, R182.reuse, R28 ;  /* 0x000000b6c01c723c */ /* 0x080fe8000000181c */
[----:B------:R-:W-:Y:S04]  /*6460*/  @P6 LEA.HI.X R199, R3, c[0x0][0x1cc], R149, 0x1, P0 ;  /* 0x0000730003c76a11 */ /* 0x000fe800000f0c95 */
[C---:B------:R-:W-:Y:S08]  /*6470*/  HMMA.16816.F32 R32, R176.reuse, R182, R32 ;  /* 0x000000b6b020723c */ /* 0x040ff00000001820 */
[-C--:B-1----:R-:W-:Y:S08]  /*6480*/  HMMA.16816.F32 R36, R176, R184.reuse, R36 ;  /* 0x000000b8b024723c */ /* 0x082ff00000001824 */
[C---:B------:R-:W-:Y:S08]  /*6490*/  HMMA.16816.F32 R40, R192.reuse, R184, R40 ;  /* 0x000000b8c028723c */ /* 0x040ff00000001828 */
[-C--:B------:R-:W-:Y:S08]  /*64a0*/  HMMA.16816.F32 R44, R192, R186.reuse, R44 ;  /* 0x000000bac02c723c */ /* 0x080ff0000000182c */
[C---:B------:R-:W-:Y:S04]  /*64b0*/  HMMA.16816.F32 R48, R176.reuse, R186, R48 ;  /* 0x000000bab030723c */ /* 0x040fe80000001830 */
[----:B--2---:R-:W-:Y:S02]  /*64c0*/  IADD3 R150, R150, c[0x0][0x1d0], -R200 ;  /* 0x0000740096967a10 */ /* 0x004fe40007ffe8c8 */
[----:B------:R-:W-:Y:S02]  /*64d0*/  @P6 LEA R200, P1, R2, c[0x0][0x1c8], 0x1 ;  /* 0x0000720002c86a11 */ /* 0x000fe400078208ff */
[----:B------:R-:W-:Y:S04]  /*64e0*/  IADD3 R0, R150, -c[0x0][0x168], RZ ;  /* 0x80005a0096007a10 */ /* 0x000fe80007ffe0ff */
[----:B------:R-:W-:Y:S02]  /*64f0*/  @P6 LEA.HI.X R201, R2, c[0x0][0x1cc], R142, 0x1, P1 ;  /* 0x0000730002c96a11 */ /* 0x000fe400008f0c8e */
[C---:B----4-:R-:W-:Y:S01]  /*6500*/  IADD3 R141, R0.reuse, R188, RZ ;  /* 0x000000bc008d7210 */ /* 0x050fe20007ffe0ff */
[C---:B-----5:R-:W-:Y:S02]  /*6510*/  IMAD.IADD R3, R0.reuse, 0x1, R189 ;  /* 0x0000000100037824 */ /* 0x060fe400078e02bd */
[C---:B------:R-:W-:Y:S01]  /*6520*/  IMAD.IADD R2, R0.reuse, 0x1, R196 ;  /* 0x0000000100027824 */ /* 0x040fe200078e02c4 */
[C---:B------:R-:W-:Y:S01]  /*6530*/  ISETP.GT.AND P1, PT, R141.reuse, RZ, PT ;  /* 0x000000ff8d00720c */ /* 0x040fe20003f24270 */
[----:B------:R-:W-:Y:S01]  /*6540*/  IMAD.IADD R0, R0, 0x1, R151 ;  /* 0x0000000100007824 */ /* 0x000fe200078e0297 */
[----:B------:R-:W-:Y:S02]  /*6550*/  ISETP.GT.AND P0, PT, R141, 0x1, PT ;  /* 0x000000018d00780c */ /* 0x000fe40003f04270 */
[----:B------:R-:W-:Y:S02]  /*6560*/  FSEL R149, R4, -INF , P1 ;  /* 0xff80000004957808 */ /* 0x000fe40000800000 */
[----:B------:R-:W-:Y:S02]  /*6570*/  FSEL R142, R5, -INF , P0 ;  /* 0xff800000058e7808 */ /* 0x000fe40000000000 */
[C---:B------:R-:W-:Y:S02]  /*6580*/  ISETP.GT.AND P1, PT, R3.reuse, RZ, PT ;  /* 0x000000ff0300720c */ /* 0x040fe40003f24270 */
[----:B------:R-:W-:Y:S02]  /*6590*/  ISETP.GT.AND P0, PT, R3, 0x1, PT ;  /* 0x000000010300780c */ /* 0x000fe40003f04270 */
[----:B------:R-:W-:Y:S02]  /*65a0*/  FSEL R181, R6, -INF , P1 ;  /* 0xff80000006b57808 */ /* 0x000fe40000800000 */
[----:B------:R-:W-:Y:S02]  /*65b0*/  FSEL R180, R7, -INF , P0 ;  /* 0xff80000007b47808 */ /* 0x000fe40000000000 */
[----:B------:R-:W1:Y:S01]  /*65c0*/  LDSM.16.M88.4 R4, [R218] ;  /* 0x00000000da04783b */ /* 0x000e620000000200 */
[C---:B------:R-:W-:Y:S01]  /*65d0*/  ISETP.GT.AND P1, PT, R2.reuse, RZ, PT ;  /* 0x000000ff0200720c */ /* 0x040fe20003f24270 */
[----:B------:R-:W-:Y:S06]  /*65e0*/  DEPBAR.LE SB0, 0x0 ;  /* 0x000080000000791a */ /* 0x000fec0000000000 */
[----:B------:R-:W-:Y:S01]  /*65f0*/  BAR.SYNC.DEFER_BLOCKING 0x0 ;  /* 0x0000000000007b1d */ /* 0x000fe20000010000 */
[----:B------:R-:W-:Y:S02]  /*6600*/  ISETP.GT.AND P0, PT, R2, 0x1, PT ;  /* 0x000000010200780c */ /* 0x000fe40003f04270 */
[----:B------:R-:W-:Y:S02]  /*6610*/  FSEL R182, R8, -INF , P1 ;  /* 0xff80000008b67808 */ /* 0x000fe40000800000 */
[----:B------:R-:W-:Y:S02]  /*6620*/  FSEL R9, R9, -INF , P0 ;  /* 0xff80000009097808 */ /* 0x000fe40000000000 */
[C---:B------:R-:W-:Y:S02]  /*6630*/  ISETP.GT.AND P1, PT, R0.reuse, RZ, PT ;  /* 0x000000ff0000720c */ /* 0x040fe40003f24270 */
[----:B------:R-:W-:Y:S02]  /*6640*/  ISETP.GT.AND P0, PT, R0, 0x1, PT ;  /* 0x000000010000780c */ /* 0x000fe40003f04270 */
[----:B------:R-:W-:Y:S02]  /*6650*/  FSEL R10, R10, -INF , P1 ;  /* 0xff8000000a0a7808 */ /* 0x000fe40000800000 */
[----:B------:R-:W-:Y:S02]  /*6660*/  FSEL R11, R11, -INF , P0 ;  /* 0xff8000000b0b7808 */ /* 0x000fe40000000000 */
[C---:B------:R-:W-:Y:S02]  /*6670*/  ISETP.GT.AND P1, PT, R2.reuse, 0x8, PT ;  /* 0x000000080200780c */ /* 0x040fe40003f24270 */
[----:B------:R-:W-:Y:S02]  /*6680*/  ISETP.GT.AND P0, PT, R2, 0x9, PT ;  /* 0x000000090200780c */ /* 0x000fe40003f04270 */
[----:B------:R-:W-:Y:S02]  /*6690*/  FSEL R12, R12, -INF , P1 ;  /* 0xff8000000c0c7808 */ /* 0x000fe40000800000 */
[----:B------:R-:W-:Y:S02]  /*66a0*/  FSEL R13, R13, -INF , P0 ;  /* 0xff8000000d0d7808 */ /* 0x000fe40000000000 */
[C---:B------:R-:W-:Y:S02]  /*66b0*/  ISETP.GT.AND P1, PT, R0.reuse, 0x8, PT ;  /* 0x000000080000780c */ /* 0x040fe40003f24270 */
[----:B------:R-:W-:Y:S02]  /*66c0*/  ISETP.GT.AND P0, PT, R0, 0x9, PT ;  /* 0x000000090000780c */ /* 0x000fe40003f04270 */
[----:B------:R-:W-:Y:S02]  /*66d0*/  FSEL R14, R14, -INF , P1 ;  /* 0xff8000000e0e7808 */ /* 0x000fe40000800000 */
[----:B------:R-:W-:Y:S02]  /*66e0*/  ISETP.GT.AND P1, PT, R141, 0x8, PT ;  /* 0x000000088d00780c */ /* 0x000fe40003f24270 */
[----:B------:R-:W-:Y:S01]  /*66f0*/  FSEL R15, R15, -INF , P0 ;  /* 0xff8000000f0f7808 */ /* 0x000fe20000000000 */
[-C--:B-1----:R-:W-:Y:S05]  /*6700*/  HMMA.16816.F32 R52, R176, R4.reuse, R52 ;  /* 0x00000004b034723c */ /* 0x082fea0000001834 */
[----:B------:R-:W-:Y:S02]  /*6710*/  ISETP.GT.AND P0, PT, R141, 0x9, PT ;  /* 0x000000098d00780c */ /* 0x000fe40003f04270 */
[----:B------:R-:W-:Y:S01]  /*6720*/  FSEL R16, R16, -INF , P1 ;  /* 0xff80000010107808 */ /* 0x000fe20000800000 */
[C---:B------:R-:W-:Y:S04]  /*6730*/  HMMA.16816.F32 R56, R192.reuse, R4, R56 ;  /* 0x00000004c038723c */ /* 0x040fe80000001838 */
[----:B------:R-:W-:Y:S02]  /*6740*/  FSEL R17, R17, -INF , P0 ;  /* 0xff80000011117808 */ /* 0x000fe40000000000 */
[C---:B------:R-:W-:Y:S02]  /*6750*/  ISETP.GT.AND P1, PT, R3.reuse, 0x8, PT ;  /* 0x000000080300780c */ /* 0x040fe40003f24270 */
[-C--:B------:R-:W-:Y:S03]  /*6760*/  HMMA.16816.F32 R60, R192, R6.reuse, R60 ;  /* 0x00000006c03c723c */ /* 0x080fe6000000183c */
[----:B------:R-:W-:Y:S02]  /*6770*/  ISETP.GT.AND P0, PT, R3, 0x9, PT ;  /* 0x000000090300780c */ /* 0x000fe40003f04270 */
[----:B------:R-:W-:Y:S02]  /*6780*/  FSEL R18, R18, -INF , P1 ;  /* 0xff80000012127808 */ /* 0x000fe40000800000 */
[----:B------:R-:W-:Y:S01]  /*6790*/  ISETP.GT.AND P1, PT, R141, 0x10, PT ;  /* 0x000000108d00780c */ /* 0x000fe20003f24270 */
[----:B------:R-:W-:Y:S04]  /*67a0*/  HMMA.16816.F32 R64, R176, R6, R64 ;  /* 0x00000006b040723c */ /* 0x000fe80000001840 */
[----:B------:R-:W-:Y:S02]  /*67b0*/  FSEL R19, R19, -INF , P0 ;  /* 0xff80000013137808 */ /* 0x000fe40000000000 */
[----:B------:R-:W-:Y:S02]  /*67c0*/  ISETP.GT.AND P0, PT, R141, 0x11, PT ;  /* 0x000000118d00780c */ /* 0x000fe40003f04270 */
[----:B------:R-:W-:Y:S02]  /*67d0*/  FSEL R189, R20, -INF , P1 ;  /* 0xff80000014bd7808 */ /* 0x000fe40000800000 */
[----:B------:R-:W-:Y:S02]  /*67e0*/  ISETP.GT.AND P1, PT, R3, 0x10, PT ;  /* 0x000000100300780c */ /* 0x000fe40003f24270 */
[----:B------:R-:W-:Y:S02]  /*67f0*/  FSEL R188, R21, -INF , P0 ;  /* 0xff80000015bc7808 */ /* 0x000fe40000000000 */
[----:B------:R-:W-:Y:S02]  /*6800*/  ISETP.GT.AND P0, PT, R3, 0x11, PT ;  /* 0x000000110300780c */ /* 0x000fe40003f04270 */
[----:B------:R-:W-:Y:S02]  /*6810*/  FSEL R196, R22, -INF , P1 ;  /* 0xff80000016c47808 */ /* 0x000fe40000800000 */
[----:B------:R-:W-:Y:S02]  /*6820*/  FSEL R197, R23, -INF , P0 ;  /* 0xff80000017c57808 */ /* 0x000fe40000000000 */
[----:B------:R-:W-:Y:S02]  /*6830*/  FMNMX.FTZ R4, R149, R140, !PT ;  /* 0x0000008c95047209 */ /* 0x000fe40007810000 */
[C---:B------:R-:W-:Y:S02]  /*6840*/  ISETP.GT.AND P1, PT, R2.reuse, 0x10, PT ;  /* 0x000000100200780c */ /* 0x040fe40003f24270 */
[----:B------:R-:W-:Y:S02]  /*6850*/  ISETP.GT.AND P0, PT, R2, 0x11, PT ;  /* 0x000000110200780c */ /* 0x000fe40003f04270 */
[----:B------:R-:W-:Y:S02]  /*6860*/  FSEL R208, R24, -INF , P1 ;  /* 0xff80000018d07808 */ /* 0x000fe40000800000 */
[----:B------:R-:W-:Y:S02]  /*6870*/  FSEL R205, R25, -INF , P0 ;  /* 0xff80000019cd7808 */ /* 0x000fe40000000000 */
[C---:B------:R-:W-:Y:S02]  /*6880*/  ISETP.GT.AND P1, PT, R0.reuse, 0x10, PT ;  /* 0x000000100000780c */ /* 0x040fe40003f24270 */
[----:B------:R-:W-:Y:S02]  /*6890*/  ISETP.GT.AND P0, PT, R0, 0x11, PT ;  /* 0x000000110000780c */ /* 0x000fe40003f04270 */
[----:B------:R-:W-:Y:S02]  /*68a0*/  FMNMX.FTZ R4, R142, R4, !PT ;  /* 0x000000048e047209 */ /* 0x000fe40007810000 */
[----:B------:R-:W-:Y:S02]  /*68b0*/  FSEL R211, R26, -INF , P1 ;  /* 0xff8000001ad37808 */ /* 0x000fe40000800000 */
[----:B------:R-:W-:Y:S02]  /*68c0*/  FSEL R230, R27, -INF , P0 ;  /* 0xff8000001be67808 */ /* 0x000fe40000000000 */
[C---:B------:R-:W-:Y:S02]  /*68d0*/  ISETP.GT.AND P1, PT, R2.reuse, 0x18, PT ;  /* 0x000000180200780c */ /* 0x040fe40003f24270 */
[----:B------:R-:W-:Y:S02]  /*68e0*/  ISETP.GT.AND P0, PT, R2, 0x19, PT ;  /* 0x000000190200780c */ /* 0x000fe40003f04270 */
[----:B------:R-:W-:Y:S02]  /*68f0*/  FMNMX.FTZ R4, R16, R4, !PT ;  /* 0x0000000410047209 */ /* 0x000fe40007810000 */
[----:B------:R-:W-:Y:S02]  /*6900*/  FSEL R209, R28, -INF , P1 ;  /* 0xff8000001cd17808 */ /* 0x000fe40000800000 */
[----:B------:R-:W-:Y:S02]  /*6910*/  FSEL R210, R29, -INF , P0 ;  /* 0xff8000001dd27808 */ /* 0x000fe40000000000 */
[----:B------:R-:W-:Y:S02]  /*6920*/  FMNMX.FTZ R4, R17, R4, !PT ;  /* 0x0000000411047209 */ /* 0x000fe40007810000 */
[C---:B------:R-:W-:Y:S02]  /*6930*/  ISETP.GT.AND P1, PT, R0.reuse, 0x18, PT ;  /* 0x000000180000780c */ /* 0x040fe40003f24270 */
[----:B------:R-:W-:Y:S02]  /*6940*/  ISETP.GT.AND P0, PT, R0, 0x19, PT ;  /* 0x000000190000780c */ /* 0x000fe40003f04270 */
[----:B------:R-:W-:Y:S02]  /*6950*/  FMNMX.FTZ R4, R189, R4, !PT ;  /* 0x00000004bd047209 */ /* 0x000fe40007810000 */
[----:B------:R-:W-:Y:S02]  /*6960*/  FSEL R231, R30, -INF , P1 ;  /* 0xff8000001ee77808 */ /* 0x000fe40000800000 */
[----:B------:R-:W-:Y:S02]  /*6970*/  ISETP.GT.AND P1, PT, R141, 0x18, PT ;  /* 0x000000188d00780c */ /* 0x000fe40003f24270 */
[----:B------:R-:W-:Y:S02]  /*6980*/  FSEL R232, R31, -INF , P0 ;  /* 0xff8000001fe87808 */ /* 0x000fe40000000000 */
[----:B------:R-:W-:Y:S02]  /*6990*/  ISETP.GT.AND P0, PT, R141, 0x19, PT ;  /* 0x000000198d00780c */ /* 0x000fe40003f04270 */
[----:B------:R-:W-:Y:S01]  /*69a0*/  FSEL R186, R32, -INF , P1 ;  /* 0xff80000020ba7808 */ /* 0x000fe20000800000 */
[----:B------:R-:W-:Y:S01]  /*69b0*/  IMAD.MOV.U32 R32, RZ, RZ, R252 ;  /* 0x000000ffff207224 */ /* 0x000fe200078e00fc */
        /* <DEDUP_REMOVED lines=16> */
[----:B------:R-:W-:Y:S02]  /*6ac0*/  ISETP.GT.AND P1, PT, R2, 0x20, PT ;  /* 0x000000200200780c */ /* 0x000fe40003f24270 */
[C---:B------:R-:W-:Y:S02]  /*6ad0*/  ISETP.GT.AND P0, PT, R141.reuse, 0x28, PT ;  /* 0x000000288d00780c */ /* 0x040fe40003f04270 */
[----:B------:R-:W-:Y:S02]  /*6ae0*/  FMNMX.FTZ R145, R194, R145, !PT ;  /* 0x00000091c2917209 */ /* 0x000fe40007810000 */
[----:B------:R-:W-:Y:S02]  /*6af0*/  FSEL R247, R40, -INF , P1 ;  /* 0xff80000028f77808 */ /* 0x000fe40000800000 */
[----:B------:R-:W-:Y:S02]  /*6b00*/  FSEL R195, R48, -INF , P0 ;  /* 0xff80000030c37808 */ /* 0x000fe40000000000 */
[----:B------:R-:W-:Y:S02]  /*6b10*/  ISETP.GT.AND P1, PT, R141, 0x29, PT ;  /* 0x000000298d00780c */ /* 0x000fe40003f24270 */
[----:B------:R-:W-:Y:S02]  /*6b20*/  FMNMX.FTZ R145, R235, R145, !PT ;  /* 0x00000091eb917209 */ /* 0x000fe40007810000 */
[----:B------:R-:W-:Y:S02]  /*6b30*/  ISETP.GT.AND P0, PT, R141, 0x30, PT ;  /* 0x000000308d00780c */ /* 0x000fe40003f04270 */
[----:B------:R-:W-:Y:S02]  /*6b40*/  FSEL R237, R49, -INF , P1 ;  /* 0xff80000031ed7808 */ /* 0x000fe40000800000 */
        /* <DEDUP_REMOVED lines=11> */
[----:B------:R-:W-:Y:S02]  /*6c00*/  FMNMX.FTZ R4, R180, R4, !PT ;  /* 0x00000004b4047209 */ /* 0x000fe40007810000 */
[----:B------:R-:W-:Y:S02]  /*6c10*/  FMNMX.FTZ R145, R26, R145, !PT ;  /* 0x000000911a917209 */ /* 0x000fe40007810000 */
[----:B------:R-:W-:Y:S02]  /*6c20*/  FSEL R245, R65, -INF , P1 ;  /* 0xff80000041f57808 */ /* 0x000fe40000800000 */
[----:B------:R-:W-:Y:S02]  /*6c30*/  FMNMX.FTZ R4, R18, R4, !PT ;  /* 0x0000000412047209 */ /* 0x000fe40007810000 */
[----:B------:R-:W-:Y:S02]  /*6c40*/  FMNMX.FTZ R145, R245, R145, !PT ;  /* 0x00000091f5917209 */ /* 0x000fe40007810000 */
[----:B------:R-:W-:Y:S02]  /*6c50*/  FMNMX.FTZ R4, R19, R4, !PT ;  /* 0x0000000413047209 */ /* 0x000fe40007810000 */
[----:B------:R-:W-:Y:S01]  /*6c60*/  ISETP.GT.AND P1, PT, R0, 0x20, PT ;  /* 0x000000200000780c */ /* 0x000fe20003f24270 */
[----:B------:R-:W1:Y:S01]  /*6c70*/  SHFL.BFLY PT, R6, R145, 0x2, 0x1f ;  /* 0x0c401f0091067f89 */ /* 0x000e6200000e0000 */
[----:B------:R-:W-:Y:S02]  /*6c80*/  FMNMX.FTZ R4, R196, R4, !PT ;  /* 0x00000004c4047209 */ /* 0x000fe40007810000 */
[----:B------:R-:W-:Y:S02]  /*6c90*/  FSEL R249, R42, -INF , P1 ;  /* 0xff8000002af97808 */ /* 0x000fe40000800000 */
[----:B------:R-:W-:Y:S02]  /*6ca0*/  FMNMX.FTZ R4, R197, R4, !PT ;  /* 0x00000004c5047209 */ /* 0x000fe40007810000 */
[----:B------:R-:W-:Y:S02]  /*6cb0*/  ISETP.GT.AND P1, PT, R3, 0x28, PT ;  /* 0x000000280300780c */ /* 0x000fe40003f24270 */
[----:B------:R-:W-:Y:S02]  /*6cc0*/  FMNMX.FTZ R4, R192, R4, !PT ;  /* 0x00000004c0047209 */ /* 0x000fe40007810000 */
[----:B------:R-:W-:Y:S02]  /*6cd0*/  FSEL R236, R50, -INF , P1 ;  /* 0xff80000032ec7808 */ /* 0x000fe40000800000 */
[----:B------:R-:W-:Y:S02]  /*6ce0*/  FMNMX.FTZ R4, R193, R4, !PT ;  /* 0x00000004c1047209 */ /* 0x000fe40007810000 */
[----:B------:R-:W-:Y:S02]  /*6cf0*/  ISETP.GT.AND P0, PT, R2, 0x21, PT ;  /* 0x000000210200780c */ /* 0x000fe40003f04270 */
[----:B------:R-:W-:Y:S02]  /*6d00*/  FMNMX.FTZ R4, R241, R4, !PT ;  /* 0x00000004f1047209 */ /* 0x000fe40007810000 */
[----:B------:R-:W-:Y:S02]  /*6d10*/  ISETP.GT.AND P1, PT, R3, 0x30, PT ;  /* 0x000000300300780c */ /* 0x000fe40003f24270 */
[----:B------:R-:W-:Y:S02]  /*6d20*/  FMNMX.FTZ R4, R242, R4, !PT ;  /* 0x00000004f2047209 */ /* 0x000fe40007810000 */
[----:B------:R-:W-:Y:S02]  /*6d30*/  FSEL R244, R41, -INF , P0 ;  /* 0xff80000029f47808 */ /* 0x000fe40000000000 */
[----:B-1----:R-:W-:Y:S02]  /*6d40*/  FMNMX.FTZ R145, R145, R6, !PT ;  /* 0x0000000691917209 */ /* 0x002fe40007810000 */
[----:B------:R-:W-:Y:S02]  /*6d50*/  FMNMX.FTZ R144, R236, R4, !PT ;  /* 0x00000004ec907209 */ /* 0x000fe40007810000 */
[----:B------:R-:W-:Y:S01]  /*6d60*/  ISETP.GT.AND P0, PT, R0, 0x21, PT ;  /* 0x000000210000780c */ /* 0x000fe20003f04270 */
[----:B------:R-:W1:Y:S01]  /*6d70*/  SHFL.BFLY PT, R4, R145, 0x1, 0x1f ;  /* 0x0c201f0091047f89 */ /* 0x000e6200000e0000 */
[----:B------:R-:W-:Y:S02]  /*6d80*/  FSEL R64, R54, -INF , P1 ;  /* 0xff80000036407808 */ /* 0x000fe40000800000 */
[----:B------:R-:W-:Y:S02]  /*6d90*/  ISETP.GT.AND P1, PT, R3, 0x38, PT ;  /* 0x000000380300780c */ /* 0x000fe40003f24270 */
        /* <DEDUP_REMOVED lines=10> */
[----:B------:R-:W-:Y:S02]  /*6e40*/  FMNMX.FTZ R3, R10, R148, !PT ;  /* 0x000000940a037209 */ /* 0x000fe40007810000 */
[----:B------:R-:W-:Y:S02]  /*6e50*/  FMNMX.FTZ R5, R182, R147, !PT ;  /* 0x00000093b6057209 */ /* 0x000fe40007810000 */
[----:B------:R-:W-:Y:S02]  /*6e60*/  FSEL R246, R46, -INF , P1 ;  /* 0xff8000002ef67808 */ /* 0x000fe40000800000 */
[----:B------:R-:W-:Y:S02]  /*6e70*/  ISETP.GT.AND P1, PT, R2, 0x30, PT ;  /* 0x000000300200780c */ /* 0x000fe40003f24270 */
[----:B------:R-:W-:Y:S02]  /*6e80*/  FMNMX.FTZ R3, R11, R3, !PT ;  /* 0x000000030b037209 */ /* 0x000fe40007810000 */
[----:B-1----:R-:W-:Y:S02]  /*6e90*/  FMNMX.FTZ R145, R145, R4, !PT ;  /* 0x0000000491917209 */ /* 0x002fe40007810000 */
[----:B------:R-:W-:Y:S02]  /*6ea0*/  FMNMX.FTZ R5, R9, R5, !PT ;  /* 0x0000000509057209 */ /* 0x000fe40007810000 */
[----:B------:R-:W-:Y:S01]  /*6eb0*/  FSEL R65, R56, -INF , P1 ;  /* 0xff80000038417808 */ /* 0x000fe20000800000 */
[----:B------:R-:W-:Y:S01]  /*6ec0*/  FMUL.FTZ R150, R145, c[0x0][0x2d0] ;  /* 0x0000b40091967a20 */ /* 0x000fe20000410000 */
[----:B------:R-:W-:Y:S02]  /*6ed0*/  ISETP.GT.AND P1, PT, R2, 0x38, PT ;  /* 0x000000380200780c */ /* 0x000fe40003f24270 */
[----:B------:R-:W-:Y:S02]  /*6ee0*/  FSEL R183, R67, -INF , P0 ;  /* 0xff80000043b77808 */ /* 0x000fe40000000000 */
[----:B------:R-:W-:Y:S02]  /*6ef0*/  FMNMX.FTZ R3, R14, R3, !PT ;  /* 0x000000030e037209 */ /* 0x000fe40007810000 */
[----:B------:R-:W-:Y:S02]  /*6f00*/  ISETP.GT.AND P0, PT, R2, 0x29, PT ;  /* 0x000000290200780c */ /* 0x000fe40003f04270 */
[----:B------:R-:W-:Y:S02]  /*6f10*/  FMNMX.FTZ R143, R12, R5, !PT ;  /* 0x000000050c8f7209 */ /* 0x000fe40007810000 */
[----:B------:R-:W-:Y:S02]  /*6f20*/  FSEL R27, R60, -INF , P1 ;  /* 0xff8000003c1b7808 */ /* 0x000fe40000800000 */
[----:B------:R-:W-:Y:S02]  /*6f30*/  FSETP.NEU.FTZ.AND P1, PT, R145, -INF , PT ;  /* 0xff8000009100780b */ /* 0x000fe40003f3d000 */
[----:B------:R-:W-:Y:S02]  /*6f40*/  FSEL R240, R45, -INF , P0 ;  /* 0xff8000002df07808 */ /* 0x000fe40000000000 */
[----:B------:R-:W-:Y:S02]  /*6f50*/  FMNMX.FTZ R3, R15, R3, !PT ;  /* 0x000000030f037209 */ /* 0x000fe40007810000 */
[----:B------:R-:W-:Y:S02]  /*6f60*/  ISETP.GT.AND P0, PT, R0, 0x29, PT ;  /* 0x000000290000780c */ /* 0x000fe40003f04270 */
[----:B------:R-:W-:Y:S02]  /*6f70*/  FMNMX.FTZ R143, R13, R143, !PT ;  /* 0x0000008f0d8f7209 */ /* 0x000fe40007810000 */
[----:B------:R-:W-:Y:S02]  /*6f80*/  FMNMX.FTZ R144, R238, R144, !PT ;  /* 0x00000090ee907209 */ /* 0x000fe40007810000 */
[----:B------:R-:W-:Y:S02]  /*6f90*/  FSEL R150, R150, RZ, P1 ;  /* 0x000000ff96967208 */ /* 0x000fe40000800000 */
[----:B------:R-:W-:Y:S02]  /*6fa0*/  FSEL R248, R47, -INF , P0 ;  /* 0xff8000002ff87808 */ /* 0x000fe40000000000 */
[----:B------:R-:W-:Y:S02]  /*6fb0*/  ISETP.GT.AND P0, PT, R2, 0x31, PT ;  /* 0x000000310200780c */ /* 0x000fe40003f04270 */
[----:B------:R-:W-:Y:S02]  /*6fc0*/  FMNMX.FTZ R3, R211, R3, !PT ;  /* 0x00000003d3037209 */ /* 0x000fe40007810000 */
[----:B------:R-:W-:Y:S02]  /*6fd0*/  FMNMX.FTZ R143, R208, R143, !PT ;  /* 0x0000008fd08f7209 */ /* 0x000fe40007810000 */
[----:B------:R-:W-:Y:S02]  /*6fe0*/  FMNMX.FTZ R144, R64, R144, !PT ;  /* 0x0000009040907209 */ /* 0x000fe40007810000 */
[----:B------:R-:W-:Y:S01]  /*6ff0*/  FSEL R250, R57, -INF , P0 ;  /* 0xff80000039fa7808 */ /* 0x000fe20000000000 */
[----:B------:R-:W-:Y:S01]  /*7000*/  IMAD.MOV.U32 R57, RZ, RZ, R55 ;  /* 0x000000ffff397224 */ /* 0x000fe200078e0037 */
[----:B------:R-:W-:Y:S01]  /*7010*/  ISETP.GT.AND P0, PT, R2, 0x39, PT ;  /* 0x000000390200780c */ /* 0x000fe20003f04270 */
[--C-:B------:R-:W-:Y:S01]  /*7020*/  FFMA.FTZ R2, R149, c[0x0][0x2d0], -R150.reuse ;  /* 0x0000b40095027a23 */ /* 0x100fe20000010896 */
[----:B------:R-:W-:Y:S02]  /*7030*/  FMNMX.FTZ R3, R230, R3, !PT ;  /* 0x00000003e6037209 */ /* 0x000fe40007810000 */
[----:B------:R-:W-:Y:S01]  /*7040*/  FMNMX.FTZ R143, R205, R143, !PT ;  /* 0x0000008fcd8f7209 */ /* 0x000fe20007810000 */
[----:B------:R1:W2:Y:S01]  /*7050*/  MUFU.EX2 R151, R2 ;  /* 0x0000000200977308 */ /* 0x0002a20000000800 */
        /* <DEDUP_REMOVED lines=9> */
[----:B------:R-:W3:Y:S01]  /*70f0*/  SHFL.BFLY PT, R5, R144, 0x2, 0x1f ;  /* 0x0c401f0090057f89 */ /* 0x000ee200000e0000 */
[----:B------:R-:W-:Y:S02]  /*7100*/  FMNMX.FTZ R3, R251, R3, !PT ;  /* 0x00000003fb037209 */ /* 0x000fe40007810000 */
[----:B------:R-:W-:Y:S02]  /*7110*/  FMNMX.FTZ R143, R244, R143, !PT ;  /* 0x0000008ff48f7209 */ /* 0x000fe40007810000 */
[----:B------:R-:W-:Y:S02]  /*7120*/  FSEL R56, R61, -INF , P0 ;  /* 0xff8000003d387808 */ /* 0x000fe40000000000 */
[----:B------:R-:W-:Y:S02]  /*7130*/  FMNMX.FTZ R3, R246, R3, !PT ;  /* 0x00000003f6037209 */ /* 0x000fe40007810000 */
[----:B------:R-:W-:Y:S02]  /*7140*/  ISETP.GT.AND P0, PT, R0, 0x30, PT ;  /* 0x000000300000780c */ /* 0x000fe40003f04270 */
[----:B------:R-:W-:Y:S02]  /*7150*/  FMNMX.FTZ R143, R239, R143, !PT ;  /* 0x0000008fef8f7209 */ /* 0x000fe40007810000 */
[----:B------:R-:W-:Y:S01]  /*7160*/  FSEL R24, R58, -INF , P0 ;  /* 0xff8000003a187808 */ /* 0x000fe20000000000 */
[----:B------:R-:W-:Y:S01]  /*7170*/  IMAD.MOV.U32 R58, RZ, RZ, R27 ;  /* 0x000000ffff3a7224 */ /* 0x000fe200078e001b */
[----:B------:R-:W-:Y:S02]  /*7180*/  FMNMX.FTZ R3, R248, R3, !PT ;  /* 0x00000003f8037209 */ /* 0x000fe40007810000 */
[----:B------:R-:W-:Y:S02]  /*7190*/  FMNMX.FTZ R143, R240, R143, !PT ;  /* 0x0000008ff08f7209 */ /* 0x000fe40007810000 */
[----:B-1----:R-:W-:Y:S01]  /*71a0*/  FMNMX.FTZ R2, R24, R3, !PT ;  /* 0x0000000318027209 */ /* 0x002fe20007810000 */
[--C-:B------:R-:W-:Y:S01]  /*71b0*/  FFMA.FTZ R3, R142, c[0x0][0x2d0], -R150.reuse ;  /* 0x0000b4008e037a23 */ /* 0x100fe20000010896 */
[----:B------:R-:W-:Y:S02]  /*71c0*/  FMNMX.FTZ R143, R65, R143, !PT ;  /* 0x0000008f418f7209 */ /* 0x000fe40007810000 */
[----:B------:R-:W-:Y:S01]  /*71d0*/  ISETP.GT.AND P0, PT, R0, 0x31, PT ;  /* 0x000000310000780c */ /* 0x000fe20003f04270 */
[----:B------:R1:W4:Y:S01]  /*71e0*/  MUFU.EX2 R67, R3 ;  /* 0x0000000300437308 */ /* 0x0003220000000800 */
[----:B------:R-:W-:Y:S02]  /*71f0*/  FMNMX.FTZ R143, R250, R143, !PT ;  /* 0x0000008ffa8f7209 */ /* 0x000fe40007810000 */
[----:B---3--:R-:W-:Y:S02]  /*7200*/  FMNMX.FTZ R144, R144, R5, !PT ;  /* 0x0000000590907209 */ /* 0x008fe40007810000 */
[----:B------:R-:W-:Y:S02]  /*7210*/  FMNMX.FTZ R143, R27, R143, !PT ;  /* 0x0000008f1b8f7209 */ /* 0x000fe40007810000 */
[----:B------:R-:W-:Y:S01]  /*7220*/  FSEL R59, R59, -INF , P0 ;  /* 0xff8000003b3b7808 */ /* 0x000fe20000000000 */
[----:B------:R-:W3:Y:S01]  /*7230*/  SHFL.BFLY PT, R5, R144, 0x1, 0x1f ;  /* 0x0c201f0090057f89 */ /* 0x000ee200000e0000 */
[----:B------:R-:W-:Y:S02]  /*7240*/  FMNMX.FTZ R143, R56, R143, !PT ;  /* 0x0000008f388f7209 */ /* 0x000fe40007810000 */
[----:B------:R-:W-:Y:S02]  /*7250*/  ISETP.GT.AND P0, PT, R0, 0x38, PT ;  /* 0x000000380000780c */ /* 0x000fe40003f04270 */
[----:B------:R-:W-:Y:S02]  /*7260*/  MOV R61, R48 ;  /* 0x00000030003d7202 */ /* 0x000fe40000000f00 */
[----:B------:R-:W-:Y:S01]  /*7270*/  FSEL R62, R62, -INF , P0 ;  /* 0xff8000003e3e7808 */ /* 0x000fe20000000000 */
[----:B------:R-:W5:Y:S01]  /*7280*/  SHFL.BFLY PT, R4, R143, 0x2, 0x1f ;  /* 0x0c401f008f047f89 */ /* 0x000f6200000e0000 */
[----:B------:R-:W-:Y:S02]  /*7290*/  ISETP.GT.AND P0, PT, R0, 0x39, PT ;  /* 0x000000390000780c */ /* 0x000fe40003f04270 */
[----:B------:R-:W-:Y:S01]  /*72a0*/  FMNMX.FTZ R0, R59, R2, !PT ;  /* 0x000000023b007209 */ /* 0x000fe20007810000 */
[----:B------:R-:W-:Y:S01]  /*72b0*/  FFMA.FTZ R2, R16, c[0x0][0x2d0], -R150 ;  /* 0x0000b40010027a23 */ /* 0x000fe20000010896 */
[----:B------:R-:W-:Y:S01]  /*72c0*/  FSEL R149, R63, -INF , P0 ;  /* 0xff8000003f957808 */ /* 0x000fe20000000000 */
[----:B------:R-:W-:Y:S01]  /*72d0*/  IMAD.MOV.U32 R63, RZ, RZ, R26 ;  /* 0x000000ffff3f7224 */ /* 0x000fe200078e001a */
[----:B------:R-:W-:Y:S01]  /*72e0*/  FMNMX.FTZ R0, R62, R0, !PT ;  /* 0x000000003e007209 */ /* 0x000fe20007810000 */
[----:B------:R2:W-:Y:S01]  /*72f0*/  MUFU.EX2 R22, R2 ;  /* 0x0000000200167308 */ /* 0x0005e20000000800 */
[----:B-1----:R-:W-:Y:S01]  /*7300*/  FFMA.FTZ R3, R17, c[0x0][0x2d0], -R150 ;  /* 0x0000b40011037a23 */ /* 0x002fe20000010896 */
[C---:B------:R-:W-:Y:S02]  /*7310*/  @P6 LEA R6, P0, R190.reuse, c[0x0][0x1c8], 0x1 ;  /* 0x00007200be066a11 */ /* 0x040fe400078008ff */
[----:B------:R-:W-:Y:S02]  /*7320*/  FMNMX.FTZ R0, R149, R0, !PT ;  /* 0x0000000095007209 */ /* 0x000fe40007810000 */
[----:B------:R-:W-:Y:S02]  /*7330*/  @P6 LEA.HI.X R7, R190, c[0x0][0x1cc], R233, 0x1, P0 ;  /* 0x00007300be076a11 */ /* 0x000fe400000f0ce9 */
[----:B---3--:R-:W-:Y:S02]  /*7340*/  FMNMX.FTZ R144, R144, R5, !PT ;  /* 0x0000000590907209 */ /* 0x008fe40007810000 */
[----:B------:R1:W-:Y:S01]  /*7350*/  MUFU.EX2 R21, R3 ;  /* 0x0000000300157308 */ /* 0x0003e20000000800 */
[----:B------:R-:W-:Y:S02]  /*7360*/  MOV R233, R25 ;  /* 0x0000001900e97202 */ /* 0x000fe40000000f00 */
[----:B-----5:R-:W-:Y:S02]  /*7370*/  FMNMX.FTZ R143, R143, R4, !PT ;  /* 0x000000048f8f7209 */ /* 0x020fe40007810000 */
[C---:B------:R-:W-:Y:S03]  /*7380*/  @P6 LEA R4, P0, R191.reuse, c[0x0][0x1c8], 0x1 ;  /* 0x00007200bf046a11 */ /* 0x040fe600078008ff */
[----:B------:R-:W3:Y:S01]  /*7390*/  SHFL.BFLY PT, R8, R143, 0x1, 0x1f ;  /* 0x0c201f008f087f89 */ /* 0x000ee200000e0000 */
[----:B------:R-:W-:Y:S01]  /*73a0*/  @P6 LEA.HI.X R5, R191, c[0x0][0x1cc], R234, 0x1, P0 ;  /* 0x00007300bf056a11 */ /* 0x000fe200000f0cea */
[----:B------:R-:W-:Y:S01]  /*73b0*/  IMAD.MOV.U32 R191, RZ, RZ, R24 ;  /* 0x000000ffffbf7224 */ /* 0x000fe200078e0018 */
[----:B--2---:R-:W-:Y:S01]  /*73c0*/  MOV R234, R151 ;  /* 0x0000009700ea7202 */ /* 0x004fe20000000f00 */
[C---:B------:R-:W-:Y:S01]  /*73d0*/  FMUL.FTZ R151, R144.reuse, c[0x0][0x2d0] ;  /* 0x0000b40090977a20 */ /* 0x040fe20000410000 */
[----:B------:R-:W-:Y:S02]  /*73e0*/  FSETP.NEU.FTZ.AND P0, PT, R144, -INF , PT ;  /* 0xff8000009000780b */ /* 0x000fe40003f1d000 */
[----:B----4-:R-:W-:Y:S01]  /*73f0*/  F2FP.PACK_AB R176, R67, R234 ;  /* 0x000000ea43b0723e */ /* 0x010fe200000000ff */
[----:B------:R-:W2:Y:S01]  /*7400*/  SHFL.BFLY PT, R2, R0, 0x2, 0x1f ;  /* 0x0c401f0000027f89 */ /* 0x000ea200000e0000 */
[----:B------:R-:W-:Y:S05]  /*7410*/  FSEL R151, R151, RZ, P0 ;  /* 0x000000ff97977208 */ /* 0x000fea0000000000 */
[--C-:B-1----:R-:W-:Y:S04]  /*7420*/  FFMA.FTZ R3, R181, c[0x0][0x2d0], -R151.reuse ;  /* 0x0000b400b5037a23 */ /* 0x102fe80000010897 */
[----:B------:R1:W4:Y:S01]  /*7430*/  MUFU.EX2 R31, R3 ;  /* 0x00000003001f7308 */ /* 0x0003220000000800 */
[----:B---3--:R-:W-:Y:S01]  /*7440*/  FMNMX.FTZ R143, R143, R8, !PT ;  /* 0x000000088f8f7209 */ /* 0x008fe20007810000 */
[--C-:B------:R-:W-:Y:S04]  /*7450*/  FFMA.FTZ R8, R19, c[0x0][0x2d0], -R151.reuse ;  /* 0x0000b40013087a23 */ /* 0x100fe80000010897 */
[----:B------:R-:W-:Y:S04]  /*7460*/  FMUL.FTZ R184, R143, c[0x0][0x2d0] ;  /* 0x0000b4008fb87a20 */ /* 0x000fe80000410000 */
[----:B------:R-:W-:Y:S01]  /*7470*/  MUFU.EX2 R23, R8 ;  /* 0x0000000800177308 */ /* 0x000fe20000000800 */
[----:B--2---:R-:W-:Y:S01]  /*7480*/  FMNMX.FTZ R0, R0, R2, !PT ;  /* 0x0000000200007209 */ /* 0x004fe20007810000 */
[--C-:B------:R-:W-:Y:S08]  /*7490*/  FFMA.FTZ R2, R18, c[0x0][0x2d0], -R151.reuse ;  /* 0x0000b40012027a23 */ /* 0x100ff00000010897 */
[----:B------:R2:W-:Y:S01]  /*74a0*/  MUFU.EX2 R190, R2 ;  /* 0x0000000200be7308 */ /* 0x0005e20000000800 */
[----:B-1----:R-:W-:Y:S09]  /*74b0*/  FFMA.FTZ R3, R180, c[0x0][0x2d0], -R151 ;  /* 0x0000b400b4037a23 */ /* 0x002ff20000010897 */
[----:B------:R1:W-:Y:S01]  /*74c0*/  MUFU.EX2 R60, R3 ;  /* 0x00000003003c7308 */ /* 0x0003e20000000800 */
[----:B--2---:R-:W2:Y:S01]  /*74d0*/  SHFL.BFLY PT, R2, R0, 0x1, 0x1f ;  /* 0x0c201f0000027f89 */ /* 0x004ea200000e0000 */
[----:B-1----:R-:W-:Y:S02]  /*74e0*/  FSEL R3, R145, RZ, P1 ;  /* 0x000000ff91037208 */ /* 0x002fe40000800000 */
[----:B------:R-:W-:Y:S04]  /*74f0*/  FSETP.NEU.FTZ.AND P1, PT, R143, -INF , PT ;  /* 0xff8000008f00780b */ /* 0x000fe80003f3d000 */
[----:B------:R-:W-:Y:S05]  /*7500*/  FSEL R184, R184, RZ, P1 ;  /* 0x000000ffb8b87208 */ /* 0x000fea0000800000 */
[--C-:B------:R-:W-:Y:S01]  /*7510*/  FFMA.FTZ R8, R182, c[0x0][0x2d0], -R184.reuse ;  /* 0x0000b400b6087a23 */ /* 0x100fe200000108b8 */
[----:B--2---:R-:W-:Y:S01]  /*7520*/  FMNMX.FTZ R142, R0, R2, !PT ;  /* 0x00000002008e7209 */ /* 0x004fe20007810000 */
[--C-:B------:R-:W-:Y:S01]  /*7530*/  FFMA.FTZ R0, R12, c[0x0][0x2d0], -R184.reuse ;  /* 0x0000b4000c007a23 */ /* 0x100fe200000108b8 */
[----:B------:R-:W-:Y:S01]  /*7540*/  FSEL R2, R144, RZ, P0 ;  /* 0x000000ff90027208 */ /* 0x000fe20000000000 */
[----:B------:R1:W2:Y:S01]  /*7550*/  MUFU.EX2 R30, R8 ;  /* 0x00000008001e7308 */ /* 0x0002a20000000800 */
[C---:B------:R-:W-:Y:S01]  /*7560*/  FSETP.NEU.FTZ.AND P0, PT, R142.reuse, -INF , PT ;  /* 0xff8000008e00780b */ /* 0x040fe20003f1d000 */
[----:B------:R-:W-:Y:S05]  /*7570*/  FMUL.FTZ R185, R142, c[0x0][0x2d0] ;  /* 0x0000b4008eb97a20 */ /* 0x000fea0000410000 */
[----:B------:R-:W-:Y:S03]  /*7580*/  FSEL R185, R185, RZ, P0 ;  /* 0x000000ffb9b97208 */ /* 0x000fe60000000000 */
[----:B------:R3:W-:Y:S01]  /*7590*/  MUFU.EX2 R252, R0 ;  /* 0x0000000000fc7308 */ /* 0x0007e20000000800 */
[--C-:B-1----:R-:W-:Y:S09]  /*75a0*/  FFMA.FTZ R8, R9, c[0x0][0x2d0], -R184.reuse ;  /* 0x0000b40009087a23 */ /* 0x102ff200000108b8 */
[----:B------:R1:W-:Y:S01]  /*75b0*/  MUFU.EX2 R29, R8 ;  /* 0x00000008001d7308 */ /* 0x0003e20000000800 */
[----:B---3--:R-:W-:Y:S09]  /*75c0*/  FFMA.FTZ R0, R13, c[0x0][0x2d0], -R184 ;  /* 0x0000b4000d007a23 */ /* 0x008ff200000108b8 */
[----:B------:R3:W-:Y:S01]  /*75d0*/  MUFU.EX2 R28, R0 ;  /* 0x00000000001c7308 */ /* 0x0007e20000000800 */
[--C-:B-1----:R-:W-:Y:S09]  /*75e0*/  FFMA.FTZ R8, R15, c[0x0][0x2d0], -R185.reuse ;  /* 0x0000b4000f087a23 */ /* 0x102ff200000108b9 */
[----:B------:R-:W1:Y:S01]  /*75f0*/  MUFU.EX2 R8, R8 ;  /* 0x0000000800087308 */ /* 0x000e620000000800 */
[--C-:B---3--:R-:W-:Y:S09]  /*7600*/  FFMA.FTZ R0, R10, c[0x0][0x2d0], -R185.reuse ;  /* 0x0000b4000a007a23 */ /* 0x108ff200000108b9 */
[----:B------:R3:W-:Y:S02]  /*7610*/  MUFU.EX2 R66, R0 ;  /* 0x0000000000427308 */ /* 0x0007e40000000800 */
[--C-:B---3--:R-:W-:Y:S08]  /*7620*/  FFMA.FTZ R0, R11, c[0x0][0x2d0], -R185.reuse ;  /* 0x0000b4000b007a23 */ /* 0x108ff000000108b9 */
[----:B------:R3:W-:Y:S02]  /*7630*/  MUFU.EX2 R20, R0 ;  /* 0x0000000000147308 */ /* 0x0007e40000000800 */
[----:B---3--:R-:W-:Y:S08]  /*7640*/  FFMA.FTZ R0, R14, c[0x0][0x2d0], -R185 ;  /* 0x0000b4000e007a23 */ /* 0x008ff000000108b9 */
[----:B------:R3:W-:Y:S02]  /*7650*/  MUFU.EX2 R16, R0 ;  /* 0x0000000000107308 */ /* 0x0007e40000000800 */
[----:B---3--:R-:W-:Y:S02]  /*7660*/  FADD.FTZ R0, -R3, R140 ;  /* 0x0000008c03007221 */ /* 0x008fe40000010100 */
[----:B------:R-:W-:Y:S02]  /*7670*/  @P6 IMAD.SHL.U32 R3, R32, 0x2, RZ ;  /* 0x0000000220036824 */ /* 0x000fe400078e00ff */
[----:B------:R-:W-:Y:S03]  /*7680*/  FMUL.FTZ R0, R0, c[0x0][0x2d0] ;  /* 0x0000b40000007a20 */ /* 0x000fe60000410000 */
[----:B------:R4:W-:Y:S01]  /*7690*/  @P6 LDGSTS.E.BYPASS.LTC128B.128 [R3+0x3100], [R206.64], !P5 ;  /* 0x03100000ce036fae */ /* 0x0009e2000e901d46 */
[----:B------:R3:W5:Y:S07]  /*76a0*/  MUFU.EX2 R141, R0 ;  /* 0x00000000008d7308 */ /* 0x00076e0000000800 */
[----:B------:R5:W-:Y:S08]  /*76b0*/  @P6 LDGSTS.E.BYPASS.LTC128B.128 [R3+0x4100], [R202.64], !P4 ;  /* 0x04100000ca036fae */ /* 0x000bf0000e101d46 */
[----:B------:R5:W-:Y:S08]  /*76c0*/  @P6 LDGSTS.E.BYPASS.LTC128B.128 [R3+0x5100], [R198.64], !P3 ;  /* 0x05100000c6036fae */ /* 0x000bf0000d901d46 */
[----:B------:R5:W-:Y:S01]  /*76d0*/  @P6 LDGSTS.E.BYPASS.LTC128B.128 [R3+0x3900], [R200.64], !P5 ;  /* 0x03900000c8036fae */ /* 0x000be2000e901d46 */
[----:B---3--:R-:W-:Y:S01]  /*76e0*/  FADD.FTZ R0, -R2, R146 ;  /* 0x0000009202007221 */ /* 0x008fe20000010100 */
[----:B------:R-:W-:Y:S01]  /*76f0*/  FSEL R2, R143, RZ, P1 ;  /* 0x000000ff8f027208 */ /* 0x000fe20000800000 */
[----:B----4-:R-:W-:Y:S01]  /*7700*/  IMAD.MOV.U32 R206, RZ, RZ, R31 ;  /* 0x000000ffffce7224 */ /* 0x010fe200078e001f */
[----:B--2---:R-:W-:Y:S01]  /*7710*/  MOV R207, R30 ;  /* 0x0000001e00cf7202 */ /* 0x004fe20000000f00 */
[----:B------:R-:W-:Y:S02]  /*7720*/  FMUL.FTZ R0, R0, c[0x0][0x2d0] ;  /* 0x0000b40000007a20 */ /* 0x000fe40000410000 */
[----:B-1----:R-:W-:Y:S01]  /*7730*/  IMAD.MOV.U32 R146, RZ, RZ, R8 ;  /* 0x000000ffff927224 */ /* 0x002fe200078e0008 */
[----:B------:R1:W-:Y:S01]  /*7740*/  @P6 LDGSTS.E.BYPASS.LTC128B.128 [R3+0x4900], [R6.64], !P4 ;  /* 0x0490000006036fae */ /* 0x0003e2000e101d46 */
[----:B------:R2:W1:Y:S01]  /*7750*/  MUFU.EX2 R140, R0 ;  /* 0x00000000008c7308 */ /* 0x0004620000000800 */
[----:B------:R-:W-:Y:S01]  /*7760*/  F2FP.PACK_AB R177, R60, R206 ;  /* 0x000000ce3cb1723e */ /* 0x000fe200000000ff */
[----:B-----5:R-:W-:Y:S02]  /*7770*/  IMAD.MOV.U32 R202, RZ, RZ, R23 ;  /* 0x000000ffffca7224 */ /* 0x020fe400078e0017 */
[----:B------:R-:W-:Y:S02]  /*7780*/  IMAD.MOV.U32 R203, RZ, RZ, R22 ;  /* 0x000000ffffcb7224 */ /* 0x000fe400078e0016 */
[C---:B------:R-:W-:Y:S01]  /*7790*/  FMUL.FTZ R17, R141.reuse, R165 ;  /* 0x000000a58d117220 */ /* 0x040fe20000410000 */
[----:B------:R3:W-:Y:S01]  /*77a0*/  @P6 LDGSTS.E.BYPASS.LTC128B.128 [R3+0x5900], [R4.64], !P3 ;  /* 0x0590000004036fae */ /* 0x0007e2000d901d46 */
[----:B------:R-:W-:Y:S01]  /*77b0*/  F2FP.PACK_AB R179, R202, R190 ;  /* 0x000000becab3723e */ /* 0x000fe200000000ff */
[C---:B------:R-:W-:Y:S01]  /*77c0*/  FMUL.FTZ R32, R141.reuse, R112 ;  /* 0x000000708d207220 */ /* 0x040fe20000410000 */
[----:B------:R-:W-:Y:S01]  /*77d0*/  MOV R198, R21 ;  /* 0x0000001500c67202 */ /* 0x000fe20000000f00 */
[----:B------:R-:W-:Y:S02]  /*77e0*/  IMAD.MOV.U32 R199, RZ, RZ, R183 ;  /* 0x000000ffffc77224 */ /* 0x000fe400078e00b7 */
[C---:B------:R-:W-:Y:S01]  /*77f0*/  FMUL.FTZ R33, R141.reuse, R113 ;  /* 0x000000718d217220 */ /* 0x040fe20000410000 */
[----:B------:R-:W-:Y:S01]  /*7800*/  F2FP.PACK_AB R178, R198, R203 ;  /* 0x000000cbc6b2723e */ /* 0x000fe200000000ff */
[----:B------:R-:W-:Y:S01]  /*7810*/  LDSM.16.MT88.4 R36, [R214] ;  /* 0x00000000d624783b */ /* 0x000fe20000004200 */
[C---:B------:R-:W-:Y:S02]  /*7820*/  FMUL.FTZ R48, R141.reuse, R128 ;  /* 0x000000808d307220 */ /* 0x040fe40000410000 */
[C---:B------:R-:W-:Y:S01]  /*7830*/  FMUL.FTZ R49, R141.reuse, R129 ;  /* 0x000000818d317220 */ /* 0x040fe20000410000 */
[----:B------:R-:W-:Y:S01]  /*7840*/  MOV R129, R65 ;  /* 0x0000004100817202 */ /* 0x000fe20000000f00 */
[----:B------:R-:W-:Y:S02]  /*7850*/  IMAD.MOV.U32 R165, RZ, RZ, R191 ;  /* 0x000000ffffa57224 */ /* 0x000fe400078e00bf */
[----:B------:R-:W-:Y:S01]  /*7860*/  IMAD.MOV.U32 R191, RZ, RZ, R56 ;  /* 0x000000ffffbf7224 */ /* 0x000fe200078e0038 */
[----:B------:R-:W-:Y:S01]  /*7870*/  LDSM.16.MT88.4 R52, [R213+0x1000] ;  /* 0x00100000d534783b */ /* 0x000fe20000004200 */
[----:B--2---:R-:W-:Y:S01]  /*7880*/  FADD.FTZ R0, -R2, R147 ;  /* 0x0000009302007221 */ /* 0x004fe20000010100 */
[----:B------:R-:W-:Y:S01]  /*7890*/  FSEL R2, R142, RZ, P0 ;  /* 0x000000ff8e027208 */ /* 0x000fe20000000000 */
[----:B------:R-:W-:Y:S02]  /*78a0*/  IMAD.MOV.U32 R147, RZ, RZ, R20 ;  /* 0x000000ffff937224 */ /* 0x000fe400078e0014 */
[----:B------:R-:W-:Y:S02]  /*78b0*/  FMUL.FTZ R0, R0, c[0x0][0x2d0] ;  /* 0x0000b40000007a20 */ /* 0x000fe40000410000 */
[C---:B-1----:R-:W-:Y:S01]  /*78c0*/  FMUL.FTZ R6, R140.reuse, R154 ;  /* 0x0000009a8c067220 */ /* 0x042fe20000410000 */
[----:B------:R-:W1:Y:S01]  /*78d0*/  LDSM.16.MT88.4 R20, [R213] ;  /* 0x00000000d514783b */ /* 0x000e620000004200 */
[----:B------:R-:W-:Y:S01]  /*78e0*/  FMUL.FTZ R7, R140, R155 ;  /* 0x0000009b8c077220 */ /* 0x000fe20000410000 */
[----:B------:R-:W-:Y:S01]  /*78f0*/  MOV R155, R16 ;  /* 0x00000010009b7202 */ /* 0x000fe20000000f00 */
[----:B---3--:R2:W3:Y:S01]  /*7900*/  MUFU.EX2 R3, R0 ;  /* 0x0000000000037308 */ /* 0x0084e20000000800 */
[----:B------:R-:W-:Y:S01]  /*7910*/  FMUL.FTZ R4, R141, R152 ;  /* 0x000000988d047220 */ /* 0x000fe20000410000 */
[----:B------:R-:W-:Y:S01]  /*7920*/  F2FP.PACK_AB R181, R147, R66 ;  /* 0x0000004293b5723e */ /* 0x000fe200000000ff */
[C---:B------:R-:W-:Y:S01]  /*7930*/  FMUL.FTZ R5, R141.reuse, R153 ;  /* 0x000000998d057220 */ /* 0x040fe20000410000 */
[----:B------:R-:W-:Y:S01]  /*7940*/  F2FP.PACK_AB R183, R146, R155 ;  /* 0x0000009b92b7723e */ /* 0x000fe200000000ff */
[----:B------:R-:W-:Y:S01]  /*7950*/  IMAD.MOV.U32 R154, RZ, RZ, R28 ;  /* 0x000000ffff9a7224 */ /* 0x000fe200078e001c */
[----:B------:R-:W0:Y:S01]  /*7960*/  LDGDEPBAR ;  /* 0x00000000000079af */ /* 0x000e220000000000 */
[C---:B------:R-:W-:Y:S02]  /*7970*/  FMUL.FTZ R34, R140.reuse, R114 ;  /* 0x000000728c227220 */ /* 0x040fe40000410000 */
[----:B------:R-:W-:Y:S01]  /*7980*/  FMUL.FTZ R35, R140, R115 ;  /* 0x000000738c237220 */ /* 0x000fe20000410000 */
[----:B------:R-:W-:Y:S01]  /*7990*/  F2FP.PACK_AB R182, R154, R252 ;  /* 0x000000fc9ab6723e */ /* 0x000fe200000000ff */
[----:B------:R-:W-:Y:S02]  /*79a0*/  IMAD.MOV.U32 R128, RZ, RZ, R66 ;  /* 0x000000ffff807224 */ /* 0x000fe400078e0042 */
[C---:B------:R-:W-:Y:S01]  /*79b0*/  FMUL.FTZ R65, R141.reuse, R137 ;  /* 0x000000898d417220 */ /* 0x040fe20000410000 */
[----:B------:R-:W-:Y:S01]  /*79c0*/  LDSM.16.MT88.4 R112, [R214+0x400] ;  /* 0x00040000d670783b */ /* 0x000fe20000004200 */
[----:B------:R-:W-:Y:S02]  /*79d0*/  FMUL.FTZ R66, R140, R138 ;  /* 0x0000008a8c427220 */ /* 0x000fe40000410000 */
[C---:B------:R-:W-:Y:S02]  /*79e0*/  FMUL.FTZ R16, R141.reuse, R164 ;  /* 0x000000a48d107220 */ /* 0x040fe40000410000 */
[----:B------:R-:W-:Y:S02]  /*79f0*/  IMAD.MOV.U32 R164, RZ, RZ, R206 ;  /* 0x000000ffffa47224 */ /* 0x000fe400078e00ce */
[C---:B------:R-:W-:Y:S02]  /*7a00*/  FMUL.FTZ R68, R141.reuse, R68 ;  /* 0x000000448d447220 */ /* 0x040fe40000410000 */
[----:B------:R-:W-:Y:S02]  /*7a10*/  FMUL.FTZ R69, R141, R69 ;  /* 0x000000458d457220 */ /* 0x000fe40000410000 */
[----:B--2---:R-:W-:Y:S02]  /*7a20*/  FADD.FTZ R0, -R2, R148 ;  /* 0x0000009402007221 */ /* 0x004fe40000010100 */
[--C-:B------:R-:W-:Y:S01]  /*7a30*/  FFMA.FTZ R2, R189, c[0x0][0x2d0], -R150.reuse ;  /* 0x0000b400bd027a23 */ /* 0x100fe20000010896 */
[----:B------:R-:W-:Y:S01]  /*7a40*/  MOV R189, R250 ;  /* 0x000000fa00bd7202 */ /* 0x000fe20000000f00 */
[----:B------:R-:W-:Y:S02]  /*7a50*/  FMUL.FTZ R0, R0, c[0x0][0x2d0] ;  /* 0x0000b40000007a20 */ /* 0x000fe40000410000 */
[----:B------:R-:W-:Y:S02]  /*7a60*/  IMAD.MOV.U32 R148, RZ, RZ, R29 ;  /* 0x000000ffff947224 */ /* 0x000fe400078e001d */
[C---:B---3--:R-:W-:Y:S02]  /*7a70*/  FMUL.FTZ R25, R3.reuse, R105 ;  /* 0x0000006903197220 */ /* 0x048fe40000410000 */
[----:B------:R-:W2:Y:S01]  /*7a80*/  MUFU.EX2 R0, R0 ;  /* 0x0000000000007308 */ /* 0x000ea20000000800 */
[----:B------:R-:W-:Y:S01]  /*7a90*/  F2FP.PACK_AB R180, R148, R207 ;  /* 0x000000cf94b4723e */ /* 0x000fe200000000ff */
[-C--:B-1----:R-:W-:Y:S03]  /*7aa0*/  HMMA.16816.F32 R4, R176, R20.reuse, R4 ;  /* 0x00000014b004723c */ /* 0x082fe60000001804 */
[C---:B------:R-:W-:Y:S02]  /*7ab0*/  FMUL.FTZ R8, R3.reuse, R156 ;  /* 0x0000009c03087220 */ /* 0x040fe40000410000 */
[C---:B------:R-:W-:Y:S02]  /*7ac0*/  FMUL.FTZ R9, R3.reuse, R157 ;  /* 0x0000009d03097220 */ /* 0x040fe40000410000 */
[C---:B------:R-:W-:Y:S02]  /*7ad0*/  FMUL.FTZ R24, R3.reuse, R104 ;  /* 0x0000006803187220 */ /* 0x040fe40000410000 */
[C---:B------:R-:W-:Y:S03]  /*7ae0*/  FMUL.FTZ R12, R3.reuse, R160 ;  /* 0x000000a0030c7220 */ /* 0x040fe60000410000 */
[C---:B------:R-:W-:Y:S01]  /*7af0*/  FMUL.FTZ R13, R3.reuse, R161 ;  /* 0x000000a1030d7220 */ /* 0x040fe20000410000 */
[----:B------:R-:W-:Y:S01]  /*7b00*/  MOV R161, R199 ;  /* 0x000000c700a17202 */ /* 0x000fe20000000f00 */
[C---:B------:R-:W-:Y:S02]  /*7b10*/  FMUL.FTZ R18, R140.reuse, R166 ;  /* 0x000000a68c127220 */ /* 0x040fe40000410000 */
[----:B------:R-:W-:Y:S02]  /*7b20*/  FMUL.FTZ R19, R140, R167 ;  /* 0x000000a78c137220 */ /* 0x000fe40000410000 */
[C---:B------:R-:W-:Y:S02]  /*7b30*/  FMUL.FTZ R28, R3.reuse, R108 ;  /* 0x0000006c031c7220 */ /* 0x040fe40000410000 */
[C---:B------:R-:W-:Y:S02]  /*7b40*/  FMUL.FTZ R29, R3.reuse, R109 ;  /* 0x0000006d031d7220 */ /* 0x040fe40000410000 */
[C---:B--2---:R-:W-:Y:S02]  /*7b50*/  FMUL.FTZ R10, R0.reuse, R158 ;  /* 0x0000009e000a7220 */ /* 0x044fe40000410000 */
[----:B------:R1:W-:Y:S01]  /*7b60*/  MUFU.EX2 R158, R2 ;  /* 0x00000002009e7308 */ /* 0x0003e20000000800 */
[C---:B------:R-:W-:Y:S02]  /*7b70*/  FMUL.FTZ R11, R0.reuse, R159 ;  /* 0x0000009f000b7220 */ /* 0x040fe40000410000 */
[C---:B------:R-:W-:Y:S02]  /*7b80*/  FMUL.FTZ R26, R0.reuse, R106 ;  /* 0x0000006a001a7220 */ /* 0x040fe40000410000 */
[C---:B------:R-:W-:Y:S02]  /*7b90*/  FMUL.FTZ R27, R0.reuse, R107 ;  /* 0x0000006b001b7220 */ /* 0x040fe40000410000 */
[----:B------:R-:W-:Y:S01]  /*7ba0*/  FMUL.FTZ R41, R3, R121 ;  /* 0x0000007903297220 */ /* 0x000fe20000410000 */
[C---:B------:R-:W-:Y:S04]  /*7bb0*/  HMMA.16816.F32 R8, R180.reuse, R20, R8 ;  /* 0x00000014b408723c */ /* 0x040fe80000001808 */
[C---:B------:R-:W-:Y:S02]  /*7bc0*/  FMUL.FTZ R14, R0.reuse, R162 ;  /* 0x000000a2000e7220 */ /* 0x040fe40000410000 */
[----:B------:R-:W-:Y:S01]  /*7bd0*/  FMUL.FTZ R15, R0, R163 ;  /* 0x000000a3000f7220 */ /* 0x000fe20000410000 */
[----:B------:R-:W-:Y:S01]  /*7be0*/  MOV R163, R207 ;  /* 0x000000cf00a37202 */ /* 0x000fe20000000f00 */
[C---:B------:R-:W-:Y:S04]  /*7bf0*/  FMUL.FTZ R20, R141.reuse, R100 ;  /* 0x000000648d147220 */ /* 0x040fe80000410000 */
[----:B------:R-:W-:Y:S01]  /*7c00*/  FMUL.FTZ R21, R141, R101 ;  /* 0x000000658d157220 */ /* 0x000fe20000410000 */
[-C--:B------:R-:W-:Y:S03]  /*7c10*/  HMMA.16816.F32 R12, R180, R22.reuse, R12 ;  /* 0x00000016b40c723c */ /* 0x080fe6000000180c */
[--C-:B-1----:R-:W-:Y:S02]  /*7c20*/  FFMA.FTZ R2, R188, c[0x0][0x2d0], -R150.reuse ;  /* 0x0000b400bc027a23 */ /* 0x102fe40000010896 */
[C---:B------:R-:W-:Y:S02]  /*7c30*/  FMUL.FTZ R42, R0.reuse, R122 ;  /* 0x0000007a002a7220 */ /* 0x040fe40000410000 */
[----:B------:R1:W2:Y:S01]  /*7c40*/  MUFU.EX2 R46, R2 ;  /* 0x00000002002e7308 */ /* 0x0002a20000000800 */
[C---:B------:R-:W-:Y:S04]  /*7c50*/  HMMA.16816.F32 R16, R176.reuse, R22, R16 ;  /* 0x00000016b010723c */ /* 0x040fe80000001810 */
[C---:B------:R-:W-:Y:S02]  /*7c60*/  FMUL.FTZ R30, R0.reuse, R110 ;  /* 0x0000006e001e7220 */ /* 0x040fe40000410000 */
[----:B------:R-:W-:Y:S02]  /*7c70*/  FMUL.FTZ R31, R0, R111 ;  /* 0x0000006f001f7220 */ /* 0x000fe40000410000 */
[C---:B------:R-:W-:Y:S04]  /*7c80*/  FMUL.FTZ R22, R140.reuse, R102 ;  /* 0x000000668c167220 */ /* 0x040fe80000410000 */
[----:B------:R-:W-:Y:S02]  /*7c90*/  FMUL.FTZ R23, R140, R103 ;  /* 0x000000678c177220 */ /* 0x000fe40000410000 */
[----:B------:R-:W3:Y:S01]  /*7ca0*/  LDSM.16.MT88.4 R100, [R214+0x1000] ;  /* 0x00100000d664783b */ /* 0x000ee20000004200 */
[----:B------:R-:W-:Y:S02]  /*7cb0*/  FMUL.FTZ R43, R0, R123 ;  /* 0x0000007b002b7220 */ /* 0x000fe40000410000 */
[C---:B------:R-:W-:Y:S02]  /*7cc0*/  FMUL.FTZ R45, R3.reuse, R125 ;  /* 0x0000007d032d7220 */ /* 0x040fe40000410000 */
[-C--:B------:R-:W-:Y:S03]  /*7cd0*/  HMMA.16816.F32 R20, R176, R36.reuse, R20 ;  /* 0x00000024b014723c */ /* 0x080fe60000001814 */
[C---:B------:R-:W-:Y:S02]  /*7ce0*/  FMUL.FTZ R40, R3.reuse, R120 ;  /* 0x0000007803287220 */ /* 0x040fe40000410000 */
[----:B-1----:R-:W-:Y:S01]  /*7cf0*/  FFMA.FTZ R2, R186, c[0x0][0x2d0], -R150 ;  /* 0x0000b400ba027a23 */ /* 0x002fe20000010896 */
[----:B------:R-:W-:Y:S01]  /*7d00*/  MOV R186, R59 ;  /* 0x0000003b00ba7202 */ /* 0x000fe20000000f00 */
[C---:B------:R-:W-:Y:S01]  /*7d10*/  FMUL.FTZ R44, R3.reuse, R124 ;  /* 0x0000007c032c7220 */ /* 0x040fe20000410000 */
[C---:B------:R-:W-:Y:S01]  /*7d20*/  HMMA.16816.F32 R24, R180.reuse, R36, R24 ;  /* 0x00000024b418723c */ /* 0x040fe20000001818 */
[----:B------:R1:W-:Y:S03]  /*7d30*/  MUFU.EX2 R152, R2 ;  /* 0x0000000200987308 */ /* 0x0003e60000000800 */
[C---:B------:R-:W-:Y:S02]  /*7d40*/  FMUL.FTZ R47, R0.reuse, R127 ;  /* 0x0000007f002f7220 */ /* 0x040fe40000410000 */
[----:B------:R-:W-:Y:S02]  /*7d50*/  FMUL.FTZ R56, R3, R132 ;  /* 0x0000008403387220 */ /* 0x000fe40000410000 */
[-C--:B------:R-:W-:Y:S04]  /*7d60*/  HMMA.16816.F32 R28, R180, R38.reuse, R28 ;  /* 0x00000026b41c723c */ /* 0x080fe8000000181c */
[C---:B------:R-:W-:Y:S02]  /*7d70*/  FMUL.FTZ R36, R141.reuse, R116 ;  /* 0x000000748d247220 */ /* 0x040fe40000410000 */
[----:B------:R-:W-:Y:S02]  /*7d80*/  FMUL.FTZ R37, R141, R117 ;  /* 0x000000758d257220 */ /* 0x000fe40000410000 */
[C---:B------:R-:W-:Y:S04]  /*7d90*/  HMMA.16816.F32 R32, R176.reuse, R38, R32 ;  /* 0x00000026b020723c */ /* 0x040fe80000001820 */
[----:B--2---:R-:W-:Y:S02]  /*7da0*/  IMAD.MOV.U32 R125, RZ, RZ, R46 ;  /* 0x000000ffff7d7224 */ /* 0x004fe400078e002e */
[----:B------:R-:W-:Y:S02]  /*7db0*/  FMUL.FTZ R46, R0, R126 ;  /* 0x0000007e002e7220 */ /* 0x000fe40000410000 */
[C---:B------:R-:W-:Y:S04]  /*7dc0*/  FMUL.FTZ R38, R140.reuse, R118 ;  /* 0x000000768c267220 */ /* 0x040fe80000410000 */
[----:B-1----:R-:W-:Y:S02]  /*7dd0*/  FFMA.FTZ R2, R187, c[0x0][0x2d0], -R150 ;  /* 0x0000b400bb027a23 */ /* 0x002fe40000010896 */
[----:B------:R-:W-:Y:S02]  /*7de0*/  FMUL.FTZ R39, R140, R119 ;  /* 0x000000778c277220 */ /* 0x000fe40000410000 */
[----:B------:R1:W2:Y:S01]  /*7df0*/  MUFU.EX2 R104, R2 ;  /* 0x0000000200687308 */ /* 0x0002a20000000800 */
[----:B------:R-:W-:Y:S01]  /*7e00*/  LDSM.16.MT88.4 R116, [R213+0x1400] ;  /* 0x00140000d574783b */ /* 0x000fe20000004200 */
[----:B------:R-:W-:Y:S02]  /*7e10*/  IMAD.MOV.U32 R166, RZ, RZ, R58 ;  /* 0x000000ffffa67224 */ /* 0x000fe400078e003a */
[----:B------:R-:W-:Y:S01]  /*7e20*/  IMAD.MOV.U32 R167, RZ, RZ, R57 ;  /* 0x000000ffffa77224 */ /* 0x000fe200078e0039 */
[-C--:B------:R-:W-:Y:S03]  /*7e30*/  HMMA.16816.F32 R36, R176, R52.reuse, R36 ;  /* 0x00000034b024723c */ /* 0x080fe60000001824 */
[----:B------:R-:W-:Y:S01]  /*7e40*/  FMUL.FTZ R57, R3, R133 ;  /* 0x0000008503397220 */ /* 0x000fe20000410000 */
[----:B------:R-:W-:Y:S01]  /*7e50*/  MOV R133, R61 ;  /* 0x0000003d00857202 */ /* 0x000fe20000000f00 */
[C---:B------:R-:W-:Y:S02]  /*7e60*/  FMUL.FTZ R58, R0.reuse, R134 ;  /* 0x00000086003a7220 */ /* 0x040fe40000410000 */
[----:B------:R-:W-:Y:S01]  /*7e70*/  IMAD.MOV.U32 R134, RZ, RZ, R128 ;  /* 0x000000ffff867224 */ /* 0x000fe200078e0080 */
[C---:B------:R-:W-:Y:S04]  /*7e80*/  HMMA.16816.F32 R40, R180.reuse, R52, R40 ;  /* 0x00000034b428723c */ /* 0x040fe80000001828 */
[----:B------:R-:W-:Y:S02]  /*7e90*/  FMUL.FTZ R59, R0, R135 ;  /* 0x00000087003b7220 */ /* 0x000fe40000410000 */
[----:B------:R-:W-:Y:S02]  /*7ea0*/  IMAD.MOV.U32 R135, RZ, RZ, R164 ;  /* 0x000000ffff877224 */ /* 0x000fe400078e00a4 */
[-C--:B------:R-:W-:Y:S04]  /*7eb0*/  HMMA.16816.F32 R44, R180, R54.reuse, R44 ;  /* 0x00000036b42c723c */ /* 0x080fe8000000182c */
[----:B-1----:R-:W-:Y:S01]  /*7ec0*/  FFMA.FTZ R2, R196, c[0x0][0x2d0], -R151 ;  /* 0x0000b400c4027a23 */ /* 0x002fe20000010897 */
[----:B------:R-:W-:Y:S01]  /*7ed0*/  MOV R196, R63 ;  /* 0x0000003f00c47202 */ /* 0x000fe20000000f00 */
[C---:B------:R-:W-:Y:S02]  /*7ee0*/  FMUL.FTZ R53, R141.reuse, R169 ;  /* 0x000000a98d357220 */ /* 0x040fe40000410000 */
[----:B------:R1:W-:Y:S01]  /*7ef0*/  MUFU.EX2 R159, R2 ;  /* 0x00000002009f7308 */ /* 0x0003e20000000800 */
[C---:B------:R-:W-:Y:S03]  /*7f00*/  FMUL.FTZ R50, R140.reuse, R130 ;  /* 0x000000828c327220 */ /* 0x040fe60000410000 */
[C---:B------:R-:W-:Y:S02]  /*7f10*/  FMUL.FTZ R51, R140.reuse, R131 ;  /* 0x000000838c337220 */ /* 0x040fe40000410000 */
[----:B------:R-:W-:Y:S02]  /*7f20*/  IMAD.MOV.U32 R130, RZ, RZ, R233 ;  /* 0x000000ffff827224 */ /* 0x000fe400078e00e9 */
[----:B------:R-:W-:Y:S02]  /*7f30*/  FMUL.FTZ R52, R141, R168 ;  /* 0x000000a88d347220 */ /* 0x000fe40000410000 */
[----:B------:R-:W-:Y:S01]  /*7f40*/  IMAD.MOV.U32 R188, RZ, RZ, R60 ;  /* 0x000000ffffbc7224 */ /* 0x000fe200078e003c */
[C---:B------:R-:W-:Y:S04]  /*7f50*/  HMMA.16816.F32 R48, R176.reuse, R54, R48 ;  /* 0x00000036b030723c */ /* 0x040fe80000001830 */
[----:B------:R-:W-:Y:S02]  /*7f60*/  IMAD.MOV.U32 R156, RZ, RZ, R252 ;  /* 0x000000ffff9c7224 */ /* 0x000fe400078e00fc */
[----:B------:R-:W-:Y:S02]  /*7f70*/  IMAD.MOV.U32 R132, RZ, RZ, R243 ;  /* 0x000000ffff847224 */ /* 0x000fe400078e00f3 */
[C---:B------:R-:W-:Y:S04]  /*7f80*/  FMUL.FTZ R55, R140.reuse, R171 ;  /* 0x000000ab8c377220 */ /* 0x040fe80000410000 */
[----:B------:R-:W-:Y:S02]  /*7f90*/  IMAD.MOV.U32 R162, RZ, RZ, R234 ;  /* 0x000000ffffa27224 */ /* 0x000fe400078e00ea */
[----:B-1----:R-:W-:Y:S02]  /*7fa0*/  FFMA.FTZ R2, R197, c[0x0][0x2d0], -R151 ;  /* 0x0000b400c5027a23 */ /* 0x002fe40000010897 */
[----:B------:R-:W-:Y:S02]  /*7fb0*/  IMAD.MOV.U32 R197, RZ, RZ, R245 ;  /* 0x000000ffffc57224 */ /* 0x000fe400078e00f5 */
[----:B------:R1:W4:Y:S01]  /*7fc0*/  MUFU.EX2 R126, R2 ;  /* 0x00000002007e7308 */ /* 0x0003220000000800 */
[----:B------:R-:W-:Y:S02]  /*7fd0*/  FMUL.FTZ R54, R140, R170 ;  /* 0x000000aa8c367220 */ /* 0x000fe40000410000 */
[----:B--2---:R-:W-:Y:S02]  /*7fe0*/  IMAD.MOV.U32 R170, RZ, RZ, R104 ;  /* 0x000000ffffaa7224 */ /* 0x004fe400078e0068 */
[----:B------:R-:W2:Y:S01]  /*7ff0*/  LDSM.16.MT88.4 R104, [R213+0x2000] ;  /* 0x00200000d568783b */ /* 0x000ea20000004200 */
[C---:B------:R-:W-:Y:S01]  /*8000*/  FMUL.FTZ R60, R3.reuse, R172 ;  /* 0x000000ac033c7220 */ /* 0x040fe20000410000 */
[----:B------:R-:W-:Y:S01]  /*8010*/  MOV R172, R162 ;  /* 0x000000a200ac7202 */ /* 0x000fe20000000f00 */
[-C--:B---3--:R-:W-:Y:S03]  /*8020*/  HMMA.16816.F32 R52, R176, R100.reuse, R52 ;  /* 0x00000064b034723c */ /* 0x088fe60000001834 */
[----:B------:R-:W-:Y:S02]  /*8030*/  FMUL.FTZ R61, R3, R173 ;  /* 0x000000ad033d7220 */ /* 0x000fe40000410000 */
[C---:B------:R-:W-:Y:S02]  /*8040*/  FMUL.FTZ R63, R0.reuse, R175 ;  /* 0x000000af003f7220 */ /* 0x040fe40000410000 */
[----:B------:R-:W-:Y:S01]  /*8050*/  IMAD.MOV.U32 R187, RZ, RZ, R67 ;  /* 0x000000ffffbb7224 */ /* 0x000fe200078e0043 */
[C---:B------:R-:W-:Y:S04]  /*8060*/  HMMA.16816.F32 R56, R180.reuse, R100, R56 ;  /* 0x00000064b438723c */ /* 0x040fe80000001838 */
[----:B------:R-:W-:Y:S02]  /*8070*/  IMAD.MOV.U32 R157, RZ, RZ, R62 ;  /* 0x000000ffff9d7224 */ /* 0x000fe400078e003e */
[----:B------:R-:W-:Y:S02]  /*8080*/  FMUL.FTZ R62, R0, R174 ;  /* 0x000000ae003e7220 */ /* 0x000fe40000410000 */
[--C-:B-1----:R-:W-:Y:S04]  /*8090*/  FFMA.FTZ R2, R192, c[0x0][0x2d0], -R151.reuse ;  /* 0x0000b400c0027a23 */ /* 0x102fe80000010897 */
[----:B------:R1:W3:Y:S01]  /*80a0*/  MUFU.EX2 R169, R2 ;  /* 0x0000000200a97308 */ /* 0x0002e20000000800 */
[-C--:B------:R-:W-:Y:S03]  /*80b0*/  HMMA.16816.F32 R60, R180, R102.reuse, R60 ;  /* 0x00000066b43c723c */ /* 0x080fe6000000183c */
[C---:B------:R-:W-:Y:S02]  /*80c0*/  FMUL.FTZ R67, R140.reuse, R139 ;  /* 0x0000008b8c437220 */ /* 0x040fe40000410000 */
[----:B------:R-:W-:Y:S02]  /*80d0*/  IMAD.MOV.U32 R131, RZ, RZ, R64 ;  /* 0x000000ffff837224 */ /* 0x000fe400078e0040 */
[----:B------:R-:W-:Y:S02]  /*80e0*/  FMUL.FTZ R64, R141, R136 ;  /* 0x000000888d407220 */ /* 0x000fe40000410000 */
[----:B------:R-:W-:Y:S03]  /*80f0*/  LDSM.16.MT88.4 R136, [R214+0x1c00] ;  /* 0x001c0000d688783b */ /* 0x000fe60000004200 */
[C---:B------:R-:W-:Y:S02]  /*8100*/  FMUL.FTZ R70, R140.reuse, R70 ;  /* 0x000000468c467220 */ /* 0x040fe40000410000 */
[C---:B------:R-:W-:Y:S03]  /*8110*/  HMMA.16816.F32 R64, R176.reuse, R102, R64 ;  /* 0x00000066b040723c */ /* 0x040fe60000001840 */
[----:B------:R-:W5:Y:S01]  /*8120*/  LDSM.16.MT88.4 R100, [R214+0x2000] ;  /* 0x00200000d664783b */ /* 0x000f620000004200 */
[----:B------:R-:W-:Y:S02]  /*8130*/  FMUL.FTZ R71, R140, R71 ;  /* 0x000000478c477220 */ /* 0x000fe40000410000 */
[C---:B------:R-:W-:Y:S02]  /*8140*/  FMUL.FTZ R72, R3.reuse, R72 ;  /* 0x0000004803487220 */ /* 0x040fe40000410000 */
[----:B------:R-:W-:Y:S03]  /*8150*/  FMUL.FTZ R73, R3, R73 ;  /* 0x0000004903497220 */ /* 0x000fe60000410000 */
[-C--:B--2---:R-:W-:Y:S03]  /*8160*/  HMMA.16816.F32 R68, R176, R104.reuse, R68 ;  /* 0x00000068b044723c */ /* 0x084fe60000001844 */
[--C-:B-1----:R-:W-:Y:S02]  /*8170*/  FFMA.FTZ R2, R193, c[0x0][0x2d0], -R151.reuse ;  /* 0x0000b400c1027a23 */ /* 0x102fe40000010897 */
[C---:B------:R-:W-:Y:S02]  /*8180*/  FMUL.FTZ R74, R0.reuse, R74 ;  /* 0x0000004a004a7220 */ /* 0x040fe40000410000 */
[----:B------:R1:W-:Y:S01]  /*8190*/  MUFU.EX2 R171, R2 ;  /* 0x0000000200ab7308 */ /* 0x0003e20000000800 */
[C---:B------:R-:W-:Y:S04]  /*81a0*/  FMUL.FTZ R75, R0.reuse, R75 ;  /* 0x0000004b004b7220 */ /* 0x040fe80000410000 */
[C---:B------:R-:W-:Y:S02]  /*81b0*/  FMUL.FTZ R76, R3.reuse, R76 ;  /* 0x0000004c034c7220 */ /* 0x040fe40000410000 */
[----:B------:R-:W-:Y:S01]  /*81c0*/  FMUL.FTZ R77, R3, R77 ;  /* 0x0000004d034d7220 */ /* 0x000fe20000410000 */
[C---:B------:R-:W-:Y:S04]  /*81d0*/  HMMA.16816.F32 R72, R180.reuse, R104, R72 ;  /* 0x00000068b448723c */ /* 0x040fe80000001848 */
[C---:B------:R-:W-:Y:S02]  /*81e0*/  FMUL.FTZ R78, R0.reuse, R78 ;  /* 0x0000004e004e7220 */ /* 0x040fe40000410000 */
[----:B------:R-:W-:Y:S02]  /*81f0*/  FMUL.FTZ R79, R0, R79 ;  /* 0x0000004f004f7220 */ /* 0x000fe40000410000 */
[C---:B------:R-:W-:Y:S04]  /*8200*/  FMUL.FTZ R80, R141.reuse, R80 ;  /* 0x000000508d507220 */ /* 0x040fe80000410000 */
[----:B------:R-:W-:Y:S01]  /*8210*/  FMUL.FTZ R81, R141, R81 ;  /* 0x000000518d517220 */ /* 0x000fe20000410000 */
[-C--:B------:R-:W-:Y:S03]  /*8220*/  HMMA.16816.F32 R76, R180, R106.reuse, R76 ;  /* 0x0000006ab44c723c */ /* 0x080fe6000000184c */
[--C-:B-1----:R-:W-:Y:S02]  /*8230*/  FFMA.FTZ R2, R208, c[0x0][0x2d0], -R184.reuse ;  /* 0x0000b400d0027a23 */ /* 0x102fe400000108b8 */
[C---:B------:R-:W-:Y:S02]  /*8240*/  FMUL.FTZ R82, R140.reuse, R82 ;  /* 0x000000528c527220 */ /* 0x040fe40000410000 */
[----:B------:R1:W-:Y:S01]  /*8250*/  MUFU.EX2 R124, R2 ;  /* 0x00000002007c7308 */ /* 0x0003e20000000800 */
[C---:B------:R-:W-:Y:S04]  /*8260*/  FMUL.FTZ R83, R140.reuse, R83 ;  /* 0x000000538c537220 */ /* 0x040fe80000410000 */
[C---:B------:R-:W-:Y:S02]  /*8270*/  FMUL.FTZ R88, R3.reuse, R88 ;  /* 0x0000005803587220 */ /* 0x040fe40000410000 */
[----:B------:R-:W-:Y:S01]  /*8280*/  FMUL.FTZ R89, R3, R89 ;  /* 0x0000005903597220 */ /* 0x000fe20000410000 */
[C---:B------:R-:W-:Y:S01]  /*8290*/  HMMA.16816.F32 R80, R176.reuse, R106, R80 ;  /* 0x0000006ab050723c */ /* 0x040fe20000001850 */
[----:B------:R-:W2:Y:S03]  /*82a0*/  LDSM.16.MT88.4 R104, [R213+0x400] ;  /* 0x00040000d568783b */ /* 0x000ea60000004200 */
[C---:B------:R-:W-:Y:S02]  /*82b0*/  FMUL.FTZ R84, R141.reuse, R84 ;  /* 0x000000548d547220 */ /* 0x040fe40000410000 */
[----:B------:R-:W-:Y:S02]  /*82c0*/  FMUL.FTZ R85, R141, R85 ;  /* 0x000000558d557220 */ /* 0x000fe40000410000 */
[C---:B------:R-:W-:Y:S04]  /*82d0*/  FMUL.FTZ R86, R140.reuse, R86 ;  /* 0x000000568c567220 */ /* 0x040fe80000410000 */
[----:B------:R-:W-:Y:S02]  /*82e0*/  FMUL.FTZ R87, R140, R87 ;  /* 0x000000578c577220 */ /* 0x000fe40000410000 */
[C---:B------:R-:W-:Y:S02]  /*82f0*/  FMUL.FTZ R90, R0.reuse, R90 ;  /* 0x0000005a005a7220 */ /* 0x040fe40000410000 */
[----:B-1----:R-:W-:Y:S02]  /*8300*/  FFMA.FTZ R2, R205, c[0x0][0x2d0], -R184 ;  /* 0x0000b400cd027a23 */ /* 0x002fe400000108b8 */
[C---:B------:R-:W-:Y:S01]  /*8310*/  FMUL.FTZ R91, R0.reuse, R91 ;  /* 0x0000005b005b7220 */ /* 0x040fe20000410000 */
[-C--:B-----5:R-:W-:Y:S01]  /*8320*/  HMMA.16816.F32 R84, R176, R100.reuse, R84 ;  /* 0x00000064b054723c */ /* 0x0a0fe20000001854 */
[----:B------:R-:W1:Y:S02]  /*8330*/  MUFU.EX2 R127, R2 ;  /* 0x00000002007f7308 */ /* 0x000e640000000800 */
[C---:B------:R-:W-:Y:S02]  /*8340*/  FMUL.FTZ R92, R3.reuse, R92 ;  /* 0x0000005c035c7220 */ /* 0x040fe40000410000 */
[----:B------:R-:W-:Y:S02]  /*8350*/  FMUL.FTZ R93, R3, R93 ;  /* 0x0000005d035d7220 */ /* 0x000fe40000410000 */
[C---:B------:R-:W-:Y:S01]  /*8360*/  FMUL.FTZ R94, R0.reuse, R94 ;  /* 0x0000005e005e7220 */ /* 0x040fe20000410000 */
[C---:B------:R-:W-:Y:S04]  /*8370*/  HMMA.16816.F32 R88, R180.reuse, R100, R88 ;  /* 0x00000064b458723c */ /* 0x040fe80000001858 */
[----:B------:R-:W-:Y:S02]  /*8380*/  FMUL.FTZ R95, R0, R95 ;  /* 0x0000005f005f7220 */ /* 0x000fe40000410000 */
[----:B------:R-:W-:Y:S01]  /*8390*/  FFMA.FTZ R120, R241, c[0x0][0x2d0], -R151 ;  /* 0x0000b400f1787a23 */ /* 0x000fe20000010897 */
[----:B------:R-:W-:Y:S01]  /*83a0*/  F2FP.PACK_AB R100, R125, R158 ;  /* 0x0000009e7d64723e */ /* 0x000fe200000000ff */
[----:B------:R-:W-:Y:S01]  /*83b0*/  IMAD.MOV.U32 R153, RZ, RZ, R198 ;  /* 0x000000ffff997224 */ /* 0x000fe200078e00c6 */
[----:B----4-:R-:W-:Y:S02]  /*83c0*/  F2FP.PACK_AB R101, R126, R159 ;  /* 0x0000009f7e65723e */ /* 0x010fe400000000ff */
[-C--:B------:R-:W-:Y:S01]  /*83d0*/  HMMA.16816.F32 R92, R180, R102.reuse, R92 ;  /* 0x00000066b45c723c */ /* 0x080fe2000000185c */
[----:B------:R-:W-:Y:S02]  /*83e0*/  LDSM.16.MT88.4 R180, [R213+0x2c00] ;  /* 0x002c0000d5b4783b */ /* 0x000fe40000004200 */
[C---:B------:R-:W-:Y:S01]  /*83f0*/  FMUL.FTZ R96, R141.reuse, R96 ;  /* 0x000000608d607220 */ /* 0x040fe20000410000 */
[----:B---3--:R-:W-:Y:S01]  /*8400*/  MOV R241, R169 ;  /* 0x000000a900f17202 */ /* 0x008fe20000000f00 */
[----:B------:R-:W-:Y:S01]  /*8410*/  FMUL.FTZ R97, R141, R97 ;  /* 0x000000618d617220 */ /* 0x000fe20000410000 */
[----:B-1----:R-:W-:Y:S01]  /*8420*/  F2FP.PACK_AB R108, R127, R124 ;  /* 0x0000007c7f6c723e */ /* 0x002fe200000000ff */
[----:B------:R-:W-:Y:S02]  /*8430*/  FFMA.FTZ R2, R209, c[0x0][0x2d0], -R184 ;  /* 0x0000b400d1027a23 */ /* 0x000fe400000108b8 */
[C---:B------:R-:W-:Y:S02]  /*8440*/  FMUL.FTZ R98, R140.reuse, R98 ;  /* 0x000000628c627220 */ /* 0x040fe40000410000 */
[----:B------:R1:W-:Y:S01]  /*8450*/  MUFU.EX2 R252, R2 ;  /* 0x0000000200fc7308 */ /* 0x0003e20000000800 */
[----:B------:R-:W-:Y:S02]  /*8460*/  FMUL.FTZ R99, R140, R99 ;  /* 0x000000638c637220 */ /* 0x000fe40000410000 */
[----:B------:R-:W-:Y:S02]  /*8470*/  IMAD.MOV.U32 R168, RZ, RZ, R152 ;  /* 0x000000ffffa87224 */ /* 0x000fe400078e0098 */
[----:B------:R-:W-:Y:S02]  /*8480*/  IMAD.MOV.U32 R152, RZ, RZ, R202 ;  /* 0x000000ffff987224 */ /* 0x000fe400078e00ca */
[----:B------:R-:W-:Y:S01]  /*8490*/  IMAD.MOV.U32 R162, RZ, RZ, R147 ;  /* 0x000000ffffa27224 */ /* 0x000fe200078e0093 */
[----:B------:R-:W-:Y:S04]  /*84a0*/  HMMA.16816.F32 R96, R176, R102, R96 ;  /* 0x00000066b060723c */ /* 0x000fe80000001860 */
[----:B------:R-:W-:Y:S03]  /*84b0*/  IMAD.MOV.U32 R160, RZ, RZ, R203 ;  /* 0x000000ffffa07224 */ /* 0x000fe600078e00cb */
[----:B------:R-:W-:Y:S02]  /*84c0*/  F2FP.PACK_AB R102, R170, R168 ;  /* 0x000000a8aa66723e */ /* 0x000fe400000000ff */
[----:B------:R-:W-:Y:S07]  /*84d0*/  F2FP.PACK_AB R103, R171, R169 ;  /* 0x000000a9ab67723e */ /* 0x000fee00000000ff */
[-C--:B--2---:R-:W-:Y:S05]  /*84e0*/  HMMA.16816.F32 R4, R100, R104.reuse, R4 ;  /* 0x000000686404723c */ /* 0x084fea0000001804 */
[--C-:B-1----:R-:W-:Y:S02]  /*84f0*/  FFMA.FTZ R2, R210, c[0x0][0x2d0], -R184.reuse ;  /* 0x0000b400d2027a23 */ /* 0x102fe400000108b8 */
[----:B------:R1:W-:Y:S10]  /*8500*/  MUFU.EX2 R210, R120 ;  /* 0x0000007800d27308 */ /* 0x0003f40000000800 */
[----:B------:R2:W3:Y:S01]  /*8510*/  MUFU.EX2 R250, R2 ;  /* 0x0000000200fa7308 */ /* 0x0004e20000000800 */
[----:B-1----:R-:W-:Y:S02]  /*8520*/  FFMA.FTZ R120, R247, c[0x0][0x2d0], -R184 ;  /* 0x0000b400f7787a23 */ /* 0x002fe400000108b8 */
[----:B------:R-:W-:Y:S07]  /*8530*/  IMAD.MOV.U32 R247, RZ, RZ, R125 ;  /* 0x000000fffff77224 */ /* 0x000fee00078e007d */
[----:B------:R1:W-:Y:S01]  /*8540*/  MUFU.EX2 R206, R120 ;  /* 0x0000007800ce7308 */ /* 0x0003e20000000800 */
[--C-:B--2---:R-:W-:Y:S01]  /*8550*/  FFMA.FTZ R2, R211, c[0x0][0x2d0], -R185.reuse ;  /* 0x0000b400d3027a23 */ /* 0x104fe200000108b9 */
[----:B---3--:R-:W-:Y:S08]  /*8560*/  F2FP.PACK_AB R110, R250, R252 ;  /* 0x000000fcfa6e723e */ /* 0x008ff000000000ff */
[----:B------:R2:W-:Y:S01]  /*8570*/  MUFU.EX2 R245, R2 ;  /* 0x0000000200f57308 */ /* 0x0005e20000000800 */
[----:B-1----:R-:W-:Y:S01]  /*8580*/  LDSM.16.MT88.4 R120, [R214+0x800] ;  /* 0x00080000d678783b */ /* 0x002fe20000004200 */
[--C-:B--2---:R-:W-:Y:S08]  /*8590*/  FFMA.FTZ R2, R230, c[0x0][0x2d0], -R185.reuse ;  /* 0x0000b400e6027a23 */ /* 0x104ff000000108b9 */
        /* <DEDUP_REMOVED lines=13> */
[--C-:B-1----:R-:W-:Y:S02]  /*8670*/  FFMA.FTZ R2, R235, c[0x0][0x2d0], -R150.reuse ;  /* 0x0000b400eb027a23 */ /* 0x102fe40000010896 */
[----:B------:R-:W-:Y:S02]  /*8680*/  IMAD.MOV.U32 R235, RZ, RZ, R171 ;  /* 0x000000ffffeb7224 */ /* 0x000fe400078e00ab */
        /* <DEDUP_REMOVED lines=13> */
[----:B-1----:R-:W-:Y:S02]  /*8760*/  FFMA.FTZ R2, R237, c[0x0][0x2d0], -R150 ;  /* 0x0000b400ed027a23 */ /* 0x002fe40000010896 */
[----:B------:R-:W-:Y:S02]  /*8770*/  IMAD.MOV.U32 R237, RZ, RZ, R170 ;  /* 0x000000ffffed7224 */ /* 0x000fe400078e00aa */
[-C--:B--2---:R-:W-:Y:S01]  /*8780*/  HMMA.16816.F32 R52, R100, R104.reuse, R52 ;  /* 0x000000686434723c */ /* 0x084fe20000001834 */
[----:B------:R1:W2:Y:S07]  /*8790*/  MUFU.EX2 R230, R2 ;  /* 0x0000000200e67308 */ /* 0x0002ae0000000800 */
[C---:B------:R-:W-:Y:S08]  /*87a0*/  HMMA.16816.F32 R56, R108.reuse, R104, R56 ;  /* 0x000000686c38723c */ /* 0x040ff00000001838 */
[-C--:B------:R-:W-:Y:S08]  /*87b0*/  HMMA.16816.F32 R60, R108, R106.reuse, R60 ;  /* 0x0000006a6c3c723c */ /* 0x080ff0000000183c */
[C---:B------:R-:W-:Y:S01]  /*87c0*/  HMMA.16816.F32 R64, R100.reuse, R106, R64 ;  /* 0x0000006a6440723c */ /* 0x040fe20000001840 */
[----:B------:R-:W2:Y:S03]  /*87d0*/  LDSM.16.MT88.4 R104, [R213+0x800] ;  /* 0x00080000d568783b */ /* 0x000ea60000004200 */
[--C-:B-1----:R-:W-:Y:S02]  /*87e0*/  FFMA.FTZ R2, R242, c[0x0][0x2d0], -R151.reuse ;  /* 0x0000b400f2027a23 */ /* 0x102fe40000010897 */
[----:B------:R-:W-:Y:S02]  /*87f0*/  IMAD.MOV.U32 R242, RZ, RZ, R168 ;  /* 0x000000fffff27224 */ /* 0x000fe400078e00a8 */
[-C--:B----4-:R-:W-:Y:S01]  /*8800*/  HMMA.16816.F32 R68, R100, R112.reuse, R68 ;  /* 0x000000706444723c */ /* 0x090fe20000001844 */
[----:B------:R1:W4:Y:S07]  /*8810*/  MUFU.EX2 R208, R2 ;  /* 0x0000000200d07308 */ /* 0x00032e0000000800 */
[C---:B------:R-:W-:Y:S08]  /*8820*/  HMMA.16816.F32 R72, R108.reuse, R112, R72 ;  /* 0x000000706c48723c */ /* 0x040ff00000001848 */
[-C--:B------:R-:W-:Y:S08]  /*8830*/  HMMA.16816.F32 R76, R108, R114.reuse, R76 ;  /* 0x000000726c4c723c */ /* 0x080ff0000000184c */
[C---:B------:R-:W-:Y:S01]  /*8840*/  HMMA.16816.F32 R80, R100.reuse, R114, R80 ;  /* 0x000000726450723c */ /* 0x040fe20000001850 */
[----:B------:R-:W2:Y:S03]  /*8850*/  LDSM.16.MT88.4 R112, [R213+0x1800] ;  /* 0x00180000d570783b */ /* 0x000ea60000004200 */
[----:B-1----:R-:W-:Y:S02]  /*8860*/  FFMA.FTZ R2, R236, c[0x0][0x2d0], -R151 ;  /* 0x0000b400ec027a23 */ /* 0x002fe40000010897 */
[----:B------:R-:W-:Y:S02]  /*8870*/  IMAD.MOV.U32 R236, RZ, RZ, R127 ;  /* 0x000000ffffec7224 */ /* 0x000fe400078e007f */
[-C--:B-----5:R-:W-:Y:S01]  /*8880*/  HMMA.16816.F32 R84, R100, R116.reuse, R84 ;  /* 0x000000746454723c */ /* 0x0a0fe20000001854 */
[----:B------:R1:W-:Y:S07]  /*8890*/  MUFU.EX2 R209, R2 ;  /* 0x0000000200d17308 */ /* 0x0003ee0000000800 */
[C---:B------:R-:W-:Y:S08]  /*88a0*/  HMMA.16816.F32 R88, R108.reuse, R116, R88 ;  /* 0x000000746c58723c */ /* 0x040ff00000001858 */
[-C--:B------:R-:W-:Y:S08]  /*88b0*/  HMMA.16816.F32 R92, R108, R118.reuse, R92 ;  /* 0x000000766c5c723c */ /* 0x080ff0000000185c */
[----:B------:R-:W-:Y:S01]  /*88c0*/  HMMA.16816.F32 R96, R100, R118, R96 ;  /* 0x000000766460723c */ /* 0x000fe20000001860 */
[----:B------:R-:W-:Y:S03]  /*88d0*/  LDSM.16.MT88.4 R116, [R213+0x2800] ;  /* 0x00280000d574783b */ /* 0x000fe60000004200 */
[----:B-1----:R-:W-:Y:S01]  /*88e0*/  FFMA.FTZ R2, R238, c[0x0][0x2d0], -R151 ;  /* 0x0000b400ee027a23 */ /* 0x002fe20000010897 */
[----:B------:R-:W-:Y:S02]  /*88f0*/  MOV R238, R126 ;  /* 0x0000007e00ee7202 */ /* 0x000fe40000000f00 */
[----:B---3--:R-:W-:Y:S01]  /*8900*/  F2FP.PACK_AB R100, R231, R211 ;  /* 0x000000d3e764723e */ /* 0x008fe200000000ff */
[----:B------:R1:W3:Y:S01]  /*8910*/  MUFU.EX2 R207, R2 ;  /* 0x0000000200cf7308 */ /* 0x0002e20000000800 */
[----:B--2---:R-:W-:Y:S03]  /*8920*/  F2FP.PACK_AB R102, R230, R232 ;  /* 0x000000e8e666723e */ /* 0x004fe600000000ff */
[----:B----4-:R-:W-:Y:S01]  /*8930*/  F2FP.PACK_AB R101, R208, R210 ;  /* 0x000000d2d065723e */ /* 0x010fe200000000ff */
[----:B-1----:R-:W-:Y:S01]  /*8940*/  FFMA.FTZ R2, R244, c[0x0][0x2d0], -R184 ;  /* 0x0000b400f4027a23 */ /* 0x002fe200000108b8 */
[----:B---3--:R-:W-:Y:S01]  /*8950*/  F2FP.PACK_AB R103, R207, R209 ;  /* 0x000000d1cf67723e */ /* 0x008fe200000000ff */
[----:B------:R-:W-:Y:S03]  /*8960*/  IMAD.MOV.U32 R244, RZ, RZ, R124 ;  /* 0x000000fffff47224 */ /* 0x000fe600078e007c */
[----:B------:R1:W2:Y:S03]  /*8970*/  MUFU.EX2 R203, R2 ;  /* 0x0000000200cb7308 */ /* 0x0002a60000000800 */
[-C--:B------:R-:W-:Y:S03]  /*8980*/  HMMA.16816.F32 R4, R100, R104.reuse, R4 ;  /* 0x000000686404723c */ /* 0x080fe60000001804 */
[--C-:B-1----:R-:W-:Y:S01]  /*8990*/  FFMA.FTZ R2, R239, c[0x0][0x2d0], -R184.reuse ;  /* 0x0000b400ef027a23 */ /* 0x102fe200000108b8 */
[----:B--2---:R-:W-:Y:S02]  /*89a0*/  F2FP.PACK_AB R108, R203, R206 ;  /* 0x000000cecb6c723e */ /* 0x004fe400000000ff */
[----:B------:R-:W-:Y:S01]  /*89b0*/  MOV R239, R159 ;  /* 0x0000009f00ef7202 */ /* 0x000fe20000000f00 */
[----:B------:R1:W-:Y:S02]  /*89c0*/  MUFU.EX2 R205, R2 ;  /* 0x0000000200cd7308 */ /* 0x0003e40000000800 */
[----:B-1----:R-:W-:Y:S03]  /*89d0*/  FFMA.FTZ R2, R240, c[0x0][0x2d0], -R184 ;  /* 0x0000b400f0027a23 */ /* 0x002fe600000108b8 */
[----:B------:R-:W-:Y:S05]  /*89e0*/  IMAD.MOV.U32 R240, RZ, RZ, R158 ;  /* 0x000000fffff07224 */ /* 0x000fea00078e009e */
[----:B------:R1:W2:Y:S02]  /*89f0*/  MUFU.EX2 R202, R2 ;  /* 0x0000000200ca7308 */ /* 0x0002a40000000800 */
[--C-:B-1----:R-:W-:Y:S01]  /*8a00*/  FFMA.FTZ R2, R249, c[0x0][0x2d0], -R185.reuse ;  /* 0x0000b400f9027a23 */ /* 0x102fe200000108b9 */
[----:B--2---:R-:W-:Y:S07]  /*8a10*/  F2FP.PACK_AB R110, R202, R205 ;  /* 0x000000cdca6e723e */ /* 0x004fee00000000ff */
[----:B------:R1:W-:Y:S02]  /*8a20*/  MUFU.EX2 R201, R2 ;  /* 0x0000000200c97308 */ /* 0x0003e40000000800 */
[--C-:B-1----:R-:W-:Y:S02]  /*8a30*/  FFMA.FTZ R2, R251, c[0x0][0x2d0], -R185.reuse ;  /* 0x0000b400fb027a23 */ /* 0x102fe400000108b9 */
[----:B------:R-:W-:Y:S06]  /*8a40*/  IMAD.MOV.U32 R251, RZ, RZ, R154 ;  /* 0x000000fffffb7224 */ /* 0x000fec00078e009a */
[----:B------:R1:W2:Y:S02]  /*8a50*/  MUFU.EX2 R199, R2 ;  /* 0x0000000200c77308 */ /* 0x0002a40000000800 */
[--C-:B-1----:R-:W-:Y:S01]  /*8a60*/  FFMA.FTZ R2, R246, c[0x0][0x2d0], -R185.reuse ;  /* 0x0000b400f6027a23 */ /* 0x102fe200000108b9 */
[----:B--2---:R-:W-:Y:S01]  /*8a70*/  F2FP.PACK_AB R109, R199, R201 ;  /* 0x000000c9c76d723e */ /* 0x004fe200000000ff */
[----:B------:R-:W-:Y:S06]  /*8a80*/  IMAD.MOV.U32 R246, RZ, RZ, R152 ;  /* 0x000000fffff67224 */ /* 0x000fec00078e0098 */
[----:B------:R1:W-:Y:S02]  /*8a90*/  MUFU.EX2 R200, R2 ;  /* 0x0000000200c87308 */ /* 0x0003e40000000800 */
[----:B-1----:R-:W-:Y:S01]  /*8aa0*/  FFMA.FTZ R2, R248, c[0x0][0x2d0], -R185 ;  /* 0x0000b400f8027a23 */ /* 0x002fe200000108b9 */
[----:B------:R-:W-:Y:S07]  /*8ab0*/  MOV R248, R153 ;  /* 0x0000009900f87202 */ /* 0x000fee0000000f00 */
[----:B------:R-:W1:Y:S02]  /*8ac0*/  MUFU.EX2 R198, R2 ;  /* 0x0000000200c67308 */ /* 0x000e640000000800 */
[----:B-1----:R-:W-:Y:S01]  /*8ad0*/  F2FP.PACK_AB R111, R198, R200 ;  /* 0x000000c8c66f723e */ /* 0x002fe200000000ff */
[--C-:B------:R-:W-:Y:S01]  /*8ae0*/  FFMA.FTZ R2, R132, c[0x0][0x2d0], -R150.reuse ;  /* 0x0000b40084027a23 */ /* 0x100fe20000010896 */
[----:B------:R-:W-:Y:S06]  /*8af0*/  MOV R132, R197 ;  /* 0x000000c500847202 */ /* 0x000fec0000000f00 */
        /* <DEDUP_REMOVED lines=8> */
[C---:B------:R-:W-:Y:S01]  /*8b80*/  HMMA.16816.F32 R24, R108.reuse, R120, R24 ;  /* 0x000000786c18723c */ /* 0x040fe20000001818 */
[----:B------:R-:W3:Y:S07]  /*8b90*/  LDL R120, [R1+0x38] ;  /* 0x0000380001787983 */ /* 0x000eee0000100800 */
[-C--:B------:R-:W-:Y:S08]  /*8ba0*/  HMMA.16816.F32 R28, R108, R122.reuse, R28 ;  /* 0x0000007a6c1c723c */ /* 0x080ff0000000181c */
[C---:B------:R-:W-:Y:S04]  /*8bb0*/  HMMA.16816.F32 R32, R100.reuse, R122, R32 ;  /* 0x0000007a6420723c */ /* 0x040fe80000001820 */
[--C-:B-1----:R-:W-:Y:S02]  /*8bc0*/  FFMA.FTZ R2, R196, c[0x0][0x2d0], -R150.reuse ;  /* 0x0000b400c4027a23 */ /* 0x102fe40000010896 */
[----:B------:R-:W-:Y:S02]  /*8bd0*/  FFMA.FTZ R150, R132, c[0x0][0x2d0], -R150 ;  /* 0x0000b40084967a23 */ /* 0x000fe40000010896 */
[-C--:B------:R-:W-:Y:S01]  /*8be0*/  HMMA.16816.F32 R36, R100, R112.reuse, R36 ;  /* 0x000000706424723c */ /* 0x080fe20000001824 */
[----:B------:R1:W-:Y:S07]  /*8bf0*/  MUFU.EX2 R196, R2 ;  /* 0x0000000200c47308 */ /* 0x0003ee0000000800 */
[C---:B------:R-:W-:Y:S03]  /*8c00*/  HMMA.16816.F32 R40, R108.reuse, R112, R40 ;  /* 0x000000706c28723c */ /* 0x040fe60000001828 */
[----:B------:R-:W4:Y:S05]  /*8c10*/  MUFU.EX2 R194, R150 ;  /* 0x0000009600c27308 */ /* 0x000f2a0000000800 */
[-C--:B------:R-:W-:Y:S08]  /*8c20*/  HMMA.16816.F32 R44, R108, R114.reuse, R44 ;  /* 0x000000726c2c723c */ /* 0x080ff0000000182c */
[C---:B------:R-:W-:Y:S01]  /*8c30*/  HMMA.16816.F32 R48, R100.reuse, R114, R48 ;  /* 0x000000726430723c */ /* 0x040fe20000001830 */
[----:B------:R-:W5:Y:S03]  /*8c40*/  LDSM.16.MT88.4 R112, [R214+0x2800] ;  /* 0x00280000d670783b */ /* 0x000f660000004200 */
[--C-:B-1----:R-:W-:Y:S01]  /*8c50*/  FFMA.FTZ R2, R131, c[0x0][0x2d0], -R151.reuse ;  /* 0x0000b40083027a23 */ /* 0x102fe20000010897 */
[----:B------:R-:W-:Y:S03]  /*8c60*/  MOV R131, R186 ;  /* 0x000000ba00837202 */ /* 0x000fe60000000f00 */
[-C--:B--2---:R-:W-:Y:S01]  /*8c70*/  HMMA.16816.F32 R52, R100, R104.reuse, R52 ;  /* 0x000000686434723c */ /* 0x084fe20000001834 */
[----:B------:R1:W-:Y:S03]  /*8c80*/  MUFU.EX2 R193, R2 ;  /* 0x0000000200c17308 */ /* 0x0003e60000000800 */
[----:B----4-:R-:W-:Y:S04]  /*8c90*/  F2FP.PACK_AB R150, R194, R196 ;  /* 0x000000c4c296723e */ /* 0x010fe800000000ff */
[C---:B------:R-:W-:Y:S08]  /*8ca0*/  HMMA.16816.F32 R56, R108.reuse, R104, R56 ;  /* 0x000000686c38723c */ /* 0x040ff00000001838 */
[-C--:B------:R-:W-:Y:S08]  /*8cb0*/  HMMA.16816.F32 R60, R108, R106.reuse, R60 ;  /* 0x0000006a6c3c723c */ /* 0x080ff0000000183c */
[C---:B------:R-:W-:Y:S01]  /*8cc0*/  HMMA.16816.F32 R64, R100.reuse, R106, R64 ;  /* 0x0000006a6440723c */ /* 0x040fe20000001840 */
[----:B------:R-:W2:Y:S03]  /*8cd0*/  LDL.LU R107, [R1+0x20] ;  /* 0x00002000016b7983 */ /* 0x000ea60000300800 */
[----:B-1----:R-:W-:Y:S01]  /*8ce0*/  FFMA.FTZ R2, R167, c[0x0][0x2d0], -R151 ;  /* 0x0000b400a7027a23 */ /* 0x002fe20000010897 */
[----:B------:R-:W4:Y:S01]  /*8cf0*/  LDL.LU R106, [R1+0x24] ;  /* 0x00002400016a7983 */ /* 0x000f220000300800 */
[----:B------:R-:W-:Y:S02]  /*8d00*/  IMAD.MOV.U32 R167, RZ, RZ, R166 ;  /* 0x000000ffffa77224 */ /* 0x000fe400078e00a6 */
[-C--:B------:R-:W-:Y:S01]  /*8d10*/  HMMA.16816.F32 R68, R100, R116.reuse, R68 ;  /* 0x000000746444723c */ /* 0x080fe20000001844 */
[----:B------:R-:W4:Y:S03]  /*8d20*/  LDL.LU R105, [R1+0x28] ;  /* 0x0000280001697983 */ /* 0x000f260000300800 */
[----:B------:R-:W-:Y:S01]  /*8d30*/  IMAD.MOV.U32 R166, RZ, RZ, R191 ;  /* 0x000000ffffa67224 */ /* 0x000fe200078e00bf */
[----:B------:R-:W4:Y:S01]  /*8d40*/  LDL.LU R104, [R1+0x2c] ;  /* 0x00002c0001687983 */ /* 0x000f220000300800 */
[----:B------:R1:W-:Y:S02]  /*8d50*/  MUFU.EX2 R191, R2 ;  /* 0x0000000200bf7308 */ /* 0x0003e40000000800 */
[C---:B------:R-:W-:Y:S08]  /*8d60*/  HMMA.16816.F32 R72, R108.reuse, R116, R72 ;  /* 0x000000746c48723c */ /* 0x040ff00000001848 */
[-C--:B------:R-:W-:Y:S08]  /*8d70*/  HMMA.16816.F32 R76, R108, R118.reuse, R76 ;  /* 0x000000766c4c723c */ /* 0x080ff0000000184c */
[C---:B------:R-:W-:Y:S01]  /*8d80*/  HMMA.16816.F32 R80, R100.reuse, R118, R80 ;  /* 0x000000766450723c */ /* 0x040fe20000001850 */
[----:B------:R-:W-:Y:S03]  /*8d90*/  LDSM.16.MT88.4 R116, [R214+0xc00] ;  /* 0x000c0000d674783b */ /* 0x000fe60000004200 */
[--C-:B-1----:R-:W-:Y:S04]  /*8da0*/  FFMA.FTZ R2, R130, c[0x0][0x2d0], -R151.reuse ;  /* 0x0000b40082027a23 */ /* 0x102fe80000010897 */
[-C--:B-----5:R-:W-:Y:S01]  /*8db0*/  HMMA.16816.F32 R84, R100, R112.reuse, R84 ;  /* 0x000000706454723c */ /* 0x0a0fe20000001854 */
[----:B------:R1:W-:Y:S03]  /*8dc0*/  MUFU.EX2 R192, R2 ;  /* 0x0000000200c07308 */ /* 0x0003e60000000800 */
[----:B------:R-:W-:Y:S02]  /*8dd0*/  IMAD.MOV.U32 R130, RZ, RZ, R188 ;  /* 0x000000ffff827224 */ /* 0x000fe400078e00bc */
[----:B------:R-:W-:Y:S01]  /*8de0*/  FFMA.FTZ R151, R161, c[0x0][0x2d0], -R151 ;  /* 0x0000b400a1977a23 */ /* 0x000fe20000010897 */
[----:B------:R-:W-:Y:S01]  /*8df0*/  MOV R161, R160 ;  /* 0x000000a000a17202 */ /* 0x000fe20000000f00 */
[C---:B------:R-:W-:Y:S04]  /*8e00*/  HMMA.16816.F32 R88, R108.reuse, R112, R88 ;  /* 0x000000706c58723c */ /* 0x040fe80000001858 */
[----:B------:R-:W-:Y:S02]  /*8e10*/  IMAD.MOV.U32 R160, RZ, RZ, R190 ;  /* 0x000000ffffa07224 */ /* 0x000fe400078e00be */
[----:B------:R-:W5:Y:S01]  /*8e20*/  MUFU.EX2 R190, R151 ;  /* 0x0000009700be7308 */ /* 0x000f620000000800 */
[----:B------:R-:W-:Y:S01]  /*8e30*/  IMAD.MOV.U32 R132, RZ, RZ, R130 ;  /* 0x000000ffff847224 */ /* 0x000fe200078e0082 */
[-C--:B------:R-:W-:Y:S08]  /*8e40*/  HMMA.16816.F32 R92, R108, R114.reuse, R92 ;  /* 0x000000726c5c723c */ /* 0x080ff0000000185c */
[----:B------:R-:W-:Y:S04]  /*8e50*/  HMMA.16816.F32 R96, R100, R114, R96 ;  /* 0x000000726460723c */ /* 0x000fe80000001860 */
[--C-:B-1----:R-:W-:Y:S02]  /*8e60*/  FFMA.FTZ R2, R129, c[0x0][0x2d0], -R184.reuse ;  /* 0x0000b40081027a23 */ /* 0x102fe400000108b8 */
[----:B------:R-:W-:Y:S02]  /*8e70*/  IMAD.MOV.U32 R129, RZ, RZ, R187 ;  /* 0x000000ffff817224 */ /* 0x000fe400078e00bb */
[----:B------:R1:W-:Y:S04]  /*8e80*/  MUFU.EX2 R188, R2 ;  /* 0x0000000200bc7308 */ /* 0x0003e80000000800 */
[----:B------:R-:W-:Y:S02]  /*8e90*/  MOV R133, R129 ;  /* 0x0000008100857202 */ /* 0x000fe40000000f00 */
[----:B-----5:R-:W-:Y:S01]  /*8ea0*/  F2FP.PACK_AB R151, R190, R192 ;  /* 0x000000c0be97723e */ /* 0x020fe200000000ff */
[--C-:B-1----:R-:W-:Y:S04]  /*8eb0*/  FFMA.FTZ R2, R189, c[0x0][0x2d0], -R184.reuse ;  /* 0x0000b400bd027a23 */ /* 0x102fe800000108b8 */
[----:B------:R1:W5:Y:S02]  /*8ec0*/  MUFU.EX2 R189, R2 ;  /* 0x0000000200bd7308 */ /* 0x0003640000000800 */
[--C-:B-1----:R-:W-:Y:S01]  /*8ed0*/  FFMA.FTZ R2, R167, c[0x0][0x2d0], -R184.reuse ;  /* 0x0000b400a7027a23 */ /* 0x102fe200000108b8 */
[----:B-----5:R-:W-:Y:S01]  /*8ee0*/  F2FP.PACK_AB R176, R189, R188 ;  /* 0x000000bcbdb0723e */ /* 0x020fe200000000ff */
[----:B------:R-:W-:Y:S06]  /*8ef0*/  FFMA.FTZ R184, R166, c[0x0][0x2d0], -R184 ;  /* 0x0000b400a6b87a23 */ /* 0x000fec00000108b8 */
[----:B------:R1:W-:Y:S10]  /*8f00*/  MUFU.EX2 R187, R2 ;  /* 0x0000000200bb7308 */ /* 0x0003f40000000800 */
[----:B------:R-:W5:Y:S01]  /*8f10*/  MUFU.EX2 R186, R184 ;  /* 0x000000b800ba7308 */ /* 0x000f620000000800 */
[--C-:B-1----:R-:W-:Y:S02]  /*8f20*/  FFMA.FTZ R2, R165, c[0x0][0x2d0], -R185.reuse ;  /* 0x0000b400a5027a23 */ /* 0x102fe400000108b9 */
[----:B------:R-:W1:Y:S07]  /*8f30*/  LDSM.16.MT88.4 R164, [R213+0xc00] ;  /* 0x000c0000d5a4783b */ /* 0x000e6e0000004200 */
[----:B------:R1:W-:Y:S01]  /*8f40*/  MUFU.EX2 R147, R2 ;  /* 0x0000000200937308 */ /* 0x0003e20000000800 */
[----:B-----5:R-:W-:Y:S01]  /*8f50*/  F2FP.PACK_AB R178, R186, R187 ;  /* 0x000000bbbab2723e */ /* 0x020fe200000000ff */
[--C-:B-1----:R-:W-:Y:S02]  /*8f60*/  FFMA.FTZ R2, R131, c[0x0][0x2d0], -R185.reuse ;  /* 0x0000b40083027a23 */ /* 0x102fe400000108b9 */
[----:B------:R-:W1:Y:S06]  /*8f70*/  LDSM.16.MT88.4 R128, [R213+0x1c00] ;  /* 0x001c0000d580783b */ /* 0x000e6c0000004200 */
[----:B------:R5:W5:Y:S02]  /*8f80*/  MUFU.EX2 R184, R2 ;  /* 0x0000000200b87308 */ /* 0x000b640000000800 */
[--C-:B-----5:R-:W-:Y:S01]  /*8f90*/  FFMA.FTZ R2, R157, c[0x0][0x2d0], -R185.reuse ;  /* 0x0000b4009d027a23 */ /* 0x120fe200000108b9 */
[----:B------:R-:W-:Y:S01]  /*8fa0*/  F2FP.PACK_AB R177, R184, R147 ;  /* 0x00000093b8b1723e */ /* 0x000fe200000000ff */
[----:B------:R-:W-:Y:S06]  /*8fb0*/  IMAD.MOV.U32 R157, RZ, RZ, R146 ;  /* 0x000000ffff9d7224 */ /* 0x000fec00078e0092 */
[----:B------:R-:W-:Y:S01]  /*8fc0*/  MUFU.EX2 R146, R2 ;  /* 0x0000000200927308 */ /* 0x000fe20000000800 */
[----:B------:R-:W-:Y:S01]  /*8fd0*/  FFMA.FTZ R185, R149, c[0x0][0x2d0], -R185 ;  /* 0x0000b40095b97a23 */ /* 0x000fe200000108b9 */
[----:B------:R-:W-:Y:S01]  /*8fe0*/  F2FP.PACK_AB R149, R191, R193 ;  /* 0x000000c1bf95723e */ /* 0x000fe200000000ff */
[----:B------:R-:W-:Y:S01]  /*8ff0*/  IMAD.MOV.U32 R249, RZ, RZ, R157 ;  /* 0x000000fffff97224 */ /* 0x000fe200078e009d */
[----:B---3--:R-:W-:Y:S06]  /*9000*/  ISETP.GT.AND P0, PT, R229, R120, PT ;  /* 0x00000078e500720c */ /* 0x008fec0003f04270 */
[----:B------:R-:W3:Y:S01]  /*9010*/  MUFU.EX2 R185, R185 ;  /* 0x000000b900b97308 */ /* 0x000ee20000000800 */
[----:B------:R-:W-:Y:S01]  /*9020*/  IMAD.MOV.U32 R229, RZ, RZ, R155 ;  /* 0x000000ffffe57224 */ /* 0x000fe200078e009b */
[----:B---3--:R-:W-:Y:S01]  /*9030*/  F2FP.PACK_AB R179, R185, R146 ;  /* 0x00000092b9b3723e */ /* 0x008fe200000000ff */
[----:B--2---:R-:W-:Y:S02]  /*9040*/  FFMA.FTZ R141, R141, R107, R172 ;  /* 0x0000006b8d8d7223 */ /* 0x004fe400000100ac */
[----:B----4-:R-:W-:Y:S02]  /*9050*/  FFMA.FTZ R140, R140, R106, R135 ;  /* 0x0000006a8c8c7223 */ /* 0x010fe40000010087 */
[----:B------:R-:W-:Y:S01]  /*9060*/  FFMA.FTZ R2, R3, R105, R163 ;  /* 0x0000006903027223 */ /* 0x000fe200000100a3 */
[----:B------:R-:W-:Y:S01]  /*9070*/  MOV R163, R148 ;  /* 0x0000009400a37202 */ /* 0x000fe20000000f00 */
[----:B------:R-:W-:Y:S01]  /*9080*/  FADD.FTZ R3, R133, R141 ;  /* 0x0000008d85037221 */ /* 0x000fe20000010000 */
[----:B------:R-:W-:Y:S01]  /*9090*/  F2FP.PACK_AB R148, R195, R197 ;  /* 0x000000c5c394723e */ /* 0x000fe200000000ff */
[----:B------:R-:W-:Y:S01]  /*90a0*/  FFMA.FTZ R0, R0, R104, R134 ;  /* 0x0000006800007223 */ /* 0x000fe20000010086 */
[----:B------:R-:W-:Y:S01]  /*90b0*/  MOV R141, R156 ;  /* 0x0000009c008d7202 */ /* 0x000fe20000000f00 */
[----:B------:R-:W-:Y:S04]  /*90c0*/  FADD.FTZ R140, R132, R140 ;  /* 0x0000008c848c7221 */ /* 0x000fe80000010000 */
[-C--:B------:R-:W-:Y:S01]  /*90d0*/  HMMA.16816.F32 R152, R148, R164.reuse, R4 ;  /* 0x000000a49498723c */ /* 0x080fe20000001804 */
[----:B------:R-:W2:Y:S07]  /*90e0*/  LDSM.16.MT88.4 R4, [R214+0x2c00] ;  /* 0x002c0000d604783b */ /* 0x000eae0000004200 */
[C---:B------:R-:W-:Y:S07]  /*90f0*/  HMMA.16816.F32 R156, R176.reuse, R164, R8 ;  /* 0x000000a4b09c723c */ /* 0x040fee0000001808 */
[----:B------:R-:W-:Y:S01]  /*9100*/  IMAD.MOV.U32 R10, RZ, RZ, R161 ;  /* 0x000000ffff0a7224 */ /* 0x000fe200078e00a1 */
[----:B------:R-:W-:Y:S01]  /*9110*/  MOV R9, R162 ;  /* 0x000000a200097202 */ /* 0x000fe20000000f00 */
[----:B------:R-:W-:Y:S03]  /*9120*/  IMAD.MOV.U32 R8, RZ, RZ, R163 ;  /* 0x000000ffff087224 */ /* 0x000fe600078e00a3 */
[----:B------:R-:W-:Y:S02]  /*9130*/  IMAD.MOV.U32 R11, RZ, RZ, R160 ;  /* 0x000000ffff0b7224 */ /* 0x000fe400078e00a0 */
[-C--:B------:R-:W-:Y:S03]  /*9140*/  HMMA.16816.F32 R160, R176, R166.reuse, R12 ;  /* 0x000000a6b0a0723c */ /* 0x080fe6000000180c */
[----:B------:R-:W-:Y:S02]  /*9150*/  FADD.FTZ R2, R8, R2 ;  /* 0x0000000208027221 */ /* 0x000fe40000010000 */
[----:B------:R-:W-:Y:S02]  /*9160*/  FADD.FTZ R0, R9, R0 ;  /* 0x0000000009007221 */ /* 0x000fe40000010000 */
[----:B------:R-:W-:Y:S01]  /*9170*/  FADD.FTZ R3, R10, R3 ;  /* 0x000000030a037221 */ /* 0x000fe20000010000 */
[C---:B------:R-:W-:Y:S04]  /*9180*/  HMMA.16816.F32 R164, R148.reuse, R166, R16 ;  /* 0x000000a694a4723c */ /* 0x040fe80000001810 */
[----:B------:R-:W-:Y:S02]  /*9190*/  FADD.FTZ R3, R248, R3 ;  /* 0x00000003f8037221 */ /* 0x000fe40000010000 */
[----:B------:R-:W-:Y:S01]  /*91a0*/  FADD.FTZ R9, R11, R140 ;  /* 0x0000008c0b097221 */ /* 0x000fe20000010000 */
[----:B------:R-:W-:Y:S01]  /*91b0*/  MOV R140, R145 ;  /* 0x00000091008c7202 */ /* 0x000fe20000000f00 */
[-C--:B------:R-:W-:Y:S04]  /*91c0*/  HMMA.16816.F32 R100, R148, R116.reuse, R20 ;  /* 0x000000749464723c */ /* 0x080fe80000001814 */
[----:B------:R-:W-:Y:S02]  /*91d0*/  FADD.FTZ R10, R240, R3 ;  /* 0x00000003f00a7221 */ /* 0x000fe40000010000 */
[----:B------:R-:W-:Y:S02]  /*91e0*/  FADD.FTZ R8, R141, R2 ;  /* 0x000000028d087221 */ /* 0x000fe40000010000 */
        /* <DEDUP_REMOVED lines=50> */
[----:B------:R-:W-:Y:S02]  /*9510*/  FADD.FTZ R3, R147, R3 ;  /* 0x0000000393037221 */ /* 0x000fe40000010000 */
[----:B------:R-:W-:Y:S02]  /*9520*/  IMAD.MOV.U32 R147, RZ, RZ, R143 ;  /* 0x000000ffff937224 */ /* 0x000fe400078e008f */
[----:B------:R-:W-:Y:S01]  /*9530*/  FADD.FTZ R3, R184, R3 ;  /* 0x00000003b8037221 */ /* 0x000fe20000010000 */
        /* <DEDUP_REMOVED lines=21> */
[----:B------:R-:W-:Y:S02]  /*9690*/  IMAD.MOV.U32 R148, RZ, RZ, R142 ;  /* 0x000000ffff947224 */ /* 0x000fe400078e008e */
[----:B------:R-:W-:Y:S01]  /*96a0*/  IMAD.MOV.U32 R146, RZ, RZ, R144 ;  /* 0x000000ffff927224 */ /* 0x000fe200078e0090 */
[----:B------:R1:W-:Y:S04]  /*96b0*/  STL [R1+0x28], R2 ;  /* 0x0000280201007387 */ /* 0x0003e80000100800 */
[----:B------:R1:W-:Y:S01]  /*96c0*/  STL [R1+0x2c], R0 ;  /* 0x00002c0001007387 */ /* 0x0003e20000100800 */
[----:B------:R-:W-:-:S05]  /*96d0*/  @P0 BRA `(.L_x_2435) ;  /* 0xffffbf4000000947 */ /* 0x000fca000383ffff */
.L_x_2434:
[----:B-1----:R-:W2:Y:S02]  /*96e0*/  LDL R0, [R1+0x1c] ;  /* 0x00001c0001007983 */ /* 0x002ea40000100800 */
[----:B--2---:R-:W-:-:S13]  /*96f0*/  ISETP.GE.AND P0, PT, R204, R0, PT ;  /* 0x00000000cc00720c */ /* 0x004fda0003f06270 */
[----:B------:R-:W-:Y:S05]  /*9700*/  @!P0 BRA `(.L_x_2436) ;  /* 0x000031a000008947 */ /* 0x000fea0003800000 */
[----:B------:R-:W-:Y:S01]  /*9710*/  IMAD.MOV.U32 R2, RZ, RZ, R144 ;  /* 0x000000ffff027224 */ /* 0x000fe200078e0090 */
[----:B------:R-:W-:Y:S01]  /*9720*/  MOV R146, R142 ;  /* 0x0000008e00927202 */ /* 0x000fe20000000f00 */
[----:B------:R-:W-:Y:S01]  /*9730*/  IMAD.MOV.U32 R0, RZ, RZ, R145 ;  /* 0x000000ffff007224 */ /* 0x000fe200078e0091 */
[----:B------:R-:W-:Y:S02]  /*9740*/  MOV R3, R143 ;  /* 0x0000008f00037202 */ /* 0x000fe40000000f00 */
.L_x_2437:
[----:B------:R-:W2:Y:S01]  /*9750*/  LDL.64 R208, [R1+0x10] ;  /* 0x0000100001d07983 */ /* 0x000ea20000100a00 */
[----:B------:R-:W-:Y:S04]  /*9760*/  DEPBAR.LE SB0, 0x0 ;  /* 0x000080000000791a */ /* 0x000fe80000000000 */
[----:B------:R-:W-:Y:S01]  /*9770*/  WARPSYNC 0xffffffff ;  /* 0xffffffff00007948 */ /* 0x000fe20003800000 */
[----:B------:R-:W3:Y:S01]  /*9780*/  LDL R206, [R1+0x18] ;  /* 0x0000180001ce7983 */ /* 0x000ee20000100800 */
[----:B------:R-:W-:Y:S01]  /*9790*/  SHF.R.S32.HI R40, RZ, 0x1f, R204 ;  /* 0x0000001fff287819 */ /* 0x000fe200000114cc */
[----:B------:R-:W-:Y:S01]  /*97a0*/  IMAD.WIDE.U32 R144, R204, c[0x0][0x208], RZ ;  /* 0x00008200cc907a25 */ /* 0x000fe200078e00ff */
[----:B------:R-:W-:Y:S01]  /*97b0*/  MOV R147, c[0x0][0x208] ;  /* 0x0000820000937a02 */ /* 0x000fe20000000f00 */
[----:B------:R-:W4:Y:S01]  /*97c0*/  LDL R184, [R1+0x34] ;  /* 0x0000340001b87983 */ /* 0x000f220000100800 */
[----:B------:R-:W-:Y:S01]  /*97d0*/  MOV R180, c[0x0][0x20c] ;  /* 0x0000830000b47a02 */ /* 0x000fe20000000f00 */
[----:B------:R-:W-:Y:S01]  /*97e0*/  IMAD R44, R40, c[0x0][0x208], RZ ;  /* 0x00008200282c7a24 */ /* 0x000fe200078e02ff */
[----:B------:R-:W-:Y:S01]  /*97f0*/  SHF.L.U32 R196, R144, 0x6, RZ ;  /* 0x0000000690c47819 */ /* 0x000fe200000006ff */
[----:B------:R-:W-:Y:S02]  /*9800*/  BAR.SYNC.DEFER_BLOCKING 0x0 ;  /* 0x0000000000007b1d */ /* 0x000fe40000010000 */
[----:B------:R-:W-:Y:S06]  /*9810*/  IMAD R44, R204, c[0x0][0x20c], R44 ;  /* 0x00008300cc2c7a24 */ /* 0x000fec00078e022c */
        /* <DEDUP_REMOVED lines=21> */
[----:B------:R-:W-:Y:S02]  /*9970*/  IADD3 R48, R145, R44, RZ ;  /* 0x0000002c91307210 */ /* 0x000fe40007ffe0ff */
[-C--:B------:R-:W-:Y:S03]  /*9980*/  HMMA.16816.F32 R44, R60, R50.reuse, RZ ;  /* 0x000000323c2c723c */ /* 0x080fe600000018ff */
[----:B------:R-:W-:Y:S05]  /*9990*/  SHF.L.U64.HI R144, R144, 0x6, R48 ;  /* 0x0000000690907819 */ /* 0x000fea0000010230 */
        /* <DEDUP_REMOVED lines=19> */
[----:B------:R-:W-:Y:S01]  /*9ad0*/  IADD3.X R140, RZ, R206, RZ, P1, !PT ;  /* 0x000000ceff8c7210 */ /* 0x000fe20000ffe4ff */
[-C--:B------:R-:W-:Y:S01]  /*9ae0*/  HMMA.16816.F32 R60, R60, R142.reuse, RZ ;  /* 0x0000008e3c3c723c */ /* 0x080fe200000018ff */
[----:B------:R-:W-:Y:S03]  /*9af0*/  IADD3 R141, P1, R145, R200, RZ ;  /* 0x000000c8918d7210 */ /* 0x000fe60007f3e0ff */
[----:B------:R-:W-:Y:S02]  /*9b00*/  IADD3 R196, P0, R196, R197, RZ ;  /* 0x000000c5c4c47210 */ /* 0x000fe40007f1e0ff */
[----:B------:R-:W-:Y:S01]  /*9b10*/  @!PT LDS RZ, [RZ] ;  /* 0x00000000fffff984 */ /* 0x000fe20000000800 */
[----:B------:R-:W-:Y:S01]  /*9b20*/  @!PT LDS RZ, [RZ] ;  /* 0x00000000fffff984 */ /* 0x000fe20000000800 */
[----:B------:R-:W-:Y:S01]  /*9b30*/  @!PT LDS RZ, [RZ] ;  /* 0x00000000fffff984 */ /* 0x000fe20000000800 */
[----:B------:R4:W-:Y:S01]  /*9b40*/  LDGSTS.E.BYPASS.LTC128B.128 [R205+0x100], [R198.64], !P5 ;  /* 0x00100000c6cd7fae */ /* 0x0009e2000e901d46 */
[----:B------:R-:W-:Y:S01]  /*9b50*/  IADD3.X R201, R147, R201, RZ, P1, !PT ;  /* 0x000000c993c97210 */ /* 0x000fe20000ffe4ff */
[----:B------:R-:W-:Y:S04]  /*9b60*/  HMMA.16816.F32 R64, R64, R142, RZ ;  /* 0x0000008e4040723c */ /* 0x000fe800000018ff */
[----:B------:R-:W-:Y:S02]  /*9b70*/  IADD3.X R144, R144, R140, RZ, P0, !PT ;  /* 0x0000008c90907210 */ /* 0x000fe400007fe4ff */
[----:B------:R3:W-:Y:S01]  /*9b80*/  LDGSTS.E.BYPASS.LTC128B.128 [R205+0x1100], [R202.64], !P4 ;  /* 0x01100000cacd7fae */ /* 0x0007e2000e101d46 */
[C---:B------:R-:W-:Y:S01]  /*9b90*/  IADD3 R197, P0, R145.reuse, R197, RZ ;  /* 0x000000c591c57210 */ /* 0x040fe20007f1e0ff */
[-C--:B-1----:R-:W-:Y:S05]  /*9ba0*/  HMMA.16816.F32 R4, R148, R176.reuse, R4 ;  /* 0x000000b09404723c */ /* 0x082fea0000001804 */
[----:B------:R-:W-:Y:S02]  /*9bb0*/  IADD3 R145, P6, R145, R208, RZ ;  /* 0x000000d091917210 */ /* 0x000fe40007fde0ff */
[----:B------:R-:W5:Y:S01]  /*9bc0*/  LDL.64 R208, [R1+0x8] ;  /* 0x0000080001d07983 */ /* 0x000f620000100a00 */
[C---:B--2---:R-:W-:Y:S08]  /*9bd0*/  HMMA.16816.F32 R8, R180.reuse, R176, R8 ;  /* 0x000000b0b408723c */ /* 0x044ff00000001808 */
[-C--:B------:R-:W-:Y:S04]  /*9be0*/  HMMA.16816.F32 R12, R180, R178.reuse, R12 ;  /* 0x000000b2b40c723c */ /* 0x080fe8000000180c */
[C---:B----4-:R-:W-:Y:S04]  /*9bf0*/  LEA R198, P2, R196.reuse, c[0x0][0x1f8], 0x1 ;  /* 0x00007e00c4c67a11 */ /* 0x050fe800078408ff */
[C---:B------:R-:W-:Y:S04]  /*9c00*/  HMMA.16816.F32 R16, R148.reuse, R178, R16 ;  /* 0x000000b29410723c */ /* 0x040fe80000001810 */
[----:B------:R-:W-:Y:S02]  /*9c10*/  LEA.HI.X R199, R196, c[0x0][0x1fc], R144, 0x1, P2 ;  /* 0x00007f00c4c77a11 */ /* 0x000fe400010f0c90 */
[----:B------:R-:W-:Y:S02]  /*9c20*/  IADD3.X R196, R147, R140, RZ, P0, !PT ;  /* 0x0000008c93c47210 */ /* 0x000fe400007fe4ff */
[-C--:B---3--:R-:W-:Y:S01]  /*9c30*/  HMMA.16816.F32 R20, R148, R184.reuse, R20 ;  /* 0x000000b89414723c */ /* 0x088fe20000001814 */
[----:B------:R1:W-:Y:S03]  /*9c40*/  LDGSTS.E.BYPASS.LTC128B.128 [R205+0x2100], [R198.64], !P3 ;  /* 0x02100000c6cd7fae */ /* 0x0003e6000d901d46 */
[----:B------:R-:W-:Y:S02]  /*9c50*/  LEA R142, P2, R145, c[0x0][0x1f8], 0x1 ;  /* 0x00007e00918e7a11 */ /* 0x000fe400078408ff */
[----:B------:R-:W-:Y:S02]  /*9c60*/  IADD3.X R147, R147, R206, RZ, P6, !PT ;  /* 0x000000ce93937210 */ /* 0x000fe400037fe4ff */
[C---:B------:R-:W-:Y:S01]  /*9c70*/  HMMA.16816.F32 R24, R180.reuse, R184, R24 ;  /* 0x000000b8b418723c */ /* 0x040fe20000001818 */
[----:B------:R-:W2:Y:S03]  /*9c80*/  LDL R206, [R1+0x4] ;  /* 0x0000040001ce7983 */ /* 0x000ea60000100800 */
[----:B------:R-:W-:Y:S01]  /*9c90*/  LEA.HI.X R143, R145, c[0x0][0x1fc], R147, 0x1, P2 ;  /* 0x00007f00918f7a11 */ /* 0x000fe200010f0c93 */
[----:B------:R-:W3:Y:S01]  /*9ca0*/  LDL.LU R243, [R1+0x20] ;  /* 0x0000200001f37983 */ /* 0x000ee20000300800 */
        /* <DEDUP_REMOVED lines=15> */
[----:B------:R-:W0:Y:S07]  /*9da0*/  LDGDEPBAR ;  /* 0x00000000000079af */ /* 0x000e2e0000000000 */
[C---:B------:R-:W-:Y:S01]  /*9db0*/  HMMA.16816.F32 R48, R148.reuse, R190, R48 ;  /* 0x000000be9430723c */ /* 0x040fe20000001830 */
[----:B------:R-:W-:Y:S07]  /*9dc0*/  LDSM.16.M88.4 R200, [R215+0x3000] ;  /* 0x00300000d7c8783b */ /* 0x000fee0000000200 */
[-C--:B------:R-:W-:Y:S01]  /*9dd0*/  HMMA.16816.F32 R52, R148, R192.reuse, R52 ;  /* 0x000000c09434723c */ /* 0x080fe20000001834 */
[----:B----4-:R-:W1:Y:S07]  /*9de0*/  LDSM.16.M88.4 R140, [R215+0x2000] ;  /* 0x00200000d78c783b */ /* 0x010e6e0000000200 */
[C---:B------:R-:W-:Y:S01]  /*9df0*/  HMMA.16816.F32 R56, R180.reuse, R192, R56 ;  /* 0x000000c0b438723c */ /* 0x040fe20000001838 */
[----:B------:R-:W4:Y:S04]  /*9e00*/  LDL.LU R242, [R1+0x24] ;  /* 0x0000240001f27983 */ /* 0x000f280000300800 */
[----:B------:R-:W1:Y:S03]  /*9e10*/  LDSM.16.M88.4 R176, [R212+0x1400] ;  /* 0x00140000d4b0783b */ /* 0x000e660000000200 */
[-C--:B------:R-:W-:Y:S05]  /*9e20*/  HMMA.16816.F32 R60, R180, R194.reuse, R60 ;  /* 0x000000c2b43c723c */ /* 0x080fea000000183c */
[----:B------:R-:W2:Y:S03]  /*9e30*/  LDL.LU R241, [R1+0x28] ;  /* 0x0000280001f17983 */ /* 0x000ea60000300800 */
[----:B------:R-:W-:Y:S01]  /*9e40*/  HMMA.16816.F32 R64, R148, R194, R64 ;  /* 0x000000c29440723c */ /* 0x000fe20000001840 */
[----:B------:R-:W1:Y:S08]  /*9e50*/  LDSM.16.M88.4 R184, [R212+0x1800] ;  /* 0x00180000d4b8783b */ /* 0x000e700000000200 */
[----:B------:R-:W2:Y:S04]  /*9e60*/  LDL.LU R240, [R1+0x2c] ;  /* 0x00002c0001f07983 */ /* 0x000ea80000300800 */
[----:B------:R-:W1:Y:S02]  /*9e70*/  LDSM.16.M88.4 R148, [R212+0x1c00] ;  /* 0x001c0000d494783b */ /* 0x000e640000000200 */
[-C--:B-1----:R-:W-:Y:S06]  /*9e80*/  HMMA.16816.F32 R4, R140, R196.reuse, R4 ;  /* 0x000000c48c04723c */ /* 0x082fec0000001804 */
[----:B------:R-:W-:Y:S02]  /*9e90*/  LDSM.16.M88.4 R180, [R216+0x2000] ;  /* 0x00200000d8b4783b */ /* 0x000fe40000000200 */
[C---:B------:R-:W-:Y:S06]  /*9ea0*/  HMMA.16816.F32 R8, R200.reuse, R196, R8 ;  /* 0x000000c4c808723c */ /* 0x040fec0000001808 */
[----:B------:R-:W1:Y:S02]  /*9eb0*/  LDSM.16.M88.4 R188, [R225] ;  /* 0x00000000e1bc783b */ /* 0x000e640000000200 */
[-C--:B------:R-:W-:Y:S06]  /*9ec0*/  HMMA.16816.F32 R12, R200, R198.reuse, R12 ;  /* 0x000000c6c80c723c */ /* 0x080fec000000180c */
[----:B------:R-:W1:Y:S02]  /*9ed0*/  LDSM.16.M88.4 R192, [R216+0x3000] ;  /* 0x00300000d8c0783b */ /* 0x000e640000000200 */
[C---:B------:R-:W-:Y:S06]  /*9ee0*/  HMMA.16816.F32 R16, R140.reuse, R198, R16 ;  /* 0x000000c68c10723c */ /* 0x040fec0000001810 */
[----:B------:R-:W-:Y:S02]  /*9ef0*/  LDSM.16.M88.4 R196, [R222] ;  /* 0x00000000dec4783b */ /* 0x000fe40000000200 */
        /* <DEDUP_REMOVED lines=9> */
[----:B------:R-:W5:Y:S07]  /*9f90*/  LDSM.16.M88.4 R184, [R223] ;  /* 0x00000000dfb8783b */ /* 0x000f6e0000000200 */
[-C--:B------:R-:W-:Y:S08]  /*9fa0*/  HMMA.16816.F32 R52, R140, R148.reuse, R52 ;  /* 0x000000948c34723c */ /* 0x080ff00000001834 */
[C---:B------:R-:W-:Y:S08]  /*9fb0*/  HMMA.16816.F32 R56, R200.reuse, R148, R56 ;  /* 0x00000094c838723c */ /* 0x040ff00000001838 */
[-C--:B------:R-:W-:Y:S01]  /*9fc0*/  HMMA.16816.F32 R60, R200, R150.reuse, R60 ;  /* 0x00000096c83c723c */ /* 0x080fe2000000183c */
[----:B------:R-:W-:Y:S07]  /*9fd0*/  LDSM.16.M88.4 R200, [R215+0x5000] ;  /* 0x00500000d7c8783b */ /* 0x000fee0000000200 */
[----:B------:R-:W-:Y:S01]  /*9fe0*/  HMMA.16816.F32 R64, R140, R150, R64 ;  /* 0x000000968c40723c */ /* 0x000fe20000001840 */
[----:B------:R-:W-:Y:S07]  /*9ff0*/  LDSM.16.M88.4 R140, [R215+0x4000] ;  /* 0x00400000d78c783b */ /* 0x000fee0000000200 */
[-C--:B-1----:R-:W-:Y:S01]  /*a000*/  HMMA.16816.F32 R4, R180, R188.reuse, R4 ;  /* 0x000000bcb404723c */ /* 0x082fe20000001804 */
[----:B------:R-:W1:Y:S07]  /*a010*/  LDSM.16.M88.4 R148, [R212+0x2000] ;  /* 0x00200000d494783b */ /* 0x000e6e0000000200 */
        /* <DEDUP_REMOVED lines=8> */
[----:B------:R-:W1:Y:S07]  /*a0a0*/  LDSM.16.M88.4 R176, [R212+0x2800] ;  /* 0x00280000d4b0783b */ /* 0x000e6e0000000200 */
[-C--:B-----5:R-:W-:Y:S08]  /*a0b0*/  HMMA.16816.F32 R36, R180, R184.reuse, R36 ;  /* 0x000000b8b424723c */ /* 0x0a0ff00000001824 */
[C---:B------:R-:W-:Y:S08]  /*a0c0*/  HMMA.16816.F32 R40, R192.reuse, R184, R40 ;  /* 0x000000b8c028723c */ /* 0x040ff00000001828 */
[-C--:B------:R-:W-:Y:S08]  /*a0d0*/  HMMA.16816.F32 R44, R192, R186.reuse, R44 ;  /* 0x000000bac02c723c */ /* 0x080ff0000000182c */
[C---:B------:R-:W-:Y:S01]  /*a0e0*/  HMMA.16816.F32 R48, R180.reuse, R186, R48 ;  /* 0x000000bab430723c */ /* 0x040fe20000001830 */
[----:B------:R-:W-:Y:S07]  /*a0f0*/  LDSM.16.M88.4 R184, [R221] ;  /* 0x00000000ddb8783b */ /* 0x000fee0000000200 */
[-C--:B------:R-:W-:Y:S08]  /*a100*/  HMMA.16816.F32 R52, R180, R196.reuse, R52 ;  /* 0x000000c4b434723c */ /* 0x080ff00000001834 */
[C---:B------:R-:W-:Y:S08]  /*a110*/  HMMA.16816.F32 R56, R192.reuse, R196, R56 ;  /* 0x000000c4c038723c */ /* 0x040ff00000001838 */
[-C--:B------:R-:W-:Y:S01]  /*a120*/  HMMA.16816.F32 R60, R192, R198.reuse, R60 ;  /* 0x000000c6c03c723c */ /* 0x080fe2000000183c */
[----:B------:R-:W-:Y:S07]  /*a130*/  LDSM.16.M88.4 R192, [R220] ;  /* 0x00000000dcc0783b */ /* 0x000fee0000000200 */
        /* <DEDUP_REMOVED lines=24> */
[----:B------:R-:W-:Y:S01]  /*a2c0*/  @P0 IADD3 R150, P2, R208, 0x40, RZ ;  /* 0x00000040d0960810 */ /* 0x000fe20007f5e0ff */
[-C--:B------:R-:W-:Y:S05]  /*a2d0*/  HMMA.16816.F32 R4, R180, R184.reuse, R4 ;  /* 0x000000b8b404723c */ /* 0x080fea0000001804 */
[----:B--2---:R-:W-:Y:S03]  /*a2e0*/  @P0 IADD3.X R151, RZ, R206, RZ, P2, !PT ;  /* 0x000000ceff970210 */ /* 0x004fe600017fe4ff */
[C---:B-----5:R-:W-:Y:S08]  /*a2f0*/  HMMA.16816.F32 R8, R188.reuse, R184, R8 ;  /* 0x000000b8bc08723c */ /* 0x060ff00000001808 */
        /* <DEDUP_REMOVED lines=78> */
[----:B------:R-:W5:Y:S01]  /*a7e0*/  SHFL.BFLY PT, R147, R141, 0x2, 0x1f ;  /* 0x0c401f008d937f89 */ /* 0x000f6200000e0000 */
[----:B-1----:R-:W-:Y:S02]  /*a7f0*/  FMNMX.FTZ R145, R145, R148, !PT ;  /* 0x0000009491917209 */ /* 0x002fe40007810000 */
[----:B------:R-:W-:Y:S03]  /*a800*/  @P0 IADD3 R148, P1, R208, 0x20, RZ ;  /* 0x00000020d0940810 */ /* 0x000fe60007f3e0ff */
[C---:B------:R-:W-:Y:S01]  /*a810*/  FADD.FTZ R0, -R145.reuse, R0 ;  /* 0x0000000091007221 */ /* 0x040fe20000010100 */
[----:B------:R-:W-:Y:S01]  /*a820*/  @P0 IADD3.X R149, RZ, R206, RZ, P1, !PT ;  /* 0x000000ceff950210 */ /* 0x000fe20000ffe4ff */
[----:B------:R-:W-:Y:S01]  /*a830*/  FMUL.FTZ R184, R145, c[0x0][0x2d0] ;  /* 0x0000b40091b87a20 */ /* 0x000fe20000410000 */
[----:B--2---:R-:W-:Y:S01]  /*a840*/  FMNMX.FTZ R144, R140, R144, !PT ;  /* 0x000000908c907209 */ /* 0x004fe20007810000 */
[----:B------:R-:W-:Y:S01]  /*a850*/  FMUL.FTZ R0, R0, c[0x0][0x2d0] ;  /* 0x0000b40000007a20 */ /* 0x000fe20000410000 */
[----:B------:R-:W-:Y:S01]  /*a860*/  FMNMX.FTZ R140, R46, R142, !PT ;  /* 0x0000008e2e8c7209 */ /* 0x000fe20007810000 */
[--C-:B------:R-:W-:Y:S02]  /*a870*/  FFMA.FTZ R4, R4, c[0x0][0x2d0], -R184.reuse ;  /* 0x0000b40004047a23 */ /* 0x100fe400000108b8 */
[----:B------:R-:W-:Y:S01]  /*a880*/  FMUL.FTZ R185, R144, c[0x0][0x2d0] ;  /* 0x0000b40090b97a20 */ /* 0x000fe20000410000 */
[----:B------:R-:W-:Y:S01]  /*a890*/  FMNMX.FTZ R142, R47, R140, !PT ;  /* 0x0000008c2f8e7209 */ /* 0x000fe20007810000 */
[----:B------:R1:W-:Y:S01]  /*a8a0*/  MUFU.EX2 R232, R4 ;  /* 0x0000000400e87308 */ /* 0x0003e20000000800 */
[----:B-----5:R-:W-:Y:S01]  /*a8b0*/  FMNMX.FTZ R141, R141, R147, !PT ;  /* 0x000000938d8d7209 */ /* 0x020fe20007810000 */
[--C-:B------:R-:W-:Y:S01]  /*a8c0*/  FFMA.FTZ R6, R6, c[0x0][0x2d0], -R185.reuse ;  /* 0x0000b40006067a23 */ /* 0x100fe200000108b9 */
[----:B------:R-:W-:Y:S01]  /*a8d0*/  FMNMX.FTZ R142, R58, R142, !PT ;  /* 0x0000008e3a8e7209 */ /* 0x000fe20007810000 */
[--C-:B------:R-:W-:Y:S02]  /*a8e0*/  FFMA.FTZ R5, R5, c[0x0][0x2d0], -R184.reuse ;  /* 0x0000b40005057a23 */ /* 0x100fe400000108b8 */
[----:B------:R-:W2:Y:S01]  /*a8f0*/  SHFL.BFLY PT, R143, R141, 0x1, 0x1f ;  /* 0x0c201f008d8f7f89 */ /* 0x000ea200000e0000 */
[--C-:B------:R-:W-:Y:S02]  /*a900*/  FFMA.FTZ R7, R7, c[0x0][0x2d0], -R185.reuse ;  /* 0x0000b40007077a23 */ /* 0x100fe400000108b9 */
[--C-:B------:R-:W-:Y:S01]  /*a910*/  FFMA.FTZ R19, R19, c[0x0][0x2d0], -R185.reuse ;  /* 0x0000b40013137a23 */ /* 0x100fe200000108b9 */
[----:B------:R5:W3:Y:S01]  /*a920*/  MUFU.EX2 R140, R0 ;  /* 0x00000000008c7308 */ /* 0x000ae20000000800 */
[--C-:B------:R-:W-:Y:S02]  /*a930*/  FFMA.FTZ R17, R17, c[0x0][0x2d0], -R184.reuse ;  /* 0x0000b40011117a23 */ /* 0x100fe400000108b8 */
[--C-:B------:R-:W-:Y:S02]  /*a940*/  FFMA.FTZ R18, R18, c[0x0][0x2d0], -R185.reuse ;  /* 0x0000b40012127a23 */ /* 0x100fe400000108b9 */
[--C-:B------:R-:W-:Y:S02]  /*a950*/  FFMA.FTZ R16, R16, c[0x0][0x2d0], -R184.reuse ;  /* 0x0000b40010107a23 */ /* 0x100fe400000108b8 */
[--C-:B------:R-:W-:Y:S02]  /*a960*/  FFMA.FTZ R32, R32, c[0x0][0x2d0], -R184.reuse ;  /* 0x0000b40020207a23 */ /* 0x100fe400000108b8 */
[--C-:B------:R-:W-:Y:S01]  /*a970*/  FFMA.FTZ R36, R36, c[0x0][0x2d0], -R184.reuse ;  /* 0x0000b40024247a23 */ /* 0x100fe200000108b8 */
[----:B------:R3:W-:Y:S01]  /*a980*/  MUFU.EX2 R233, R6 ;  /* 0x0000000600e97308 */ /* 0x0007e20000000800 */
[----:B------:R-:W-:Y:S02]  /*a990*/  FFMA.FTZ R37, R37, c[0x0][0x2d0], -R184 ;  /* 0x0000b40025257a23 */ /* 0x000fe400000108b8 */
[--C-:B------:R-:W-:Y:S01]  /*a9a0*/  FFMA.FTZ R38, R38, c[0x0][0x2d0], -R185.reuse ;  /* 0x0000b40026267a23 */ /* 0x100fe200000108b9 */
[----:B-1----:R-:W-:Y:S01]  /*a9b0*/  @P0 SHF.R.S32.HI R4, RZ, 0x1f, R204 ;  /* 0x0000001fff040819 */ /* 0x002fe200000114cc */
[--C-:B------:R-:W-:Y:S02]  /*a9c0*/  FFMA.FTZ R39, R39, c[0x0][0x2d0], -R185.reuse ;  /* 0x0000b40027277a23 */ /* 0x100fe400000108b9 */
[--C-:B------:R-:W-:Y:S02]  /*a9d0*/  FFMA.FTZ R48, R48, c[0x0][0x2d0], -R184.reuse ;  /* 0x0000b40030307a23 */ /* 0x100fe400000108b8 */
[----:B------:R-:W-:Y:S01]  /*a9e0*/  FFMA.FTZ R49, R49, c[0x0][0x2d0], -R184 ;  /* 0x0000b40031317a23 */ /* 0x000fe200000108b8 */
[----:B--2---:R-:W-:Y:S01]  /*a9f0*/  FMNMX.FTZ R143, R141, R143, !PT ;  /* 0x0000008f8d8f7209 */ /* 0x004fe20007810000 */
[----:B------:R1:W-:Y:S01]  /*aa00*/  MUFU.EX2 R237, R5 ;  /* 0x0000000500ed7308 */ /* 0x0003e20000000800 */
[--C-:B------:R-:W-:Y:S02]  /*aa10*/  FFMA.FTZ R50, R50, c[0x0][0x2d0], -R185.reuse ;  /* 0x0000b40032327a23 */ /* 0x100fe400000108b9 */
[----:B-----5:R-:W-:Y:S02]  /*aa20*/  FADD.FTZ R0, -R144, R2 ;  /* 0x0000000290007221 */ /* 0x020fe40000010100 */
[----:B------:R-:W-:Y:S02]  /*aa30*/  FMUL.FTZ R186, R143, c[0x0][0x2d0] ;  /* 0x0000b4008fba7a20 */ /* 0x000fe40000410000 */
[----:B------:R-:W-:Y:S01]  /*aa40*/  FMUL.FTZ R2, R0, c[0x0][0x2d0] ;  /* 0x0000b40000027a20 */ /* 0x000fe20000410000 */
[----:B------:R-:W-:Y:S01]  /*aa50*/  FMNMX.FTZ R0, R59, R142, !PT ;  /* 0x0000008e3b007209 */ /* 0x000fe20007810000 */
[--C-:B------:R-:W-:Y:S01]  /*aa60*/  FFMA.FTZ R8, R8, c[0x0][0x2d0], -R186.reuse ;  /* 0x0000b40008087a23 */ /* 0x100fe200000108ba */
[----:B------:R2:W-:Y:S01]  /*aa70*/  MUFU.EX2 R236, R7 ;  /* 0x0000000700ec7308 */ /* 0x0005e20000000800 */
[--C-:B------:R-:W-:Y:S01]  /*aa80*/  FFMA.FTZ R9, R9, c[0x0][0x2d0], -R186.reuse ;  /* 0x0000b40009097a23 */ /* 0x100fe200000108ba */
[----:B------:R-:W-:Y:S01]  /*aa90*/  FMNMX.FTZ R0, R62, R0, !PT ;  /* 0x000000003e007209 */ /* 0x000fe20007810000 */
[----:B---3--:R-:W-:Y:S02]  /*aaa0*/  @P0 IMAD R6, R4, c[0x0][0x1e0], RZ ;  /* 0x0000780004060a24 */ /* 0x008fe400078e02ff */
[----:B------:R-:W-:Y:S01]  /*aab0*/  FFMA.FTZ R12, R12, c[0x0][0x2d0], -R186 ;  /* 0x0000b4000c0c7a23 */ /* 0x000fe200000108ba */
[----:B------:R-:W-:Y:S01]  /*aac0*/  FMNMX.FTZ R0, R63, R0, !PT ;  /* 0x000000003f007209 */ /* 0x000fe20007810000 */
[----:B------:R-:W-:Y:S02]  /*aad0*/  @P0 IMAD R6, R204, c[0x0][0x1e4], R6 ;  /* 0x00007900cc060a24 */ /* 0x000fe400078e0206 */
[--C-:B------:R-:W-:Y:S01]  /*aae0*/  FFMA.FTZ R13, R13, c[0x0][0x2d0], -R186.reuse ;  /* 0x0000b4000d0d7a23 */ /* 0x100fe200000108ba */
[----:B------:R3:W5:Y:S01]  /*aaf0*/  MUFU.EX2 R141, R2 ;  /* 0x00000002008d7308 */ /* 0x0007620000000800 */
[C---:B------:R-:W-:Y:S02]  /*ab00*/  FMUL.FTZ R100, R140.reuse, R100 ;  /* 0x000000648c647220 */ /* 0x040fe40000410000 */
[----:B------:R-:W-:Y:S02]  /*ab10*/  FMUL.FTZ R101, R140, R101 ;  /* 0x000000658c657220 */ /* 0x000fe40000410000 */
[----:B-1----:R-:W-:Y:S04]  /*ab20*/  @P0 IMAD.WIDE.U32 R4, R204, c[0x0][0x1e0], RZ ;  /* 0x00007800cc040a25 */ /* 0x002fe800078e00ff */
[C---:B------:R-:W-:Y:S01]  /*ab30*/  FMUL.FTZ R112, R140.reuse, R112 ;  /* 0x000000708c707220 */ /* 0x040fe20000410000 */
[----:B------:R-:W-:Y:S01]  /*ab40*/  MUFU.EX2 R234, R19 ;  /* 0x0000001300ea7308 */ /* 0x000fe20000000800 */
[----:B------:R-:W-:Y:S01]  /*ab50*/  @P0 IADD3 R6, R5, R6, RZ ;  /* 0x0000000605060210 */ /* 0x000fe20007ffe0ff */
[----:B------:R-:W-:Y:S01]  /*ab60*/  FMUL.FTZ R113, R140, R113 ;  /* 0x000000718c717220 */ /* 0x000fe20000410000 */
[----:B------:R-:W-:Y:S01]  /*ab70*/  @P0 SHF.L.U32 R5, R4, 0x6, RZ ;  /* 0x0000000604050819 */ /* 0x000fe200000006ff */
[----:B------:R-:W-:Y:S01]  /*ab80*/  FFMA.FTZ R51, R51, c[0x0][0x2d0], -R185 ;  /* 0x0000b40033337a23 */ /* 0x000fe200000108b9 */
[----:B--2---:R-:W-:Y:S01]  /*ab90*/  @P0 MOV R7, c[0x0][0x1e0] ;  /* 0x0000780000070a02 */ /* 0x004fe20000000f00 */
[----:B------:R-:W-:Y:S01]  /*aba0*/  FFMA.FTZ R40, R40, c[0x0][0x2d0], -R186 ;  /* 0x0000b40028287a23 */ /* 0x000fe200000108ba */
[----:B------:R-:W-:Y:S01]  /*abb0*/  @P0 SHF.L.U64.HI R4, R4, 0x6, R6 ;  /* 0x0000000604040819 */ /* 0x000fe20000010206 */
[--C-:B------:R-:W-:Y:S01]  /*abc0*/  FFMA.FTZ R41, R41, c[0x0][0x2d0], -R186.reuse ;  /* 0x0000b40029297a23 */ /* 0x100fe200000108ba */
[----:B------:R-:W-:Y:S01]  /*abd0*/  @P0 LEA R6, P6, R7, R5, 0x5 ;  /* 0x0000000507060211 */ /* 0x000fe200078c28ff */
[----:B------:R1:W-:Y:S01]  /*abe0*/  MUFU.EX2 R239, R17 ;  /* 0x0000001100ef7308 */ /* 0x0003e20000000800 */
[--C-:B------:R-:W-:Y:S02]  /*abf0*/  FFMA.FTZ R44, R44, c[0x0][0x2d0], -R186.reuse ;  /* 0x0000b4002c2c7a23 */ /* 0x100fe400000108ba */
[----:B------:R-:W-:Y:S02]  /*ac00*/  FFMA.FTZ R45, R45, c[0x0][0x2d0], -R186 ;  /* 0x0000b4002d2d7a23 */ /* 0x000fe400000108ba */
[----:B---3--:R-:W-:Y:S02]  /*ac10*/  FADD.FTZ R2, -R143, R3 ;  /* 0x000000038f027221 */ /* 0x008fe40000010100 */
[C---:B-----5:R-:W-:Y:S02]  /*ac20*/  FMUL.FTZ R102, R141.reuse, R102 ;  /* 0x000000668d667220 */ /* 0x060fe40000410000 */
[----:B------:R-:W-:Y:S01]  /*ac30*/  FMUL.FTZ R2, R2, c[0x0][0x2d0] ;  /* 0x0000b40002027a20 */ /* 0x000fe20000410000 */
        /* <DEDUP_REMOVED lines=8> */
[----:B------:R-:W-:Y:S01]  /*acc0*/  FMUL.FTZ R119, R141, R119 ;  /* 0x000000778d777220 */ /* 0x000fe20000410000 */
[----:B-1----:R-:W-:Y:S01]  /*acd0*/  @P0 IADD3 R17, P2, R5, R148, RZ ;  /* 0x0000009405110210 */ /* 0x002fe20007f5e0ff */
[C---:B------:R-:W-:Y:S02]  /*ace0*/  FMUL.FTZ R128, R140.reuse, R128 ;  /* 0x000000808c807220 */ /* 0x040fe40000410000 */
[----:B------:R-:W-:Y:S01]  /*acf0*/  FMUL.FTZ R129, R140, R129 ;  /* 0x000000818c817220 */ /* 0x000fe20000410000 */
[----:B------:R-:W-:Y:S01]  /*ad00*/  @P0 IADD3.X R176, R4, R149, RZ, P2, !PT ;  /* 0x0000009504b00210 */ /* 0x000fe200017fe4ff */
[C---:B------:R-:W-:Y:S01]  /*ad10*/  FMUL.FTZ R130, R141.reuse, R130 ;  /* 0x000000828d827220 */ /* 0x040fe20000410000 */
[----:B------:R-:W1:Y:S01]  /*ad20*/  MUFU.EX2 R238, R16 ;  /* 0x0000001000ee7308 */ /* 0x000e620000000800 */
[----:B------:R-:W-:Y:S02]  /*ad30*/  FMUL.FTZ R131, R141, R131 ;  /* 0x000000838d837220 */ /* 0x000fe40000410000 */
[C---:B------:R-:W-:Y:S01]  /*ad40*/  FMUL.FTZ R136, R140.reuse, R136 ;  /* 0x000000888c887220 */ /* 0x040fe20000410000 */
[----:B--2---:R-:W-:Y:S01]  /*ad50*/  @P0 LEA R18, P2, R17, c[0x0][0x1c8], 0x1 ;  /* 0x0000720011120a11 */ /* 0x004fe200078408ff */
[C---:B------:R-:W-:Y:S02]  /*ad60*/  FMUL.FTZ R137, R140.reuse, R137 ;  /* 0x000000898c897220 */ /* 0x040fe40000410000 */
[C---:B------:R-:W-:Y:S02]  /*ad70*/  FMUL.FTZ R138, R141.reuse, R138 ;  /* 0x0000008a8d8a7220 */ /* 0x040fe40000410000 */
[----:B------:R-:W-:Y:S01]  /*ad80*/  FMUL.FTZ R139, R141, R139 ;  /* 0x0000008b8d8b7220 */ /* 0x000fe20000410000 */
[----:B------:R-:W-:Y:S01]  /*ad90*/  MUFU.EX2 R231, R8 ;  /* 0x0000000800e77308 */ /* 0x000fe20000000800 */
[C---:B------:R-:W-:Y:S02]  /*ada0*/  FMUL.FTZ R68, R140.reuse, R68 ;  /* 0x000000448c447220 */ /* 0x040fe40000410000 */
[----:B------:R-:W-:Y:S01]  /*adb0*/  FMUL.FTZ R69, R140, R69 ;  /* 0x000000458c457220 */ /* 0x000fe20000410000 */
[----:B---3--:R-:W2:Y:S01]  /*adc0*/  SHFL.BFLY PT, R2, R0, 0x2, 0x1f ;  /* 0x0c401f0000027f89 */ /* 0x008ea200000e0000 */
[C---:B-----5:R-:W-:Y:S02]  /*add0*/  FMUL.FTZ R104, R3.reuse, R104 ;  /* 0x0000006803687220 */ /* 0x060fe40000410000 */
        /* <DEDUP_REMOVED lines=12> */
[----:B------:R-:W-:Y:S01]  /*aea0*/  FMUL.FTZ R71, R141, R71 ;  /* 0x000000478d477220 */ /* 0x000fe20000410000 */
[----:B--2---:R-:W-:Y:S01]  /*aeb0*/  FMNMX.FTZ R0, R0, R2, !PT ;  /* 0x0000000200007209 */ /* 0x004fe20007810000 */
[C---:B------:R-:W-:Y:S01]  /*aec0*/  FMUL.FTZ R72, R3.reuse, R72 ;  /* 0x0000004803487220 */ /* 0x040fe20000410000 */
[----:B------:R2:W-:Y:S01]  /*aed0*/  MUFU.EX2 R211, R13 ;  /* 0x0000000d00d37308 */ /* 0x0005e20000000800 */
[C---:B------:R-:W-:Y:S02]  /*aee0*/  FMUL.FTZ R73, R3.reuse, R73 ;  /* 0x0000004903497220 */ /* 0x040fe40000410000 */
[----:B------:R-:W5:Y:S01]  /*aef0*/  SHFL.BFLY PT, R2, R0, 0x1, 0x1f ;  /* 0x0c201f0000027f89 */ /* 0x000f6200000e0000 */
[C---:B------:R-:W-:Y:S02]  /*af00*/  FMUL.FTZ R76, R3.reuse, R76 ;  /* 0x0000004c034c7220 */ /* 0x040fe40000410000 */
[----:B------:R-:W-:Y:S02]  /*af10*/  FMUL.FTZ R77, R3, R77 ;  /* 0x0000004d034d7220 */ /* 0x000fe40000410000 */
[C---:B------:R-:W-:Y:S02]  /*af20*/  FMUL.FTZ R80, R140.reuse, R80 ;  /* 0x000000508c507220 */ /* 0x040fe40000410000 */
[----:B------:R-:W-:Y:S01]  /*af30*/  MUFU.EX2 R197, R36 ;  /* 0x0000002400c57308 */ /* 0x000fe20000000800 */
[C---:B------:R-:W-:Y:S02]  /*af40*/  FMUL.FTZ R81, R140.reuse, R81 ;  /* 0x000000518c517220 */ /* 0x040fe40000410000 */
[----:B------:R-:W-:Y:S02]  /*af50*/  FMUL.FTZ R82, R141, R82 ;  /* 0x000000528d527220 */ /* 0x000fe40000410000 */
[----:B---3--:R-:W-:Y:S02]  /*af60*/  FMUL.FTZ R12, R3, R160 ;  /* 0x000000a0030c7220 */ /* 0x008fe40000410000 */
[C---:B------:R-:W-:Y:S02]  /*af70*/  FMUL.FTZ R83, R141.reuse, R83 ;  /* 0x000000538d537220 */ /* 0x040fe40000410000 */
[C---:B------:R-:W-:Y:S01]  /*af80*/  FMUL.FTZ R84, R140.reuse, R84 ;  /* 0x000000548c547220 */ /* 0x040fe20000410000 */
[----:B------:R-:W-:Y:S01]  /*af90*/  MUFU.EX2 R196, R37 ;  /* 0x0000002500c47308 */ /* 0x000fe20000000800 */
[----:B------:R-:W-:Y:S02]  /*afa0*/  FMUL.FTZ R85, R140, R85 ;  /* 0x000000558c557220 */ /* 0x000fe40000410000 */
[----:B------:R-:W-:Y:S02]  /*afb0*/  FMUL.FTZ R86, R141, R86 ;  /* 0x000000568d567220 */ /* 0x000fe40000410000 */
[----:B--2---:R-:W-:Y:S01]  /*afc0*/  FMUL.FTZ R13, R3, R161 ;  /* 0x000000a1030d7220 */ /* 0x004fe20000410000 */
[----:B-----5:R-:W-:Y:S01]  /*afd0*/  FMNMX.FTZ R142, R0, R2, !PT ;  /* 0x00000002008e7209 */ /* 0x020fe20007810000 */
[----:B------:R-:W-:Y:S01]  /*afe0*/  FMUL.FTZ R87, R141, R87 ;  /* 0x000000578d577220 */ /* 0x000fe20000410000 */
[----:B------:R-:W-:Y:S02]  /*aff0*/  @P0 MOV R2, c[0x0][0x1e4] ;  /* 0x0000790000020a02 */ /* 0x000fe40000000f00 */
[----:B------:R-:W-:Y:S01]  /*b000*/  MUFU.EX2 R195, R38 ;  /* 0x0000002600c37308 */ /* 0x000fe20000000800 */
[----:B------:R-:W-:Y:S01]  /*b010*/  FMUL.FTZ R88, R3, R88 ;  /* 0x0000005803587220 */ /* 0x000fe20000410000 */
[----:B------:R-:W-:Y:S01]  /*b020*/  @P0 LEA.HI.X R2, R7, R4, R2, 0x5, P6 ;  /* 0x0000000407020211 */ /* 0x000fe200030f2c02 */
[----:B------:R-:W-:Y:S01]  /*b030*/  FADD.FTZ R0, -R142, R146 ;  /* 0x000000928e007221 */ /* 0x000fe20000010100 */
[----:B------:R-:W-:Y:S01]  /*b040*/  @P0 IADD3 R7, P6, R5, R208, RZ ;  /* 0x000000d005070210 */ /* 0x000fe20007fde0ff */
[----:B------:R-:W-:Y:S01]  /*b050*/  FMUL.FTZ R89, R3, R89 ;  /* 0x0000005903597220 */ /* 0x000fe20000410000 */
[----:B------:R-:W-:Y:S01]  /*b060*/  @P0 IADD3 R5, P1, R5, R150, RZ ;  /* 0x0000009605050210 */ /* 0x000fe20007f3e0ff */
[----:B------:R-:W-:Y:S01]  /*b070*/  FMUL.FTZ R0, R0, c[0x0][0x2d0] ;  /* 0x0000b40000007a20 */ /* 0x000fe20000410000 */
[C---:B------:R-:W-:Y:S02]  /*b080*/  @P0 IADD3.X R19, R4.reuse, R206, RZ, P6, !PT ;  /* 0x000000ce04130210 */ /* 0x040fe400037fe4ff */
[----:B------:R-:W-:Y:S01]  /*b090*/  MUFU.EX2 R194, R39 ;  /* 0x0000002700c27308 */ /* 0x000fe20000000800 */
[----:B------:R-:W-:Y:S01]  /*b0a0*/  @P0 LEA R146, P6, R7, c[0x0][0x1c8], 0x1 ;  /* 0x0000720007920a11 */ /* 0x000fe200078c08ff */
[C---:B------:R-:W-:Y:S01]  /*b0b0*/  FMUL.FTZ R92, R3.reuse, R92 ;  /* 0x0000005c035c7220 */ /* 0x040fe20000410000 */
[----:B------:R-:W-:Y:S01]  /*b0c0*/  @P0 IADD3.X R4, R4, R151, RZ, P1, !PT ;  /* 0x0000009704040210 */ /* 0x000fe20000ffe4ff */
[----:B------:R-:W-:Y:S01]  /*b0d0*/  FMUL.FTZ R93, R3, R93 ;  /* 0x0000005d035d7220 */ /* 0x000fe20000410000 */
[----:B------:R-:W-:Y:S01]  /*b0e0*/  @P0 LEA.HI.X R147, R7, c[0x0][0x1cc], R19, 0x1, P6 ;  /* 0x0000730007930a11 */ /* 0x000fe200030f0c13 */
[C---:B------:R-:W-:Y:S01]  /*b0f0*/  FMUL.FTZ R96, R140.reuse, R96 ;  /* 0x000000608c607220 */ /* 0x040fe20000410000 */
[----:B------:R-:W-:Y:S01]  /*b100*/  @P0 LEA.HI.X R19, R17, c[0x0][0x1cc], R176, 0x1, P2 ;  /* 0x0000730011130a11 */ /* 0x000fe200010f0cb0 */
[----:B------:R-:W-:Y:S01]  /*b110*/  FMUL.FTZ R97, R140, R97 ;  /* 0x000000618c617220 */ /* 0x000fe20000410000 */
[C---:B------:R-:W-:Y:S01]  /*b120*/  @P0 LEA R16, P1, R5.reuse, c[0x0][0x1c8], 0x1 ;  /* 0x0000720005100a11 */ /* 0x040fe200078208ff */
[----:B------:R2:W-:Y:S01]  /*b130*/  @P0 LDGSTS.E.BYPASS.LTC128B.128 [R205+0x3100], [R146.64], !P5 ;  /* 0x0310000092cd0fae */ /* 0x0005e2000e901d46 */
[C---:B------:R-:W-:Y:S01]  /*b140*/  @P0 IADD3 R148, P6, R6.reuse, R148, RZ ;  /* 0x0000009406940210 */ /* 0x040fe20007fde0ff */
[----:B------:R-:W3:Y:S01]  /*b150*/  MUFU.EX2 R0, R0 ;  /* 0x0000000000007308 */ /* 0x000ee20000000800 */
[----:B------:R-:W-:Y:S01]  /*b160*/  @P0 LEA.HI.X R17, R5, c[0x0][0x1cc], R4, 0x1, P1 ;  /* 0x0000730005110a11 */ /* 0x000fe200008f0c04 */
[C---:B------:R-:W-:Y:S01]  /*b170*/  FMUL.FTZ R98, R141.reuse, R98 ;  /* 0x000000628d627220 */ /* 0x040fe20000410000 */
[C---:B------:R-:W-:Y:S01]  /*b180*/  @P0 IADD3 R7, P2, R6.reuse, R208, RZ ;  /* 0x000000d006070210 */ /* 0x040fe20007f5e0ff */
[----:B------:R-:W-:Y:S01]  /*b190*/  FMUL.FTZ R99, R141, R99 ;  /* 0x000000638d637220 */ /* 0x000fe20000410000 */
[----:B------:R-:W-:Y:S01]  /*b1a0*/  @P0 IADD3 R5, P1, R6, R150, RZ ;  /* 0x0000009606050210 */ /* 0x000fe20007f3e0ff */
[----:B------:R5:W-:Y:S01]  /*b1b0*/  @P0 LDGSTS.E.BYPASS.LTC128B.128 [R205+0x4100], [R18.64], !P4 ;  /* 0x0410000012cd0fae */ /* 0x000be2000e101d46 */
[----:B------:R-:W-:Y:S01]  /*b1c0*/  @P0 IADD3.X R149, R2, R149, RZ, P6, !PT ;  /* 0x0000009502950210 */ /* 0x000fe200037fe4ff */
[--C-:B------:R-:W-:Y:S01]  /*b1d0*/  FFMA.FTZ R20, R20, c[0x0][0x2d0], -R184.reuse ;  /* 0x0000b40014147a23 */ /* 0x100fe200000108b8 */
[----:B------:R-:W-:Y:S01]  /*b1e0*/  @P0 LEA R8, P6, R7, c[0x0][0x1c8], 0x1 ;  /* 0x0000720007080a11 */ /* 0x000fe200078c08ff */
[----:B------:R-:W-:Y:S01]  /*b1f0*/  MUFU.EX2 R208, R32 ;  /* 0x0000002000d07308 */ /* 0x000fe20000000800 */
[C---:B------:R-:W-:Y:S01]  /*b200*/  @P0 IADD3.X R151, R2.reuse, R151, RZ, P1, !PT ;  /* 0x0000009702970210 */ /* 0x040fe20000ffe4ff */
[----:B------:R-:W-:Y:S01]  /*b210*/  FFMA.FTZ R21, R21, c[0x0][0x2d0], -R184 ;  /* 0x0000b40015157a23 */ /* 0x000fe200000108b8 */
[----:B------:R-:W-:Y:S01]  /*b220*/  @P0 IADD3.X R2, R2, R206, RZ, P2, !PT ;  /* 0x000000ce02020210 */ /* 0x000fe200017fe4ff */
[----:B------:R2:W-:Y:S01]  /*b230*/  @P0 LDGSTS.E.BYPASS.LTC128B.128 [R205+0x5100], [R16.64], !P3 ;  /* 0x0510000010cd0fae */ /* 0x0005e2000d901d46 */
[----:B------:R-:W-:Y:S01]  /*b240*/  @P0 LEA R6, P2, R148, c[0x0][0x1c8], 0x1 ;  /* 0x0000720094060a11 */ /* 0x000fe200078408ff */
[----:B------:R-:W-:Y:S01]  /*b250*/  FFMA.FTZ R22, R22, c[0x0][0x2d0], -R185 ;  /* 0x0000b40016167a23 */ /* 0x000fe200000108b9 */
[----:B------:R-:W-:Y:S01]  /*b260*/  @P0 LEA.HI.X R9, R7, c[0x0][0x1cc], R2, 0x1, P6 ;  /* 0x0000730007090a11 */ /* 0x000fe200030f0c02 */
[----:B------:R-:W-:Y:S01]  /*b270*/  FMUL.FTZ R2, R142, c[0x0][0x2d0] ;  /* 0x0000b4008e027a20 */ /* 0x000fe20000410000 */
[----:B------:R-:W-:Y:S01]  /*b280*/  @P0 LEA.HI.X R7, R148, c[0x0][0x1cc], R149, 0x1, P2 ;  /* 0x0000730094070a11 */ /* 0x000fe200010f0c95 */
[----:B------:R-:W-:Y:S01]  /*b290*/  MUFU.EX2 R193, R48 ;  /* 0x0000003000c17308 */ /* 0x000fe20000000800 */
[----:B------:R-:W-:Y:S01]  /*b2a0*/  @P0 LEA R4, P1, R5, c[0x0][0x1c8], 0x1 ;  /* 0x0000720005040a11 */ /* 0x000fe200078208ff */
[----:B------:R4:W-:Y:S01]  /*b2b0*/  @P0 LDGSTS.E.BYPASS.LTC128B.128 [R205+0x3900], [R8.64], !P5 ;  /* 0x0390000008cd0fae */ /* 0x0009e2000e901d46 */
[--C-:B------:R-:W-:Y:S01]  /*b2c0*/  FFMA.FTZ R10, R10, c[0x0][0x2d0], -R2.reuse ;  /* 0x0000b4000a0a7a23 */ /* 0x100fe20000010802 */
[----:B------:R-:W-:Y:S01]  /*b2d0*/  F2FP.PACK_AB R148, R237, R232 ;  /* 0x000000e8ed94723e */ /* 0x000fe200000000ff */
[--C-:B------:R-:W-:Y:S01]  /*b2e0*/  FFMA.FTZ R11, R11, c[0x0][0x2d0], -R2.reuse ;  /* 0x0000b4000b0b7a23 */ /* 0x100fe20000010802 */
[----:B------:R-:W-:Y:S01]  /*b2f0*/  @P0 LEA.HI.X R5, R5, c[0x0][0x1cc], R151, 0x1, P1 ;  /* 0x0000730005050a11 */ /* 0x000fe200008f0c97 */
[--C-:B------:R-:W-:Y:S01]  /*b300*/  FFMA.FTZ R14, R14, c[0x0][0x2d0], -R2.reuse ;  /* 0x0000b4000e0e7a23 */ /* 0x100fe20000010802 */
[----:B-1----:R-:W-:Y:S01]  /*b310*/  F2FP.PACK_AB R150, R239, R238 ;  /* 0x000000eeef96723e */ /* 0x002fe200000000ff */
[--C-:B------:R-:W-:Y:S01]  /*b320*/  FFMA.FTZ R15, R15, c[0x0][0x2d0], -R2.reuse ;  /* 0x0000b4000f0f7a23 */ /* 0x100fe20000010802 */
[----:B------:R1:W-:Y:S01]  /*b330*/  @P0 LDGSTS.E.BYPASS.LTC128B.128 [R205+0x4900], [R6.64], !P4 ;  /* 0x0490000006cd0fae */ /* 0x0003e2000e101d46 */
[----:B------:R1:W-:Y:S01]  /*b340*/  MUFU.EX2 R187, R10 ;  /* 0x0000000a00bb7308 */ /* 0x0003e20000000800 */
[----:B------:R-:W-:Y:S01]  /*b350*/  F2FP.PACK_AB R149, R236, R233 ;  /* 0x000000e9ec95723e */ /* 0x000fe200000000ff */
[C---:B-----5:R-:W-:Y:S01]  /*b360*/  FMUL.FTZ R18, R141.reuse, R166 ;  /* 0x000000a68d127220 */ /* 0x060fe20000410000 */
[----:B------:R-:W-:Y:S01]  /*b370*/  F2FP.PACK_AB R151, R234, R235 ;  /* 0x000000ebea97723e */ /* 0x000fe200000000ff */
[----:B------:R-:W-:Y:S02]  /*b380*/  FMUL.FTZ R19, R141, R167 ;  /* 0x000000a78d137220 */ /* 0x000fe40000410000 */
[C---:B---3--:R-:W-:Y:S01]  /*b390*/  FMUL.FTZ R106, R0.reuse, R106 ;  /* 0x0000006a006a7220 */ /* 0x048fe20000410000 */
[----:B------:R3:W-:Y:S01]  /*b3a0*/  @P0 LDGSTS.E.BYPASS.LTC128B.128 [R205+0x5900], [R4.64], !P3 ;  /* 0x0590000004cd0fae */ /* 0x0007e2000d901d46 */
[----:B------:R-:W-:Y:S02]  /*b3b0*/  FMUL.FTZ R107, R0, R107 ;  /* 0x0000006b006b7220 */ /* 0x000fe40000410000 */
[----:B------:R-:W5:Y:S01]  /*b3c0*/  MUFU.EX2 R188, R11 ;  /* 0x0000000b00bc7308 */ /* 0x000f620000000800 */
[C---:B--2---:R-:W-:Y:S02]  /*b3d0*/  FMUL.FTZ R16, R140.reuse, R164 ;  /* 0x000000a48c107220 */ /* 0x044fe40000410000 */
[----:B------:R-:W-:Y:S02]  /*b3e0*/  FMUL.FTZ R17, R140, R165 ;  /* 0x000000a58c117220 */ /* 0x000fe40000410000 */
[----:B------:R-:W2:Y:S01]  /*b3f0*/  LDSM.16.MT88.4 R176, [R213] ;  /* 0x00000000d5b0783b */ /* 0x000ea20000004200 */
[C---:B------:R-:W-:Y:S02]  /*b400*/  FMUL.FTZ R110, R0.reuse, R110 ;  /* 0x0000006e006e7220 */ /* 0x040fe40000410000 */
[C---:B----4-:R-:W-:Y:S02]  /*b410*/  FMUL.FTZ R8, R3.reuse, R156 ;  /* 0x0000009c03087220 */ /* 0x050fe40000410000 */
[----:B------:R4:W-:Y:S01]  /*b420*/  MUFU.EX2 R189, R14 ;  /* 0x0000000e00bd7308 */ /* 0x0009e20000000800 */
[----:B------:R-:W-:Y:S02]  /*b430*/  FMUL.FTZ R9, R3, R157 ;  /* 0x0000009d03097220 */ /* 0x000fe40000410000 */
[----:B------:R-:W2:Y:S01]  /*b440*/  LDSM.16.MT88.4 R180, [R214] ;  /* 0x00000000d6b4783b */ /* 0x000ea20000004200 */
[C---:B-1----:R-:W-:Y:S02]  /*b450*/  FMUL.FTZ R10, R0.reuse, R158 ;  /* 0x0000009e000a7220 */ /* 0x042fe40000410000 */
[----:B------:R-:W-:Y:S01]  /*b460*/  FMUL.FTZ R6, R141, R154 ;  /* 0x0000009a8d067220 */ /* 0x000fe20000410000 */
[----:B------:R-:W-:Y:S01]  /*b470*/  F2FP.PACK_AB R154, R211, R229 ;  /* 0x000000e5d39a723e */ /* 0x000fe200000000ff */
[----:B------:R-:W-:Y:S02]  /*b480*/  FMUL.FTZ R7, R141, R155 ;  /* 0x0000009b8d077220 */ /* 0x000fe40000410000 */
[----:B------:R-:W1:Y:S01]  /*b490*/  MUFU.EX2 R190, R15 ;  /* 0x0000000f00be7308 */ /* 0x000e620000000800 */
[----:B------:R-:W-:Y:S01]  /*b4a0*/  FMUL.FTZ R111, R0, R111 ;  /* 0x0000006f006f7220 */ /* 0x000fe20000410000 */
[----:B------:R-:W-:Y:S01]  /*b4b0*/  LDSM.16.MT88.4 R164, [R214+0x400] ;  /* 0x00040000d6a4783b */ /* 0x000fe20000004200 */
[--C-:B------:R-:W-:Y:S02]  /*b4c0*/  FFMA.FTZ R42, R42, c[0x0][0x2d0], -R2.reuse ;  /* 0x0000b4002a2a7a23 */ /* 0x100fe40000010802 */
[----:B---3--:R-:W-:Y:S01]  /*b4d0*/  FMUL.FTZ R4, R140, R152 ;  /* 0x000000988c047220 */ /* 0x008fe20000410000 */
[----:B------:R-:W-:Y:S01]  /*b4e0*/  F2FP.PACK_AB R152, R230, R231 ;  /* 0x000000e7e698723e */ /* 0x000fe200000000ff */
[----:B------:R-:W-:Y:S01]  /*b4f0*/  FMUL.FTZ R5, R140, R153 ;  /* 0x000000998c057220 */ /* 0x000fe20000410000 */
[----:B-----5:R-:W-:Y:S01]  /*b500*/  F2FP.PACK_AB R153, R188, R187 ;  /* 0x000000bbbc99723e */ /* 0x020fe200000000ff */
[C---:B------:R-:W-:Y:S01]  /*b510*/  FMUL.FTZ R11, R0.reuse, R159 ;  /* 0x0000009f000b7220 */ /* 0x040fe20000410000 */
[----:B------:R-:W-:Y:S01]  /*b520*/  LDSM.16.MT88.4 R36, [R213+0x2400] ;  /* 0x00240000d524783b */ /* 0x000fe20000004200 */
[----:B------:R-:W-:Y:S01]  /*b530*/  MUFU.EX2 R192, R49 ;  /* 0x0000003100c07308 */ /* 0x000fe20000000800 */
[--C-:B------:R-:W-:Y:S02]  /*b540*/  FFMA.FTZ R43, R43, c[0x0][0x2d0], -R2.reuse ;  /* 0x0000b4002b2b7a23 */ /* 0x100fe40000010802 */
[----:B----4-:R-:W-:Y:S02]  /*b550*/  FMUL.FTZ R14, R0, R162 ;  /* 0x000000a2000e7220 */ /* 0x010fe40000410000 */
[--C-:B------:R-:W-:Y:S02]  /*b560*/  FFMA.FTZ R46, R46, c[0x0][0x2d0], -R2.reuse ;  /* 0x0000b4002e2e7a23 */ /* 0x100fe40000010802 */
[----:B------:R-:W3:Y:S01]  /*b570*/  LDSM.16.MT88.4 R156, [R213+0x1000] ;  /* 0x00100000d59c783b */ /* 0x000ee20000004200 */
[----:B------:R-:W-:Y:S02]  /*b580*/  FFMA.FTZ R47, R47, c[0x0][0x2d0], -R2 ;  /* 0x0000b4002f2f7a23 */ /* 0x000fe40000010802 */
[----:B------:R-:W-:Y:S01]  /*b590*/  MUFU.EX2 R191, R51 ;  /* 0x0000003300bf7308 */ /* 0x000fe20000000800 */
[----:B------:R-:W-:Y:S01]  /*b5a0*/  FMUL.FTZ R122, R0, R122 ;  /* 0x0000007a007a7220 */ /* 0x000fe20000410000 */
[----:B-1----:R-:W-:Y:S01]  /*b5b0*/  F2FP.PACK_AB R155, R190, R189 ;  /* 0x000000bdbe9b723e */ /* 0x002fe200000000ff */
[-C--:B--2---:R-:W-:Y:S02]  /*b5c0*/  HMMA.16816.F32 R4, R148, R176.reuse, R4 ;  /* 0x000000b09404723c */ /* 0x084fe40000001804 */
[----:B------:R-:W0:Y:S03]  /*b5d0*/  LDGDEPBAR ;  /* 0x00000000000079af */ /* 0x000e260000000000 */
[C---:B------:R-:W-:Y:S02]  /*b5e0*/  FMUL.FTZ R15, R0.reuse, R163 ;  /* 0x000000a3000f7220 */ /* 0x040fe40000410000 */
[----:B------:R-:W-:Y:S01]  /*b5f0*/  MUFU.EX2 R147, R46 ;  /* 0x0000002e00937308 */ /* 0x000fe20000000800 */
[C---:B------:R-:W-:Y:S01]  /*b600*/  FMUL.FTZ R123, R0.reuse, R123 ;  /* 0x0000007b007b7220 */ /* 0x040fe20000410000 */
[C---:B------:R-:W-:Y:S01]  /*b610*/  HMMA.16816.F32 R8, R152.reuse, R176, R8 ;  /* 0x000000b09808723c */ /* 0x040fe20000001808 */
[----:B------:R-:W1:Y:S03]  /*b620*/  LDSM.16.MT88.4 R160, [R214+0x1000] ;  /* 0x00100000d6a0783b */ /* 0x000e660000004200 */
[C---:B------:R-:W-:Y:S02]  /*b630*/  FMUL.FTZ R126, R0.reuse, R126 ;  /* 0x0000007e007e7220 */ /* 0x040fe40000410000 */
[C---:B------:R-:W-:Y:S02]  /*b640*/  FMUL.FTZ R127, R0.reuse, R127 ;  /* 0x0000007f007f7220 */ /* 0x040fe40000410000 */
[-C--:B------:R-:W-:Y:S01]  /*b650*/  HMMA.16816.F32 R12, R152, R178.reuse, R12 ;  /* 0x000000b2980c723c */ /* 0x080fe2000000180c */
[----:B------:R2:W-:Y:S03]  /*b660*/  MUFU.EX2 R210, R20 ;  /* 0x0000001400d27308 */ /* 0x0005e60000000800 */
[C---:B------:R-:W-:Y:S02]  /*b670*/  FMUL.FTZ R134, R0.reuse, R134 ;  /* 0x0000008600867220 */ /* 0x040fe40000410000 */
[C---:B------:R-:W-:Y:S02]  /*b680*/  FMUL.FTZ R135, R0.reuse, R135 ;  /* 0x0000008700877220 */ /* 0x040fe40000410000 */
[C---:B------:R-:W-:Y:S03]  /*b690*/  HMMA.16816.F32 R16, R148.reuse, R178, R16 ;  /* 0x000000b29410723c */ /* 0x040fe60000001810 */
[----:B------:R4:W5:Y:S01]  /*b6a0*/  MUFU.EX2 R209, R21 ;  /* 0x0000001500d17308 */ /* 0x0009620000000800 */
[--C-:B------:R-:W-:Y:S02]  /*b6b0*/  FFMA.FTZ R146, R35, c[0x0][0x2d0], -R185.reuse ;  /* 0x0000b40023927a23 */ /* 0x100fe400000108b9 */
[C---:B------:R-:W-:Y:S02]  /*b6c0*/  FMUL.FTZ R35, R0.reuse, R175 ;  /* 0x000000af00237220 */ /* 0x040fe40000410000 */
[-C--:B------:R-:W-:Y:S04]  /*b6d0*/  HMMA.16816.F32 R100, R148, R180.reuse, R100 ;  /* 0x000000b49464723c */ /* 0x080fe80000001864 */
[C---:B------:R-:W-:Y:S01]  /*b6e0*/  FMUL.FTZ R74, R0.reuse, R74 ;  /* 0x0000004a004a7220 */ /* 0x040fe20000410000 */
[----:B------:R-:W-:Y:S01]  /*b6f0*/  MUFU.EX2 R202, R146 ;  /* 0x0000009200ca7308 */ /* 0x000fe20000000800 */
[----:B------:R-:W-:Y:S02]  /*b700*/  FMUL.FTZ R75, R0, R75 ;  /* 0x0000004b004b7220 */ /* 0x000fe40000410000 */
[C---:B------:R-:W-:Y:S04]  /*b710*/  HMMA.16816.F32 R104, R152.reuse, R180, R104 ;  /* 0x000000b49868723c */ /* 0x040fe80000001868 */
[----:B--2---:R-:W-:Y:S02]  /*b720*/  FMUL.FTZ R20, R140, R168 ;  /* 0x000000a88c147220 */ /* 0x004fe40000410000 */
[----:B------:R-:W-:Y:S01]  /*b730*/  FMUL.FTZ R78, R0, R78 ;  /* 0x0000004e004e7220 */ /* 0x000fe20000410000 */
[----:B------:R-:W-:Y:S01]  /*b740*/  MUFU.EX2 R181, R40 ;  /* 0x0000002800b57308 */ /* 0x000fe20000000800 */
[-C--:B------:R-:W-:Y:S04]  /*b750*/  HMMA.16816.F32 R108, R152, R182.reuse, R108 ;  /* 0x000000b6986c723c */ /* 0x080fe8000000186c */
[----:B----4-:R-:W-:Y:S02]  /*b760*/  FMUL.FTZ R21, R140, R169 ;  /* 0x000000a98c157220 */ /* 0x010fe40000410000 */
[C---:B------:R-:W-:Y:S02]  /*b770*/  FMUL.FTZ R79, R0.reuse, R79 ;  /* 0x0000004f004f7220 */ /* 0x040fe40000410000 */
[C---:B------:R-:W-:Y:S01]  /*b780*/  HMMA.16816.F32 R112, R148.reuse, R182, R112 ;  /* 0x000000b69470723c */ /* 0x040fe20000001870 */
[----:B------:R2:W-:Y:S03]  /*b790*/  MUFU.EX2 R183, R50 ;  /* 0x0000003200b77308 */ /* 0x0005e60000000800 */
[C---:B------:R-:W-:Y:S02]  /*b7a0*/  FMUL.FTZ R90, R0.reuse, R90 ;  /* 0x0000005a005a7220 */ /* 0x040fe40000410000 */
[C---:B------:R-:W-:Y:S02]  /*b7b0*/  FMUL.FTZ R91, R0.reuse, R91 ;  /* 0x0000005b005b7220 */ /* 0x040fe40000410000 */
[-C--:B---3--:R-:W-:Y:S03]  /*b7c0*/  HMMA.16816.F32 R116, R148, R156.reuse, R116 ;  /* 0x0000009c9474723c */ /* 0x088fe60000001874 */
[----:B------:R3:W-:Y:S01]  /*b7d0*/  MUFU.EX2 R206, R22 ;  /* 0x0000001600ce7308 */ /* 0x0007e20000000800 */
[C---:B------:R-:W-:Y:S02]  /*b7e0*/  FMUL.FTZ R94, R0.reuse, R94 ;  /* 0x0000005e005e7220 */ /* 0x040fe40000410000 */
[----:B------:R-:W-:Y:S02]  /*b7f0*/  FMUL.FTZ R95, R0, R95 ;  /* 0x0000005f005f7220 */ /* 0x000fe40000410000 */
[C---:B------:R-:W-:Y:S04]  /*b800*/  HMMA.16816.F32 R120, R152.reuse, R156, R120 ;  /* 0x0000009c9878723c */ /* 0x040fe80000001878 */
[----:B------:R-:W-:Y:S01]  /*b810*/  FFMA.FTZ R33, R33, c[0x0][0x2d0], -R184 ;  /* 0x0000b40021217a23 */ /* 0x000fe200000108b8 */
[----:B------:R-:W-:Y:S01]  /*b820*/  MUFU.EX2 R182, R41 ;  /* 0x0000002900b67308 */ /* 0x000fe20000000800 */
[--C-:B------:R-:W-:Y:S02]  /*b830*/  FFMA.FTZ R32, R23, c[0x0][0x2d0], -R185.reuse ;  /* 0x0000b40017207a23 */ /* 0x100fe400000108b9 */
[-C--:B------:R-:W-:Y:S01]  /*b840*/  HMMA.16816.F32 R124, R152, R158.reuse, R124 ;  /* 0x0000009e987c723c */ /* 0x080fe2000000187c */
[----:B--2---:R-:W-:Y:S03]  /*b850*/  LDSM.16.MT88.4 R48, [R214+0x2400] ;  /* 0x00240000d630783b */ /* 0x004fe60000004200 */
[--C-:B------:R-:W-:Y:S02]  /*b860*/  FFMA.FTZ R34, R34, c[0x0][0x2d0], -R185.reuse ;  /* 0x0000b40022227a23 */ /* 0x100fe400000108b9 */
[C---:B------:R-:W-:Y:S01]  /*b870*/  FMUL.FTZ R23, R141.reuse, R171 ;  /* 0x000000ab8d177220 */ /* 0x040fe20000410000 */
[----:B------:R2:W-:Y:S01]  /*b880*/  MUFU.EX2 R207, R33 ;  /* 0x0000002100cf7308 */ /* 0x0005e20000000800 */
[C---:B------:R-:W-:Y:S01]  /*b890*/  HMMA.16816.F32 R128, R148.reuse, R158, R128 ;  /* 0x0000009e9480723c */ /* 0x040fe20000001880 */
[----:B------:R-:W4:Y:S03]  /*b8a0*/  LDSM.16.MT88.4 R156, [R213+0x2000] ;  /* 0x00200000d59c783b */ /* 0x000f260000004200 */
[----:B---3--:R-:W-:Y:S02]  /*b8b0*/  FMUL.FTZ R22, R141, R170 ;  /* 0x000000aa8d167220 */ /* 0x008fe40000410000 */
[--C-:B------:R-:W-:Y:S02]  /*b8c0*/  FFMA.FTZ R24, R24, c[0x0][0x2d0], -R186.reuse ;  /* 0x0000b40018187a23 */ /* 0x100fe400000108ba */
[----:B------:R-:W-:Y:S01]  /*b8d0*/  FFMA.FTZ R25, R25, c[0x0][0x2d0], -R186 ;  /* 0x0000b40019197a23 */ /* 0x000fe200000108ba */
[----:B------:R3:W3:Y:S02]  /*b8e0*/  MUFU.EX2 R205, R32 ;  /* 0x0000002000cd7308 */ /* 0x0006e40000000800 */
[-C--:B-1----:R-:W-:Y:S03]  /*b8f0*/  HMMA.16816.F32 R20, R148, R160.reuse, R20 ;  /* 0x000000a09414723c */ /* 0x082fe60000001814 */
[--C-:B------:R-:W-:Y:S02]  /*b900*/  FFMA.FTZ R26, R26, c[0x0][0x2d0], -R2.reuse ;  /* 0x0000b4001a1a7a23 */ /* 0x100fe40000010802 */
[----:B------:R-:W-:Y:S02]  /*b910*/  FFMA.FTZ R27, R27, c[0x0][0x2d0], -R2 ;  /* 0x0000b4001b1b7a23 */ /* 0x000fe40000010802 */
[--C-:B------:R-:W-:Y:S01]  /*b920*/  FFMA.FTZ R28, R28, c[0x0][0x2d0], -R186.reuse ;  /* 0x0000b4001c1c7a23 */ /* 0x100fe200000108ba */
[C---:B------:R-:W-:Y:S01]  /*b930*/  HMMA.16816.F32 R132, R152.reuse, R160, R132 ;  /* 0x000000a09884723c */ /* 0x040fe20000001884 */
[----:B------:R1:W1:Y:S03]  /*b940*/  MUFU.EX2 R203, R34 ;  /* 0x0000002200cb7308 */ /* 0x0002660000000800 */
[----:B--2---:R-:W-:Y:S02]  /*b950*/  FMUL.FTZ R33, R3, R173 ;  /* 0x000000ad03217220 */ /* 0x004fe40000410000 */
[----:B------:R-:W-:Y:S02]  /*b960*/  FFMA.FTZ R29, R29, c[0x0][0x2d0], -R186 ;  /* 0x0000b4001d1d7a23 */ /* 0x000fe400000108ba */
[--C-:B------:R-:W-:Y:S03]  /*b970*/  FFMA.FTZ R30, R30, c[0x0][0x2d0], -R2.reuse ;  /* 0x0000b4001e1e7a23 */ /* 0x100fe60000010802 */
[----:B------:R5:W-:Y:S01]  /*b980*/  MUFU.EX2 R201, R24 ;  /* 0x0000001800c97308 */ /* 0x000be20000000800 */
[----:B------:R-:W-:Y:S02]  /*b990*/  FFMA.FTZ R31, R31, c[0x0][0x2d0], -R2 ;  /* 0x0000b4001f1f7a23 */ /* 0x000fe40000010802 */
[----:B---3--:R-:W-:Y:S02]  /*b9a0*/  FMUL.FTZ R32, R3, R172 ;  /* 0x000000ac03207220 */ /* 0x008fe40000410000 */
[--C-:B------:R-:W-:Y:S02]  /*b9b0*/  FFMA.FTZ R65, R65, c[0x0][0x2d0], -R184.reuse ;  /* 0x0000b40041417a23 */ /* 0x100fe400000108b8 */
[--C-:B------:R-:W-:Y:S02]  /*b9c0*/  FFMA.FTZ R67, R67, c[0x0][0x2d0], -R185.reuse ;  /* 0x0000b40043437a23 */ /* 0x100fe400000108b9 */
[----:B------:R-:W-:Y:S01]  /*b9d0*/  FFMA.FTZ R52, R52, c[0x0][0x2d0], -R184 ;  /* 0x0000b40034347a23 */ /* 0x000fe200000108b8 */
[----:B------:R2:W3:Y:S01]  /*b9e0*/  MUFU.EX2 R200, R25 ;  /* 0x0000001900c87308 */ /* 0x0004e20000000800 */
[----:B------:R-:W-:Y:S02]  /*b9f0*/  FFMA.FTZ R61, R61, c[0x0][0x2d0], -R186 ;  /* 0x0000b4003d3d7a23 */ /* 0x000fe400000108ba */
[--C-:B------:R-:W-:Y:S02]  /*ba00*/  FFMA.FTZ R53, R53, c[0x0][0x2d0], -R184.reuse ;  /* 0x0000b40035357a23 */ /* 0x100fe400000108b8 */
[----:B-1----:R-:W-:Y:S02]  /*ba10*/  FMUL.FTZ R34, R0, R174 ;  /* 0x000000ae00227220 */ /* 0x002fe40000410000 */
[--C-:B------:R-:W-:Y:S02]  /*ba20*/  FFMA.FTZ R54, R54, c[0x0][0x2d0], -R185.reuse ;  /* 0x0000b40036367a23 */ /* 0x100fe400000108b9 */
[--C-:B------:R-:W-:Y:S01]  /*ba30*/  FFMA.FTZ R55, R55, c[0x0][0x2d0], -R185.reuse ;  /* 0x0000b40037377a23 */ /* 0x100fe200000108b9 */
[----:B------:R-:W-:Y:S01]  /*ba40*/  MUFU.EX2 R180, R45 ;  /* 0x0000002d00b47308 */ /* 0x000fe20000000800 */
[----:B------:R-:W-:Y:S01]  /*ba50*/  FFMA.FTZ R64, R64, c[0x0][0x2d0], -R184 ;  /* 0x0000b40040407a23 */ /* 0x000fe200000108b8 */
[-C--:B------:R-:W-:Y:S03]  /*ba60*/  HMMA.16816.F32 R32, R152, R162.reuse, R32 ;  /* 0x000000a29820723c */ /* 0x080fe60000001820 */
[----:B-----5:R-:W-:Y:S01]  /*ba70*/  F2FP.PACK_AB R24, R209, R210 ;  /* 0x000000d2d118723e */ /* 0x020fe200000000ff */
[----:B------:R-:W-:Y:S02]  /*ba80*/  FFMA.FTZ R66, R66, c[0x0][0x2d0], -R185 ;  /* 0x0000b40042427a23 */ /* 0x000fe400000108b9 */
[----:B------:R-:W-:Y:S02]  /*ba90*/  FFMA.FTZ R57, R57, c[0x0][0x2d0], -R186 ;  /* 0x0000b40039397a23 */ /* 0x000fe400000108ba */
[C---:B------:R-:W-:Y:S01]  /*baa0*/  HMMA.16816.F32 R136, R148.reuse, R162, R136 ;  /* 0x000000a29488723c */ /* 0x040fe20000001888 */
[----:B------:R-:W1:Y:S01]  /*bab0*/  LDSM.16.MT88.4 R160, [R214+0x2000] ;  /* 0x00200000d6a0783b */ /* 0x000e620000004200 */
[----:B------:R-:W-:Y:S02]  /*bac0*/  MUFU.EX2 R146, R47 ;  /* 0x0000002f00927308 */ /* 0x000fe40000000800 */
[----:B--2---:R-:W-:Y:S01]  /*bad0*/  F2FP.PACK_AB R25, R205, R206 ;  /* 0x000000cecd19723e */ /* 0x004fe200000000ff */
[--C-:B------:R-:W-:Y:S02]  /*bae0*/  FFMA.FTZ R58, R58, c[0x0][0x2d0], -R2.reuse ;  /* 0x0000b4003a3a7a23 */ /* 0x100fe40000010802 */
[----:B------:R-:W-:Y:S01]  /*baf0*/  FFMA.FTZ R59, R59, c[0x0][0x2d0], -R2 ;  /* 0x0000b4003b3b7a23 */ /* 0x000fe20000010802 */
[-C--:B----4-:R-:W-:Y:S04]  /*bb00*/  HMMA.16816.F32 R68, R148, R156.reuse, R68 ;  /* 0x0000009c9444723c */ /* 0x090fe80000001844 */
[----:B------:R-:W-:Y:S01]  /*bb10*/  MUFU.EX2 R65, R65 ;  /* 0x0000004100417308 */ /* 0x000fe20000000800 */
[----:B------:R-:W-:Y:S02]  /*bb20*/  FFMA.FTZ R60, R60, c[0x0][0x2d0], -R186 ;  /* 0x0000b4003c3c7a23 */ /* 0x000fe400000108ba */
[--C-:B------:R-:W-:Y:S01]  /*bb30*/  FFMA.FTZ R62, R62, c[0x0][0x2d0], -R2.reuse ;  /* 0x0000b4003e3e7a23 */ /* 0x100fe20000010802 */
[C---:B------:R-:W-:Y:S04]  /*bb40*/  HMMA.16816.F32 R72, R152.reuse, R156, R72 ;  /* 0x0000009c9848723c */ /* 0x040fe80000001848 */
[----:B------:R-:W-:Y:S02]  /*bb50*/  FFMA.FTZ R2, R63, c[0x0][0x2d0], -R2 ;  /* 0x0000b4003f027a23 */ /* 0x000fe40000010802 */
[----:B------:R-:W-:Y:S01]  /*bb60*/  MUFU.EX2 R67, R67 ;  /* 0x0000004300437308 */ /* 0x000fe20000000800 */
[----:B------:R-:W-:Y:S01]  /*bb70*/  FFMA.FTZ R56, R56, c[0x0][0x2d0], -R186 ;  /* 0x0000b40038387a23 */ /* 0x000fe200000108ba */
[-C--:B------:R-:W-:Y:S04]  /*bb80*/  HMMA.16816.F32 R76, R152, R158.reuse, R76 ;  /* 0x0000009e984c723c */ /* 0x080fe8000000184c */
[----:B------:R-:W-:Y:S02]  /*bb90*/  FFMA.FTZ R3, R3, R241, R231 ;  /* 0x000000f103037223 */ /* 0x000fe400000100e7 */
[----:B------:R-:W-:Y:S02]  /*bba0*/  FFMA.FTZ R140, R140, R243, R232 ;  /* 0x000000f38c8c7223 */ /* 0x000fe400000100e8 */
[C---:B------:R-:W-:Y:S01]  /*bbb0*/  HMMA.16816.F32 R80, R148.reuse, R158, R80 ;  /* 0x0000009e9450723c */ /* 0x040fe20000001850 */
[----:B------:R-:W2:Y:S01]  /*bbc0*/  LDSM.16.MT88.4 R156, [R213+0x400] ;  /* 0x00040000d59c783b */ /* 0x000ea20000004200 */
[----:B------:R-:W-:Y:S02]  /*bbd0*/  MUFU.EX2 R61, R61 ;  /* 0x0000003d003d7308 */ /* 0x000fe40000000800 */
[----:B------:R-:W-:Y:S02]  /*bbe0*/  FADD.FTZ R3, R230, R3 ;  /* 0x00000003e6037221 */ /* 0x000fe40000010000 */
[----:B------:R-:W-:Y:S02]  /*bbf0*/  FFMA.FTZ R141, R141, R242, R233 ;  /* 0x000000f28d8d7223 */ /* 0x000fe400000100e9 */
[----:B------:R-:W-:Y:S01]  /*bc00*/  FADD.FTZ R3, R229, R3 ;  /* 0x00000003e5037221 */ /* 0x000fe20000010000 */
[-C--:B-1----:R-:W-:Y:S03]  /*bc10*/  HMMA.16816.F32 R84, R148, R160.reuse, R84 ;  /* 0x000000a09454723c */ /* 0x082fe60000001854 */
[----:B------:R1:W-:Y:S05]  /*bc20*/  MUFU.EX2 R179, R26 ;  /* 0x0000001a00b37308 */ /* 0x0003ea0000000800 */
[C---:B------:R-:W-:Y:S05]  /*bc30*/  HMMA.16816.F32 R88, R152.reuse, R160, R88 ;  /* 0x000000a09858723c */ /* 0x040fea0000001858 */
[----:B------:R4:W5:Y:S03]  /*bc40*/  MUFU.EX2 R178, R27 ;  /* 0x0000001b00b27308 */ /* 0x0009660000000800 */
[-C--:B------:R-:W-:Y:S01]  /*bc50*/  HMMA.16816.F32 R92, R152, R162.reuse, R92 ;  /* 0x000000a2985c723c */ /* 0x080fe2000000185c */
[----:B------:R-:W-:Y:S06]  /*bc60*/  LDSM.16.MT88.4 R152, [R214+0x1400] ;  /* 0x00140000d698783b */ /* 0x000fec0000004200 */
[----:B------:R3:W-:Y:S01]  /*bc70*/  MUFU.EX2 R199, R28 ;  /* 0x0000001c00c77308 */ /* 0x0007e20000000800 */
[----:B------:R-:W-:Y:S01]  /*bc80*/  HMMA.16816.F32 R96, R148, R162, R96 ;  /* 0x000000a29460723c */ /* 0x000fe20000001860 */
[----:B------:R-:W5:Y:S03]  /*bc90*/  LDSM.16.MT88.4 R148, [R213+0x1400] ;  /* 0x00140000d594783b */ /* 0x000f660000004200 */
[----:B-1----:R-:W-:Y:S05]  /*bca0*/  F2FP.PACK_AB R26, R207, R208 ;  /* 0x000000d0cf1a723e */ /* 0x002fea00000000ff */
[----:B------:R5:W1:Y:S03]  /*bcb0*/  MUFU.EX2 R198, R29 ;  /* 0x0000001d00c67308 */ /* 0x000a660000000800 */
[----:B----4-:R-:W-:Y:S07]  /*bcc0*/  F2FP.PACK_AB R27, R202, R203 ;  /* 0x000000cbca1b723e */ /* 0x010fee00000000ff */
[----:B------:R1:W-:Y:S01]  /*bcd0*/  MUFU.EX2 R177, R30 ;  /* 0x0000001e00b17308 */ /* 0x0003e20000000800 */
[-C--:B--2---:R-:W-:Y:S05]  /*bce0*/  HMMA.16816.F32 R4, R24, R156.reuse, R4 ;  /* 0x0000009c1804723c */ /* 0x084fea0000001804 */
[----:B---3--:R-:W-:Y:S04]  /*bcf0*/  F2FP.PACK_AB R28, R200, R201 ;  /* 0x000000c9c81c723e */ /* 0x008fe800000000ff */
[----:B------:R-:W2:Y:S03]  /*bd00*/  MUFU.EX2 R176, R31 ;  /* 0x0000001f00b07308 */ /* 0x000ea60000000800 */
[----:B-----5:R-:W-:Y:S07]  /*bd10*/  F2FP.PACK_AB R29, R178, R179 ;  /* 0x000000b3b21d723e */ /* 0x020fee00000000ff */
[----:B------:R-:W-:Y:S01]  /*bd20*/  MUFU.EX2 R53, R53 ;  /* 0x0000003500357308 */ /* 0x000fe20000000800 */
[----:B-1----:R-:W-:Y:S09]  /*bd30*/  F2FP.PACK_AB R30, R198, R199 ;  /* 0x000000c7c61e723e */ /* 0x002ff200000000ff */
[----:B------:R-:W-:Y:S01]  /*bd40*/  MUFU.EX2 R54, R54 ;  /* 0x0000003600367308 */ /* 0x000fe20000000800 */
[----:B--2---:R-:W-:Y:S09]  /*bd50*/  F2FP.PACK_AB R31, R176, R177 ;  /* 0x000000b1b01f723e */ /* 0x004ff200000000ff */
[----:B------:R-:W-:Y:S01]  /*bd60*/  MUFU.EX2 R55, R55 ;  /* 0x0000003700377308 */ /* 0x000fe20000000800 */
[C---:B------:R-:W-:Y:S08]  /*bd70*/  HMMA.16816.F32 R8, R28.reuse, R156, R8 ;  /* 0x0000009c1c08723c */ /* 0x040ff00000001808 */
[-C--:B------:R-:W-:Y:S01]  /*bd80*/  HMMA.16816.F32 R12, R28, R158.reuse, R12 ;  /* 0x0000009e1c0c723c */ /* 0x080fe2000000180c */
[----:B------:R-:W-:Y:S07]  /*bd90*/  MUFU.EX2 R64, R64 ;  /* 0x0000004000407308 */ /* 0x000fee0000000800 */
[C---:B------:R-:W-:Y:S03]  /*bda0*/  HMMA.16816.F32 R16, R24.reuse, R158, R16 ;  /* 0x0000009e1810723c */ /* 0x040fe60000001810 */
[----:B------:R-:W-:Y:S05]  /*bdb0*/  MUFU.EX2 R66, R66 ;  /* 0x0000004200427308 */ /* 0x000fea0000000800 */
[-C--:B------:R-:W-:Y:S05]  /*bdc0*/  HMMA.16816.F32 R100, R24, R164.reuse, R100 ;  /* 0x000000a41864723c */ /* 0x080fea0000001864 */
[----:B------:R-:W-:Y:S03]  /*bdd0*/  MUFU.EX2 R57, R57 ;  /* 0x0000003900397308 */ /* 0x000fe60000000800 */
[C---:B------:R-:W-:Y:S07]  /*bde0*/  HMMA.16816.F32 R104, R28.reuse, R164, R104 ;  /* 0x000000a41c68723c */ /* 0x040fee0000001868 */
[----:B------:R-:W-:Y:S01]  /*bdf0*/  MUFU.EX2 R60, R60 ;  /* 0x0000003c003c7308 */ /* 0x000fe20000000800 */
[-C--:B------:R-:W-:Y:S08]  /*be00*/  HMMA.16816.F32 R108, R28, R166.reuse, R108 ;  /* 0x000000a61c6c723c */ /* 0x080ff0000000186c */
[C---:B------:R-:W-:Y:S01]  /*be10*/  HMMA.16816.F32 R112, R24.reuse, R166, R112 ;  /* 0x000000a61870723c */ /* 0x040fe20000001870 */
[----:B------:R-:W-:Y:S01]  /*be20*/  LDSM.16.MT88.4 R164, [R213+0xc00] ;  /* 0x000c0000d5a4783b */ /* 0x000fe20000004200 */
[----:B------:R-:W-:Y:S06]  /*be30*/  MUFU.EX2 R62, R62 ;  /* 0x0000003e003e7308 */ /* 0x000fec0000000800 */
[-C--:B------:R-:W-:Y:S04]  /*be40*/  HMMA.16816.F32 R116, R24, R148.reuse, R116 ;  /* 0x000000941874723c */ /* 0x080fe80000001874 */
[----:B------:R-:W-:Y:S04]  /*be50*/  MUFU.EX2 R56, R56 ;  /* 0x0000003800387308 */ /* 0x000fe80000000800 */
[C---:B------:R-:W-:Y:S06]  /*be60*/  HMMA.16816.F32 R120, R28.reuse, R148, R120 ;  /* 0x000000941c78723c */ /* 0x040fec0000001878 */
[----:B------:R-:W-:Y:S02]  /*be70*/  MUFU.EX2 R148, R42 ;  /* 0x0000002a00947308 */ /* 0x000fe40000000800 */
[-C--:B------:R-:W-:Y:S08]  /*be80*/  HMMA.16816.F32 R124, R28, R150.reuse, R124 ;  /* 0x000000961c7c723c */ /* 0x080ff0000000187c */
[C---:B------:R-:W-:Y:S01]  /*be90*/  HMMA.16816.F32 R128, R24.reuse, R150, R128 ;  /* 0x000000961880723c */ /* 0x040fe20000001880 */
[----:B------:R1:W2:Y:S07]  /*bea0*/  MUFU.EX2 R149, R43 ;  /* 0x0000002b00957308 */ /* 0x0002ae0000000800 */
[-C--:B------:R-:W-:Y:S03]  /*beb0*/  HMMA.16816.F32 R20, R24, R152.reuse, R20 ;  /* 0x000000981814723c */ /* 0x080fe60000001814 */
[----:B------:R3:W4:Y:S05]  /*bec0*/  MUFU.EX2 R151, R44 ;  /* 0x0000002c00977308 */ /* 0x00072a0000000800 */
[C---:B------:R-:W-:Y:S05]  /*bed0*/  HMMA.16816.F32 R132, R28.reuse, R152, R132 ;  /* 0x000000981c84723c */ /* 0x040fea0000001884 */
[----:B------:R-:W-:Y:S03]  /*bee0*/  MUFU.EX2 R150, R52 ;  /* 0x0000003400967308 */ /* 0x000fe60000000800 */
[-C--:B------:R-:W-:Y:S01]  /*bef0*/  HMMA.16816.F32 R32, R28, R154.reuse, R32 ;  /* 0x0000009a1c20723c */ /* 0x080fe20000001820 */
[----:B-1----:R-:W1:Y:S06]  /*bf00*/  LDSM.16.MT88.4 R40, [R213+0x800] ;  /* 0x00080000d528783b */ /* 0x002e6c0000004200 */
[----:B------:R5:W-:Y:S01]  /*bf10*/  MUFU.EX2 R52, R2 ;  /* 0x0000000200347308 */ /* 0x000be20000000800 */
[C---:B------:R-:W-:Y:S01]  /*bf20*/  HMMA.16816.F32 R136, R24.reuse, R154, R136 ;  /* 0x0000009a1888723c */ /* 0x040fe20000001888 */
[----:B---3--:R-:W-:Y:S07]  /*bf30*/  LDSM.16.MT88.4 R44, [R213+0x1800] ;  /* 0x00180000d52c783b */ /* 0x008fee0000004200 */
[-C--:B------:R-:W-:Y:S01]  /*bf40*/  HMMA.16816.F32 R68, R24, R36.reuse, R68 ;  /* 0x000000241844723c */ /* 0x080fe20000001844 */
[----:B------:R-:W-:Y:S07]  /*bf50*/  MUFU.EX2 R58, R58 ;  /* 0x0000003a003a7308 */ /* 0x000fee0000000800 */
[C---:B------:R-:W-:Y:S03]  /*bf60*/  HMMA.16816.F32 R72, R28.reuse, R36, R72 ;  /* 0x000000241c48723c */ /* 0x040fe60000001848 */
[----:B------:R-:W3:Y:S01]  /*bf70*/  MUFU.EX2 R59, R59 ;  /* 0x0000003b003b7308 */ /* 0x000ee20000000800 */
[----:B-----5:R-:W-:Y:S04]  /*bf80*/  FFMA.FTZ R2, R0, R240, R187 ;  /* 0x000000f000027223 */ /* 0x020fe800000100bb */
[-C--:B------:R-:W-:Y:S04]  /*bf90*/  HMMA.16816.F32 R76, R28, R38.reuse, R76 ;  /* 0x000000261c4c723c */ /* 0x080fe8000000184c */
[----:B------:R-:W-:Y:S02]  /*bfa0*/  FADD.FTZ R2, R188, R2 ;  /* 0x00000002bc027221 */ /* 0x000fe40000010000 */
[----:B------:R-:W-:Y:S02]  /*bfb0*/  FADD.FTZ R0, R237, R140 ;  /* 0x0000008ced007221 */ /* 0x000fe40000010000 */
[C---:B------:R-:W-:Y:S01]  /*bfc0*/  HMMA.16816.F32 R80, R24.reuse, R38, R80 ;  /* 0x000000261850723c */ /* 0x040fe20000001850 */
[----:B------:R-:W5:Y:S03]  /*bfd0*/  LDSM.16.MT88.4 R36, [R214+0x800] ;  /* 0x00080000d624783b */ /* 0x000f660000004200 */
[----:B------:R-:W-:Y:S02]  /*bfe0*/  FADD.FTZ R2, R189, R2 ;  /* 0x00000002bd027221 */ /* 0x000fe40000010000 */
[----:B------:R-:W-:Y:S02]  /*bff0*/  FADD.FTZ R0, R238, R0 ;  /* 0x00000000ee007221 */ /* 0x000fe40000010000 */
[-C--:B------:R-:W-:Y:S04]  /*c000*/  HMMA.16816.F32 R84, R24, R48.reuse, R84 ;  /* 0x000000301854723c */ /* 0x080fe80000001854 */
[----:B------:R-:W-:Y:S04]  /*c010*/  FADD.FTZ R0, R239, R0 ;  /* 0x00000000ef007221 */ /* 0x000fe80000010000 */
[C---:B------:R-:W-:Y:S08]  /*c020*/  HMMA.16816.F32 R88, R28.reuse, R48, R88 ;  /* 0x000000301c58723c */ /* 0x040ff00000001858 */
[-C--:B------:R-:W-:Y:S07]  /*c030*/  HMMA.16816.F32 R92, R28, R50.reuse, R92 ;  /* 0x000000321c5c723c */ /* 0x080fee000000185c */
[----:B------:R-:W-:Y:S01]  /*c040*/  F2FP.PACK_AB R28, R182, R181 ;  /* 0x000000b5b61c723e */ /* 0x000fe200000000ff */
[----:B------:R-:W-:Y:S01]  /*c050*/  HMMA.16816.F32 R96, R24, R50, R96 ;  /* 0x000000321860723c */ /* 0x000fe20000001860 */
[----:B------:R-:W-:Y:S03]  /*c060*/  LDSM.16.MT88.4 R48, [R214+0x1c00] ;  /* 0x001c0000d630783b */ /* 0x000fe60000004200 */
[----:B--2---:R-:W-:Y:S02]  /*c070*/  F2FP.PACK_AB R29, R149, R148 ;  /* 0x00000094951d723e */ /* 0x004fe400000000ff */
[----:B----4-:R-:W-:Y:S02]  /*c080*/  F2FP.PACK_AB R30, R180, R151 ;  /* 0x00000097b41e723e */ /* 0x010fe400000000ff */
[----:B------:R-:W-:Y:S04]  /*c090*/  F2FP.PACK_AB R24, R196, R197 ;  /* 0x000000c5c418723e */ /* 0x000fe800000000ff */
[----:B------:R-:W-:Y:S02]  /*c0a0*/  F2FP.PACK_AB R25, R194, R195 ;  /* 0x000000c3c219723e */ /* 0x000fe400000000ff */
[----:B------:R-:W-:Y:S02]  /*c0b0*/  F2FP.PACK_AB R26, R192, R193 ;  /* 0x000000c1c01a723e */ /* 0x000fe400000000ff */
[----:B------:R-:W-:Y:S02]  /*c0c0*/  F2FP.PACK_AB R27, R191, R183 ;  /* 0x000000b7bf1b723e */ /* 0x000fe400000000ff */
[----:B------:R-:W-:Y:S05]  /*c0d0*/  F2FP.PACK_AB R31, R146, R147 ;  /* 0x00000093921f723e */ /* 0x000fea00000000ff */
[-C--:B-1----:R-:W-:Y:S08]  /*c0e0*/  HMMA.16816.F32 R4, R24, R40.reuse, R4 ;  /* 0x000000281804723c */ /* 0x082ff00000001804 */
[C---:B------:R-:W-:Y:S08]  /*c0f0*/  HMMA.16816.F32 R8, R28.reuse, R40, R8 ;  /* 0x000000281c08723c */ /* 0x040ff00000001808 */
[-C--:B------:R-:W-:Y:S08]  /*c100*/  HMMA.16816.F32 R12, R28, R42.reuse, R12 ;  /* 0x0000002a1c0c723c */ /* 0x080ff0000000180c */
[C---:B------:R-:W-:Y:S01]  /*c110*/  HMMA.16816.F32 R16, R24.reuse, R42, R16 ;  /* 0x0000002a1810723c */ /* 0x040fe20000001810 */
[----:B------:R-:W1:Y:S07]  /*c120*/  LDSM.16.MT88.4 R40, [R214+0x1800] ;  /* 0x00180000d628783b */ /* 0x000e6e0000004200 */
[-C--:B-----5:R-:W-:Y:S08]  /*c130*/  HMMA.16816.F32 R100, R24, R36.reuse, R100 ;  /* 0x000000241864723c */ /* 0x0a0ff00000001864 */
        /* <DEDUP_REMOVED lines=19> */
[-C--:B----4-:R-:W-:Y:S08]  /*c270*/  HMMA.16816.F32 R84, R24, R44.reuse, R84 ;  /* 0x0000002c1854723c */ /* 0x090ff00000001854 */
[C---:B------:R-:W-:Y:S08]  /*c280*/  HMMA.16816.F32 R88, R28.reuse, R44, R88 ;  /* 0x0000002c1c58723c */ /* 0x040ff00000001858 */
[-C--:B------:R-:W-:Y:S07]  /*c290*/  HMMA.16816.F32 R92, R28, R46.reuse, R92 ;  /* 0x0000002e1c5c723c */ /* 0x080fee000000185c */
[----:B------:R-:W-:Y:S01]  /*c2a0*/  F2FP.PACK_AB R28, R57, R56 ;  /* 0x00000038391c723e */ /* 0x000fe200000000ff */
[----:B------:R-:W-:Y:S01]  /*c2b0*/  HMMA.16816.F32 R96, R24, R46, R96 ;  /* 0x0000002e1860723c */ /* 0x000fe20000001860 */
[----:B------:R-:W2:Y:S03]  /*c2c0*/  LDSM.16.MT88.4 R44, [R213+0x2c00] ;  /* 0x002c0000d52c783b */ /* 0x000ea60000004200 */
[----:B---3--:R-:W-:Y:S02]  /*c2d0*/  F2FP.PACK_AB R29, R59, R58 ;  /* 0x0000003a3b1d723e */ /* 0x008fe400000000ff */
[----:B------:R-:W-:Y:S02]  /*c2e0*/  F2FP.PACK_AB R30, R61, R60 ;  /* 0x0000003c3d1e723e */ /* 0x000fe400000000ff */
[----:B------:R-:W-:Y:S04]  /*c2f0*/  F2FP.PACK_AB R24, R53, R150 ;  /* 0x000000963518723e */ /* 0x000fe800000000ff */
[----:B------:R-:W-:Y:S02]  /*c300*/  F2FP.PACK_AB R25, R55, R54 ;  /* 0x000000363719723e */ /* 0x000fe400000000ff */
[----:B------:R-:W-:Y:S02]  /*c310*/  F2FP.PACK_AB R26, R65, R64 ;  /* 0x00000040411a723e */ /* 0x000fe400000000ff */
[----:B------:R-:W-:Y:S02]  /*c320*/  F2FP.PACK_AB R27, R67, R66 ;  /* 0x00000042431b723e */ /* 0x000fe400000000ff */
[----:B------:R-:W-:Y:S05]  /*c330*/  F2FP.PACK_AB R31, R52, R62 ;  /* 0x0000003e341f723e */ /* 0x000fea00000000ff */
[-C--:B------:R-:W-:Y:S01]  /*c340*/  HMMA.16816.F32 R152, R24, R164.reuse, R4 ;  /* 0x000000a41898723c */ /* 0x080fe20000001804 */
[----:B------:R-:W3:Y:S07]  /*c350*/  LDSM.16.MT88.4 R4, [R214+0x2c00] ;  /* 0x002c0000d604783b */ /* 0x000eee0000004200 */
        /* <DEDUP_REMOVED lines=12> */
[----:B------:R-:W-:Y:S04]  /*c420*/  FADD.FTZ R11, R235, R11 ;  /* 0x0000000beb0b7221 */ /* 0x000fe80000010000 */
[-C--:B------:R-:W-:Y:S04]  /*c430*/  HMMA.16816.F32 R108, R28, R38.reuse, R108 ;  /* 0x000000261c6c723c */ /* 0x080fe8000000186c */
[----:B------:R-:W-:Y:S04]  /*c440*/  FADD.FTZ R11, R234, R11 ;  /* 0x0000000bea0b7221 */ /* 0x000fe80000010000 */
        /* <DEDUP_REMOVED lines=36> */
[C---:B------:R-:W-:Y:S08]  /*c690*/  HMMA.16816.F32 R80, R24.reuse, R46, R80 ;  /* 0x0000002e1850723c */ /* 0x040ff00000001850 */
[-C--:B---3--:R-:W-:Y:S08]  /*c6a0*/  HMMA.16816.F32 R84, R24, R4.reuse, R84 ;  /* 0x000000041854723c */ /* 0x088ff00000001854 */
[C---:B------:R-:W-:Y:S07]  /*c6b0*/  HMMA.16816.F32 R88, R28.reuse, R4, R88 ;  /* 0x000000041c58723c */ /* 0x040fee0000001858 */
[----:B------:R-:W-:Y:S01]  /*c6c0*/  FADD.FTZ R5, R151, R3 ;  /* 0x0000000397057221 */ /* 0x000fe20000010000 */
[-C--:B------:R-:W-:Y:S04]  /*c6d0*/  HMMA.16816.F32 R92, R28, R6.reuse, R92 ;  /* 0x000000061c5c723c */ /* 0x080fe8000000185c */
[----:B------:R-:W-:Y:S02]  /*c6e0*/  FADD.FTZ R4, R147, R2 ;  /* 0x0000000293047221 */ /* 0x000fe40000010000 */
[----:B------:R-:W-:Y:S02]  /*c6f0*/  FADD.FTZ R3, R191, R9 ;  /* 0x00000009bf037221 */ /* 0x000fe40000010000 */
[----:B------:R-:W-:Y:S01]  /*c700*/  FADD.FTZ R2, R180, R5 ;  /* 0x00000005b4027221 */ /* 0x000fe20000010000 */
[----:B------:R-:W-:Y:S04]  /*c710*/  HMMA.16816.F32 R96, R24, R6, R96 ;  /* 0x000000061860723c */ /* 0x000fe80000001860 */
[----:B------:R-:W-:Y:S01]  /*c720*/  FADD.FTZ R0, R146, R4 ;  /* 0x0000000492007221 */ /* 0x000fe20000010000 */
[----:B------:R-:W-:Y:S01]  /*c730*/  MOV R146, R142 ;  /* 0x0000008e00927202 */ /* 0x000fe20000000f00 */
        /* <DEDUP_REMOVED lines=14> */
[----:B------:R-:W-:Y:S03]  /*c820*/  FADD.FTZ R0, R62, R6 ;  /* 0x000000063e007221 */ /* 0x000fe60000010000 */
[----:B------:R1:W-:Y:S01]  /*c830*/  STL [R1+0x24], R3 ;  /* 0x0000240301007387 */ /* 0x0003e20000100800 */
[----:B------:R-:W-:Y:S03]  /*c840*/  FADD.FTZ R0, R52, R0 ;  /* 0x0000000034007221 */ /* 0x000fe60000010000 */
[----:B------:R2:W-:Y:S04]  /*c850*/  STL [R1+0x28], R2 ;  /* 0x0000280201007387 */ /* 0x0005e80000100800 */
[----:B------:R3:W-:Y:S01]  /*c860*/  STL [R1+0x2c], R0 ;  /* 0x00002c0001007387 */ /* 0x0007e20000100800 */
[----:B-1----:R-:W-:Y:S02]  /*c870*/  MOV R3, R143 ;  /* 0x0000008f00037202 */ /* 0x002fe40000000f00 */
[----:B--2---:R-:W-:Y:S02]  /*c880*/  MOV R2, R144 ;  /* 0x0000009000027202 */ /* 0x004fe40000000f00 */
[----:B---3--:R-:W-:Y:S01]  /*c890*/  MOV R0, R145 ;  /* 0x0000009100007202 */ /* 0x008fe20000000f00 */
[----:B------:R-:W-:-:S05]  /*c8a0*/  @P0 BRA `(.L_x_2437) ;  /* 0xffffcea000000947 */ /* 0x000fca000383ffff */
.L_x_2436:
[----:B------:R-:W-:Y:S02]  /*c8b0*/  MOV R10, 0x1f ;  /* 0x0000001f000a7802 */ /* 0x000fe40000000f00 */
[----:B------:R-:W-:Y:S01]  /*c8c0*/  MOV R9, 0xffffffff ;  /* 0xffffffff00097802 */ /* 0x000fe20000000f00 */
[----:B------:R-:W-:Y:S05]  /*c8d0*/  BRA.DIV ~URZ, `(.L_x_2438) ;  /* 0x000028a27f007947 */ /* 0x000fea000b800000 */
[----:B------:R-:W2:Y:S04]  /*c8e0*/  LDL R0, [R1+0x20] ;  /* 0x0000200001007983 */ /* 0x000ea80000100800 */
[----:B--2---:R1:W2:Y:S02]  /*c8f0*/  SHFL.BFLY PT, R5, R0, 0x2, 0x1f ;  /* 0x0c401f0000057f89 */ /* 0x0042a400000e0000 */
.L_x_2462:
        /* <DEDUP_REMOVED lines=19> */
.L_x_2463:
        /* <DEDUP_REMOVED lines=134> */
.L_x_2419:
        /* <DEDUP_REMOVED lines=19> */
.L_x_2441:
[----:B--2---:R-:W-:Y:S05]  /*d3c0*/  BSYNC B0 ;  /* 0x0000000000007941 */ /* 0x004fea0003800000 */
.L_x_2440:
        /* <DEDUP_REMOVED lines=14> */
[----:B-1----:R-:W-:Y:S05]  /*d4b0*/  CALL.REL.NOINC `($__internal_43_$__cuda_sm70_shflsync_idx_p) ;  /* 0x0000203000007944 */ /* 0x002fea0003c00000 */
.L_x_2444:
        /* <DEDUP_REMOVED lines=179> */
.L_x_2446:
[----:B-1----:R-:W-:Y:S05]  /*dff0*/  BSYNC B0 ;  /* 0x0000000000007941 */ /* 0x002fea0003800000 */
.L_x_2445:
        /* <DEDUP_REMOVED lines=52> */
.L_x_2448:
[----:B------:R-:W-:Y:S05]  /*e340*/  BSYNC B0 ;  /* 0x0000000000007941 */ /* 0x000fea0003800000 */
.L_x_2447:
        /* <DEDUP_REMOVED lines=52> */
.L_x_2450:
[----:B------:R-:W-:Y:S05]  /*e690*/  BSYNC B0 ;  /* 0x0000000000007941 */ /* 0x000fea0003800000 */
.L_x_2449:
        /* <DEDUP_REMOVED lines=53> */
.L_x_2443:
        /* <DEDUP_REMOVED lines=44> */
.L_x_2451:
[----:B------:R-:W-:Y:S05]  /*ecb0*/  BSYNC B1 ;  /* 0x0000000000017941 */ /* 0x000fea0003800000 */
.L_x_2442:
        /* <DEDUP_REMOVED lines=10> */
.L_x_2464:
[----:B-1----:R-:W1:Y:S01]  /*ed60*/  S2R R2, SR_TID.X ;  /* 0x0000000000027919 */ /* 0x002e620000002100 */
[----:B------:R-:W-:Y:S03]  /*ed70*/  WARPSYNC 0xffffffff ;  /* 0xffffffff00007948 */ /* 0x000fe60003800000 */
[----:B------:R-:W-:Y:S06]  /*ed80*/  BAR.SYNC.DEFER_BLOCKING 0x4, 0x80 ;  /* 0x0102000000007b1d */ /* 0x000fec0000010000 */
[----:B---3--:R3:W-:Y:S01]  /*ed90*/  STL [R1+0x58], R0 ;  /* 0x0000580001007387 */ /* 0x0087e20000100800 */
[----:B-1----:R-:W-:-:S13]  /*eda0*/  LOP3.LUT P0, RZ, R2, 0x7f, RZ, 0xc0, !PT ;  /* 0x0000007f02ff7812 */ /* 0x002fda000780c0ff */
[----:B------:R3:W-:Y:S04]  /*edb0*/  @!P0 STS [0xc100], R36 ;  /* 0x00c10024ff008388 */ /* 0x0007e80000000800 */
[----:B------:R-:W-:Y:S06]  /*edc0*/  BAR.ARV 0x5, 0x80 ;  /* 0x0142000000007b1d */ /* 0x000fec0000002000 */
.L_x_2452:
[----:B--23--:R-:W2:Y:S02]  /*edd0*/  LDL R0, [R1+0x58] ;  /* 0x0000580001007983 */ /* 0x00cea40000100800 */
[----:B--2---:R-:W-:-:S13]  /*ede0*/  ISETP.GE.AND P0, PT, R0, c[0x0][0x538], PT ;  /* 0x00014e0000007a0c */ /* 0x004fda0003f06270 */
[----:B-1--4-:R-:W-:Y:S01]  /*edf0*/  @P0 CALL.REL.NOINC `(.L_x_2454) ;  /* 0x0000001000000944 */ /* 0x012fe20003c00000 */
[----:B------:R-:W-:Y:S05]  /*ee00*/  BRA `(.L_x_2455) ;  /* 0xffff1a2000007947 */ /* 0x000fea000383ffff */
.L_x_2454:
[----:B------:R-:W-:Y:S05]  /*ee10*/  EXIT ;  /* 0x000000000000794d */ /* 0x000fea0003800000 */
.L_x_2420:
[----:B------:R-:W-:Y:S01]  /*ee20*/  IMAD.MOV.U32 R7, RZ, RZ, R14 ;  /* 0x000000ffff077224 */ /* 0x000fe200078e000e */
[----:B------:R-:W-:Y:S01]  /*ee30*/  MOV R6, RZ ;  /* 0x000000ff00067202 */ /* 0x000fe20000000f00 */
[----:B-1----:R-:W-:Y:S01]  /*ee40*/  IMAD.MOV.U32 R3, RZ, RZ, 0x1c1f ;  /* 0x00001c1fff037424 */ /* 0x002fe200078e00ff */
[----:B------:R-:W-:Y:S02]  /*ee50*/  MOV R2, 0xee70 ;  /* 0x0000ee7000027802 */ /* 0x000fe40000000f00 */
[----:B------:R-:W-:Y:S05]  /*ee60*/  CALL.REL.NOINC `($__internal_43_$__cuda_sm70_shflsync_idx_p) ;  /* 0x0000068000007944 */ /* 0x000fea0003c00000 */
[----:B------:R-:W-:Y:S01]  /*ee70*/  MOV R5, R6 ;  /* 0x0000000600057202 */ /* 0x000fe20000000f00 */
[----:B------:R-:W-:Y:S05]  /*ee80*/  BRA `(.L_x_2456) ;  /* 0xffff29b000007947 */ /* 0x000fea000383ffff */
.L_x_2421:
[----:B------:R-:W-:Y:S01]  /*ee90*/  IMAD.MOV.U32 R7, RZ, RZ, R16 ;  /* 0x000000ffff077224 */ /* 0x000fe200078e0010 */
[----:B------:R-:W-:Y:S01]  /*eea0*/  MOV R6, RZ ;  /* 0x000000ff00067202 */ /* 0x000fe20000000f00 */
[----:B-1----:R-:W-:Y:S01]  /*eeb0*/  IMAD.MOV.U32 R3, RZ, RZ, 0x1c1f ;  /* 0x00001c1fff037424 */ /* 0x002fe200078e00ff */
[----:B------:R-:W-:Y:S02]  /*eec0*/  MOV R2, 0xeee0 ;  /* 0x0000eee000027802 */ /* 0x000fe40000000f00 */
[----:B--23--:R-:W-:Y:S05]  /*eed0*/  CALL.REL.NOINC `($__internal_43_$__cuda_sm70_shflsync_idx_p) ;  /* 0x0000061000007944 */ /* 0x00cfea0003c00000 */
[----:B------:R-:W-:Y:S01]  /*eee0*/  MOV R2, R6 ;  /* 0x0000000600027202 */ /* 0x000fe20000000f00 */
[----:B------:R-:W-:Y:S05]  /*eef0*/  BRA `(.L_x_2457) ;  /* 0xffff296000007947 */ /* 0x000fea000383ffff */
.L_x_2424:
[----:B--2---:R-:W-:Y:S01]  /*ef00*/  IMAD.MOV.U32 R7, RZ, RZ, R14 ;  /* 0x000000ffff077224 */ /* 0x004fe200078e000e */
[----:B------:R-:W-:Y:S01]  /*ef10*/  MOV R6, 0x1 ;  /* 0x0000000100067802 */ /* 0x000fe20000000f00 */
[----:B------:R-:W-:Y:S01]  /*ef20*/  IMAD.MOV.U32 R3, RZ, RZ, 0x1c1f ;  /* 0x00001c1fff037424 */ /* 0x000fe200078e00ff */
[----:B----4-:R-:W-:-:S02]  /*ef30*/  MOV R2, 0xef50 ;  /* 0x0000ef5000027802 */ /* 0x010fc40000000f00 */
[----:B-1-3--:R-:W-:Y:S05]  /*ef40*/  CALL.REL.NOINC `($__internal_43_$__cuda_sm70_shflsync_idx_p) ;  /* 0x000005a000007944 */ /* 0x00afea0003c00000 */
[----:B------:R-:W-:Y:S01]  /*ef50*/  IMAD.MOV.U32 R5, RZ, RZ, R6 ;  /* 0x000000ffff057224 */ /* 0x000fe200078e0006 */
[----:B------:R-:W-:Y:S01]  /*ef60*/  MOV R6, 0x1 ;  /* 0x0000000100067802 */ /* 0x000fe20000000f00 */
[----:B------:R-:W-:Y:S01]  /*ef70*/  IMAD.MOV.U32 R7, RZ, RZ, R16 ;  /* 0x000000ffff077224 */ /* 0x000fe200078e0010 */
[----:B------:R-:W-:-:S02]  /*ef80*/  MOV R3, 0x1c1f ;  /* 0x00001c1f00037802 */ /* 0x000fc40000000f00 */
[----:B------:R-:W-:Y:S02]  /*ef90*/  MOV R2, 0xefb0 ;  /* 0x0000efb000027802 */ /* 0x000fe40000000f00 */
[----:B------:R-:W-:Y:S05]  /*efa0*/  CALL.REL.NOINC `($__internal_43_$__cuda_sm70_shflsync_idx_p) ;  /* 0x0000054000007944 */ /* 0x000fea0003c00000 */
[----:B------:R-:W-:Y:S01]  /*efb0*/  MOV R2, R6 ;  /* 0x0000000600027202 */ /* 0x000fe20000000f00 */
[----:B------:R-:W-:Y:S05]  /*efc0*/  BRA `(.L_x_2458) ;  /* 0xffff2a6000007947 */ /* 0x000fea000383ffff */
.L_x_2427:
[----:B-1----:R-:W-:Y:S01]  /*efd0*/  IMAD.MOV.U32 R7, RZ, RZ, R14 ;  /* 0x000000ffff077224 */ /* 0x002fe200078e000e */
[----:B------:R-:W-:Y:S01]  /*efe0*/  MOV R6, 0x2 ;  /* 0x0000000200067802 */ /* 0x000fe20000000f00 */
[----:B------:R-:W-:Y:S01]  /*eff0*/  IMAD.MOV.U32 R3, RZ, RZ, 0x1c1f ;  /* 0x00001c1fff037424 */ /* 0x000fe200078e00ff */
[----:B--2---:R-:W-:Y:S02]  /*f000*/  MOV R2, 0xf020 ;  /* 0x0000f02000027802 */ /* 0x004fe40000000f00 */
[----:B---3--:R-:W-:Y:S05]  /*f010*/  CALL.REL.NOINC `($__internal_43_$__cuda_sm70_shflsync_idx_p) ;  /* 0x000004d000007944 */ /* 0x008fea0003c00000 */
[----:B------:R-:W-:Y:S01]  /*f020*/  MOV R5, R6 ;  /* 0x0000000600057202 */ /* 0x000fe20000000f00 */
[----:B------:R-:W-:Y:S05]  /*f030*/  BRA `(.L_x_2459) ;  /* 0xffff2ba000007947 */ /* 0x000fea000383ffff */
.L_x_2428:
[----:B------:R-:W-:Y:S01]  /*f040*/  IMAD.MOV.U32 R7, RZ, RZ, R16 ;  /* 0x000000ffff077224 */ /* 0x000fe200078e0010 */
[----:B------:R-:W-:Y:S01]  /*f050*/  MOV R6, 0x2 ;  /* 0x0000000200067802 */ /* 0x000fe20000000f00 */
[----:B------:R-:W-:Y:S01]  /*f060*/  IMAD.MOV.U32 R3, RZ, RZ, 0x1c1f ;  /* 0x00001c1fff037424 */ /* 0x000fe200078e00ff */
[----:B--2---:R-:W-:Y:S02]  /*f070*/  MOV R2, 0xf090 ;  /* 0x0000f09000027802 */ /* 0x004fe40000000f00 */
[----:B-1-34-:R-:W-:Y:S05]  /*f080*/  CALL.REL.NOINC `($__internal_43_$__cuda_sm70_shflsync_idx_p) ;  /* 0x0000046000007944 */ /* 0x01afea0003c00000 */
[----:B------:R-:W-:Y:S01]  /*f090*/  MOV R2, R6 ;  /* 0x0000000600027202 */ /* 0x000fe20000000f00 */
[----:B------:R-:W-:Y:S05]  /*f0a0*/  BRA `(.L_x_2460) ;  /* 0xffff2b5000007947 */ /* 0x000fea000383ffff */
.L_x_2431:
[----:B-1----:R-:W-:Y:S01]  /*f0b0*/  IMAD.MOV.U32 R7, RZ, RZ, R14 ;  /* 0x000000ffff077224 */ /* 0x002fe200078e000e */
[----:B------:R-:W-:Y:S01]  /*f0c0*/  MOV R6, 0x3 ;  /* 0x0000000300067802 */ /* 0x000fe20000000f00 */
[----:B------:R-:W-:Y:S01]  /*f0d0*/  IMAD.MOV.U32 R3, RZ, RZ, 0x1c1f ;  /* 0x00001c1fff037424 */ /* 0x000fe200078e00ff */
[----:B------:R-:W-:-:S02]  /*f0e0*/  MOV R2, 0xf100 ;  /* 0x0000f10000027802 */ /* 0x000fc40000000f00 */
[----:B--234-:R-:W-:Y:S05]  /*f0f0*/  CALL.REL.NOINC `($__internal_43_$__cuda_sm70_shflsync_idx_p) ;  /* 0x000003f000007944 */ /* 0x01cfea0003c00000 */
        /* <DEDUP_REMOVED lines=8> */
.L_x_2438:
[----:B------:R1:W5:Y:S01]  /*f180*/  LDL R0, [R1+0x20] ;  /* 0x0000200001007983 */ /* 0x0003620000100800 */
[----:B------:R-:W-:Y:S02]  /*f190*/  MOV R3, 0x2 ;  /* 0x0000000200037802 */ /* 0x000fe40000000f00 */
[----:B------:R-:W-:Y:S02]  /*f1a0*/  MOV R2, 0xf1c0 ;  /* 0x0000f1c000027802 */ /* 0x000fe40000000f00 */
[----:B-1---5:R-:W-:Y:S05]  /*f1b0*/  CALL.REL.NOINC `($__internal_42_$__cuda_sm70_shflsync_bfly_p) ;  /* 0x000002f000007944 */ /* 0x022fea0003c00000 */
[----:B------:R-:W-:Y:S01]  /*f1c0*/  MOV R5, R8 ;  /* 0x0000000800057202 */ /* 0x000fe20000000f00 */
[----:B------:R-:W-:Y:S05]  /*f1d0*/  BRA `(.L_x_2462) ;  /* 0xffffd72000007947 */ /* 0x000fea000383ffff */
.L_x_2439:
[----:B------:R-:W-:Y:S01]  /*f1e0*/  IMAD.MOV.U32 R0, RZ, RZ, R5 ;  /* 0x000000ffff007224 */ /* 0x000fe200078e0005 */
[----:B------:R-:W-:Y:S02]  /*f1f0*/  MOV R3, 0x1 ;  /* 0x0000000100037802 */ /* 0x000fe40000000f00 */
[----:B------:R-:W-:Y:S02]  /*f200*/  MOV R2, 0xf220 ;  /* 0x0000f22000027802 */ /* 0x000fe40000000f00 */
[----:B------:R-:W-:Y:S05]  /*f210*/  CALL.REL.NOINC `($__internal_42_$__cuda_sm70_shflsync_bfly_p) ;  /* 0x0000029000007944 */ /* 0x000fea0003c00000 */
[----:B------:R1:W5:Y:S01]  /*f220*/  LDL R0, [R1+0x24] ;  /* 0x0000240001007983 */ /* 0x0003620000100800 */
[----:B------:R-:W-:Y:S01]  /*f230*/  FADD.FTZ R5, R5, R8 ;  /* 0x0000000805057221 */ /* 0x000fe20000010000 */
[----:B------:R-:W-:-:S02]  /*f240*/  MOV R3, 0x2 ;  /* 0x0000000200037802 */ /* 0x000fc40000000f00 */
[----:B------:R-:W-:Y:S02]  /*f250*/  MOV R2, 0xf270 ;  /* 0x0000f27000027802 */ /* 0x000fe40000000f00 */
[----:B-1---5:R-:W-:Y:S05]  /*f260*/  CALL.REL.NOINC `($__internal_42_$__cuda_sm70_shflsync_bfly_p) ;  /* 0x0000024000007944 */ /* 0x022fea0003c00000 */
[----:B------:R-:W2:Y:S01]  /*f270*/  LDL.LU R0, [R1+0x24] ;  /* 0x0000240001007983 */ /* 0x000ea20000300800 */
[----:B------:R-:W-:Y:S02]  /*f280*/  MOV R3, 0x1 ;  /* 0x0000000100037802 */ /* 0x000fe40000000f00 */
[----:B------:R-:W-:Y:S01]  /*f290*/  MOV R2, 0xf2d0 ;  /* 0x0000f2d000027802 */ /* 0x000fe20000000f00 */
[----:B--2---:R-:W-:-:S05]  /*f2a0*/  FADD.FTZ R4, R0, R8 ;  /* 0x0000000800047221 */ /* 0x004fca0000010000 */
[----:B------:R-:W-:Y:S02]  /*f2b0*/  MOV R0, R4 ;  /* 0x0000000400007202 */ /* 0x000fe40000000f00 */
[----:B------:R-:W-:Y:S05]  /*f2c0*/  CALL.REL.NOINC `($__internal_42_$__cuda_sm70_shflsync_bfly_p) ;  /* 0x000001e000007944 */ /* 0x000fea0003c00000 */
[----:B------:R1:W5:Y:S01]  /*f2d0*/  LDL R0, [R1+0x28] ;  /* 0x0000280001007983 */ /* 0x0003620000100800 */
[----:B------:R-:W-:Y:S01]  /*f2e0*/  FADD.FTZ R4, R4, R8 ;  /* 0x0000000804047221 */ /* 0x000fe20000010000 */
[----:B------:R-:W-:Y:S02]  /*f2f0*/  MOV R3, 0x2 ;  /* 0x0000000200037802 */ /* 0x000fe40000000f00 */
        /* <DEDUP_REMOVED lines=19> */
[----:B------:R-:W-:Y:S05]  /*f430*/  BRA `(.L_x_2463) ;  /* 0xffffd5f000007947 */ /* 0x000fea000383ffff */
.L_x_2453:
[----:B-1----:R-:W-:Y:S01]  /*f440*/  IMAD.MOV.U32 R7, RZ, RZ, R36 ;  /* 0x000000ffff077224 */ /* 0x002fe200078e0024 */
[----:B------:R-:W-:Y:S01]  /*f450*/  MOV R6, RZ ;  /* 0x000000ff00067202 */ /* 0x000fe20000000f00 */
[----:B------:R-:W-:Y:S01]  /*f460*/  IMAD.MOV.U32 R3, RZ, RZ, 0x1f ;  /* 0x0000001fff037424 */ /* 0x000fe200078e00ff */
[----:B------:R-:W-:Y:S02]  /*f470*/  MOV R2, 0xf490 ;  /* 0x0000f49000027802 */ /* 0x000fe40000000f00 */
[----:B--2-4-:R-:W-:Y:S05]  /*f480*/  CALL.REL.NOINC `($__internal_43_$__cuda_sm70_shflsync_idx_p) ;  /* 0x0000006000007944 */ /* 0x014fea0003c00000 */
[----:B------:R-:W-:Y:S01]  /*f490*/  MOV R0, R6 ;  /* 0x0000000600007202 */ /* 0x000fe20000000f00 */
[----:B------:R-:W-:Y:S05]  /*f4a0*/  BRA `(.L_x_2464) ;  /* 0xfffff8b000007947 */ /* 0x000fea000383ffff */
        .weak           $__internal_42_$__cuda_sm70_shflsync_bfly_p
        .type           $__internal_42_$__cuda_sm70_shflsync_bfly_p,@function
        .size           $__internal_42_$__cuda_sm70_shflsync_bfly_p,($__internal_43_$__cuda_sm70_shflsync_idx_p - $__internal_42_$__cuda_sm70_shflsync_bfly_p)
$__internal_42_$__cuda_sm70_shflsync_bfly_p:
[----:B------:R-:W-:Y:S04]  /*f4b0*/  WARPSYNC R9 ;  /* 0x0000000900007348 */ /* 0x000fe80003800000 */
[----:B------:R1:W2:Y:S02]  /*f4c0*/  SHFL.BFLY PT, R8, R0, R3, R10 ;  /* 0x0c00000300087389 */ /* 0x0002a400000e000a */
[----:B-1----:R-:W-:-:S04]  /*f4d0*/  MOV R3, 0x0 ;  /* 0x0000000000037802 */ /* 0x002fc80000000f00 */
[----:B--2---:R-:W-:Y:S05]  /*f4e0*/  RET.REL.NODEC R2 `(_ZN7cutlass13device_kernelIN5flash19enable_sm80_to_sm89INS1_16FlashAttnFwdSm80INS1_25CollectiveMainloopFwdSm80ILi4ELi1ELb0EN4cute5tupleIJNS5_1CILi128EEENS7_ILi64EEENS7_ILi96EEEEEELi96ENS_6half_tEfNS_4arch4Sm80ELb1ELb0ELb0ELb0ELb0ELb0ELb1ELb1EEENS1_21CollectiveEpilogueFwdINS6_IJS8_SA_S9_EEENS6_IJNS7_ILi1EEESI_SI_EEESC_SE_Li128ELb0ELb1ELb1ELb0EEENS1_30DynamicPersistentTileSchedulerILi128ELi128ELb1ELb1ELb0EEEEEEEEEvNT_6ParamsE) ;  /* 0xffff0b1002007950 */ /* 0x004fea0003c3ffff */
        .weak           $__internal_43_$__cuda_sm70_shflsync_idx_p
        .type           $__internal_43_$__cuda_sm70_shflsync_idx_p,@function
        .size           $__internal_43_$__cuda_sm70_shflsync_idx_p,(.L_x_2905 - $__internal_43_$__cuda_sm70_shflsync_idx_p)
$__internal_43_$__cuda_sm70_shflsync_idx_p:
[----:B------:R-:W-:-:S04]  /*f4f0*/  MOV R8, 0xffffffff ;  /* 0xffffffff00087802 */ /* 0x000fc80000000f00 */
[----:B------:R-:W-:Y:S04]  /*f500*/  WARPSYNC R8 ;  /* 0x0000000800007348 */ /* 0x000fe80003800000 */
[----:B------:R1:W2:Y:S02]  /*f510*/  SHFL.IDX PT, R6, R7, R6, R3 ;  /* 0x0000000607067389 */ /* 0x0002a400000e0003 */
[----:B-1----:R-:W-:-:S04]  /*f520*/  MOV R3, 0x0 ;  /* 0x0000000000037802 */ /* 0x002fc80000000f00 */
[----:B--2---:R-:W-:Y:S05]  /*f530*/  RET.REL.NODEC R2 `(_ZN7cutlass13device_kernelIN5flash19enable_sm80_to_sm89INS1_16FlashAttnFwdSm80INS1_25CollectiveMainloopFwdSm80ILi4ELi1ELb0EN4cute5tupleIJNS5_1CILi128EEENS7_ILi64EEENS7_ILi96EEEEEELi96ENS_6half_tEfNS_4arch4Sm80ELb1ELb0ELb0ELb0ELb0ELb0ELb1ELb1EEENS1_21CollectiveEpilogueFwdINS6_IJS8_SA_S9_EEENS6_IJNS7_ILi1EEESI_SI_EEESC_SE_Li128ELb0ELb1ELb1ELb0EEENS1_30DynamicPersistentTileSchedulerILi128ELi128ELb1ELb1ELb0EEEEEEEEEvNT_6ParamsE) ;  /* 0xffff0ac002007950 */ /* 0x004fea0003c3ffff */
.L_x_2465:
        /* <DEDUP_REMOVED lines=12> */
.L_x_2905:


//--------------------- .text._ZN7cutlass13device_kernelIN5flash19enable_sm80_to_sm89INS1_16FlashAttnFwdSm80INS1_25CollectiveMainloopFwdSm80ILi4ELi1ELb0EN4cute5tupleIJNS5_1CILi128EEENS7_ILi48EEENS7_ILi96EEEEEELi96ENS_6half_tEfNS_4arch4Sm80ELb1ELb0ELb0ELb1ELb0ELb0ELb1ELb1EEENS1_21CollectiveEpilogueFwdINS6_IJS8_SA_S9_EEENS6_IJNS7_ILi1EEESI_SI_EEESC_SE_Li128ELb1ELb1ELb1ELb0EEENS1_36VarlenDynamicPersistentTileSchedulerILi128ELi48ELi128ELi128ELb1ELb1ELb0ELb1ELb1ELb1EEEEEEEEEvNT_6ParamsE --------------------------
	.section	.text._ZN7cutlass13device_kernelIN5flash19enable_sm80_to_sm89INS1_16FlashAttnFwdSm80INS1_25CollectiveMainloopFwdSm80ILi4ELi1ELb0EN4cute5tupleIJNS5_1CILi128EEENS7_ILi48EEENS7_ILi96EEEEEELi96ENS_6half_tEfNS_4arch4Sm80ELb1ELb0ELb0ELb1ELb0ELb0ELb1ELb1EEENS1_21CollectiveEpilogueFwdINS6_IJS8_SA_S9_EEENS6_IJNS7_ILi1EEESI_SI_EEESC_SE_Li128ELb1ELb1ELb1ELb0EEENS1_36VarlenDynamicPersistentTileSchedulerILi128ELi48ELi128ELi128ELb1ELb1ELb0ELb1ELb1ELb1EEEEEEEEEvNT_6ParamsE,"ax",@progbits
	.sectioninfo	@"SHI_REGISTERS=255"
	.align	128
.text._ZN7cutlass13device_kernelIN5flash19enable_sm80_to_sm89INS1_16FlashAttnFwdSm80INS1_25CollectiveMainloopFwdSm80ILi4ELi1ELb0EN4cute5tupleIJNS5_1CILi128EEENS7_ILi48EEENS7_ILi96EEEEEELi96ENS_6half_tEfNS_4arch4Sm80ELb1ELb0ELb0ELb1ELb0ELb0ELb1ELb1EEENS1_21CollectiveEpilogueFwdINS6_IJS8_SA_S9_EEENS6_IJNS7_ILi1EEESI_SI_EEESC_SE_Li128ELb1ELb1ELb1ELb0EEENS1_36VarlenDynamicPersistentTileSchedulerILi128ELi48ELi128ELi128ELb1ELb1ELb0ELb1ELb1ELb1EEEEEEEEEvNT_6ParamsE:
        .type           _ZN7cutlass13device_kernelIN5flash19enable_sm80_to_sm89INS1_16FlashAttnFwdSm80INS1_25CollectiveMainloopFwdSm80ILi4ELi1ELb0EN4cute5tupleIJNS5_1CILi128EEENS7_ILi48EEENS7_ILi96EEEEEELi96ENS_6half_tEfNS_4arch4Sm80ELb1ELb0ELb0ELb1ELb0ELb0ELb1ELb1EEENS1_21CollectiveEpilogueFwdINS6_IJS8_SA_S9_EEENS6_IJNS7_ILi1EEESI_SI_EEESC_SE_Li128ELb1ELb1ELb1ELb0EEENS1_36VarlenDynamicPersistentTileSchedulerILi128ELi48ELi128ELi128ELb1ELb1ELb0ELb1ELb1ELb1EEEEEEEEEvNT_6ParamsE,@function
        .size           _ZN7cutlass13device_kernelIN5flash19enable_sm80_to_sm89INS1_16FlashAttnFwdSm80INS1_25CollectiveMainloopFwdSm80ILi4ELi1ELb0EN4cute5tupleIJNS5_1CILi128EEENS7_ILi48EEENS7_ILi96EEEEEELi96ENS_6half_tEfNS_4arch4Sm80ELb1ELb0ELb0ELb1ELb0ELb0ELb1ELb1EEENS1_21CollectiveEpilogueFwdINS6_IJS8_SA_S9_EEENS6_IJNS7_ILi1EEESI_SI_EEESC_SE_Li128ELb1ELb1ELb1ELb0EEENS1_36VarlenDynamicPersistentTileSchedulerILi128ELi48ELi128ELi128ELb1ELb1ELb0ELb1ELb1ELb1EEEEEEEEEvNT_6ParamsE,(.L_x_2908 - _ZN7cutlass13device_kernelIN5flash19enable_sm80_to_sm89INS1_16FlashAttnFwdSm80INS1_25CollectiveMainloopFwdSm80ILi4ELi1ELb0EN4cute5tupleIJNS5_1CILi128EEENS7_ILi48EEENS7_ILi96EEEEEELi96ENS_6half_tEfNS_4arch4Sm80ELb1ELb0ELb0ELb1ELb0ELb0ELb1ELb1EEENS1_21CollectiveEpilogueFwdINS6_IJS8_SA_S9_EEENS6_IJNS7_ILi1EEESI_SI_EEESC_SE_Li128ELb1ELb1ELb1ELb0EEENS1_36VarlenDynamicPersistentTileSchedulerILi128ELi48ELi128ELi128ELb1ELb1ELb0ELb1ELb1ELb1EEEEEEEEEvNT_6ParamsE)
        .other          _ZN7cutlass13device_kernelIN5flash19enable_sm80_to_sm89INS1_16FlashAttnFwdSm80INS1_25CollectiveMainloopFwdSm80ILi4ELi1ELb0EN4cute5tupleIJNS5_1CILi128EEENS7_ILi48EEENS7_ILi96EEEEEELi96ENS_6half_tEfNS_4arch4Sm80ELb1ELb0ELb0ELb1ELb0ELb0ELb1ELb1EEENS1_21CollectiveEpilogueFwdINS6_IJS8_SA_S9_EEENS6_IJNS7_ILi1EEESI_SI_EEESC_SE_Li128ELb1ELb1ELb1ELb0EEENS1_36VarlenDynamicPersistentTileSchedulerILi128ELi48ELi128ELi128ELb1ELb1ELb0ELb1ELb1ELb1EEEEEEEEEvNT_6ParamsE,@"STO_CUDA_ENTRY STV_DEFAULT"
_ZN7cutlass13device_kernelIN5flash19enable_sm80_to_sm89INS1_16FlashAttnFwdSm80INS1_25CollectiveMainloopFwdSm80ILi4ELi1ELb0EN4cute5tupleIJNS5_1CILi128EEENS7_ILi48EEENS7_ILi96EEEEEELi96ENS_6half_tEfNS_4arch4Sm80ELb1ELb0ELb0ELb1ELb0ELb0ELb1ELb1EEENS1_21CollectiveEpilogueFwdINS6_IJS8_SA_S9_EEENS6_IJNS7_ILi1EEESI_SI_EEESC_SE_Li128ELb1ELb1ELb1ELb0EEENS1_36VarlenDynamicPersistentTileSchedulerILi128ELi48ELi128ELi128ELb1ELb1ELb0ELb1ELb1ELb1EEEEEEEEEvNT_6ParamsE:
        /* <DEDUP_REMOVED lines=54> */
.L_x_2471:
        /* <DEDUP_REMOVED lines=16> */
.L_x_2581:
        /* <DEDUP_REMOVED lines=16> */
.L_x_2582:
[----:B--2---:R-:W-:-:S05]  /*0560*/  IMAD R0, R0, c[0x0][0x538], RZ ;  /* 0x00014e0000007a24 */ /* 0x004fca00078e02ff */
[----:B------:R-:W-:-:S04]  /*0570*/  IADD3 R6, R0, R6, RZ ;  /* 0x0000000600067210 */ /* 0x000fc80007ffe0ff */
[----:B------:R-:W-:-:S13]  /*0580*/  ISETP.GT.AND P0, PT, R6, UR4, PT ;  /* 0x0000000406007c0c */ /* 0x000fda000bf04270 */
[----:B-1----:R-:W-:Y:S05]  /*0590*/  @!P0 BRA `(.L_x_2471) ;  /* 0xfffffdc000008947 */ /* 0x002fea000383ffff */
.L_x_2467:
[----:B------:R-:W-:-:S05]  /*05a0*/  IADD3 R11, -R0, R6, RZ ;  /* 0x00000006000b7210 */ /* 0x000fca0007ffe1ff */
[----:B------:R-:W-:-:S05]  /*05b0*/  IMAD R0, R4, c[0x0][0x538], R11 ;  /* 0x00014e0004007a24 */ /* 0x000fca00078e020b */
[----:B------:R-:W-:Y:S01]  /*05c0*/  ISETP.GT.AND P0, PT, R0, UR4, PT ;  /* 0x0000000400007c0c */ /* 0x000fe2000bf04270 */
[----:B------:R-:W-:-:S12]  /*05d0*/  BRA.DIV ~URZ, `(.L_x_2472) ;  /* 0x00010c527f007947 */ /* 0x000fd8000b800000 */
[----:B------:R-:W-:-:S04]  /*05e0*/  VOTE.ANY R10, PT, !P0 ;  /* 0x00000000000a7806 */ /* 0x000fc800040e0100 */
.L_x_2583:
[----:B------:R-:W1:Y:S02]  /*05f0*/  POPC R6, R10 ;  /* 0x0000000a00067309 */ /* 0x000e640000000000 */
[----:B-1----:R-:W-:-:S05]  /*0600*/  IADD3 R0, R6, R7, RZ ;  /* 0x0000000706007210 */ /* 0x002fca0007ffe0ff */
[----:B------:R1:W-:Y:S01]  /*0610*/  STL [R1+0xc], R0 ;  /* 0x00000c0001007387 */ /* 0x0003e20000100800 */
[----:B------:R-:W-:Y:S05]  /*0620*/  BRA.DIV ~URZ, `(.L_x_2473) ;  /* 0x00010c527f007947 */ /* 0x000fea000b800000 */
[----:B------:R2:W3:Y:S01]  /*0630*/  SHFL.IDX PT, R12, R9, R6, 0x1f ;  /* 0x00001f06090c7589 */ /* 0x0004e200000e0000 */
[----:B------:R-:W-:-:S03]  /*0640*/  MOV R7, RZ ;  /* 0x000000ff00077202 */ /* 0x000fc60000000f00 */
[----:B------:R2:W4:Y:S04]  /*0650*/  SHFL.IDX PT, R9, R8, R6, 0x1f ;  /* 0x00001f0608097589 */ /* 0x00052800000e0000 */
.L_x_2584:
[----:B------:R-:W-:Y:S01]  /*0660*/  ISETP.NE.AND P0, PT, R10, RZ, PT ;  /* 0x000000ff0a00720c */ /* 0x000fe20003f05270 */
[----:B------:R-:W-:-:S12]  /*0670*/  BSSY B0, `(.L_x_2474) ;  /* 0x0000005000007945 */ /* 0x000fd80003800000 */
[----:B------:R-:W-:Y:S05]  /*0680*/  @!P0 BRA `(.L_x_2475) ;  /* 0x0000003000008947 */ /* 0x000fea0003800000 */
[----:B------:R-:W-:Y:S01]  /*0690*/  IADD3 R3, R6, -0x1, RZ ;  /* 0xffffffff06037810 */ /* 0x000fe20007ffe0ff */
[----:B------:R-:W-:Y:S05]  /*06a0*/  BRA.DIV ~URZ, `(.L_x_2476) ;  /* 0x00010cb27f007947 */ /* 0x000fea000b800000 */
[----:B------:R1:W2:Y:S02]  /*06b0*/  SHFL.IDX PT, R7, R4, R3, 0x1f ;  /* 0x00001f0304077589 */ /* 0x0002a400000e0000 */
.L_x_2475:
[----:B------:R-:W-:Y:S05]  /*06c0*/  BSYNC B0 ;  /* 0x0000000000007941 */ /* 0x000fea0003800000 */
.L_x_2474:
        /* <DEDUP_REMOVED lines=69> */
.L_x_2478:
        /* <DEDUP_REMOVED lines=70> */
.L_x_2479:
[----:B------:R-:W-:Y:S05]  /*0f80*/  BSYNC B0 ;  /* 0x0000000000007941 */ /* 0x000fea0003800000 */
.L_x_2477:
[----:B------:R-:W-:-:S04]  /*0f90*/  LOP3.LUT R0, RZ, R0, RZ, 0x33, !PT ;  /* 0x00000000ff007212 */ /* 0x000fc800078e33ff */
[----:B------:R-:W-:-:S05]  /*0fa0*/  IADD3 R0, R0, R12, RZ ;  /* 0x0000000c00007210 */ /* 0x000fca0007ffe0ff */
[----:B------:R2:W-:Y:S01]  /*0fb0*/  STL [R1+0x4], R0 ;  /* 0x0000040001007387 */ /* 0x0005e20000100800 */
[----:B------:R-:W-:Y:S05]  /*0fc0*/  BRA `(.L_x_2480) ;  /* 0x0000006000007947 */ /* 0x000fea0003800000 */
.L_x_2468:
[----:B------:R-:W-:Y:S01]  /*0fd0*/  MOV R0, UR4 ;  /* 0x0000000400007c02 */ /* 0x000fe20008000f00 */
[----:B------:R-:W-:Y:S04]  /*0fe0*/  STL [R1+0x4], RZ ;  /* 0x000004ff01007387 */ /* 0x000fe80000100800 */
[----:B------:R1:W-:Y:S04]  /*0ff0*/  STL [R1], R0 ;  /* 0x0000000001007387 */ /* 0x0003e80000100800 */
[----:B------:R2:W-:Y:S01]  /*1000*/  STL [R1+0x8], RZ ;  /* 0x000008ff01007387 */ /* 0x0005e20000100800 */
[----:B-1----:R-:W-:-:S05]  /*1010*/  MOV R0, c[0x0][0x53c] ;  /* 0x00014f0000007a02 */ /* 0x002fca0000000f00 */
[----:B------:R2:W-:Y:S02]  /*1020*/  STL [R1+0xc], R0 ;  /* 0x00000c0001007387 */ /* 0x0005e40000100800 */
.L_x_2480:
        /* <DEDUP_REMOVED lines=8> */
.L_x_2466:
        /* <DEDUP_REMOVED lines=120> */
[----:B------:R1:W-:Y:S01]  /*1830*/  STL [R1+0x18], R5 ;  /* 0x0000180501007387 */ /* 0x0003e20000100800 */
[C---:B------:R-:W-:Y:S01]  /*1840*/  IADD3 R15, R4.reuse, 0x18, RZ ;  /* 0x00000018040f7810 */ /* 0x040fe20007ffe0ff */
[----:B------:R-:W-:Y:S01]  /*1850*/  IMAD.MOV.U32 R6, RZ, RZ, 0x20 ;  /* 0x00000020ff067424 */ /* 0x000fe200078e00ff */
[C---:B------:R-:W-:Y:S01]  /*1860*/  IADD3 R13, R4.reuse, 0x28, RZ ;  /* 0x00000028040d7810 */ /* 0x040fe20007ffe0ff */
[----:B------:R-:W-:Y:S01]  /*1870*/  STL.64 [R1+0x10], R20 ;  /* 0x0000101401007387 */ /* 0x000fe20000100a00 */
[----:B------:R-:W-:-:S02]  /*1880*/  IADD3 R12, R4, 0x30, RZ ;  /* 0x00000030040c7810 */ /* 0x000fc40007ffe0ff */
[C---:B------:R-:W-:Y:S01]  /*1890*/  IADD3 R11, R4.reuse, 0x38, RZ ;  /* 0x00000038040b7810 */ /* 0x040fe20007ffe0ff */
[----:B------:R2:W-:Y:S01]  /*18a0*/  STL [R1+0x70], R7 ;  /* 0x0000700701007387 */ /* 0x0005e20000100800 */
[C---:B------:R-:W-:Y:S02]  /*18b0*/  IADD3 R10, R4.reuse, 0x40, RZ ;  /* 0x00000040040a7810 */ /* 0x040fe40007ffe0ff */
[----:B------:R-:W-:Y:S01]  /*18c0*/  IADD3 R9, R4, 0x48, RZ ;  /* 0x0000004804097810 */ /* 0x000fe20007ffe0ff */
[----:B------:R3:W-:Y:S01]  /*18d0*/  STL [R1+0x6c], R8 ;  /* 0x00006c0801007387 */ /* 0x0007e20000100800 */
[----:B------:R-:W-:Y:S02]  /*18e0*/  LEA R184, R0, 0x3c80, 0x1 ;  /* 0x00003c8000b87811 */ /* 0x000fe400078e08ff */
[----:B------:R-:W-:Y:S01]  /*18f0*/  SHF.R.S32.HI R0, RZ, 0x1f, R10 ;  /* 0x0000001fff007819 */ /* 0x000fe2000001140a */
[----:B------:R-:W-:Y:S01]  /*1900*/  STL [R1+0x1c], R4 ;  /* 0x00001c0401007387 */ /* 0x000fe20000100800 */
[----:B------:R-:W-:-:S02]  /*1910*/  IADD3 R189, R184, 0x20, RZ ;  /* 0x00000020b8bd7810 */ /* 0x000fc40007ffe0ff */
[----:B------:R-:W-:Y:S02]  /*1920*/  LEA R187, R2, 0x6080, 0x1 ;  /* 0x0000608002bb7811 */ /* 0x000fe400078e08ff */
[----:B------:R-:W-:Y:S02]  /*1930*/  LEA R185, R3, 0x1880, 0x1 ;  /* 0x0000188003b97811 */ /* 0x000fe400078e08ff */
[----:B------:R-:W-:Y:S02]  /*1940*/  @P2 IADD3 R189, R184, -0x20, RZ ;  /* 0xffffffe0b8bd2810 */ /* 0x000fe40007ffe0ff */
[----:B-1----:R-:W-:Y:S02]  /*1950*/  SEL R5, R6, 0xffffffe0, !P0 ;  /* 0xffffffe006057807 */ /* 0x002fe40004000000 */
[C---:B------:R-:W-:Y:S02]  /*1960*/  IADD3 R197, R189.reuse, 0x400, RZ ;  /* 0x00000400bdc57810 */ /* 0x040fe40007ffe0ff */
[----:B------:R-:W-:-:S02]  /*1970*/  IADD3 R196, R189, 0x800, RZ ;  /* 0x00000800bdc47810 */ /* 0x000fc40007ffe0ff */
[----:B------:R-:W-:Y:S01]  /*1980*/  IADD3 R195, R189, 0xc00, RZ ;  /* 0x00000c00bdc37810 */ /* 0x000fe20007ffe0ff */
[----:B--2---:R-:W-:Y:S01]  /*1990*/  IMAD.IADD R7, R19, 0x1, R14 ;  /* 0x0000000113077824 */ /* 0x004fe200078e020e */
[C---:B------:R-:W-:Y:S02]  /*19a0*/  IADD3 R19, R4.reuse, 0x8, RZ ;  /* 0x0000000804137810 */ /* 0x040fe40007ffe0ff */
[C---:B------:R-:W-:Y:S02]  /*19b0*/  IADD3 R14, R4.reuse, 0x20, RZ ;  /* 0x00000020040e7810 */ /* 0x040fe40007ffe0ff */
[----:B------:R1:W-:Y:S01]  /*19c0*/  STL [R1+0xac], R7 ;  /* 0x0000ac0701007387 */ /* 0x0003e20000100800 */
[----:B---3--:R-:W-:Y:S02]  /*19d0*/  IADD3 R8, R4, 0x50, RZ ;  /* 0x0000005004087810 */ /* 0x008fe40007ffe0ff */
[C---:B------:R-:W-:Y:S02]  /*19e0*/  IADD3 R194, R189.reuse, 0x1000, RZ ;  /* 0x00001000bdc27810 */ /* 0x040fe40007ffe0ff */
[----:B------:R-:W-:-:S02]  /*19f0*/  IADD3 R193, R189, 0x1400, RZ ;  /* 0x00001400bdc17810 */ /* 0x000fc40007ffe0ff */
[C---:B------:R-:W-:Y:S02]  /*1a00*/  IADD3 R192, R189.reuse, 0x1800, RZ ;  /* 0x00001800bdc07810 */ /* 0x040fe40007ffe0ff */
[C---:B------:R-:W-:Y:S02]  /*1a10*/  IADD3 R191, R189.reuse, 0x1c00, RZ ;  /* 0x00001c00bdbf7810 */ /* 0x040fe40007ffe0ff */
[----:B------:R-:W-:Y:S02]  /*1a20*/  IADD3 R190, R189, 0x2000, RZ ;  /* 0x00002000bdbe7810 */ /* 0x000fe40007ffe0ff */
        /* <DEDUP_REMOVED lines=42> */
.L_x_2580:
        /* <DEDUP_REMOVED lines=21> */
[----:B------:R-:W-:Y:S02]  /*1e20*/  ISETP.NE.AND.EX P0, PT, RZ, c[0x0][0x354], PT, P0 ;  /* 0x0000d500ff007a0c */ /* 0x000fe40003f05300 */
[C---:B------:R-:W-:Y:S02]  /*1e30*/  @P5 LEA R6, P2, R19.reuse, c[0x0][0x360], 0x2 ;  /* 0x0000d80013065a11 */ /* 0x040fe400078410ff */
[C-C-:B------:R-:W-:Y:S02]  /*1e40*/  LEA.HI.X R5, R19.reuse, c[0x0][0x34c], R74.reuse, 0x2, P4 ;  /* 0x0000d30013057a11 */ /* 0x140fe400020f144a */
[----:B------:R-:W-:-:S03]  /*1e50*/  @P5 LEA.HI.X R7, R19, c[0x0][0x364], R74, 0x2, P2 ;  /* 0x0000d90013075a11 */ /* 0x000fc600010f144a */
[----:B------:R1:W5:Y:S04]  /*1e60*/  @P1 LDG.E R11, [R4.64] ;  /* 0x00000006040b1981 */ /* 0x000368000c1e1900 */
[----:B------:R1:W5:Y:S01]  /*1e70*/  @P5 LDG.E R250, [R6.64] ;  /* 0x0000000606fa5981 */ /* 0x000362000c1e1900 */
[----:B--2---:R-:W-:-:S04]  /*1e80*/  LEA R2, P3, R19, c[0x0][0x350], 0x2 ;  /* 0x0000d40013027a11 */ /* 0x004fc800078610ff */
[----:B------:R-:W-:-:S05]  /*1e90*/  LEA.HI.X R3, R19, c[0x0][0x354], R74, 0x2, P3 ;  /* 0x0000d50013037a11 */ /* 0x000fca00018f144a */
[----:B------:R1:W5:Y:S01]  /*1ea0*/  @P0 LDG.E R9, [R2.64] ;  /* 0x0000000602090981 */ /* 0x000362000c1e1900 */
[----:B---3--:R-:W-:-:S05]  /*1eb0*/  LOP3.LUT R75, R10, 0xffff, RZ, 0xc0, !PT ;  /* 0x0000ffff0a4b7812 */ /* 0x008fca00078ec0ff */
[----:B------:R1:W-:Y:S01]  /*1ec0*/  STL [R1+0x24], R75 ;  /* 0x0000244b01007387 */ /* 0x0003e20000100800 */
[----:B------:R-:W-:Y:S01]  /*1ed0*/  YIELD ;  /* 0x0000000000007946 */ /* 0x000fe20003800000 */
[----:B------:R-:W-:Y:S05]  /*1ee0*/  @P5 BRA `(.L_x_2481) ;  /* 0x0000005000005947 */ /* 0x000fea0003800000 */
[----:B-----5:R-:W-:Y:S01]  /*1ef0*/  MOV R250, c[0x0][0x168] ;  /* 0x00005a0000fa7a02 */ /* 0x020fe20000000f00 */
[----:B------:R-:W-:Y:S05]  /*1f00*/  @!P1 BRA `(.L_x_2481) ;  /* 0x0000003000009947 */ /* 0x000fea0003800000 */
[----:B-1----:R-:W2:Y:S04]  /*1f10*/  LDG.E R6, [R4.64] ;  /* 0x0000000604067981 */ /* 0x002ea8000c1e1900 */
[----:B------:R-:W2:Y:S02]  /*1f20*/  LDG.E R0, [R4.64+0x4] ;  /* 0x0000040604007981 */ /* 0x000ea4000c1e1900 */
[----:B--2---:R-:W-:Y:S02]  /*1f30*/  IADD3 R250, -R6, R0, RZ ;  /* 0x0000000006fa7210 */ /* 0x004fe40007ffe1ff */
.L_x_2481:
[----:B------:R-:W-:-:S04]  /*1f40*/  ISETP.NE.U32.AND P2, PT, RZ, c[0x0][0x368], PT ;  /* 0x0000da00ff007a0c */ /* 0x000fc80003f45070 */
[----:B------:R-:W-:-:S13]  /*1f50*/  ISETP.NE.AND.EX P2, PT, RZ, c[0x0][0x36c], PT, P2 ;  /* 0x0000db00ff007a0c */ /* 0x000fda0003f45320 */
[----:B------:R-:W-:Y:S05]  /*1f60*/  @!P2 BRA `(.L_x_2482) ;  /* 0x000000400000a947 */ /* 0x000fea0003800000 */
[----:B-1----:R-:W-:-:S04]  /*1f70*/  LEA R2, P2, R19, c[0x0][0x368], 0x2 ;  /* 0x0000da0013027a11 */ /* 0x002fc800078410ff */
[----:B------:R-:W-:-:S05]  /*1f80*/  LEA.HI.X R3, R19, c[0x0][0x36c], R74, 0x2, P2 ;  /* 0x0000db0013037a11 */ /* 0x000fca00010f144a */
[----:B------:R1:W5:Y:S01]  /*1f90*/  LDG.E R0, [R2.64] ;  /* 0x0000000602007981 */ /* 0x000362000c1e1900 */
[----:B------:R-:W-:Y:S05]  /*1fa0*/  BRA `(.L_x_2483) ;  /* 0x0000005000007947 */ /* 0x000fea0003800000 */
.L_x_2482:
[----:B------:R-:W-:Y:S01]  /*1fb0*/  MOV R0, c[0x0][0x1d0] ;  /* 0x0000740000007a02 */ /* 0x000fe20000000f00 */
[----:B------:R-:W-:Y:S05]  /*1fc0*/  @!P0 BRA `(.L_x_2483) ;  /* 0x0000003000008947 */ /* 0x000fea0003800000 */
[----:B-1----:R-:W2:Y:S04]  /*1fd0*/  LDG.E R4, [R2.64] ;  /* 0x0000000602047981 */ /* 0x002ea8000c1e1900 */
[----:B------:R-:W2:Y:S02]  /*1fe0*/  LDG.E R0, [R2.64+0x4] ;  /* 0x0000040602007981 */ /* 0x000ea4000c1e1900 */
[----:B--2---:R-:W-:Y:S02]  /*1ff0*/  IADD3 R0, -R4, R0, RZ ;  /* 0x0000000004007210 */ /* 0x004fe40007ffe1ff */
.L_x_2483:
[----:B-1----:R-:W2:Y:S01]  /*2000*/  LDL.LU R3, [R1+0x4] ;  /* 0x0000040001037983 */ /* 0x002ea20000300800 */
[----:B------:R-:W-:Y:S01]  /*2010*/  IMAD.MOV.U32 R2, RZ, RZ, c[0x0][0x2c4] ;  /* 0x0000b100ff027624 */ /* 0x000fe200078e00ff */
[----:B------:R-:W-:Y:S01]  /*2020*/  BSSY B0, `(.L_x_2484) ;  /* 0x000003d000007945 */ /* 0x000fe20003800000 */
[----:B-----5:R-:W-:-:S02]  /*2030*/  IMAD.IADD R251, R0, 0x1, -R8 ;  /* 0x0000000100fb7824 */ /* 0x020fc400078e0a08 */
[----:B------:R-:W-:Y:S01]  /*2040*/  IMAD.IADD R12, R9, 0x1, R8 ;  /* 0x00000001090c7824 */ /* 0x000fe200078e0208 */
[----:B------:R-:W-:Y:S01]  /*2050*/  ISETP.NE.AND P3, PT, R2, 0x1, PT ;  /* 0x000000010200780c */ /* 0x000fe20003f65270 */
[----:B--2---:R-:W-:-:S05]  /*2060*/  IMAD.SHL.U32 R16, R3, 0x80, RZ ;  /* 0x0000008003107824 */ /* 0x004fca00078e00ff */
[----:B------:R-:W-:Y:S01]  /*2070*/  IADD3 R2, R16, 0x7f, RZ ;  /* 0x0000007f10027810 */ /* 0x000fe20007ffe0ff */
[----:B------:R1:W-:Y:S06]  /*2080*/  STL [R1+0x4], R16 ;  /* 0x0000041001007387 */ /* 0x0003ec0000100800 */
[----:B------:R-:W-:-:S04]  /*2090*/  @P3 IMAD.HI.U32 R3, R2, c[0x0][0x2c8], RZ ;  /* 0x0000b20002033a27 */ /* 0x000fc800078e00ff */
[----:B------:R-:W-:Y:S01]  /*20a0*/  IMAD.MOV.U32 R0, RZ, RZ, R2 ;  /* 0x000000ffff007224 */ /* 0x000fe200078e0002 */
[C---:B------:R-:W-:Y:S02]  /*20b0*/  IADD3 R2, R251.reuse, 0x30, -R250 ;  /* 0x00000030fb027810 */ /* 0x040fe40007ffe8fa */
[----:B------:R-:W-:Y:S02]  /*20c0*/  @P3 SHF.R.U32.HI R0, RZ, c[0x0][0x2cc], R3 ;  /* 0x0000b300ff003a19 */ /* 0x000fe40000011603 */
[----:B------:R-:W-:-:S03]  /*20d0*/  IADD3 R3, R251, 0x2f, RZ ;  /* 0x0000002ffb037810 */ /* 0x000fc60007ffe0ff */
[----:B------:R-:W-:Y:S02]  /*20e0*/  IMAD.IADD R0, R2, 0x1, R0 ;  /* 0x0000000102007824 */ /* 0x000fe400078e0200 */
[----:B------:R-:W-:-:S04]  /*20f0*/  IMAD.HI R2, R3, 0x2aaaaaab, RZ ;  /* 0x2aaaaaab03027827 */ /* 0x000fc800078e02ff */
[----:B------:R-:W-:Y:S01]  /*2100*/  IMAD.HI R0, R0, 0x2aaaaaab, RZ ;  /* 0x2aaaaaab00007827 */ /* 0x000fe200078e02ff */
[----:B------:R-:W-:-:S04]  /*2110*/  SHF.R.U32.HI R4, RZ, 0x1f, R2 ;  /* 0x0000001fff047819 */ /* 0x000fc80000011602 */
        /* <DEDUP_REMOVED lines=45> */
.L_x_2485:
[----:B------:R-:W-:Y:S05]  /*23f0*/  BSYNC B0 ;  /* 0x0000000000007941 */ /* 0x000fea0003800000 */
.L_x_2484:
        /* <DEDUP_REMOVED lines=58> */
[----:B------:R-:W3:Y:S01]  /*27a0*/  LDL.LU R18, [R1+0x28] ;  /* 0x0000280001127983 */ /* 0x000ee20000300800 */
[----:B------:R-:W-:-:S03]  /*27b0*/  ISETP.NE.AND.EX P2, PT, RZ, c[0x0][0x344], PT, P2 ;  /* 0x0000d100ff007a0c */ /* 0x000fc60003f45320 */
[----:B------:R-:W4:Y:S04]  /*27c0*/  LDL R17, [R1+0x18] ;  /* 0x0000180001117983 */ /* 0x000f280000100800 */
[----:B-1----:R-:W1:Y:S06]  /*27d0*/  S2R R5, SR_TID.X ;  /* 0x0000000000057919 */ /* 0x002e6c0000002100 */
[----:B------:R-:W-:-:S05]  /*27e0*/  @P2 IMAD.WIDE R2, R19, R13, c[0x0][0x340] ;  /* 0x0000d00013022625 */ /* 0x000fca00078e020d */
[----:B------:R5:W3:Y:S01]  /*27f0*/  @P2 LDG.E R15, [R2.64] ;  /* 0x00000006020f2981 */ /* 0x000ae2000c1e1900 */
[----:B------:R-:W-:-:S05]  /*2800*/  SHF.R.S32.HI R0, RZ, 0x1f, R11 ;  /* 0x0000001fff007819 */ /* 0x000fca000001140b */
[----:B------:R-:W-:-:S04]  /*2810*/  IMAD R0, R0, c[0x0][0x178], RZ ;  /* 0x00005e0000007a24 */ /* 0x000fc800078e02ff */
[----:B------:R-:W-:Y:S01]  /*2820*/  IMAD R0, R11, c[0x0][0x17c], R0 ;  /* 0x00005f000b007a24 */ /* 0x000fe200078e0200 */
[----:B-1----:R-:W-:-:S04]  /*2830*/  SHF.R.S32.HI R4, RZ, 0x1f, R5 ;  /* 0x0000001fff047819 */ /* 0x002fc80000011405 */
[----:B------:R-:W-:-:S04]  /*2840*/  LEA.HI R4, R4, R5, RZ, 0x2 ;  /* 0x0000000504047211 */ /* 0x000fc800078f10ff */
[----:B------:R-:W-:Y:S01]  /*2850*/  LOP3.LUT R4, R4, 0xfffffffc, RZ, 0xc0, !PT ;  /* 0xfffffffc04047812 */ /* 0x000fe200078ec0ff */
[----:B-----5:R-:W-:-:S04]  /*2860*/  IMAD.WIDE.U32 R2, R11, c[0x0][0x178], RZ ;  /* 0x00005e000b027a25 */ /* 0x020fc800078e00ff */
        /* <DEDUP_REMOVED lines=25> */
[----:B------:R-:W-:Y:S02]  /*2a00*/  ISETP.GE.AND P5, PT, R252, c[0x0][0x1d4], PT ;  /* 0x00007500fc007a0c */ /* 0x000fe40003fa6270 */
[----:B------:R-:W-:Y:S01]  /*2a10*/  IADD3 R56, R207, -0x1, RZ ;  /* 0xffffffffcf387810 */ /* 0x000fe20007ffe0ff */
[----:B--2---:R-:W-:-:S04]  /*2a20*/  IMAD.WIDE.U32 R6, R2, c[0x0][0x1e0], R20 ;  /* 0x0000780002067a25 */ /* 0x004fc800078e0014 */
[----:B------:R-:W-:-:S04]  /*2a30*/  IMAD.WIDE.U32 R8, R2, c[0x0][0x208], R20 ;  /* 0x0000820002087a25 */ /* 0x000fc800078e0014 */
[----:B------:R-:W-:Y:S02]  /*2a40*/  IMAD.MOV.U32 R2, RZ, RZ, R4 ;  /* 0x000000ffff027224 */ /* 0x000fe400078e0004 */
[C---:B------:R-:W-:Y:S02]  /*2a50*/  IMAD R4, R0.reuse, c[0x0][0x1b4], R5 ;  /* 0x00006d0000047a24 */ /* 0x040fe400078e0205 */
[----:B------:R-:W-:-:S04]  /*2a60*/  IMAD.WIDE.U32 R2, R0, c[0x0][0x1b0], R2 ;  /* 0x00006c0000027a25 */ /* 0x000fc800078e0002 */
[----:B------:R-:W-:Y:S01]  /*2a70*/  IMAD R0, R11, c[0x0][0x2c4], R10 ;  /* 0x0000b1000b007a24 */ /* 0x000fe200078e020a */
[----:B------:R-:W-:Y:S01]  /*2a80*/  IADD3 R3, R3, R4, RZ ;  /* 0x0000000403037210 */ /* 0x000fe20007ffe0ff */
[----:B------:R-:W-:-:S03]  /*2a90*/  IMAD.MOV.U32 R4, RZ, RZ, R8 ;  /* 0x000000ffff047224 */ /* 0x000fc600078e0008 */
[----:B------:R-:W-:Y:S02]  /*2aa0*/  SHF.R.S32.HI R10, RZ, 0x1f, R0 ;  /* 0x0000001fff0a7819 */ /* 0x000fe40000011400 */
        /* <DEDUP_REMOVED lines=13> */
[----:B---3--:R-:W-:Y:S02]  /*2b80*/  @P2 SHF.R.S32.HI R0, RZ, 0x1f, R15 ;  /* 0x0000001fff002819 */ /* 0x008fe4000001140f */
[----:B------:R-:W-:Y:S01]  /*2b90*/  LEA.HI.X R11, R6, c[0x0][0x164], R7, 0x1, P1 ;  /* 0x00005900060b7a11 */ /* 0x000fe200008f0c07 */
[----:B------:R-:W-:Y:S01]  /*2ba0*/  @!P2 IMAD.MOV.U32 R0, RZ, RZ, R74 ;  /* 0x000000ffff00a224 */ /* 0x000fe200078e004a */
[----:B------:R-:W-:Y:S02]  /*2bb0*/  ISETP.GE.AND P1, PT, R20, c[0x0][0x198], PT ;  /* 0x0000660014007a0c */ /* 0x000fe40003f26270 */
[----:B------:R-:W-:Y:S02]  /*2bc0*/  @!P2 MOV R15, R19 ;  /* 0x00000013000fa202 */ /* 0x000fe40000000f00 */
[----:B------:R-:W-:-:S02]  /*2bd0*/  SEL R6, R0, RZ, !P0 ;  /* 0x000000ff00067207 */ /* 0x000fc40004000000 */
[----:B------:R-:W-:Y:S02]  /*2be0*/  SEL R0, R15, RZ, !P0 ;  /* 0x000000ff0f007207 */ /* 0x000fe40004000000 */
[----:B------:R-:W-:Y:S02]  /*2bf0*/  ISETP.GE.AND P0, PT, R252, c[0x0][0x198], PT ;  /* 0x00006600fc007a0c */ /* 0x000fe40003f06270 */
[----:B------:R-:W-:Y:S01]  /*2c00*/  LOP3.LUT R18, R18, 0xfffffffd, RZ, 0xc0, !PT ;  /* 0xfffffffd12127812 */ /* 0x000fe200078ec0ff */
[----:B------:R-:W-:-:S03]  /*2c10*/  IMAD.WIDE.U32 R2, R75, c[0x0][0x210], R4 ;  /* 0x000084004b027a25 */ /* 0x000fc600078e0004 */
[----:B------:R-:W-:Y:S01]  /*2c20*/  @P1 LOP3.LUT R18, R18, 0x2, RZ, 0xfc, !PT ;  /* 0x0000000212121812 */ /* 0x000fe200078efcff */
[C---:B------:R-:W-:Y:S01]  /*2c30*/  IMAD R5, R75.reuse, c[0x0][0x1ec], R9 ;  /* 0x00007b004b057a24 */ /* 0x040fe200078e0209 */
[----:B------:R-:W-:Y:S01]  /*2c40*/  MOV R4, R8 ;  /* 0x0000000800047202 */ /* 0x000fe20000000f00 */
[----:B------:R-:W-:Y:S01]  /*2c50*/  IMAD R8, R6, c[0x0][0x1f0], RZ ;  /* 0x00007c0006087a24 */ /* 0x000fe200078e02ff */
[----:B------:R-:W-:Y:S01]  /*2c60*/  LOP3.LUT R18, R18, 0xfffffffe, RZ, 0xc0, !PT ;  /* 0xfffffffe12127812 */ /* 0x000fe200078ec0ff */
[----:B------:R-:W-:Y:S01]  /*2c70*/  IMAD R3, R75, c[0x0][0x214], R3 ;  /* 0x000085004b037a24 */ /* 0x000fe200078e0203 */
[----:B----4-:R-:W-:Y:S01]  /*2c80*/  ISETP.GE.AND P4, PT, R17, c[0x0][0x1d4], PT ;  /* 0x0000750011007a0c */ /* 0x010fe20003f86270 */
[----:B------:R-:W-:Y:S01]  /*2c90*/  IMAD R7, R6, c[0x0][0x218], RZ ;  /* 0x0000860006077a24 */ /* 0x000fe200078e02ff */
[----:B------:R-:W-:Y:S01]  /*2ca0*/  @P0 LOP3.LUT R18, R18, 0x1, RZ, 0xfc, !PT ;  /* 0x0000000112120812 */ /* 0x000fe200078efcff */
[C---:B------:R-:W-:Y:S01]  /*2cb0*/  IMAD R8, R0.reuse, c[0x0][0x1f4], R8 ;  /* 0x00007d0000087a24 */ /* 0x040fe200078e0208 */
[----:B------:R-:W-:Y:S01]  /*2cc0*/  SEL R6, RZ, 0x4, P4 ;  /* 0x00000004ff067807 */ /* 0x000fe20002000000 */
[----:B------:R-:W-:-:S04]  /*2cd0*/  IMAD.WIDE.U32 R238, R0, c[0x0][0x1f0], R4 ;  /* 0x00007c0000ee7a25 */ /* 0x000fc800078e0004 */
[C---:B------:R-:W-:Y:S02]  /*2ce0*/  IMAD R7, R0.reuse, c[0x0][0x21c], R7 ;  /* 0x0000870000077a24 */ /* 0x040fe400078e0207 */
[----:B------:R-:W-:Y:S01]  /*2cf0*/  IMAD.WIDE.U32 R236, R0, c[0x0][0x218], R2 ;  /* 0x0000860000ec7a25 */ /* 0x000fe200078e0002 */
[----:B------:R1:W-:Y:S01]  /*2d00*/  STL [R1+0x28], R18 ;  /* 0x0000281201007387 */ /* 0x0003e20000100800 */
[----:B------:R-:W-:Y:S02]  /*2d10*/  ISETP.GE.AND P2, PT, R17, c[0x0][0x198], PT ;  /* 0x0000660011007a0c */ /* 0x000fe40003f46270 */
[----:B------:R-:W-:Y:S01]  /*2d20*/  IMAD.IADD R9, R247, 0x1, R16 ;  /* 0x00000001f7097824 */ /* 0x000fe200078e0210 */
[----:B------:R-:W-:Y:S01]  /*2d30*/  IADD3 R240, R239, R8, RZ ;  /* 0x00000008eff07210 */ /* 0x000fe20007ffe0ff */
[----:B------:R-:W-:Y:S01]  /*2d40*/  IMAD.IADD R235, R237, 0x1, R7 ;  /* 0x00000001edeb7824 */ /* 0x000fe200078e0207 */
[----:B-1----:R-:W-:Y:S01]  /*2d50*/  LOP3.LUT R18, R13, R6, RZ, 0xfc, !PT ;  /* 0x000000060d127212 */ /* 0x002fe200078efcff */
[----:B------:R-:W-:Y:S05]  /*2d60*/  BRA.DIV ~URZ, `(.L_x_2487) ;  /* 0x0000e6527f007947 */ /* 0x000fea000b800000 */
[----:B------:R1:W2:Y:S02]  /*2d70*/  SHFL.IDX PT, R8, R11, RZ, 0x1c1f ;  /* 0x001c1fff0b087589 */ /* 0x0002a400000e0000 */
.L_x_2585:
[----:B------:R-:W-:Y:S05]  /*2d80*/  BRA.DIV ~URZ, `(.L_x_2488) ;  /* 0x0000e6a27f007947 */ /* 0x000fea000b800000 */
[----:B------:R3:W4:Y:S02]  /*2d90*/  SHFL.IDX PT, R0, R12, RZ, 0x1c1f ;  /* 0x001c1fff0c007589 */ /* 0x00072400000e0000 */
.L_x_2586:
        /* <DEDUP_REMOVED lines=12> */
[----:B------:R-:W-:-:S04]  /*2e60*/  LEA R4, P0, R252, R0, 0x1 ;  /* 0x00000000fc047211 */ /* 0x000fc800078008ff */
[----:B---3--:R-:W-:Y:S02]  /*2e70*/  LEA.HI.X R5, R252, R8, R2, 0x1, P0 ;  /* 0x00000008fc057211 */ /* 0x008fe400000f0c02 */
[----:B----4-:R-:W-:-:S04]  /*2e80*/  LEA R2, P0, R15, R0, 0x1 ;  /* 0x000000000f027211 */ /* 0x010fc800078008ff */
[----:B--2---:R-:W-:Y:S02]  /*2e90*/  LEA.HI.X R3, R15, R8, R16, 0x1, P0 ;  /* 0x000000080f037211 */ /* 0x004fe400000f0c10 */
        /* <DEDUP_REMOVED lines=9> */
.L_x_2490:
[----:B------:R-:W-:Y:S05]  /*2f30*/  BSYNC B0 ;  /* 0x0000000000007941 */ /* 0x000fea0003800000 */
.L_x_2489:
[----:B------:R-:W-:Y:S05]  /*2f40*/  BRA.DIV ~URZ, `(.L_x_2491) ;  /* 0x0000e5427f007947 */ /* 0x000fea000b800000 */
[----:B--2---:R2:W1:Y:S04]  /*2f50*/  SHFL.IDX PT, R8, R11, 0x1, 0x1c1f ;  /* 0x003c1f000b087f89 */ /* 0x00446800000e0000 */
[----:B----4-:R2:W4:Y:S02]  /*2f60*/  SHFL.IDX PT, R0, R12, 0x1, 0x1c1f ;  /* 0x003c1f000c007f89 */ /* 0x01052400000e0000 */
.L_x_2587:
        /* <DEDUP_REMOVED lines=12> */
[----:B------:R-:W-:-:S04]  /*3030*/  LEA R4, P0, R252, R0, 0x1 ;  /* 0x00000000fc047211 */ /* 0x000fc800078008ff */
[----:B--2---:R-:W-:Y:S02]  /*3040*/  LEA.HI.X R5, R252, R8, R3, 0x1, P0 ;  /* 0x00000008fc057211 */ /* 0x004fe400000f0c03 */
[----:B---3--:R-:W-:-:S04]  /*3050*/  LEA R2, P0, R15, R0, 0x1 ;  /* 0x000000000f027211 */ /* 0x008fc800078008ff */
[----:B----4-:R-:W-:Y:S02]  /*3060*/  LEA.HI.X R3, R15, R8, R16, 0x1, P0 ;  /* 0x000000080f037211 */ /* 0x010fe400000f0c10 */
        /* <DEDUP_REMOVED lines=9> */
.L_x_2493:
[----:B------:R-:W-:Y:S05]  /*3100*/  BSYNC B0 ;  /* 0x0000000000007941 */ /* 0x000fea0003800000 */
.L_x_2492:
[----:B------:R-:W-:Y:S05]  /*3110*/  BRA.DIV ~URZ, `(.L_x_2494) ;  /* 0x0000e4327f007947 */ /* 0x000fea000b800000 */
[----:B-1----:R1:W2:Y:S02]  /*3120*/  SHFL.IDX PT, R8, R11, 0x2, 0x1c1f ;  /* 0x005c1f000b087f89 */ /* 0x0022a400000e0000 */
.L_x_2588:
[----:B------:R-:W-:Y:S05]  /*3130*/  BRA.DIV ~URZ, `(.L_x_2495) ;  /* 0x0000e4827f007947 */ /* 0x000fea000b800000 */
[----:B----4-:R4:W1:Y:S02]  /*3140*/  SHFL.IDX PT, R0, R12, 0x2, 0x1c1f ;  /* 0x005c1f000c007f89 */ /* 0x01086400000e0000 */
.L_x_2589:
        /* <DEDUP_REMOVED lines=25> */
.L_x_2497:
[----:B------:R-:W-:Y:S05]  /*32e0*/  BSYNC B0 ;  /* 0x0000000000007941 */ /* 0x000fea0003800000 */
.L_x_2496:
[----:B------:R-:W-:Y:S05]  /*32f0*/  BRA.DIV ~URZ, `(.L_x_2498) ;  /* 0x0000e3227f007947 */ /* 0x000fea000b800000 */
[----:B-1----:R1:W3:Y:S04]  /*3300*/  SHFL.IDX PT, R6, R11, 0x3, 0x1c1f ;  /* 0x007c1f000b067f89 */ /* 0x0022e800000e0000 */
[----:B------:R1:W4:Y:S02]  /*3310*/  SHFL.IDX PT, R0, R12, 0x3, 0x1c1f ;  /* 0x007c1f000c007f89 */ /* 0x00032400000e0000 */
.L_x_2590:
[----:B------:R-:W5:Y:S04]  /*3320*/  LDL.64 R14, [R1+0x10] ;  /* 0x00001000010e7983 */ /* 0x000f680000100a00 */
[----:B----4-:R-:W4:Y:S04]  /*3330*/  LDL R13, [R1+0x70] ;  /* 0x00007000010d7983 */ /* 0x010f280000100800 */
[----:B--2---:R-:W2:Y:S04]  /*3340*/  LDL R8, [R1+0x28] ;  /* 0x0000280001087983 */ /* 0x004ea80000100800 */
[----:B---3--:R-:W3:Y:S04]  /*3350*/  LDL R7, [R1+0x78] ;  /* 0x0000780001077983 */ /* 0x008ee80000100800 */
[----:B-1----:R-:W3:Y:S04]  /*3360*/  LDL R11, [R1+0x18] ;  /* 0x00001800010b7983 */ /* 0x002ee80000100800 */
[----:B------:R-:W3:Y:S01]  /*3370*/  LDL R12, [R1+0x6c] ;  /* 0x00006c00010c7983 */ /* 0x000ee20000100800 */
[----:B------:R-:W-:-:S04]  /*3380*/  IADD3 R2, R9, 0x60, RZ ;  /* 0x0000006009027810 */ /* 0x000fc80007ffe0ff */
[----:B------:R-:W-:Y:S01]  /*3390*/  ISETP.GE.AND P1, PT, R2, R10, PT ;  /* 0x0000000a0200720c */ /* 0x000fe20003f26270 */
[----:B------:R-:W-:-:S04]  /*33a0*/  IMAD.MOV.U32 R9, RZ, RZ, 0x30 ;  /* 0x00000030ff097424 */ /* 0x000fc800078e00ff */
[----:B------:R-:W-:Y:S01]  /*33b0*/  IMAD R9, R207, -0x30, R9 ;  /* 0xffffffd0cf097824 */ /* 0x000fe200078e0209 */
[----:B------:R-:W-:-:S03]  /*33c0*/  P2R R48, PR, RZ, 0x8 ;  /* 0x00000008ff307803 */ /* 0x000fc60000000000 */
[----:B------:R-:W-:Y:S02]  /*33d0*/  IMAD.IADD R57, R251, 0x1, R9 ;  /* 0x00000001fb397824 */ /* 0x000fe400078e0209 */
[----:B------:R-:W-:Y:S02]  /*33e0*/  IMAD.MOV.U32 R58, RZ, RZ, R238 ;  /* 0x000000ffff3a7224 */ /* 0x000fe400078e00ee */
[----:B------:R-:W-:Y:S02]  /*33f0*/  IMAD.MOV.U32 R59, RZ, RZ, R240 ;  /* 0x000000ffff3b7224 */ /* 0x000fe400078e00f0 */
[----:B------:R-:W-:Y:S01]  /*3400*/  IMAD.MOV.U32 R10, RZ, RZ, 0x20 ;  /* 0x00000020ff0a7424 */ /* 0x000fe200078e00ff */
[----:B------:R-:W-:Y:S02]  /*3410*/  P2R R19, PR, RZ, 0x40 ;  /* 0x00000040ff137803 */ /* 0x000fe40000000000 */
[----:B-----5:R-:W-:-:S04]  /*3420*/  @!P1 LEA R4, P0, R14, R0, 0x1 ;  /* 0x000000000e049211 */ /* 0x020fc800078008ff */
[----:B------:R-:W-:Y:S02]  /*3430*/  @!P1 LEA.HI.X R5, R14, R6, R15, 0x1, P0 ;  /* 0x000000060e059211 */ /* 0x000fe400000f0c0f */
[----:B------:R-:W-:-:S04]  /*3440*/  @!P1 LEA R2, P0, R252, R0, 0x1 ;  /* 0x00000000fc029211 */ /* 0x000fc800078008ff */
[----:B----4-:R-:W-:Y:S02]  /*3450*/  @!P1 LEA.HI.X R3, R252, R6, R13, 0x1, P0 ;  /* 0x00000006fc039211 */ /* 0x010fe400000f0c0d */
[C---:B--2---:R-:W-:Y:S01]  /*3460*/  LOP3.LUT P0, RZ, R8.reuse, 0x2, RZ, 0xc0, !PT ;  /* 0x0000000208ff7812 */ /* 0x044fe2000780c0ff */
[----:B---3--:R-:W-:Y:S01]  /*3470*/  IMAD.SHL.U32 R198, R7, 0x2, RZ ;  /* 0x0000000207c67824 */ /* 0x008fe200078e00ff */
[----:B------:R-:W-:Y:S02]  /*3480*/  LOP3.LUT P3, RZ, R8, 0x1, RZ, 0xc0, !PT ;  /* 0x0000000108ff7812 */ /* 0x000fe4000786c0ff */
[----:B------:R-:W-:-:S09]  /*3490*/  SHF.R.S32.HI R8, RZ, 0x1f, R56 ;  /* 0x0000001fff087819 */ /* 0x000fd20000011438 */
        /* <DEDUP_REMOVED lines=9> */
[----:B------:R-:W-:-:S03]  /*3530*/  @!P1 LEA.HI.X R5, R11, R6, R12, 0x1, P0 ;  /* 0x000000060b059211 */ /* 0x000fc600000f0c0c */
[----:B------:R-:W-:Y:S02]  /*3540*/  IMAD.IADD R0, R0, 0x1, -R247 ;  /* 0x0000000100007824 */ /* 0x000fe400078e0af7 */
[----:B--2---:R-:W-:Y:S01]  /*3550*/  IMAD.WIDE.U32 R2, R56, c[0x0][0x1e0], RZ ;  /* 0x0000780038027a25 */ /* 0x004fe200078e00ff */
[----:B------:R1:W-:Y:S02]  /*3560*/  @!P1 LDGSTS.E.BYPASS.LTC128B.128 [R198+0xb880], [R4.64], !P2 ;  /* 0x0b88000004c69fae */ /* 0x0003e4000d101d46 */
[C---:B------:R-:W-:Y:S01]  /*3570*/  ISETP.GE.AND P0, PT, R0.reuse, 0x1, PT ;  /* 0x000000010000780c */ /* 0x040fe20003f06270 */
[----:B------:R-:W-:Y:S01]  /*3580*/  IMAD.IADD R7, R3, 0x1, R7 ;  /* 0x0000000103077824 */ /* 0x000fe200078e0207 */
[----:B------:R-:W0:Y:S01]  /*3590*/  LDGDEPBAR ;  /* 0x00000000000079af */ /* 0x000e220000000000 */
[----:B------:R-:W-:Y:S03]  /*35a0*/  WARPSYNC 0xffffffff ;  /* 0xffffffff00007948 */ /* 0x000fe60003800000 */
[----:B------:R-:W-:Y:S01]  /*35b0*/  BAR.SYNC.DEFER_BLOCKING 0x0 ;  /* 0x0000000000007b1d */ /* 0x000fe20000010000 */
[----:B------:R-:W-:Y:S01]  /*35c0*/  ISETP.GE.AND P1, PT, R0, 0x21, PT ;  /* 0x000000210000780c */ /* 0x000fe20003f26270 */
[----:B------:R-:W-:-:S04]  /*35d0*/  IMAD.WIDE.U32 R2, R2, 0x30, R58 ;  /* 0x0000003002027825 */ /* 0x000fc800078e003a */
[----:B------:R-:W-:Y:S02]  /*35e0*/  IMAD R0, R7, 0x30, RZ ;  /* 0x0000003007007824 */ /* 0x000fe400078e02ff */
[----:B------:R-:W-:-:S04]  /*35f0*/  IMAD.WIDE.U32 R6, R10, c[0x0][0x1e0], RZ ;  /* 0x000078000a067a25 */ /* 0x000fc800078e00ff */
[----:B------:R-:W-:Y:S02]  /*3600*/  IMAD.IADD R0, R3, 0x1, R0 ;  /* 0x0000000103007824 */ /* 0x000fe400078e0200 */
        /* <DEDUP_REMOVED lines=18> */
[----:B------:R-:W-:Y:S01]  /*3730*/  IMAD R8, R8, c[0x0][0x208], RZ ;  /* 0x0000820008087a24 */ /* 0x000fe200078e02ff */
[----:B-1----:R-:W-:Y:S01]  /*3740*/  ISETP.GT.AND P0, PT, R11, 0x3f, PT ;  /* 0x0000003f0b00780c */ /* 0x002fe20003f04270 */
[----:B------:R-:W-:-:S04]  /*3750*/  IMAD.WIDE.U32 R6, R56, c[0x0][0x208], RZ ;  /* 0x0000820038067a25 */ /* 0x000fc800078e00ff */
[----:B------:R-:W-:-:S04]  /*3760*/  IMAD R0, R56, c[0x0][0x20c], R8 ;  /* 0x0000830038007a24 */ /* 0x000fc800078e0208 */
[----:B------:R-:W-:-:S04]  /*3770*/  IMAD.IADD R0, R7, 0x1, R0 ;  /* 0x0000000107007824 */ /* 0x000fc800078e0200 */
[----:B------:R-:W-:Y:S02]  /*3780*/  IMAD R0, R0, 0x30, RZ ;  /* 0x0000003000007824 */ /* 0x000fe400078e02ff */
[----:B---3--:R-:W-:Y:S01]  /*3790*/  IMAD.MOV.U32 R2, RZ, RZ, R236 ;  /* 0x000000ffff027224 */ /* 0x008fe200078e00ec */
[----:B------:R-:W-:-:S04]  /*37a0*/  DEPBAR.LE SB0, 0x1 ;  /* 0x000080400000791a */ /* 0x000fc80000000000 */
[----:B------:R-:W-:Y:S01]  /*37b0*/  IMAD.MOV.U32 R3, RZ, RZ, R235 ;  /* 0x000000ffff037224 */ /* 0x000fe200078e00eb */
[----:B------:R-:W-:-:S04]  /*37c0*/  DEPBAR.LE SB0, 0x0 ;  /* 0x000080000000791a */ /* 0x000fc80000000000 */
[----:B--2---:R-:W-:Y:S01]  /*37d0*/  IMAD.WIDE.U32 R4, R6, 0x30, R2 ;  /* 0x0000003006047825 */ /* 0x004fe200078e0002 */
        /* <DEDUP_REMOVED lines=8> */
[----:B------:R-:W-:Y:S02]  /*3860*/  IADD3 R0, R9, R251, -R247 ;  /* 0x000000fb09007210 */ /* 0x000fe40007ffe8f7 */
[----:B------:R-:W-:Y:S02]  /*3870*/  @!P0 LEA.HI.X R17, R5, R3, R4, 0x6, P1 ;  /* 0x0000000305118211 */ /* 0x000fe400008f3404 */
[----:B------:R-:W-:-:S02]  /*3880*/  ISETP.LT.OR P1, PT, R0, 0x1, !P3 ;  /* 0x000000010000780c */ /* 0x000fc40005f21670 */
[----:B------:R-:W-:Y:S01]  /*3890*/  LOP3.LUT P2, RZ, R18, 0x2, RZ, 0xc0, !PT ;  /* 0x0000000212ff7812 */ /* 0x000fe2000784c0ff */
[----:B------:R-:W-:Y:S04]  /*38a0*/  LDSM.16.M88.4 R8, [R187+0x1000] ;  /* 0x00100000bb08783b */ /* 0x000fe80000000200 */
[----:B------:R-:W1:Y:S04]  /*38b0*/  LDSM.16.M88.4 R32, [R184] ;  /* 0x00000000b820783b */ /* 0x000e680000000200 */
[----:B------:R-:W2:Y:S04]  /*38c0*/  LDSM.16.M88.4 R28, [R184+0x400] ;  /* 0x00040000b81c783b */ /* 0x000ea80000000200 */
[----:B------:R-:W3:Y:S04]  /*38d0*/  LDSM.16.M88.4 R20, [R184+0x800] ;  /* 0x00080000b814783b */ /* 0x000ee80000000200 */
[----:B------:R-:W4:Y:S04]  /*38e0*/  LDSM.16.M88.4 R12, [R187] ;  /* 0x00000000bb0c783b */ /* 0x000f280000000200 */
[----:B------:R-:W-:Y:S04]  /*38f0*/  LDSM.16.M88.4 R24, [R188] ;  /* 0x00000000bc18783b */ /* 0x000fe80000000200 */
[----:B------:R-:W-:Y:S04]  /*3900*/  LDSM.16.M88.4 R4, [R188+0x1000] ;  /* 0x00100000bc04783b */ /* 0x000fe80000000200 */
[----:B------:R-:W5:Y:S04]  /*3910*/  LDSM.16.M88.4 R36, [R189] ;  /* 0x00000000bd24783b */ /* 0x000f680000000200 */
[----:B------:R-:W3:Y:S04]  /*3920*/  LDSM.16.M88.4 R40, [R197] ;  /* 0x00000000c528783b */ /* 0x000ee80000000200 */
[----:B------:R-:W3:Y:S04]  /*3930*/  LDSM.16.M88.4 R44, [R196] ;  /* 0x00000000c42c783b */ /* 0x000ee80000000200 */
[----:B------:R-:W-:Y:S01]  /*3940*/  @!PT LDS RZ, [RZ] ;  /* 0x00000000fffff984 */ /* 0x000fe20000000800 */
[----:B------:R-:W-:Y:S01]  /*3950*/  @!PT LDS RZ, [RZ] ;  /* 0x00000000fffff984 */ /* 0x000fe20000000800 */
[----:B------:R-:W-:Y:S01]  /*3960*/  @!PT LDS RZ, [RZ] ;  /* 0x00000000fffff984 */ /* 0x000fe20000000800 */
[----:B------:R2:W-:Y:S01]  /*3970*/  LDGSTS.E.BYPASS.LTC128B.128 [R198+0x1880], [R2.64], !P1 ;  /* 0x0188000002c67fae */ /* 0x0005e2000c901d46 */
[----:B------:R-:W-:-:S02]  /*3980*/  ISETP.LT.OR P1, PT, R0, 0x1, !P2 ;  /* 0x000000010000780c */ /* 0x000fc40005721670 */
[----:B------:R-:W-:-:S11]  /*3990*/  @!P0 ISETP.LT.OR P3, PT, R0, 0x21, !P3 ;  /* 0x000000210000880c */ /* 0x000fd60005f61670 */
[----:B------:R3:W-:Y:S01]  /*39a0*/  LDGSTS.E.BYPASS.LTC128B.128 [R198+0x2480], [R2.64+0x40], !P1 ;  /* 0x0248004002c67fae */ /* 0x0007e2000c901d46 */
[----:B------:R-:W-:-:S04]  /*39b0*/  LOP3.LUT P1, RZ, R18, 0x4, RZ, 0xc0, !PT ;  /* 0x0000000412ff7812 */ /* 0x000fc8000782c0ff */
[----:B------:R-:W-:Y:S01]  /*39c0*/  ISETP.LT.OR P6, PT, R0, 0x1, !P1 ;  /* 0x000000010000780c */ /* 0x000fe20004fc1670 */
[C---:B-1----:R-:W-:Y:S08]  /*39d0*/  HMMA.16816.F32 R68, R8.reuse, R32, RZ ;  /* 0x000000200844723c */ /* 0x042ff000000018ff */
[C---:B--2---:R-:W-:Y:S04]  /*39e0*/  HMMA.16816.F32 R60, R8.reuse, R28, RZ ;  /* 0x0000001c083c723c */ /* 0x044fe800000018ff */
[----:B------:R1:W-:Y:S04]  /*39f0*/  LDGSTS.E.BYPASS.LTC128B.128 [R198+0x3080], [R2.64+0x80], !P6 ;  /* 0x0308008002c67fae */ /* 0x0003e8000f101d46 */
[----:B------:R2:W-:Y:S01]  /*3a00*/  @!P0 LDGSTS.E.BYPASS.LTC128B.128 [R198+0x2080], [R16.64], !P3 ;  /* 0x0208000010c68fae */ /* 0x0005e2000d901d46 */
[----:B------:R-:W-:Y:S01]  /*3a10*/  ISETP.NE.AND P3, PT, R48, RZ, PT ;  /* 0x000000ff3000720c */ /* 0x000fe20003f65270 */
[C---:B------:R-:W-:Y:S08]  /*3a20*/  HMMA.16816.F32 R64, R8.reuse, R34, RZ ;  /* 0x000000220840723c */ /* 0x040ff000000018ff */
[C---:B---3--:R-:W-:Y:S08]  /*3a30*/  HMMA.16816.F32 R48, R8.reuse, R20, RZ ;  /* 0x000000140830723c */ /* 0x048ff000000018ff */
[C---:B------:R-:W-:Y:S08]  /*3a40*/  HMMA.16816.F32 R52, R8.reuse, R30, RZ ;  /* 0x0000001e0834723c */ /* 0x040ff000000018ff */
[----:B------:R-:W-:Y:S01]  /*3a50*/  HMMA.16816.F32 R8, R8, R22, RZ ;  /* 0x000000160808723c */ /* 0x000fe200000018ff */
[----:B------:R-:W-:-:S02]  /*3a60*/  @!P0 ISETP.LT.OR P2, PT, R0, 0x21, !P2 ;  /* 0x000000210000880c */ /* 0x000fc40005741670 */
[----:B------:R-:W-:-:S05]  /*3a70*/  @!P0 ISETP.LT.OR P1, PT, R0, 0x21, !P1 ;  /* 0x000000210000880c */ /* 0x000fca0004f21670 */
[----:B----4-:R-:W-:Y:S01]  /*3a80*/  HMMA.16816.F32 R72, R12, R32, RZ ;  /* 0x000000200c48723c */ /* 0x010fe200000018ff */
[----:B------:R-:W-:-:S05]  /*3a90*/  ISETP.NE.AND P6, PT, R19, RZ, PT ;  /* 0x000000ff1300720c */ /* 0x000fca0003fc5270 */
[----:B------:R2:W-:Y:S02]  /*3aa0*/  @!P0 LDGSTS.E.BYPASS.LTC128B.128 [R198+0x2c80], [R16.64+0x40], !P2 ;  /* 0x02c8004010c68fae */ /* 0x0005e4000d101d46 */
[C---:B------:R-:W-:Y:S02]  /*3ab0*/  HMMA.16816.F32 R84, R12.reuse, R34, RZ ;  /* 0x000000220c54723c */ /* 0x040fe400000018ff */
[----:B------:R2:W-:Y:S04]  /*3ac0*/  @!P0 LDGSTS.E.BYPASS.LTC128B.128 [R198+0x3880], [R16.64+0x80], !P1 ;  /* 0x0388008010c68fae */ /* 0x0005e8000c901d46 */
[----:B------:R-:W0:Y:S02]  /*3ad0*/  LDGDEPBAR ;  /* 0x00000000000079af */ /* 0x000e240000000000 */
[C---:B------:R-:W-:Y:S08]  /*3ae0*/  HMMA.16816.F32 R32, R12.reuse, R28, RZ ;  /* 0x0000001c0c20723c */ /* 0x040ff000000018ff */
[C---:B------:R-:W-:Y:S01]  /*3af0*/  HMMA.16816.F32 R80, R12.reuse, R30, RZ ;  /* 0x0000001e0c50723c */ /* 0x040fe200000018ff */
[----:B------:R-:W-:Y:S07]  /*3b00*/  LDSM.16.M88.4 R28, [R184+0xc00] ;  /* 0x000c0000b81c783b */ /* 0x000fee0000000200 */
[C---:B------:R-:W-:Y:S01]  /*3b10*/  HMMA.16816.F32 R76, R12.reuse, R20, RZ ;  /* 0x000000140c4c723c */ /* 0x040fe200000018ff */
[----:B--2---:R-:W-:Y:S07]  /*3b20*/  LDSM.16.M88.4 R16, [R184+0x1000] ;  /* 0x00100000b810783b */ /* 0x004fee0000000200 */
[----:B------:R-:W-:Y:S01]  /*3b30*/  HMMA.16816.F32 R92, R12, R22, RZ ;  /* 0x000000160c5c723c */ /* 0x000fe200000018ff */
[----:B------:R-:W-:Y:S04]  /*3b40*/  LDSM.16.M88.4 R12, [R184+0x1400] ;  /* 0x00140000b80c783b */ /* 0x000fe80000000200 */
[----:B------:R-:W-:Y:S03]  /*3b50*/  LDSM.16.M88.4 R20, [R188+0x3000] ;  /* 0x00300000bc14783b */ /* 0x000fe60000000200 */
[C---:B-----5:R-:W-:Y:S08]  /*3b60*/  HMMA.16816.F32 R108, R4.reuse, R36, R68 ;  /* 0x00000024046c723c */ /* 0x060ff00000001844 */
[C---:B------:R-:W-:Y:S08]  /*3b70*/  HMMA.16816.F32 R104, R4.reuse, R40, R60 ;  /* 0x000000280468723c */ /* 0x040ff0000000183c */
        /* <DEDUP_REMOVED lines=9> */
[C---:B------:R-:W-:Y:S01]  /*3c10*/  HMMA.16816.F32 R60, R24.reuse, R40, R32 ;  /* 0x00000028183c723c */ /* 0x040fe20000001820 */
[----:B------:R-:W4:Y:S07]  /*3c20*/  LDSM.16.M88.4 R32, [R194] ;  /* 0x00000000c220783b */ /* 0x000f2e0000000200 */
[C---:B------:R-:W-:Y:S08]  /*3c30*/  HMMA.16816.F32 R36, R24.reuse, R38, R84 ;  /* 0x000000261824723c */ /* 0x040ff00000001854 */
[C---:B------:R-:W-:Y:S08]  /*3c40*/  HMMA.16816.F32 R64, R24.reuse, R44, R76 ;  /* 0x0000002c1840723c */ /* 0x040ff0000000184c */
[C---:B------:R-:W-:Y:S08]  /*3c50*/  HMMA.16816.F32 R40, R24.reuse, R42, R80 ;  /* 0x0000002a1828723c */ /* 0x040ff00000001850 */
[----:B------:R-:W-:Y:S01]  /*3c60*/  HMMA.16816.F32 R44, R24, R46, R92 ;  /* 0x0000002e182c723c */ /* 0x000fe2000000185c */
[----:B------:R-:W5:Y:S07]  /*3c70*/  LDSM.16.M88.4 R24, [R188+0x2000] ;  /* 0x00200000bc18783b */ /* 0x000f6e0000000200 */
        /* <DEDUP_REMOVED lines=11> */
[----:B------:R-:W-:Y:S04]  /*3d30*/  LDSM.16.M88.4 R40, [R184+0x1c00] ;  /* 0x001c0000b828783b */ /* 0x000fe80000000200 */
[----:B------:R-:W-:Y:S03]  /*3d40*/  LDSM.16.M88.4 R16, [R187+0x4000] ;  /* 0x00400000bb10783b */ /* 0x000fe60000000200 */
[C---:B------:R-:W-:Y:S08]  /*3d50*/  HMMA.16816.F32 R4, R8.reuse, R12, R64 ;  /* 0x0000000c0804723c */ /* 0x040ff00000001840 */
[----:B------:R-:W-:Y:S01]  /*3d60*/  HMMA.16816.F32 R8, R8, R14, R44 ;  /* 0x0000000e0808723c */ /* 0x000fe2000000182c */
[----:B------:R-:W-:Y:S04]  /*3d70*/  LDSM.16.M88.4 R12, [R187+0x5000] ;  /* 0x00500000bb0c783b */ /* 0x000fe80000000200 */
[----:B------:R-:W2:Y:S03]  /*3d80*/  LDSM.16.M88.4 R44, [R184+0x1800] ;  /* 0x00180000b82c783b */ /* 0x000ea60000000200 */
[C---:B------:R-:W-:Y:S08]  /*3d90*/  HMMA.16816.F32 R64, R20.reuse, R48, R80 ;  /* 0x000000301440723c */ /* 0x040ff00000001850 */
[C---:B------:R-:W-:Y:S08]  /*3da0*/  HMMA.16816.F32 R60, R20.reuse, R50, R96 ;  /* 0x00000032143c723c */ /* 0x040ff00000001860 */
[C---:B----4-:R-:W-:Y:S08]  /*3db0*/  HMMA.16816.F32 R112, R20.reuse, R32, R104 ;  /* 0x000000201470723c */ /* 0x050ff00000001868 */
[C---:B------:R-:W-:Y:S08]  /*3dc0*/  HMMA.16816.F32 R116, R20.reuse, R52, R100 ;  /* 0x000000341474723c */ /* 0x040ff00000001864 */
[C---:B------:R-:W-:Y:S08]  /*3dd0*/  HMMA.16816.F32 R108, R20.reuse, R34, R88 ;  /* 0x00000022146c723c */ /* 0x040ff00000001858 */
[----:B------:R-:W-:Y:S01]  /*3de0*/  HMMA.16816.F32 R104, R20, R54, R84 ;  /* 0x000000361468723c */ /* 0x000fe20000001854 */
[----:B------:R-:W-:Y:S07]  /*3df0*/  LDSM.16.M88.4 R20, [R190] ;  /* 0x00000000be14783b */ /* 0x000fee0000000200 */
[C---:B-----5:R-:W-:Y:S08]  /*3e00*/  HMMA.16816.F32 R100, R24.reuse, R48, R76 ;  /* 0x000000301864723c */ /* 0x060ff0000000184c */
[C---:B------:R-:W-:Y:S08]  /*3e10*/  HMMA.16816.F32 R92, R24.reuse, R32, R68 ;  /* 0x00000020185c723c */ /* 0x040ff00000001844 */
[C---:B------:R-:W-:Y:S08]  /*3e20*/  HMMA.16816.F32 R96, R24.reuse, R50, R72 ;  /* 0x000000321860723c */ /* 0x040ff00000001848 */
[C---:B------:R-:W-:Y:S01]  /*3e30*/  HMMA.16816.F32 R88, R24.reuse, R34, R28 ;  /* 0x000000221858723c */ /* 0x040fe2000000181c */
[----:B------:R-:W-:Y:S04]  /*3e40*/  LDSM.16.M88.4 R32, [R192] ;  /* 0x00000000c020783b */ /* 0x000fe80000000200 */
[----:B------:R-:W-:Y:S03]  /*3e50*/  LDSM.16.M88.4 R28, [R191] ;  /* 0x00000000bf1c783b */ /* 0x000fe60000000200 */
[C---:B------:R-:W-:Y:S01]  /*3e60*/  HMMA.16816.F32 R84, R24.reuse, R52, R4 ;  /* 0x000000341854723c */ /* 0x040fe20000001804 */
[----:B------:R-:W3:Y:S07]  /*3e70*/  LDSM.16.M88.4 R4, [R188+0x5000] ;  /* 0x00500000bc04783b */ /* 0x000eee0000000200 */
[----:B------:R-:W-:Y:S01]  /*3e80*/  HMMA.16816.F32 R80, R24, R54, R8 ;  /* 0x000000361850723c */ /* 0x000fe20000001808 */
[----:B------:R-:W4:Y:S01]  /*3e90*/  LDSM.16.M88.4 R8, [R188+0x4000] ;  /* 0x00400000bc08783b */ /* 0x000f220000000200 */
        /* <DEDUP_REMOVED lines=18> */
[C---:B------:R-:W-:Y:S08]  /*3fc0*/  HMMA.16816.F32 R64, R4.reuse, R30, R64 ;  /* 0x0000001e0440723c */ /* 0x040ff00000001840 */
[C---:B------:R-:W-:Y:S08]  /*3fd0*/  HMMA.16816.F32 R60, R4.reuse, R20, R60 ;  /* 0x00000014043c723c */ /* 0x040ff0000000183c */
[----:B------:R-:W-:Y:S08]  /*3fe0*/  HMMA.16816.F32 R52, R4, R22, R52 ;  /* 0x000000160434723c */ /* 0x000ff00000001834 */
[C---:B----4-:R-:W-:Y:S08]  /*3ff0*/  HMMA.16816.F32 R48, R8.reuse, R32, R48 ;  /* 0x000000200830723c */ /* 0x050ff00000001830 */
        /* <DEDUP_REMOVED lines=41> */
.L_x_2500:
[----:B-1----:R-:W-:Y:S05]  /*4290*/  BSYNC B0 ;  /* 0x0000000000007941 */ /* 0x002fea0003800000 */
.L_x_2499:
[----:B------:R-:W2:Y:S04]  /*42a0*/  LDL R233, [R1+0x4] ;  /* 0x0000040001e97983 */ /* 0x000ea80000100800 */
[----:B------:R-:W2:Y:S04]  /*42b0*/  LDL R232, [R1+0xac] ;  /* 0x0000ac0001e87983 */ /* 0x000ea80000100800 */
[----:B------:R-:W3:Y:S04]  /*42c0*/  LDL R5, [R1+0x1c] ;  /* 0x00001c0001057983 */ /* 0x000ee80000100800 */
[----:B------:R-:W-:Y:S04]  /*42d0*/  LDSM.16.MT88.4 R80, [R186] ;  /* 0x00000000ba50783b */ /* 0x000fe80000004200 */
        /* <DEDUP_REMOVED lines=8> */
[----:B------:R-:W1:Y:S04]  /*4360*/  SHFL.IDX PT, R2, R3, 0x2, 0x1c1f ;  /* 0x005c1f0003027f89 */ /* 0x000e6800000e0000 */
[----:B------:R-:W2:Y:S01]  /*4370*/  SHFL.IDX PT, R4, R3, 0x3, 0x1c1f ;  /* 0x007c1f0003047f89 */ /* 0x000ea200000e0000 */
[----:B---3--:R-:W-:Y:S01]  /*4380*/  IADD3 R0, -R5, 0x1, R57 ;  /* 0x0000000105007810 */ /* 0x008fe20007ffe139 */
[----:B------:R-:W-:Y:S02]  /*4390*/  IMAD.IADD R8, R57, 0x1, -R5 ;  /* 0x0000000139087824 */ /* 0x000fe400078e0a05 */
[----:B------:R-:W-:Y:S02]  /*43a0*/  LDSM.16.MT88.4 R56, [R185+0x400] ;  /* 0x00040000b938783b */ /* 0x000fe40000004200 */
[----:B------:R-:W-:-:S04]  /*43b0*/  IMAD.IADD R7, R0, 0x1, -R250 ;  /* 0x0000000100077824 */ /* 0x000fc800078e0afa */
[C---:B-1----:R-:W-:Y:S02]  /*43c0*/  IMAD.IADD R2, R7.reuse, 0x1, R2 ;  /* 0x0000000107027824 */ /* 0x042fe400078e0202 */
[----:B--2---:R-:W-:-:S03]  /*43d0*/  IMAD.IADD R0, R7, 0x1, R4 ;  /* 0x0000000107007824 */ /* 0x004fc600078e0204 */
[----:B------:R-:W-:-:S04]  /*43e0*/  IMNMX R2, R8, R2, PT ;  /* 0x0000000208027217 */ /* 0x000fc80003800200 */
[C---:B------:R-:W-:Y:S02]  /*43f0*/  ISETP.GT.AND P1, PT, R2.reuse, RZ, PT ;  /* 0x000000ff0200720c */ /* 0x040fe40003f24270 */
[----:B------:R-:W-:Y:S02]  /*4400*/  ISETP.GT.AND P0, PT, R2, 0x1, PT ;  /* 0x000000010200780c */ /* 0x000fe40003f04270 */
[----:B------:R-:W-:Y:S02]  /*4410*/  IMNMX R0, R8, R0, PT ;  /* 0x0000000008007217 */ /* 0x000fe40003800200 */
[----:B------:R-:W-:Y:S02]  /*4420*/  ISETP.GT.AND P2, PT, R2, 0x8, PT ;  /* 0x000000080200780c */ /* 0x000fe40003f44270 */
[----:B------:R-:W-:Y:S02]  /*4430*/  FSEL R9, R76, -INF , P1 ;  /* 0xff8000004c097808 */ /* 0x000fe40000800000 */
[----:B------:R-:W-:-:S02]  /*4440*/  FSEL R10, R77, -INF , P0 ;  /* 0xff8000004d0a7808 */ /* 0x000fc40000000000 */
[----:B------:R-:W-:Y:S02]  /*4450*/  ISETP.GT.AND P1, PT, R2, 0x9, PT ;  /* 0x000000090200780c */ /* 0x000fe40003f24270 */
[----:B------:R-:W-:Y:S02]  /*4460*/  ISETP.GT.AND P0, PT, R0, RZ, PT ;  /* 0x000000ff0000720c */ /* 0x000fe40003f04270 */
[----:B------:R-:W-:Y:S02]  /*4470*/  FSEL R11, R72, -INF , P2 ;  /* 0xff800000480b7808 */ /* 0x000fe40001000000 */
[----:B------:R-:W-:Y:S02]  /*4480*/  ISETP.GT.AND P2, PT, R0, 0x1, PT ;  /* 0x000000010000780c */ /* 0x000fe40003f44270 */
[----:B------:R-:W-:Y:S02]  /*4490*/  FMNMX.FTZ R4, R9, R10, !PT ;  /* 0x0000000a09047209 */ /* 0x000fe40007810000 */
[----:B------:R-:W-:-:S02]  /*44a0*/  FSEL R14, R73, -INF , P1 ;  /* 0xff800000490e7808 */ /* 0x000fc40000800000 */
[----:B------:R-:W-:Y:S02]  /*44b0*/  FSEL R15, R78, -INF , P0 ;  /* 0xff8000004e0f7808 */ /* 0x000fe40000000000 */
[C---:B------:R-:W-:Y:S02]  /*44c0*/  ISETP.GT.AND P1, PT, R0.reuse, 0x8, PT ;  /* 0x000000080000780c */ /* 0x040fe40003f24270 */
[----:B------:R-:W-:Y:S02]  /*44d0*/  ISETP.GT.AND P0, PT, R0, 0x9, PT ;  /* 0x000000090000780c */ /* 0x000fe40003f04270 */
[----:B------:R-:W-:Y:S02]  /*44e0*/  FSEL R16, R79, -INF , P2 ;  /* 0xff8000004f107808 */ /* 0x000fe40001000000 */
[----:B------:R-:W-:Y:S01]  /*44f0*/  ISETP.GT.AND P2, PT, R2, 0x10, PT ;  /* 0x000000100200780c */ /* 0x000fe20003f44270 */
[----:B------:R-:W-:Y:S01]  /*4500*/  LDSM.16.MT88.4 R76, [R185+0x1c00] ;  /* 0x001c0000b94c783b */ /* 0x000fe20000004200 */
[----:B------:R-:W-:-:S02]  /*4510*/  FMNMX.FTZ R4, R11, R4, !PT ;  /* 0x000000040b047209 */ /* 0x000fc40007810000 */
[----:B------:R-:W-:Y:S02]  /*4520*/  FSEL R17, R74, -INF , P1 ;  /* 0xff8000004a117808 */ /* 0x000fe40000800000 */
[----:B------:R-:W-:Y:S02]  /*4530*/  FSEL R18, R75, -INF , P0 ;  /* 0xff8000004b127808 */ /* 0x000fe40000000000 */
[----:B------:R-:W-:Y:S01]  /*4540*/  ISETP.GT.AND P0, PT, R2, 0x11, PT ;  /* 0x000000110200780c */ /* 0x000fe20003f04270 */
[----:B------:R-:W-:Y:S01]  /*4550*/  LDSM.16.MT88.4 R72, [R185] ;  /* 0x00000000b948783b */ /* 0x000fe20000004200 */
[----:B------:R-:W-:Y:S02]  /*4560*/  FSEL R19, R68, -INF , P2 ;  /* 0xff80000044137808 */ /* 0x000fe40001000000 */
[----:B------:R-:W-:Y:S02]  /*4570*/  ISETP.GT.AND P1, PT, R2, 0x18, PT ;  /* 0x000000180200780c */ /* 0x000fe40003f24270 */
[----:B------:R-:W-:-:S02]  /*4580*/  FMNMX.FTZ R4, R14, R4, !PT ;  /* 0x000000040e047209 */ /* 0x000fc40007810000 */
[----:B------:R-:W-:Y:S02]  /*4590*/  FSEL R21, R69, -INF , P0 ;  /* 0xff80000045157808 */ /* 0x000fe40000000000 */
[----:B------:R-:W-:Y:S02]  /*45a0*/  FSEL R24, R64, -INF , P1 ;  /* 0xff80000040187808 */ /* 0x000fe40000800000 */
[----:B------:R-:W-:Y:S02]  /*45b0*/  FMNMX.FTZ R4, R19, R4, !PT ;  /* 0x0000000413047209 */ /* 0x000fe40007810000 */
[C---:B------:R-:W-:Y:S02]  /*45c0*/  ISETP.GT.AND P1, PT, R2.reuse, 0x20, PT ;  /* 0x000000200200780c */ /* 0x040fe40003f24270 */
[----:B------:R-:W-:Y:S02]  /*45d0*/  ISETP.GT.AND P0, PT, R2, 0x19, PT ;  /* 0x000000190200780c */ /* 0x000fe40003f04270 */
[----:B------:R-:W-:-:S02]  /*45e0*/  FMNMX.FTZ R4, R21, R4, !PT ;  /* 0x0000000415047209 */ /* 0x000fc40007810000 */
[----:B------:R-:W-:Y:S02]  /*45f0*/  FSEL R154, R60, -INF , P1 ;  /* 0xff8000003c9a7808 */ /* 0x000fe40000800000 */
[----:B------:R-:W-:Y:S02]  /*4600*/  FMNMX.FTZ R5, R15, R16, !PT ;  /* 0x000000100f057209 */ /* 0x000fe40007810000 */
[----:B------:R-:W-:Y:S02]  /*4610*/  FSEL R25, R65, -INF , P0 ;  /* 0xff80000041197808 */ /* 0x000fe40000000000 */
[----:B------:R-:W-:Y:S02]  /*4620*/  ISETP.GT.AND P1, PT, R0, 0x10, PT ;  /* 0x000000100000780c */ /* 0x000fe40003f24270 */
[----:B------:R-:W-:Y:S02]  /*4630*/  ISETP.GT.AND P0, PT, R2, 0x21, PT ;  /* 0x000000210200780c */ /* 0x000fe40003f04270 */
[----:B------:R-:W-:-:S02]  /*4640*/  FMNMX.FTZ R4, R24, R4, !PT ;  /* 0x0000000418047209 */ /* 0x000fc40007810000 */
[----:B------:R-:W-:Y:S02]  /*4650*/  FMNMX.FTZ R5, R17, R5, !PT ;  /* 0x0000000511057209 */ /* 0x000fe40007810000 */
[----:B------:R-:W-:Y:S02]  /*4660*/  FSEL R30, R70, -INF , P1 ;  /* 0xff800000461e7808 */ /* 0x000fe40000800000 */
[C---:B------:R-:W-:Y:S02]  /*4670*/  ISETP.GT.AND P2, PT, R2.reuse, 0x28, PT ;  /* 0x000000280200780c */ /* 0x040fe40003f44270 */
[----:B------:R-:W-:Y:S02]  /*4680*/  FSEL R155, R61, -INF , P0 ;  /* 0xff8000003d9b7808 */ /* 0x000fe40000000000 */
[----:B------:R-:W-:Y:S02]  /*4690*/  ISETP.GT.AND P1, PT, R2, 0x29, PT ;  /* 0x000000290200780c */ /* 0x000fe40003f24270 */
[----:B------:R-:W-:-:S02]  /*46a0*/  ISETP.GT.AND P0, PT, R0, 0x11, PT ;  /* 0x000000110000780c */ /* 0x000fc40003f04270 */
[----:B------:R-:W-:Y:S02]  /*46b0*/  FMNMX.FTZ R2, R25, R4, !PT ;  /* 0x0000000419027209 */ /* 0x000fe40007810000 */
[----:B------:R-:W-:Y:S02]  /*46c0*/  FMNMX.FTZ R5, R18, R5, !PT ;  /* 0x0000000512057209 */ /* 0x000fe40007810000 */
[----:B------:R-:W-:Y:S02]  /*46d0*/  FSEL R27, R71, -INF , P0 ;  /* 0xff800000471b7808 */ /* 0x000fe40000000000 */
[----:B------:R-:W-:Y:S02]  /*46e0*/  FMNMX.FTZ R2, R154, R2, !PT ;  /* 0x000000029a027209 */ /* 0x000fe40007810000 */
[----:B------:R-:W-:Y:S02]  /*46f0*/  ISETP.GT.AND P0, PT, R0, 0x18, PT ;  /* 0x000000180000780c */ /* 0x000fe40003f04270 */
[----:B------:R-:W-:-:S02]  /*4700*/  FMNMX.FTZ R5, R30, R5, !PT ;  /* 0x000000051e057209 */ /* 0x000fc40007810000 */
[----:B------:R-:W-:Y:S02]  /*4710*/  FSEL R146, R53, -INF , P1 ;  /* 0xff80000035927808 */ /* 0x000fe40000800000 */
[----:B------:R-:W-:Y:S02]  /*4720*/  FSEL R153, R52, -INF , P2 ;  /* 0xff80000034997808 */ /* 0x000fe40001000000 */
[----:B------:R-:W-:Y:S02]  /*4730*/  FMNMX.FTZ R2, R155, R2, !PT ;  /* 0x000000029b027209 */ /* 0x000fe40007810000 */
[----:B------:R-:W-:Y:S02]  /*4740*/  ISETP.GT.AND P1, PT, R0, 0x19, PT ;  /* 0x000000190000780c */ /* 0x000fe40003f24270 */
[----:B------:R-:W-:Y:S02]  /*4750*/  FSEL R26, R66, -INF , P0 ;  /* 0xff800000421a7808 */ /* 0x000fe40000000000 */
[----:B------:R-:W-:-:S02]  /*4760*/  FMNMX.FTZ R5, R27, R5, !PT ;  /* 0x000000051b057209 */ /* 0x000fc40007810000 */
[----:B------:R-:W-:Y:S02]  /*4770*/  FMNMX.FTZ R2, R153, R2, !PT ;  /* 0x0000000299027209 */ /* 0x000fe40007810000 */
[----:B------:R-:W-:Y:S02]  /*4780*/  FSEL R31, R67, -INF , P1 ;  /* 0xff800000431f7808 */ /* 0x000fe40000800000 */
[----:B------:R-:W-:Y:S01]  /*4790*/  ISETP.GT.AND P1, PT, R0, 0x20, PT ;  /* 0x000000200000780c */ /* 0x000fe20003f24270 */
[----:B------:R-:W-:Y:S01]  /*47a0*/  LDSM.16.MT88.4 R64, [R186+0x1c00] ;  /* 0x001c0000ba40783b */ /* 0x000fe20000004200 */
[----:B------:R-:W-:Y:S02]  /*47b0*/  FMNMX.FTZ R5, R26, R5, !PT ;  /* 0x000000051a057209 */ /* 0x000fe40007810000 */
[----:B------:R-:W-:Y:S02]  /*47c0*/  FMNMX.FTZ R4, R146, R2, !PT ;  /* 0x0000000292047209 */ /* 0x000fe40007810000 */
[----:B------:R-:W-:-:S02]  /*47d0*/  ISETP.GT.AND P0, PT, R0, 0x21, PT ;  /* 0x000000210000780c */ /* 0x000fc40003f04270 */
[----:B------:R-:W-:Y:S02]  /*47e0*/  FSEL R152, R62, -INF , P1 ;  /* 0xff8000003e987808 */ /* 0x000fe40000800000 */
[----:B------:R-:W-:Y:S02]  /*47f0*/  FMNMX.FTZ R2, R31, R5, !PT ;  /* 0x000000051f027209 */ /* 0x000fe40007810000 */
[----:B------:R-:W-:Y:S02]  /*4800*/  FSEL R147, R63, -INF , P0 ;  /* 0xff8000003f937808 */ /* 0x000fe40000000000 */
[----:B------:R-:W-:Y:S01]  /*4810*/  ISETP.GT.AND P1, PT, R0, 0x28, PT ;  /* 0x000000280000780c */ /* 0x000fe20003f24270 */
[----:B------:R-:W1:Y:S01]  /*4820*/  SHFL.BFLY PT, R6, R4, 0x2, 0x1f ;  /* 0x0c401f0004067f89 */ /* 0x000e6200000e0000 */
[----:B------:R-:W-:Y:S02]  /*4830*/  FMNMX.FTZ R2, R152, R2, !PT ;  /* 0x0000000298027209 */ /* 0x000fe40007810000 */
[----:B------:R-:W-:Y:S01]  /*4840*/  ISETP.GT.AND P0, PT, R0, 0x29, PT ;  /* 0x000000290000780c */ /* 0x000fe20003f04270 */
[----:B------:R-:W-:Y:S01]  /*4850*/  LDSM.16.MT88.4 R60, [R186+0x400] ;  /* 0x00040000ba3c783b */ /* 0x000fe20000004200 */
        /* <DEDUP_REMOVED lines=15> */
[--C-:B------:R-:W-:Y:S01]  /*4950*/  FFMA.FTZ R0, R9, c[0x0][0x2d0], -R13.reuse ;  /* 0x0000b40009007a23 */ /* 0x100fe2000001080d */
[----:B--2---:R-:W-:Y:S01]  /*4960*/  FMNMX.FTZ R134, R2, R5, !PT ;  /* 0x0000000502867209 */ /* 0x004fe20007810000 */
[----:B------:R-:W-:Y:S02]  /*4970*/  FFMA.FTZ R2, R11, c[0x0][0x2d0], -R13 ;  /* 0x0000b4000b027a23 */ /* 0x000fe4000001080d */
[----:B------:R1:W-:Y:S01]  /*4980*/  MUFU.EX2 R204, R0 ;  /* 0x0000000000cc7308 */ /* 0x0003e20000000800 */
[----:B------:R-:W-:-:S07]  /*4990*/  FSETP.NEU.FTZ.AND P0, PT, R134, -INF , PT ;  /* 0xff8000008600780b */ /* 0x000fce0003f1d000 */
[----:B------:R2:W-:Y:S01]  /*49a0*/  MUFU.EX2 R206, R2 ;  /* 0x0000000200ce7308 */ /* 0x0005e20000000800 */
[----:B-1----:R-:W-:-:S07]  /*49b0*/  FFMA.FTZ R0, R10, c[0x0][0x2d0], -R13 ;  /* 0x0000b4000a007a23 */ /* 0x002fce000001080d */
[----:B------:R1:W3:Y:S01]  /*49c0*/  MUFU.EX2 R203, R0 ;  /* 0x0000000000cb7308 */ /* 0x0002e20000000800 */
[----:B--2---:R-:W2:Y:S04]  /*49d0*/  SHFL.IDX PT, R2, R3, RZ, 0x1c1f ;  /* 0x001c1fff03027589 */ /* 0x004ea800000e0000 */
[----:B------:R-:W4:Y:S01]  /*49e0*/  SHFL.IDX PT, R3, R3, 0x1, 0x1c1f ;  /* 0x003c1f0003037f89 */ /* 0x000f2200000e0000 */
[----:B-1----:R-:W-:-:S05]  /*49f0*/  FMUL.FTZ R0, R134, c[0x0][0x2d0] ;  /* 0x0000b40086007a20 */ /* 0x002fca0000410000 */
[----:B------:R-:W-:Y:S01]  /*4a00*/  FSEL R12, R0, RZ, P0 ;  /* 0x000000ff000c7208 */ /* 0x000fe20000000000 */
[----:B------:R-:W-:-:S04]  /*4a10*/  FFMA.FTZ R0, R14, c[0x0][0x2d0], -R13 ;  /* 0x0000b4000e007a23 */ /* 0x000fc8000001080d */
[----:B------:R1:W5:Y:S01]  /*4a20*/  MUFU.EX2 R205, R0 ;  /* 0x0000000000cd7308 */ /* 0x0003620000000800 */
[----:B--2---:R-:W-:Y:S02]  /*4a30*/  IMAD.IADD R2, R7, 0x1, R2 ;  /* 0x0000000107027824 */ /* 0x004fe400078e0202 */
[----:B-1----:R-:W-:-:S05]  /*4a40*/  FFMA.FTZ R0, R15, c[0x0][0x2d0], -R12 ;  /* 0x0000b4000f007a23 */ /* 0x002fca000001080c */
[----:B------:R1:W-:Y:S01]  /*4a50*/  MUFU.EX2 R200, R0 ;  /* 0x0000000000c87308 */ /* 0x0003e20000000800 */
[----:B----4-:R-:W-:Y:S01]  /*4a60*/  IMAD.IADD R3, R7, 0x1, R3 ;  /* 0x0000000107037824 */ /* 0x010fe200078e0203 */
[----:B------:R-:W-:Y:S01]  /*4a70*/  IMNMX R2, R8, R2, PT ;  /* 0x0000000208027217 */ /* 0x000fe20003800200 */
[----:B-1----:R-:W-:-:S05]  /*4a80*/  FFMA.FTZ R0, R16, c[0x0][0x2d0], -R12 ;  /* 0x0000b40010007a23 */ /* 0x002fca000001080c */
[----:B------:R1:W2:Y:S01]  /*4a90*/  MUFU.EX2 R199, R0 ;  /* 0x0000000000c77308 */ /* 0x0002a20000000800 */
[C---:B------:R-:W-:Y:S02]  /*4aa0*/  ISETP.GT.AND P1, PT, R2.reuse, RZ, PT ;  /* 0x000000ff0200720c */ /* 0x040fe40003f24270 */
[----:B------:R-:W-:Y:S01]  /*4ab0*/  ISETP.GT.AND P0, PT, R2, 0x1, PT ;  /* 0x000000010200780c */ /* 0x000fe20003f04270 */
[----:B-1----:R-:W-:-:S04]  /*4ac0*/  FFMA.FTZ R0, R17, c[0x0][0x2d0], -R12 ;  /* 0x0000b40011007a23 */ /* 0x002fc8000001080c */
[----:B------:R1:W-:Y:S01]  /*4ad0*/  MUFU.EX2 R202, R0 ;  /* 0x0000000000ca7308 */ /* 0x0003e20000000800 */
[----:B------:R-:W-:Y:S02]  /*4ae0*/  FSEL R14, R48, -INF , P1 ;  /* 0xff800000300e7808 */ /* 0x000fe40000800000 */
[----:B------:R-:W-:Y:S02]  /*4af0*/  ISETP.GT.AND P2, PT, R2, 0x8, PT ;  /* 0x000000080200780c */ /* 0x000fe40003f44270 */
[----:B------:R-:W-:Y:S01]  /*4b00*/  FSEL R15, R49, -INF , P0 ;  /* 0xff800000310f7808 */ /* 0x000fe20000000000 */
[----:B-1----:R-:W-:-:S04]  /*4b10*/  FFMA.FTZ R0, R18, c[0x0][0x2d0], -R12 ;  /* 0x0000b40012007a23 */ /* 0x002fc8000001080c */
[----:B------:R1:W4:Y:S01]  /*4b20*/  MUFU.EX2 R201, R0 ;  /* 0x0000000000c97308 */ /* 0x0003220000000800 */
[----:B------:R-:W-:Y:S02]  /*4b30*/  FSEL R16, R44, -INF , P2 ;  /* 0xff8000002c107808 */ /* 0x000fe40001000000 */
[----:B------:R-:W-:Y:S02]  /*4b40*/  FMNMX.FTZ R4, R14, R15, !PT ;  /* 0x0000000f0e047209 */ /* 0x000fe40007810000 */
[----:B-1----:R-:W-:-:S04]  /*4b50*/  IMNMX R0, R8, R3, PT ;  /* 0x0000000308007217 */ /* 0x002fc80003800200 */
[C---:B------:R-:W-:Y:S01]  /*4b60*/  ISETP.GT.AND P1, PT, R0.reuse, RZ, PT ;  /* 0x000000ff0000720c */ /* 0x040fe20003f24270 */
[----:B------:R-:W-:Y:S01]  /*4b70*/  FFMA.FTZ R3, R19, c[0x0][0x2d0], -R13 ;  /* 0x0000b40013037a23 */ /* 0x000fe2000001080d */
[----:B------:R-:W-:Y:S02]  /*4b80*/  ISETP.GT.AND P0, PT, R0, 0x1, PT ;  /* 0x000000010000780c */ /* 0x000fe40003f04270 */
[----:B------:R-:W-:Y:S02]  /*4b90*/  FSEL R29, R50, -INF , P1 ;  /* 0xff800000321d7808 */ /* 0x000fe40000800000 */
[C---:B------:R-:W-:Y:S01]  /*4ba0*/  ISETP.GT.AND P1, PT, R2.reuse, 0x9, PT ;  /* 0x000000090200780c */ /* 0x040fe20003f24270 */
[----:B------:R1:W-:Y:S01]  /*4bb0*/  MUFU.EX2 R183, R3 ;  /* 0x0000000300b77308 */ /* 0x0003e20000000800 */
[----:B------:R-:W-:Y:S02]  /*4bc0*/  FSEL R33, R51, -INF , P0 ;  /* 0xff80000033217808 */ /* 0x000fe40000000000 */
[----:B------:R-:W-:Y:S01]  /*4bd0*/  ISETP.GT.AND P0, PT, R2, 0x10, PT ;  /* 0x000000100200780c */ /* 0x000fe20003f04270 */
[----:B------:R-:W-:Y:S01]  /*4be0*/  LDSM.16.MT88.4 R48, [R185+0x1000] ;  /* 0x00100000b930783b */ /* 0x000fe20000004200 */
[----:B------:R-:W-:-:S02]  /*4bf0*/  FSEL R17, R45, -INF , P1 ;  /* 0xff8000002d117808 */ /* 0x000fc40000800000 */
[----:B------:R-:W-:Y:S02]  /*4c00*/  ISETP.GT.AND P1, PT, R0, 0x8, PT ;  /* 0x000000080000780c */ /* 0x000fe40003f24270 */
[----:B------:R-:W-:Y:S02]  /*4c10*/  FSEL R20, R36, -INF , P0 ;  /* 0xff80000024147808 */ /* 0x000fe40000000000 */
[----:B------:R-:W-:Y:S02]  /*4c20*/  ISETP.GT.AND P2, PT, R2, 0x11, PT ;  /* 0x000000110200780c */ /* 0x000fe40003f44270 */
[----:B-1----:R-:W-:-:S04]  /*4c30*/  FMNMX.FTZ R3, R16, R4, !PT ;  /* 0x0000000410037209 */ /* 0x002fc80007810000 */
[----:B------:R-:W-:Y:S02]  /*4c40*/  FMNMX.FTZ R3, R17, R3, !PT ;  /* 0x0000000311037209 */ /* 0x000fe40007810000 */
[----:B------:R-:W-:Y:S02]  /*4c50*/  ISETP.GT.AND P0, PT, R0, 0x9, PT ;  /* 0x000000090000780c */ /* 0x000fe40003f04270 */
[----:B------:R-:W-:Y:S02]  /*4c60*/  FSEL R34, R46, -INF , P1 ;  /* 0xff8000002e227808 */ /* 0x000fe40000800000 */
[----:B------:R-:W-:Y:S02]  /*4c70*/  ISETP.GT.AND P1, PT, R2, 0x18, PT ;  /* 0x000000180200780c */ /* 0x000fe40003f24270 */
[----:B------:R-:W-:Y:S02]  /*4c80*/  FSEL R22, R37, -INF , P2 ;  /* 0xff80000025167808 */ /* 0x000fe40001000000 */
[----:B------:R-:W-:-:S02]  /*4c90*/  FMNMX.FTZ R3, R20, R3, !PT ;  /* 0x0000000314037209 */ /* 0x000fc40007810000 */
[----:B------:R-:W-:Y:S02]  /*4ca0*/  FSEL R35, R47, -INF , P0 ;  /* 0xff8000002f237808 */ /* 0x000fe40000000000 */
[----:B------:R-:W-:Y:S02]  /*4cb0*/  ISETP.GT.AND P0, PT, R2, 0x19, PT ;  /* 0x000000190200780c */ /* 0x000fe40003f04270 */
[----:B------:R-:W-:Y:S02]  /*4cc0*/  FSEL R28, R40, -INF , P1 ;  /* 0xff800000281c7808 */ /* 0x000fe40000800000 */
[----:B------:R-:W-:Y:S02]  /*4cd0*/  FMNMX.FTZ R3, R22, R3, !PT ;  /* 0x0000000316037209 */ /* 0x000fe40007810000 */
[----:B------:R-:W-:Y:S02]  /*4ce0*/  ISETP.GT.AND P1, PT, R2, 0x20, PT ;  /* 0x000000200200780c */ /* 0x000fe40003f24270 */
[----:B------:R-:W-:-:S02]  /*4cf0*/  FSEL R23, R41, -INF , P0 ;  /* 0xff80000029177808 */ /* 0x000fc40000000000 */
[----:B------:R-:W-:Y:S02]  /*4d00*/  FMNMX.FTZ R3, R28, R3, !PT ;  /* 0x000000031c037209 */ /* 0x000fe40007810000 */
[----:B------:R-:W-:Y:S02]  /*4d10*/  FSEL R115, R148, -INF , P1 ;  /* 0xff80000094737808 */ /* 0x000fe40000800000 */
[C---:B------:R-:W-:Y:S02]  /*4d20*/  ISETP.GT.AND P0, PT, R2.reuse, 0x21, PT ;  /* 0x000000210200780c */ /* 0x040fe40003f04270 */
[C---:B------:R-:W-:Y:S02]  /*4d30*/  ISETP.GT.AND P2, PT, R2.reuse, 0x28, PT ;  /* 0x000000280200780c */ /* 0x040fe40003f44270 */
[----:B------:R-:W-:Y:S01]  /*4d40*/  ISETP.GT.AND P1, PT, R2, 0x29, PT ;  /* 0x000000290200780c */ /* 0x000fe20003f24270 */
[----:B------:R-:W-:Y:S01]  /*4d50*/  FFMA.FTZ R2, R25, c[0x0][0x2d0], -R13 ;  /* 0x0000b40019027a23 */ /* 0x000fe2000001080d */
[----:B------:R-:W-:-:S03]  /*4d60*/  FMNMX.FTZ R3, R23, R3, !PT ;  /* 0x0000000317037209 */ /* 0x000fc60007810000 */
[----:B------:R1:W-:Y:S01]  /*4d70*/  MUFU.EX2 R180, R2 ;  /* 0x0000000200b47308 */ /* 0x0003e20000000800 */
[----:B------:R-:W-:Y:S02]  /*4d80*/  FSEL R114, R149, -INF , P0 ;  /* 0xff80000095727808 */ /* 0x000fe40000000000 */
[----:B------:R-:W-:Y:S02]  /*4d90*/  FSEL R113, R156, -INF , P2 ;  /* 0xff8000009c717808 */ /* 0x000fe40001000000 */
[----:B-1----:R-:W-:Y:S01]  /*4da0*/  FMNMX.FTZ R2, R115, R3, !PT ;  /* 0x0000000373027209 */ /* 0x002fe20007810000 */
[----:B------:R-:W-:-:S04]  /*4db0*/  FFMA.FTZ R3, R30, c[0x0][0x2d0], -R12 ;  /* 0x0000b4001e037a23 */ /* 0x000fc8000001080c */
[----:B------:R1:W-:Y:S01]  /*4dc0*/  MUFU.EX2 R179, R3 ;  /* 0x0000000300b37308 */ /* 0x0003e20000000800 */
[----:B------:R-:W-:Y:S02]  /*4dd0*/  FMNMX.FTZ R2, R114, R2, !PT ;  /* 0x0000000272027209 */ /* 0x000fe40007810000 */
[----:B------:R-:W-:Y:S02]  /*4de0*/  FSEL R112, R157, -INF , P1 ;  /* 0xff8000009d707808 */ /* 0x000fe40000800000 */
[----:B------:R-:W-:Y:S02]  /*4df0*/  FMNMX.FTZ R2, R113, R2, !PT ;  /* 0x0000000271027209 */ /* 0x000fe40007810000 */
[----:B------:R-:W-:Y:S01]  /*4e00*/  ISETP.GT.AND P0, PT, R0, 0x10, PT ;  /* 0x000000100000780c */ /* 0x000fe20003f04270 */
[----:B-1----:R-:W-:-:S04]  /*4e10*/  FFMA.FTZ R3, R27, c[0x0][0x2d0], -R12 ;  /* 0x0000b4001b037a23 */ /* 0x002fc8000001080c */
[----:B------:R1:W-:Y:S01]  /*4e20*/  MUFU.EX2 R178, R3 ;  /* 0x0000000300b27308 */ /* 0x0003e20000000800 */
[----:B------:R-:W-:Y:S01]  /*4e30*/  FFMA.FTZ R4, R21, c[0x0][0x2d0], -R13 ;  /* 0x0000b40015047a23 */ /* 0x000fe2000001080d */
[----:B------:R-:W-:Y:S02]  /*4e40*/  FMNMX.FTZ R2, R112, R2, !PT ;  /* 0x0000000270027209 */ /* 0x000fe40007810000 */
[----:B------:R-:W-:Y:S02]  /*4e50*/  FSEL R21, R38, -INF , P0 ;  /* 0xff80000026157808 */ /* 0x000fe40000000000 */
[----:B------:R-:W-:Y:S02]  /*4e60*/  ISETP.GT.AND P0, PT, R0, 0x11, PT ;  /* 0x000000110000780c */ /* 0x000fe40003f04270 */
[----:B-1----:R-:W-:-:S04]  /*4e70*/  FMNMX.FTZ R3, R29, R33, !PT ;  /* 0x000000211d037209 */ /* 0x002fc80007810000 */
[----:B------:R-:W-:Y:S01]  /*4e80*/  FMNMX.FTZ R3, R34, R3, !PT ;  /* 0x0000000322037209 */ /* 0x000fe20007810000 */
[----:B------:R-:W1:Y:S03]  /*4e90*/  SHFL.BFLY PT, R5, R2, 0x2, 0x1f ;  /* 0x0c401f0002057f89 */ /* 0x000e6600000e0000 */
[----:B------:R-:W-:Y:S02]  /*4ea0*/  FMNMX.FTZ R3, R35, R3, !PT ;  /* 0x0000000323037209 */ /* 0x000fe40007810000 */
[----:B------:R-:W-:Y:S02]  /*4eb0*/  FSEL R19, R39, -INF , P0 ;  /* 0xff80000027137808 */ /* 0x000fe40000000000 */
[----:B------:R-:W-:Y:S02]  /*4ec0*/  ISETP.GT.AND P1, PT, R0, 0x18, PT ;  /* 0x000000180000780c */ /* 0x000fe40003f24270 */
[----:B------:R-:W-:-:S02]  /*4ed0*/  FMNMX.FTZ R3, R21, R3, !PT ;  /* 0x0000000315037209 */ /* 0x000fc40007810000 */
[----:B------:R-:W-:Y:S02]  /*4ee0*/  ISETP.GT.AND P0, PT, R0, 0x19, PT ;  /* 0x000000190000780c */ /* 0x000fe40003f04270 */
[----:B------:R-:W-:Y:S02]  /*4ef0*/  FSEL R18, R42, -INF , P1 ;  /* 0xff8000002a127808 */ /* 0x000fe40000800000 */
[----:B------:R-:W-:Y:S02]  /*4f00*/  FMNMX.FTZ R3, R19, R3, !PT ;  /* 0x0000000313037209 */ /* 0x000fe40007810000 */
[----:B------:R-:W-:Y:S02]  /*4f10*/  FSEL R32, R43, -INF , P0 ;  /* 0xff8000002b207808 */ /* 0x000fe40000000000 */
[----:B------:R-:W-:Y:S02]  /*4f20*/  ISETP.GT.AND P0, PT, R0, 0x20, PT ;  /* 0x000000200000780c */ /* 0x000fe40003f04270 */
[----:B------:R-:W-:-:S02]  /*4f30*/  FMNMX.FTZ R3, R18, R3, !PT ;  /* 0x0000000312037209 */ /* 0x000fc40007810000 */
[----:B------:R-:W-:Y:S02]  /*4f40*/  FSEL R71, R150, -INF , P0 ;  /* 0xff80000096477808 */ /* 0x000fe40000000000 */
[C---:B------:R-:W-:Y:S02]  /*4f50*/  ISETP.GT.AND P2, PT, R0.reuse, 0x21, PT ;  /* 0x000000210000780c */ /* 0x040fe40003f44270 */
[C---:B------:R-:W-:Y:S02]  /*4f60*/  ISETP.GT.AND P1, PT, R0.reuse, 0x28, PT ;  /* 0x000000280000780c */ /* 0x040fe40003f24270 */
[----:B------:R-:W-:Y:S02]  /*4f70*/  ISETP.GT.AND P0, PT, R0, 0x29, PT ;  /* 0x000000290000780c */ /* 0x000fe40003f04270 */
[----:B------:R-:W-:Y:S02]  /*4f80*/  FMNMX.FTZ R0, R32, R3, !PT ;  /* 0x0000000320007209 */ /* 0x000fe40007810000 */
[----:B------:R-:W-:-:S02]  /*4f90*/  FSEL R70, R151, -INF , P2 ;  /* 0xff80000097467808 */ /* 0x000fc40001000000 */
[----:B------:R-:W-:Y:S01]  /*4fa0*/  FMNMX.FTZ R0, R71, R0, !PT ;  /* 0x0000000047007209 */ /* 0x000fe20007810000 */
[----:B------:R2:W2:Y:S01]  /*4fb0*/  MUFU.EX2 R182, R4 ;  /* 0x0000000400b67308 */ /* 0x0004a20000000800 */
[----:B------:R-:W-:Y:S02]  /*4fc0*/  FSEL R69, R158, -INF , P1 ;  /* 0xff8000009e457808 */ /* 0x000fe40000800000 */
[----:B------:R-:W-:Y:S02]  /*4fd0*/  FMNMX.FTZ R0, R70, R0, !PT ;  /* 0x0000000046007209 */ /* 0x000fe40007810000 */
[----:B-1----:R-:W-:Y:S02]  /*4fe0*/  FMNMX.FTZ R2, R2, R5, !PT ;  /* 0x0000000502027209 */ /* 0x002fe40007810000 */
[----:B------:R-:W-:Y:S02]  /*4ff0*/  FSEL R68, R159, -INF , P0 ;  /* 0xff8000009f447808 */ /* 0x000fe40000000000 */
[----:B------:R-:W-:Y:S01]  /*5000*/  FMNMX.FTZ R0, R69, R0, !PT ;  /* 0x0000000045007209 */ /* 0x000fe20007810000 */
[----:B--2---:R-:W-:Y:S01]  /*5010*/  FFMA.FTZ R4, R24, c[0x0][0x2d0], -R13 ;  /* 0x0000b40018047a23 */ /* 0x004fe2000001080d */
[----:B---3--:R-:W-:-:S03]  /*5020*/  F2FP.PACK_AB R8, R203, R204 ;  /* 0x000000cccb08723e */ /* 0x008fc600000000ff */
[----:B------:R1:W2:Y:S01]  /*5030*/  MUFU.EX2 R181, R4 ;  /* 0x0000000400b57308 */ /* 0x0002a20000000800 */
[----:B-----5:R-:W-:Y:S02]  /*5040*/  F2FP.PACK_AB R10, R205, R206 ;  /* 0x000000cecd0a723e */ /* 0x020fe400000000ff */
[----:B------:R-:W-:Y:S02]  /*5050*/  F2FP.PACK_AB R9, R199, R200 ;  /* 0x000000c8c709723e */ /* 0x000fe400000000ff */
[----:B----4-:R-:W-:Y:S01]  /*5060*/  F2FP.PACK_AB R11, R201, R202 ;  /* 0x000000cac90b723e */ /* 0x010fe200000000ff */
[----:B------:R-:W3:Y:S01]  /*5070*/  SHFL.BFLY PT, R3, R2, 0x1, 0x1f ;  /* 0x0c201f0002037f89 */ /* 0x000ee200000e0000 */
[----:B------:R-:W-:Y:S01]  /*5080*/  FMNMX.FTZ R0, R68, R0, !PT ;  /* 0x0000000044007209 */ /* 0x000fe20007810000 */
[----:B-1----:R-:W-:-:S04]  /*5090*/  FFMA.FTZ R4, R26, c[0x0][0x2d0], -R12 ;  /* 0x0000b4001a047a23 */ /* 0x002fc8000001080c */
[----:B------:R1:W-:Y:S01]  /*50a0*/  MUFU.EX2 R177, R4 ;  /* 0x0000000400b17308 */ /* 0x0003e20000000800 */
[C---:B------:R-:W-:Y:S08]  /*50b0*/  HMMA.16816.F32 R124, R8.reuse, R72, RZ ;  /* 0x00000048087c723c */ /* 0x040ff000000018ff */
[----:B------:R-:W-:Y:S01]  /*50c0*/  HMMA.16816.F32 R140, R8, R80, RZ ;  /* 0x00000050088c723c */ /* 0x000fe200000018ff */
[----:B-1----:R-:W-:-:S07]  /*50d0*/  FFMA.FTZ R4, R31, c[0x0][0x2d0], -R12 ;  /* 0x0000b4001f047a23 */ /* 0x002fce000001080c */
[C---:B------:R-:W-:Y:S01]  /*50e0*/  HMMA.16816.F32 R128, R8.reuse, R88, RZ ;  /* 0x000000580880723c */ /* 0x040fe200000018ff */
[----:B------:R1:W4:Y:S07]  /*50f0*/  MUFU.EX2 R176, R4 ;  /* 0x0000000400b07308 */ /* 0x00032e0000000800 */
        /* <DEDUP_REMOVED lines=9> */
[----:B------:R-:W5:Y:S01]  /*5190*/  SHFL.BFLY PT, R8, R0, 0x2, 0x1f ;  /* 0x0c401f0000087f89 */ /* 0x000f6200000e0000 */
[----:B-1----:R-:W-:-:S02]  /*51a0*/  F2FP.PACK_AB R4, R182, R183 ;  /* 0x000000b7b604723e */ /* 0x002fc400000000ff */
[----:B------:R-:W-:Y:S02]  /*51b0*/  F2FP.PACK_AB R5, R178, R179 ;  /* 0x000000b3b205723e */ /* 0x000fe400000000ff */
[----:B--2---:R-:W-:Y:S02]  /*51c0*/  F2FP.PACK_AB R6, R180, R181 ;  /* 0x000000b5b406723e */ /* 0x004fe400000000ff */
[----:B----4-:R-:W-:Y:S02]  /*51d0*/  F2FP.PACK_AB R7, R176, R177 ;  /* 0x000000b1b007723e */ /* 0x010fe400000000ff */
[----:B---3--:R-:W-:-:S05]  /*51e0*/  FMNMX.FTZ R138, R2, R3, !PT ;  /* 0x00000003028a7209 */ /* 0x008fca0007810000 */
[----:B------:R-:W-:Y:S01]  /*51f0*/  HMMA.16816.F32 R160, R4, R48, R128 ;  /* 0x0000003004a0723c */ /* 0x000fe20000001880 */
[C---:B------:R-:W-:Y:S01]  /*5200*/  FMUL.FTZ R2, R138.reuse, c[0x0][0x2d0] ;  /* 0x0000b4008a027a20 */ /* 0x040fe20000410000 */
[----:B------:R-:W-:Y:S02]  /*5210*/  FSETP.NEU.FTZ.AND P0, PT, R138, -INF , PT ;  /* 0xff8000008a00780b */ /* 0x000fe40003f1d000 */
[----:B-----5:R-:W-:Y:S02]  /*5220*/  FMNMX.FTZ R0, R0, R8, !PT ;  /* 0x0000000800007209 */ /* 0x020fe40007810000 */
[----:B------:R-:W-:-:S03]  /*5230*/  FSEL R2, R2, RZ, P0 ;  /* 0x000000ff02027208 */ /* 0x000fc60000000000 */
[----:B------:R-:W1:Y:S02]  /*5240*/  SHFL.BFLY PT, R8, R0, 0x1, 0x1f ;  /* 0x0c201f0000087f89 */ /* 0x000e6400000e0000 */
[----:B------:R-:W-:-:S04]  /*5250*/  FFMA.FTZ R3, R14, c[0x0][0x2d0], -R2 ;  /* 0x0000b4000e037a23 */ /* 0x000fc80000010802 */
[----:B------:R2:W-:Y:S09]  /*5260*/  MUFU.EX2 R167, R3 ;  /* 0x0000000300a77308 */ /* 0x0005f20000000800 */
[----:B------:R-:W-:Y:S02]  /*5270*/  IMAD.MOV.U32 R128, RZ, RZ, R163 ;  /* 0x000000ffff807224 */ /* 0x000fe400078e00a3 */
[----:B--2---:R-:W-:-:S04]  /*5280*/  FFMA.FTZ R3, R15, c[0x0][0x2d0], -R2 ;  /* 0x0000b4000f037a23 */ /* 0x004fc80000010802 */
[----:B------:R2:W3:Y:S01]  /*5290*/  MUFU.EX2 R164, R3 ;  /* 0x0000000300a47308 */ /* 0x0004e20000000800 */
[----:B-1----:R-:W-:Y:S01]  /*52a0*/  FMNMX.FTZ R137, R0, R8, !PT ;  /* 0x0000000800897209 */ /* 0x002fe20007810000 */
[--C-:B------:R-:W-:Y:S02]  /*52b0*/  FFMA.FTZ R0, R22, c[0x0][0x2d0], -R2.reuse ;  /* 0x0000b40016007a23 */ /* 0x100fe40000010802 */
[----:B--2---:R-:W-:-:S04]  /*52c0*/  FFMA.FTZ R3, R16, c[0x0][0x2d0], -R2 ;  /* 0x0000b40010037a23 */ /* 0x004fc80000010802 */
[----:B------:R1:W-:Y:S01]  /*52d0*/  MUFU.EX2 R163, R3 ;  /* 0x0000000300a37308 */ /* 0x0003e20000000800 */
[----:B------:R-:W-:Y:S01]  /*52e0*/  IMAD.MOV.U32 R129, RZ, RZ, R162 ;  /* 0x000000ffff817224 */ /* 0x000fe200078e00a2 */
[----:B------:R-:W-:Y:S01]  /*52f0*/  FSETP.NEU.FTZ.AND P0, PT, R137, -INF , PT ;  /* 0xff8000008900780b */ /* 0x000fe20003f1d000 */
[----:B------:R-:W-:Y:S02]  /*5300*/  IMAD.MOV.U32 R131, RZ, RZ, R160 ;  /* 0x000000ffff837224 */ /* 0x000fe400078e00a0 */
[----:B-1----:R-:W-:-:S04]  /*5310*/  FFMA.FTZ R3, R17, c[0x0][0x2d0], -R2 ;  /* 0x0000b40011037a23 */ /* 0x002fc80000010802 */
[----:B------:R1:W2:Y:S08]  /*5320*/  MUFU.EX2 R165, R3 ;  /* 0x0000000300a57308 */ /* 0x0002b00000000800 */
[----:B------:R4:W-:Y:S01]  /*5330*/  MUFU.EX2 R162, R0 ;  /* 0x0000000000a27308 */ /* 0x0009e20000000800 */
[----:B-1----:R-:W-:-:S07]  /*5340*/  FFMA.FTZ R3, R20, c[0x0][0x2d0], -R2 ;  /* 0x0000b40014037a23 */ /* 0x002fce0000010802 */
[----:B------:R1:W-:Y:S01]  /*5350*/  MUFU.EX2 R166, R3 ;  /* 0x0000000300a67308 */ /* 0x0003e20000000800 */
[----:B----4-:R-:W-:Y:S02]  /*5360*/  FMUL.FTZ R0, R137, c[0x0][0x2d0] ;  /* 0x0000b40089007a20 */ /* 0x010fe40000410000 */
[----:B------:R-:W-:-:S03]  /*5370*/  IMAD.MOV.U32 R130, RZ, RZ, R161 ;  /* 0x000000ffff827224 */ /* 0x000fc600078e00a1 */
        /* <DEDUP_REMOVED lines=10> */
[----:B------:R1:W-:Y:S01]  /*5420*/  MUFU.EX2 R135, R3 ;  /* 0x0000000300877308 */ /* 0x0003e20000000800 */
[----:B------:R-:W-:Y:S01]  /*5430*/  HMMA.16816.F32 R220, R4, R60, R140 ;  /* 0x0000003c04dc723c */ /* 0x000fe2000000188c */
[----:B-1----:R-:W-:-:S06]  /*5440*/  FFMA.FTZ R3, R35, c[0x0][0x2d0], -R0 ;  /* 0x0000b40023037a23 */ /* 0x002fcc0000010800 */
[----:B------:R1:W5:Y:S01]  /*5450*/  MUFU.EX2 R139, R3 ;  /* 0x00000003008b7308 */ /* 0x0003620000000800 */
[----:B------:R-:W-:Y:S01]  /*5460*/  HMMA.16816.F32 R120, R4, R52, R120 ;  /* 0x000000340478723c */ /* 0x000fe20000001878 */
[----:B---3--:R-:W-:Y:S02]  /*5470*/  F2FP.PACK_AB R8, R164, R167 ;  /* 0x000000a7a408723e */ /* 0x008fe400000000ff */
[----:B--2---:R-:W-:Y:S01]  /*5480*/  F2FP.PACK_AB R10, R165, R163 ;  /* 0x000000a3a50a723e */ /* 0x004fe200000000ff */
[----:B-1----:R-:W-:-:S04]  /*5490*/  FFMA.FTZ R3, R21, c[0x0][0x2d0], -R0 ;  /* 0x0000b40015037a23 */ /* 0x002fc80000010800 */
[----:B------:R1:W-:Y:S01]  /*54a0*/  MUFU.EX2 R141, R3 ;  /* 0x00000003008d7308 */ /* 0x0003e20000000800 */
[----:B----4-:R-:W-:Y:S02]  /*54b0*/  F2FP.PACK_AB R9, R132, R133 ;  /* 0x000000858409723e */ /* 0x010fe400000000ff */
[----:B-----5:R-:W-:Y:S01]  /*54c0*/  F2FP.PACK_AB R11, R139, R135 ;  /* 0x000000878b0b723e */ /* 0x020fe200000000ff */
[----:B------:R-:W-:Y:S01]  /*54d0*/  HMMA.16816.F32 R116, R4, R76, R116 ;  /* 0x0000004c0474723c */ /* 0x000fe20000001874 */
[----:B-1----:R-:W-:-:S04]  /*54e0*/  FFMA.FTZ R3, R19, c[0x0][0x2d0], -R0 ;  /* 0x0000b40013037a23 */ /* 0x002fc80000010800 */
[----:B------:R1:W2:Y:S03]  /*54f0*/  MUFU.EX2 R143, R3 ;  /* 0x00000003008f7308 */ /* 0x0002a60000000800 */
[----:B------:R-:W-:Y:S01]  /*5500*/  HMMA.16816.F32 R20, R8, R88, RZ ;  /* 0x000000580814723c */ /* 0x000fe200000018ff */
[----:B-1----:R-:W-:-:S04]  /*5510*/  FFMA.FTZ R3, R18, c[0x0][0x2d0], -R0 ;  /* 0x0000b40012037a23 */ /* 0x002fc80000010800 */
[----:B------:R1:W-:Y:S02]  /*5520*/  MUFU.EX2 R142, R3 ;  /* 0x00000003008e7308 */ /* 0x0003e40000000800 */
[----:B-1----:R-:W-:-:S06]  /*5530*/  FFMA.FTZ R3, R32, c[0x0][0x2d0], -R0 ;  /* 0x0000b40020037a23 */ /* 0x002fcc0000010800 */
[----:B------:R-:W1:Y:S01]  /*5540*/  MUFU.EX2 R140, R3 ;  /* 0x00000003008c7308 */ /* 0x000e620000000800 */
[----:B------:R-:W-:Y:S01]  /*5550*/  HMMA.16816.F32 R108, R4, R64, R108 ;  /* 0x00000040046c723c */ /* 0x000fe2000000186c */
[----:B------:R-:W-:Y:S02]  /*5560*/  IMAD.MOV.U32 R159, RZ, RZ, R120 ;  /* 0x000000ffff9f7224 */ /* 0x000fe400078e0078 */
[----:B------:R-:W-:Y:S02]  /*5570*/  IMAD.MOV.U32 R158, RZ, RZ, R121 ;  /* 0x000000ffff9e7224 */ /* 0x000fe400078e0079 */
[----:B------:R-:W-:-:S03]  /*5580*/  IMAD.MOV.U32 R157, RZ, RZ, R122 ;  /* 0x000000ffff9d7224 */ /* 0x000fc600078e007a */
[----:B------:R-:W-:Y:S01]  /*5590*/  HMMA.16816.F32 R212, R4, R66, R24 ;  /* 0x0000004204d4723c */ /* 0x000fe20000001818 */
[----:B------:R-:W-:-:S07]  /*55a0*/  IMAD.MOV.U32 R156, RZ, RZ, R123 ;  /* 0x000000ffff9c7224 */ /* 0x000fce00078e007b */
[----:B------:R-:W-:Y:S08]  /*55b0*/  HMMA.16816.F32 R24, R8, R80, RZ ;  /* 0x000000500818723c */ /* 0x000ff000000018ff */
[----:B------:R-:W-:Y:S01]  /*55c0*/  HMMA.16816.F32 R208, R4, R56, R124 ;  /* 0x0000003804d0723c */ /* 0x000fe2000000187c */
[----:B------:R-:W-:-:S07]  /*55d0*/  IMAD.MOV.U32 R171, RZ, RZ, R116 ;  /* 0x000000ffffab7224 */ /* 0x000fce00078e0074 */
[----:B------:R-:W-:Y:S01]  /*55e0*/  HMMA.16816.F32 R120, R4, R58, R96 ;  /* 0x0000003a0478723c */ /* 0x000fe20000001860 */
[----:B------:R-:W-:-:S07]  /*55f0*/  IMAD.MOV.U32 R170, RZ, RZ, R117 ;  /* 0x000000ffffaa7224 */ /* 0x000fce00078e0075 */
[----:B------:R-:W-:Y:S01]  /*5600*/  HMMA.16816.F32 R124, R4, R62, R92 ;  /* 0x0000003e047c723c */ /* 0x000fe2000000185c */
[----:B------:R-:W-:-:S07]  /*5610*/  IMAD.MOV.U32 R169, RZ, RZ, R118 ;  /* 0x000000ffffa97224 */ /* 0x000fce00078e0076 */
[----:B------:R-:W-:Y:S01]  /*5620*/  HMMA.16816.F32 R228, R4, R50, R44 ;  /* 0x0000003204e4723c */ /* 0x000fe2000000182c */
[----:B------:R-:W-:-:S07]  /*5630*/  IMAD.MOV.U32 R168, RZ, RZ, R119 ;  /* 0x000000ffffa87224 */ /* 0x000fce00078e0077 */
        /* <DEDUP_REMOVED lines=8> */
[----:B------:R-:W-:Y:S01]  /*56c0*/  HMMA.16816.F32 R20, R8, R100, RZ ;  /* 0x000000640814723c */ /* 0x000fe200000018ff */
[----:B------:R-:W-:-:S02]  /*56d0*/  IMAD.MOV.U32 R243, RZ, RZ, R108 ;  /* 0x000000fffff37224 */ /* 0x000fc400078e006c */
[----:B------:R-:W-:Y:S02]  /*56e0*/  IMAD.MOV.U32 R242, RZ, RZ, R109 ;  /* 0x000000fffff27224 */ /* 0x000fe400078e006d */
[----:B------:R-:W-:Y:S02]  /*56f0*/  IMAD.MOV.U32 R241, RZ, RZ, R110 ;  /* 0x000000fffff17224 */ /* 0x000fe400078e006e */
[----:B------:R-:W-:Y:S02]  /*5700*/  IMAD.MOV.U32 R234, RZ, RZ, R111 ;  /* 0x000000ffffea7224 */ /* 0x000fe400078e006f */
[----:B------:R-:W-:Y:S08]  /*5710*/  HMMA.16816.F32 R108, R4, R60, R24 ;  /* 0x0000003c046c723c */ /* 0x000ff00000001818 */
[C---:B------:R-:W-:Y:S08]  /*5720*/  HMMA.16816.F32 R24, R8.reuse, R90, RZ ;  /* 0x0000005a0818723c */ /* 0x040ff000000018ff */
[C---:B------:R-:W-:Y:S07]  /*5730*/  HMMA.16816.F32 R28, R8.reuse, R72, RZ ;  /* 0x00000048081c723c */ /* 0x040fee00000018ff */
[----:B------:R-:W-:Y:S01]  /*5740*/  IMAD.MOV.U32 R72, RZ, RZ, R171 ;  /* 0x000000ffff487224 */ /* 0x000fe200078e00ab */
[----:B------:R-:W-:Y:S01]  /*5750*/  HMMA.16816.F32 R32, R8, R74, RZ ;  /* 0x0000004a0820723c */ /* 0x000fe200000018ff */
[----:B------:R-:W-:-:S06]  /*5760*/  IMAD.MOV.U32 R73, RZ, RZ, R170 ;  /* 0x000000ffff497224 */ /* 0x000fcc00078e00aa */
[----:B------:R-:W-:Y:S02]  /*5770*/  IMAD.MOV.U32 R74, RZ, RZ, R169 ;  /* 0x000000ffff4a7224 */ /* 0x000fe400078e00a9 */
[----:B------:R-:W-:Y:S02]  /*5780*/  IMAD.MOV.U32 R75, RZ, RZ, R168 ;  /* 0x000000ffff4b7224 */ /* 0x000fe400078e00a8 */
        /* <DEDUP_REMOVED lines=9> */
[----:B------:R1:W-:Y:S03]  /*5820*/  MUFU.EX2 R25, R3 ;  /* 0x0000000300197308 */ /* 0x0003e60000000800 */
[----:B------:R-:W-:Y:S01]  /*5830*/  HMMA.16816.F32 R84, R4, R64, R16 ;  /* 0x000000400454723c */ /* 0x000fe20000001810 */
[--C-:B-1----:R-:W-:Y:S02]  /*5840*/  FFMA.FTZ R3, R113, c[0x0][0x2d0], -R2.reuse ;  /* 0x0000b40071037a23 */ /* 0x102fe40000010802 */
[----:B------:R-:W-:-:S05]  /*5850*/  FFMA.FTZ R2, R112, c[0x0][0x2d0], -R2 ;  /* 0x0000b40070027a23 */ /* 0x000fca0000010802 */
[----:B------:R-:W-:Y:S08]  /*5860*/  HMMA.16816.F32 R148, R4, R56, R28 ;  /* 0x000000380494723c */ /* 0x000ff0000000181c */
[----:B------:R-:W-:Y:S01]  /*5870*/  HMMA.16816.F32 R36, R8, R102, RZ ;  /* 0x000000660824723c */ /* 0x000fe200000018ff */
[----:B------:R1:W-:Y:S01]  /*5880*/  MUFU.EX2 R22, R2 ;  /* 0x0000000200167308 */ /* 0x0003e20000000800 */
[----:B------:R-:W-:Y:S01]  /*5890*/  IMAD.MOV.U32 R80, RZ, RZ, R131 ;  /* 0x000000ffff507224 */ /* 0x000fe200078e0083 */
[----:B------:R-:W-:Y:S01]  /*58a0*/  LDSM.16.MT88.4 R112, [R186+0x800] ;  /* 0x00080000ba70783b */ /* 0x000fe20000004200 */
[----:B-1----:R-:W-:-:S05]  /*58b0*/  FFMA.FTZ R2, R71, c[0x0][0x2d0], -R0 ;  /* 0x0000b40047027a23 */ /* 0x002fca0000010800 */
[----:B------:R1:W-:Y:S01]  /*58c0*/  MUFU.EX2 R18, R2 ;  /* 0x0000000200127308 */ /* 0x0003e20000000800 */
[----:B------:R-:W-:Y:S01]  /*58d0*/  HMMA.16816.F32 R28, R8, R82, RZ ;  /* 0x00000052081c723c */ /* 0x000fe200000018ff */
[----:B-1----:R-:W-:-:S06]  /*58e0*/  FFMA.FTZ R2, R70, c[0x0][0x2d0], -R0 ;  /* 0x0000b40046027a23 */ /* 0x002fcc0000010800 */
[----:B------:R1:W-:Y:S01]  /*58f0*/  MUFU.EX2 R20, R2 ;  /* 0x0000000200147308 */ /* 0x0003e20000000800 */
[----:B------:R-:W-:Y:S01]  /*5900*/  HMMA.16816.F32 R8, R8, R106, RZ ;  /* 0x0000006a0808723c */ /* 0x000fe200000018ff */
[--C-:B-1----:R-:W-:Y:S02]  /*5910*/  FFMA.FTZ R2, R69, c[0x0][0x2d0], -R0.reuse ;  /* 0x0000b40045027a23 */ /* 0x102fe40000010800 */
[----:B------:R-:W-:-:S04]  /*5920*/  FFMA.FTZ R0, R68, c[0x0][0x2d0], -R0 ;  /* 0x0000b40044007a23 */ /* 0x000fc80000010800 */
[----:B------:R1:W-:Y:S01]  /*5930*/  MUFU.EX2 R19, R0 ;  /* 0x0000000000137308 */ /* 0x0003e20000000800 */
[----:B------:R-:W-:Y:S01]  /*5940*/  HMMA.16816.F32 R32, R4, R58, R32 ;  /* 0x0000003a0420723c */ /* 0x000fe20000001820 */
[----:B-1----:R-:W-:-:S06]  /*5950*/  FFMA.FTZ R0, R154, c[0x0][0x2d0], -R13 ;  /* 0x0000b4009a007a23 */ /* 0x002fcc000001080d */
[----:B------:R1:W-:Y:S01]  /*5960*/  MUFU.EX2 R15, R0 ;  /* 0x00000000000f7308 */ /* 0x0003e20000000800 */
[----:B------:R-:W-:Y:S02]  /*5970*/  IMAD.MOV.U32 R56, RZ, RZ, R159 ;  /* 0x000000ffff387224 */ /* 0x000fe400078e009f */
[----:B------:R-:W-:Y:S02]  /*5980*/  IMAD.MOV.U32 R57, RZ, RZ, R158 ;  /* 0x000000ffff397224 */ /* 0x000fe400078e009e */
[----:B------:R-:W-:Y:S02]  /*5990*/  IMAD.MOV.U32 R58, RZ, RZ, R157 ;  /* 0x000000ffff3a7224 */ /* 0x000fe400078e009d */
[----:B-1----:R-:W-:-:S04]  /*59a0*/  FFMA.FTZ R0, R155, c[0x0][0x2d0], -R13 ;  /* 0x0000b4009b007a23 */ /* 0x002fc8000001080d */
[----:B------:R1:W2:Y:S01]  /*59b0*/  MUFU.EX2 R16, R0 ;  /* 0x0000000000107308 */ /* 0x0002a20000000800 */
[----:B------:R-:W-:Y:S02]  /*59c0*/  IMAD.MOV.U32 R59, RZ, RZ, R156 ;  /* 0x000000ffff3b7224 */ /* 0x000fe400078e009c */
[----:B------:R-:W-:Y:S01]  /*59d0*/  IMAD.MOV.U32 R81, RZ, RZ, R130 ;  /* 0x000000ffff517224 */ /* 0x000fe200078e0082 */
[----:B------:R-:W3:Y:S01]  /*59e0*/  LDSM.16.MT88.4 R156, [R185+0x800] ;  /* 0x00080000b99c783b */ /* 0x000ee20000004200 */
[----:B------:R-:W-:Y:S02]  /*59f0*/  IMAD.MOV.U32 R82, RZ, RZ, R129 ;  /* 0x000000ffff527224 */ /* 0x000fe400078e0081 */
[----:B------:R-:W-:Y:S02]  /*5a00*/  IMAD.MOV.U32 R83, RZ, RZ, R128 ;  /* 0x000000ffff537224 */ /* 0x000fe400078e0080 */
[----:B------:R-:W4:Y:S01]  /*5a10*/  LDSM.16.MT88.4 R128, [R185+0x1400] ;  /* 0x00140000b980783b */ /* 0x000f220000004200 */
[----:B-1----:R-:W-:-:S04]  /*5a20*/  FFMA.FTZ R0, R153, c[0x0][0x2d0], -R13 ;  /* 0x0000b40099007a23 */ /* 0x002fc8000001080d */
[----:B------:R1:W-:Y:S01]  /*5a30*/  MUFU.EX2 R17, R0 ;  /* 0x0000000000117308 */ /* 0x0003e20000000800 */
[----:B------:R-:W-:Y:S07]  /*5a40*/  HMMA.16816.F32 R28, R4, R62, R28 ;  /* 0x0000003e041c723c */ /* 0x000fee000000181c */
[----:B------:R-:W-:Y:S01]  /*5a50*/  MUFU.EX2 R26, R3 ;  /* 0x00000003001a7308 */ /* 0x000fe20000000800 */
[----:B-1----:R-:W-:-:S07]  /*5a60*/  FFMA.FTZ R0, R146, c[0x0][0x2d0], -R13 ;  /* 0x0000b40092007a23 */ /* 0x002fce000001080d */
[----:B------:R1:W5:Y:S01]  /*5a70*/  MUFU.EX2 R14, R0 ;  /* 0x00000000000e7308 */ /* 0x0003620000000800 */
[C---:B------:R-:W-:Y:S08]  /*5a80*/  HMMA.16816.F32 R36, R4.reuse, R78, R36 ;  /* 0x0000004e0424723c */ /* 0x040ff00000001824 */
[----:B------:R-:W-:Y:S01]  /*5a90*/  HMMA.16816.F32 R44, R4, R66, R8 ;  /* 0x00000042042c723c */ /* 0x000fe20000001808 */
[----:B------:R-:W3:Y:S01]  /*5aa0*/  LDSM.16.MT88.4 R4, [R186+0x2000] ;  /* 0x00200000ba04783b */ /* 0x000ee20000004200 */
[----:B------:R4:W-:Y:S01]  /*5ab0*/  MUFU.EX2 R21, R2 ;  /* 0x0000000200157308 */ /* 0x0009e20000000800 */
[----:B--2---:R-:W-:Y:S01]  /*5ac0*/  F2FP.PACK_AB R92, R16, R15 ;  /* 0x0000000f105c723e */ /* 0x004fe200000000ff */
[----:B------:R-:W-:Y:S01]  /*5ad0*/  IMAD.MOV.U32 R88, RZ, RZ, R243 ;  /* 0x000000ffff587224 */ /* 0x000fe200078e00f3 */
[----:B------:R-:W-:Y:S01]  /*5ae0*/  F2FP.PACK_AB R96, R25, R24 ;  /* 0x000000181960723e */ /* 0x000fe200000000ff */
[----:B------:R-:W-:-:S02]  /*5af0*/  IMAD.MOV.U32 R89, RZ, RZ, R242 ;  /* 0x000000ffff597224 */ /* 0x000fc400078e00f2 */
[----:B-1----:R-:W-:Y:S01]  /*5b00*/  FFMA.FTZ R0, R152, c[0x0][0x2d0], -R12 ;  /* 0x0000b40098007a23 */ /* 0x002fe2000001080c */
[----:B-----5:R-:W-:Y:S01]  /*5b10*/  F2FP.PACK_AB R94, R14, R17 ;  /* 0x000000110e5e723e */ /* 0x020fe200000000ff */
[----:B------:R-:W-:Y:S01]  /*5b20*/  IMAD.MOV.U32 R90, RZ, RZ, R241 ;  /* 0x000000ffff5a7224 */ /* 0x000fe200078e00f1 */
[----:B------:R-:W-:Y:S01]  /*5b30*/  F2FP.PACK_AB R97, R20, R18 ;  /* 0x000000121461723e */ /* 0x000fe200000000ff */
[----:B------:R1:W-:Y:S01]  /*5b40*/  MUFU.EX2 R3, R0 ;  /* 0x0000000000037308 */ /* 0x0003e20000000800 */
[----:B------:R-:W-:Y:S01]  /*5b50*/  IMAD.MOV.U32 R91, RZ, RZ, R234 ;  /* 0x000000ffff5b7224 */ /* 0x000fe200078e00ea */
[----:B------:R-:W-:Y:S01]  /*5b60*/  F2FP.PACK_AB R98, R22, R26 ;  /* 0x0000001a1662723e */ /* 0x000fe200000000ff */
[----:B------:R-:W2:Y:S01]  /*5b70*/  LDSM.16.MT88.4 R64, [R186+0x1400] ;  /* 0x00140000ba40783b */ /* 0x000ea20000004200 */
[--C-:B----4-:R-:W-:Y:S02]  /*5b80*/  FFMA.FTZ R2, R145, c[0x0][0x2d0], -R12.reuse ;  /* 0x0000b40091027a23 */ /* 0x110fe4000001080c */
[----:B-1----:R-:W-:-:S04]  /*5b90*/  FFMA.FTZ R0, R147, c[0x0][0x2d0], -R12 ;  /* 0x0000b40093007a23 */ /* 0x002fc8000001080c */
[----:B------:R1:W4:Y:S02]  /*5ba0*/  MUFU.EX2 R11, R0 ;  /* 0x00000000000b7308 */ /* 0x0003240000000800 */
[----:B-1----:R-:W-:-:S06]  /*5bb0*/  FFMA.FTZ R0, R144, c[0x0][0x2d0], -R12 ;  /* 0x0000b40090007a23 */ /* 0x002fcc000001080c */
[----:B------:R1:W-:Y:S08]  /*5bc0*/  MUFU.EX2 R12, R2 ;  /* 0x00000002000c7308 */ /* 0x0003f00000000800 */
[----:B------:R5:W2:Y:S01]  /*5bd0*/  MUFU.EX2 R13, R0 ;  /* 0x00000000000d7308 */ /* 0x000aa20000000800 */
[----:B-1----:R-:W-:Y:S01]  /*5be0*/  @P3 IMAD.HI.U32 R2, R233, c[0x0][0x2c8], RZ ;  /* 0x0000b200e9023a27 */ /* 0x002fe200078e00ff */
[----:B----4-:R-:W-:-:S03]  /*5bf0*/  F2FP.PACK_AB R93, R11, R3 ;  /* 0x000000030b5d723e */ /* 0x010fc600000000ff */
[----:B-----5:R-:W-:Y:S01]  /*5c00*/  IMAD.MOV.U32 R0, RZ, RZ, R233 ;  /* 0x000000ffff007224 */ /* 0x020fe200078e00e9 */
[----:B------:R-:W-:Y:S02]  /*5c10*/  @P3 SHF.R.U32.HI R0, RZ, c[0x0][0x2cc], R2 ;  /* 0x0000b300ff003a19 */ /* 0x000fe40000011602 */
[----:B--2---:R-:W-:Y:S02]  /*5c20*/  F2FP.PACK_AB R95, R13, R12 ;  /* 0x0000000c0d5f723e */ /* 0x004fe400000000ff */
[----:B------:R-:W-:-:S05]  /*5c30*/  IADD3 R0, R0, R251, -R250 ;  /* 0x000000fb00007210 */ /* 0x000fca0007ffe8fa */
[----:B------:R-:W-:Y:S01]  /*5c40*/  IMAD.HI R9, R0, 0x2aaaaaab, RZ ;  /* 0x2aaaaaab00097827 */ /* 0x000fe200078e02ff */
[----:B---3--:R-:W-:Y:S01]  /*5c50*/  HMMA.16816.F32 R152, R92, R158, R120 ;  /* 0x0000009e5c98723c */ /* 0x008fe20000001878 */
[----:B------:R-:W-:-:S03]  /*5c60*/  F2FP.PACK_AB R99, R19, R21 ;  /* 0x000000151363723e */ /* 0x000fc600000000ff */
[----:B------:R-:W-:-:S04]  /*5c70*/  SHF.R.U32.HI R10, RZ, 0x1f, R9 ;  /* 0x0000001fff0a7819 */ /* 0x000fc80000011609 */
[C---:B------:R-:W-:Y:S01]  /*5c80*/  HMMA.16816.F32 R120, R92.reuse, R128, R80 ;  /* 0x000000805c78723c */ /* 0x040fe20000001850 */
[----:B------:R-:W1:Y:S01]  /*5c90*/  LDSM.16.MT88.4 R80, [R185+0x2000] ;  /* 0x00200000b950783b */ /* 0x000e620000004200 */
[----:B------:R-:W-:Y:S01]  /*5ca0*/  FADD.FTZ R2, R167, R164 ;  /* 0x000000a4a7027221 */ /* 0x000fe20000010000 */
[----:B------:R-:W-:Y:S01]  /*5cb0*/  LEA.HI.SX32 R23, R9, R10, 0x1d ;  /* 0x0000000a09177211 */ /* 0x000fe200078feaff */
[----:B------:R-:W-:Y:S02]  /*5cc0*/  FADD.FTZ R0, R133, R132 ;  /* 0x0000008485007221 */ /* 0x000fe40000010000 */
[----:B------:R-:W-:Y:S02]  /*5cd0*/  FADD.FTZ R8, R204, R203 ;  /* 0x000000cbcc087221 */ /* 0x000fe40000010000 */
[----:B------:R-:W-:Y:S01]  /*5ce0*/  FADD.FTZ R10, R200, R199 ;  /* 0x000000c7c80a7221 */ /* 0x000fe20000010000 */
[----:B------:R-:W-:Y:S01]  /*5cf0*/  HMMA.16816.F32 R88, R92, R4, R88 ;  /* 0x000000045c58723c */ /* 0x000fe20000001858 */
[----:B------:R-:W-:-:S02]  /*5d00*/  FADD.FTZ R9, R163, R2 ;  /* 0x00000002a3097221 */ /* 0x000fc40000010000 */
[----:B------:R-:W-:-:S05]  /*5d10*/  FADD.FTZ R2, R206, R8 ;  /* 0x00000008ce027221 */ /* 0x000fca0000010000 */
        /* <DEDUP_REMOVED lines=37> */
[----:B------:R-:W-:Y:S02]  /*5f70*/  FADD.FTZ R2, R21, R2 ;  /* 0x0000000215027221 */ /* 0x000fe40000010000 */
[----:B------:R-:W-:Y:S02]  /*5f80*/  FADD.FTZ R3, R17, R3 ;  /* 0x0000000311037221 */ /* 0x000fe40000010000 */
[----:B------:R-:W-:Y:S01]  /*5f90*/  FADD.FTZ R4, R12, R4 ;  /* 0x000000040c047221 */ /* 0x000fe20000010000 */
[----:B------:R-:W-:Y:S01]  /*5fa0*/  HMMA.16816.F32 R148, R96, R156, R148 ;  /* 0x0000009c6094723c */ /* 0x000fe20000001894 */
[----:B------:R-:W-:Y:S02]  /*5fb0*/  FADD.FTZ R241, R22, R0 ;  /* 0x0000000016f17221 */ /* 0x000fe40000010000 */
[----:B------:R-:W-:-:S05]  /*5fc0*/  FADD.FTZ R243, R19, R2 ;  /* 0x0000000213f37221 */ /* 0x000fca0000010000 */
[----:B------:R-:W-:Y:S01]  /*5fd0*/  HMMA.16816.F32 R144, R92, R156, R208 ;  /* 0x0000009c5c90723c */ /* 0x000fe200000018d0 */
[----:B------:R-:W-:Y:S02]  /*5fe0*/  FADD.FTZ R242, R14, R3 ;  /* 0x000000030ef27221 */ /* 0x000fe40000010000 */
[----:B------:R-:W-:-:S05]  /*5ff0*/  FADD.FTZ R244, R13, R4 ;  /* 0x000000040df47221 */ /* 0x000fca0000010000 */
[----:B------:R-:W-:Y:S08]  /*6000*/  HMMA.16816.F32 R104, R92, R112, R220 ;  /* 0x000000705c68723c */ /* 0x000ff000000018dc */
[----:B------:R-:W-:Y:S08]  /*6010*/  HMMA.16816.F32 R116, R96, R128, R116 ;  /* 0x000000806074723c */ /* 0x000ff00000001874 */
[C---:B------:R-:W-:Y:S08]  /*6020*/  HMMA.16816.F32 R56, R92.reuse, R64, R56 ;  /* 0x000000405c38723c */ /* 0x040ff00000001838 */
[C---:B-1----:R-:W-:Y:S08]  /*6030*/  HMMA.16816.F32 R72, R92.reuse, R80, R72 ;  /* 0x000000505c48723c */ /* 0x042ff00000001848 */
        /* <DEDUP_REMOVED lines=13> */
[----:B------:R-:W-:Y:S01]  /*6110*/  IADD3 R246, R232, R233, RZ ;  /* 0x000000e9e8f67210 */ /* 0x000fe20007ffe0ff */
[----:B------:R-:W-:Y:S01]  /*6120*/  IMAD.MOV.U32 R3, RZ, RZ, R138 ;  /* 0x000000ffff037224 */ /* 0x000fe200078e008a */
[----:B------:R-:W-:Y:S01]  /*6130*/  MOV R132, R137 ;  /* 0x0000008900847202 */ /* 0x000fe20000000f00 */
[----:B------:R-:W-:Y:S01]  /*6140*/  IMAD.MOV.U32 R139, RZ, RZ, R136 ;  /* 0x000000ffff8b7224 */ /* 0x000fe200078e0088 */
[----:B------:R-:W-:Y:S01]  /*6150*/  MOV R140, R134 ;  /* 0x00000086008c7202 */ /* 0x000fe20000000f00 */
[----:B------:R-:W-:-:S05]  /*6160*/  @P3 IMAD.HI.U32 R0, R246, c[0x0][0x2c8], RZ ;  /* 0x0000b200f6003a27 */ /* 0x000fca00078e00ff */
[----:B------:R-:W-:-:S06]  /*6170*/  @P3 SHF.R.U32.HI R249, RZ, c[0x0][0x2cc], R0 ;  /* 0x0000b300fff93a19 */ /* 0x000fcc0000011600 */
.L_x_2506:
        /* <DEDUP_REMOVED lines=18> */
[C---:B------:R-:W-:Y:S04]  /*62a0*/  IMAD.WIDE.U32 R4, R199.reuse, c[0x0][0x208], RZ ;  /* 0x00008200c7047a25 */ /* 0x040fe800078e00ff */
        /* <DEDUP_REMOVED lines=28> */
.L_x_2503:
[----:B------:R-:W-:Y:S05]  /*6470*/  BSYNC B0 ;  /* 0x0000000000007941 */ /* 0x000fea0003800000 */
.L_x_2502:
        /* <DEDUP_REMOVED lines=99> */
[----:B------:R-:W-:Y:S04]  /*6ab0*/  IADD3 R0, -R247, 0x30, RZ ;  /* 0x00000030f7007810 */ /* 0x000fe80007ffe1ff */
[C---:B------:R-:W-:Y:S02]  /*6ac0*/  ISETP.GE.AND P0, PT, R0.reuse, 0x21, PT ;  /* 0x000000210000780c */ /* 0x040fe40003f06270 */
[----:B------:R-:W-:Y:S11]  /*6ad0*/  ISETP.GE.AND P1, PT, R0, 0x1, PT ;  /* 0x000000010000780c */ /* 0x000ff60003f26270 */
[----:B------:R-:W-:Y:S01]  /*6ae0*/  @P0 IMAD.MOV.U32 R135, RZ, RZ, c[0x0][0x1e0] ;  /* 0x00007800ff870624 */ /* 0x000fe200078e00ff */
[C---:B------:R-:W-:Y:S01]  /*6af0*/  @P0 IADD3 R0, R199.reuse, -0x1, RZ ;  /* 0xffffffffc7000810 */ /* 0x040fe20007ffe0ff */
[----:B------:R-:W-:Y:S01]  /*6b00*/  @P0 IMAD.MOV.U32 R136, RZ, RZ, 0x5 ;  /* 0x00000005ff880424 */ /* 0x000fe200078e00ff */
[----:B------:R-:W-:Y:S02]  /*6b10*/  @P1 IADD3 R2, R199, -0x1, RZ ;  /* 0xffffffffc7021810 */ /* 0x000fe40007ffe0ff */
[----:B------:R-:W-:Y:S02]  /*6b20*/  @P0 SHF.R.S32.HI R133, RZ, 0x1f, R0 ;  /* 0x0000001fff850819 */ /* 0x000fe40000011400 */
[----:B------:R-:W-:Y:S01]  /*6b30*/  @P1 SHF.R.S32.HI R134, RZ, 0x1f, R2 ;  /* 0x0000001fff861819 */ /* 0x000fe20000011402 */
[----:B------:R-:W-:Y:S01]  /*6b40*/  @P1 IMAD.WIDE.U32 R142, R2, c[0x0][0x1e0], RZ ;  /* 0x00007800028e1a25 */ /* 0x000fe200078e00ff */
[C---:B------:R-:W-:Y:S02]  /*6b50*/  @P0 SHF.L.U64.HI R137, R135.reuse, R136, c[0x0][0x1e4] ;  /* 0x0000790087890619 */ /* 0x040fe40000010288 */
[----:B------:R-:W-:Y:S01]  /*6b60*/  @P0 SHF.L.U32 R136, R135, 0x5, RZ ;  /* 0x0000000587880819 */ /* 0x000fe200000006ff */
[----:B------:R-:W-:Y:S02]  /*6b70*/  @P0 IMAD R133, R133, c[0x0][0x1e0], RZ ;  /* 0x0000780085850a24 */ /* 0x000fe400078e02ff */
[----:B------:R-:W-:Y:S02]  /*6b80*/  @P1 IMAD R138, R134, c[0x0][0x1e0], RZ ;  /* 0x00007800868a1a24 */ /* 0x000fe400078e02ff */
[C---:B------:R-:W-:Y:S04]  /*6b90*/  @P0 IMAD.WIDE.U32 R134, R0.reuse, c[0x0][0x1e0], RZ ;  /* 0x0000780000860a25 */ /* 0x040fe800078e00ff */
[----:B------:R-:W-:Y:S02]  /*6ba0*/  @P0 IMAD R133, R0, c[0x0][0x1e4], R133 ;  /* 0x0000790000850a24 */ /* 0x000fe400078e0285 */
[----:B------:R-:W-:Y:S02]  /*6bb0*/  @P1 IMAD R138, R2, c[0x0][0x1e4], R138 ;  /* 0x00007900028a1a24 */ /* 0x000fe400078e028a */
[----:B------:R-:W-:Y:S01]  /*6bc0*/  @P0 IMAD.WIDE.U32 R136, R134, 0x30, R136 ;  /* 0x0000003086880825 */ /* 0x000fe200078e0088 */
[----:B------:R-:W-:Y:S03]  /*6bd0*/  @P1 MOV R134, R238 ;  /* 0x000000ee00861202 */ /* 0x000fe60000000f00 */
[----:B------:R-:W-:Y:S01]  /*6be0*/  @P0 IMAD.IADD R2, R135, 0x1, R133 ;  /* 0x0000000187020824 */ /* 0x000fe200078e0285 */
[----:B------:R-:W-:Y:S01]  /*6bf0*/  @P0 IADD3 R0, P2, R238, R136, RZ ;  /* 0x00000088ee000210 */ /* 0x000fe20007f5e0ff */
[----:B------:R-:W-:Y:S02]  /*6c00*/  @P1 IMAD.IADD R133, R143, 0x1, R138 ;  /* 0x000000018f851824 */ /* 0x000fe400078e028a */
[----:B------:R-:W-:Y:S02]  /*6c10*/  @P1 IMAD.MOV.U32 R135, RZ, RZ, R240 ;  /* 0x000000ffff871224 */ /* 0x000fe400078e00f0 */
[----:B------:R-:W-:Y:S02]  /*6c20*/  @P0 IMAD R2, R2, 0x30, RZ ;  /* 0x0000003002020824 */ /* 0x000fe400078e02ff */
[----:B------:R-:W-:Y:S03]  /*6c30*/  @P1 IMAD.WIDE.U32 R134, R142, 0x30, R134 ;  /* 0x000000308e861825 */ /* 0x000fe600078e0086 */
[----:B------:R-:W-:Y:S01]  /*6c40*/  @P0 IADD3.X R138, R240, R2, R137, P2, !PT ;  /* 0x00000002f08a0210 */ /* 0x000fe200017fe489 */
        /* <DEDUP_REMOVED lines=15> */
.L_x_2505:
[----:B------:R-:W-:Y:S05]  /*6d40*/  BSYNC B0 ;  /* 0x0000000000007941 */ /* 0x000fea0003800000 */
.L_x_2504:
[----:B-1----:R-:W2:Y:S01]  /*6d50*/  LDL R134, [R1+0x1c] ;  /* 0x00001c0001867983 */ /* 0x002ea20000100800 */
[----:B------:R-:W-:Y:S02]  /*6d60*/  MOV R0, R246 ;  /* 0x000000f600007202 */ /* 0x000fe40000000f00 */
[----:B------:R-:W-:Y:S01]  /*6d70*/  @P3 MOV R0, R249 ;  /* 0x000000f900003202 */ /* 0x000fe20000000f00 */
[----:B------:R-:W0:Y:S08]  /*6d80*/  LDGDEPBAR ;  /* 0x00000000000079af */ /* 0x000e300000000000 */
[----:B------:R-:W1:Y:S08]  /*6d90*/  SHFL.IDX PT, R2, R0, RZ, 0x1c1f ;  /* 0x001c1fff00027589 */ /* 0x000e7000000e0000 */
[----:B------:R-:W3:Y:S08]  /*6da0*/  SHFL.IDX PT, R133, R0, 0x1, 0x1c1f ;  /* 0x003c1f0000857f89 */ /* 0x000ef000000e0000 */
[----:B------:R-:W-:Y:S08]  /*6db0*/  SHFL.IDX PT, R136, R0, 0x3, 0x1c1f ;  /* 0x007c1f0000887f89 */ /* 0x000ff000000e0000 */
[----:B------:R4:W5:Y:S02]  /*6dc0*/  SHFL.IDX PT, R135, R0, 0x2, 0x1c1f ;  /* 0x005c1f0000877f89 */ /* 0x00096400000e0000 */
[----:B----4-:R-:W-:Y:S05]  /*6dd0*/  IMAD R0, R199, -0x30, RZ ;  /* 0xffffffd0c7007824 */ /* 0x010fea00078e02ff */
[----:B--2---:R-:W-:Y:S04]  /*6de0*/  IADD3 R0, -R134, 0x1, R0 ;  /* 0x0000000186007810 */ /* 0x004fe80007ffe100 */
[----:B------:R-:W-:Y:S04]  /*6df0*/  IADD3 R0, -R250, R0, R251 ;  /* 0x00000000fa007210 */ /* 0x000fe80007ffe1fb */
[C---:B-1----:R-:W-:Y:S02]  /*6e00*/  IADD3 R134, R0.reuse, R2, RZ ;  /* 0x0000000200867210 */ /* 0x042fe40007ffe0ff */
[----:B---3--:R-:W-:Y:S02]  /*6e10*/  IADD3 R133, R0, R133, RZ ;  /* 0x0000008500857210 */ /* 0x008fe40007ffe0ff */
[----:B------:R-:W-:Y:S02]  /*6e20*/  ISETP.GT.AND P0, PT, R134, RZ, PT ;  /* 0x000000ff8600720c */ /* 0x000fe40003f04270 */
[----:B-----5:R-:W-:Y:S02]  /*6e30*/  IADD3 R2, R0, R135, RZ ;  /* 0x0000008700027210 */ /* 0x020fe40007ffe0ff */
[----:B------:R-:W-:Y:S02]  /*6e40*/  FSEL R135, R4, -INF , P0 ;  /* 0xff80000004877808 */ /* 0x000fe40000000000 */
[C---:B------:R-:W-:Y:S02]  /*6e50*/  ISETP.GT.AND P2, PT, R134.reuse, 0x1, PT ;  /* 0x000000018600780c */ /* 0x040fe40003f44270 */
[----:B------:R-:W-:Y:S02]  /*6e60*/  ISETP.GT.AND P0, PT, R133, 0x1, PT ;  /* 0x000000018500780c */ /* 0x000fe40003f04270 */
[----:B------:R-:W-:Y:S02]  /*6e70*/  FMNMX.FTZ R4, R135, R3, !PT ;  /* 0x0000000387047209 */ /* 0x000fe40007810000 */
[----:B------:R-:W-:Y:S02]  /*6e80*/  FSEL R137, R5, -INF , P2 ;  /* 0xff80000005897808 */ /* 0x000fe40001000000 */
[C---:B------:R-:W-:Y:S02]  /*6e90*/  ISETP.GT.AND P2, PT, R134.reuse, 0x8, PT ;  /* 0x000000088600780c */ /* 0x040fe40003f44270 */
[----:B------:R-:W-:Y:S02]  /*6ea0*/  ISETP.GT.AND P1, PT, R133, RZ, PT ;  /* 0x000000ff8500720c */ /* 0x000fe40003f24270 */
[----:B------:R-:W-:Y:S02]  /*6eb0*/  FSEL R142, R7, -INF , P0 ;  /* 0xff800000078e7808 */ /* 0x000fe40000000000 */
[----:B------:R-:W-:Y:S02]  /*6ec0*/  ISETP.GT.AND P0, PT, R134, 0x9, PT ;  /* 0x000000098600780c */ /* 0x000fe40003f04270 */
[----:B------:R-:W-:Y:S02]  /*6ed0*/  IADD3 R0, R0, R136, RZ ;  /* 0x0000008800007210 */ /* 0x000fe40007ffe0ff */
[----:B------:R-:W-:Y:S02]  /*6ee0*/  FSEL R136, R16, -INF , P2 ;  /* 0xff80000010887808 */ /* 0x000fe40001000000 */
[----:B------:R-:W-:Y:S02]  /*6ef0*/  FMNMX.FTZ R4, R137, R4, !PT ;  /* 0x0000000489047209 */ /* 0x000fe40007810000 */
[----:B------:R-:W-:Y:S02]  /*6f00*/  FSEL R17, R17, -INF , P0 ;  /* 0xff80000011117808 */ /* 0x000fe40000000000 */
[----:B------:R-:W-:Y:S02]  /*6f10*/  FSEL R141, R6, -INF , P1 ;  /* 0xff800000068d7808 */ /* 0x000fe40000800000 */
        /* <DEDUP_REMOVED lines=9> */
[----:B------:R-:W-:Y:S02]  /*6fb0*/  ISETP.GT.AND P0, PT, R134, 0x18, PT ;  /* 0x000000188600780c */ /* 0x000fe40003f04270 */
        /* <DEDUP_REMOVED lines=13> */
[----:B------:R-:W-:Y:S02]  /*7090*/  ISETP.GT.AND P0, PT, R134, 0x28, PT ;  /* 0x000000288600780c */ /* 0x000fe40003f04270 */
[----:B------:R-:W-:Y:S02]  /*70a0*/  FMNMX.FTZ R4, R223, R4, !PT ;  /* 0x00000004df047209 */ /* 0x000fe40007810000 */
[----:B------:R-:W-:Y:S02]  /*70b0*/  FSEL R181, R22, -INF , P2 ;  /* 0xff80000016b57808 */ /* 0x000fe40001000000 */
[----:B------:R-:W-:Y:S02]  /*70c0*/  ISETP.GT.AND P2, PT, R134, 0x29, PT ;  /* 0x000000298600780c */ /* 0x000fe40003f44270 */
[----:B------:R-:W-:Y:S02]  /*70d0*/  FSEL R221, R48, -INF , P0 ;  /* 0xff80000030dd7808 */ /* 0x000fe40000000000 */
[----:B------:R-:W-:Y:S02]  /*70e0*/  FMNMX.FTZ R4, R222, R4, !PT ;  /* 0x00000004de047209 */ /* 0x000fe40007810000 */
[----:B------:R-:W-:Y:S02]  /*70f0*/  FSEL R220, R49, -INF , P2 ;  /* 0xff80000031dc7808 */ /* 0x000fe40001000000 */
[----:B------:R-:W-:Y:S02]  /*7100*/  FMNMX.FTZ R4, R221, R4, !PT ;  /* 0x00000004dd047209 */ /* 0x000fe40007810000 */
[----:B------:R-:W-:Y:S02]  /*7110*/  ISETP.GT.AND P0, PT, R133, 0x19, PT ;  /* 0x000000198500780c */ /* 0x000fe40003f04270 */
[----:B------:R-:W-:Y:S02]  /*7120*/  FMNMX.FTZ R4, R220, R4, !PT ;  /* 0x00000004dc047209 */ /* 0x000fe40007810000 */
[----:B------:R-:W-:Y:S02]  /*7130*/  FSEL R179, R35, -INF , P0 ;  /* 0xff80000023b37808 */ /* 0x000fe40000000000 */
[C---:B------:R-:W-:Y:S01]  /*7140*/  ISETP.GT.AND P0, PT, R133.reuse, 0x20, PT ;  /* 0x000000208500780c */ /* 0x040fe20003f04270 */
[----:B------:R-:W1:Y:S01]  /*7150*/  SHFL.BFLY PT, R20, R4, 0x2, 0x1f ;  /* 0x0c401f0004147f89 */ /* 0x000e6200000e0000 */
[C---:B------:R-:W-:Y:S02]  /*7160*/  ISETP.GT.AND P1, PT, R133.reuse, 0x11, PT ;  /* 0x000000118500780c */ /* 0x040fe40003f24270 */
[----:B------:R-:W-:Y:S02]  /*7170*/  FSEL R219, R38, -INF , P0 ;  /* 0xff80000026db7808 */ /* 0x000fe40000000000 */
[----:B------:R-:W-:Y:S02]  /*7180*/  ISETP.GT.AND P0, PT, R133, 0x29, PT ;  /* 0x000000298500780c */ /* 0x000fe40003f04270 */
[----:B------:R-:W-:Y:S02]  /*7190*/  FSEL R178, R23, -INF , P1 ;  /* 0xff80000017b27808 */ /* 0x000fe40000800000 */
[----:B------:R-:W-:Y:S02]  /*71a0*/  ISETP.GT.AND P1, PT, R133, 0x18, PT ;  /* 0x000000188500780c */ /* 0x000fe40003f24270 */
[----:B------:R-:W-:Y:S02]  /*71b0*/  FMNMX.FTZ R5, R141, R132, !PT ;  /* 0x000000848d057209 */ /* 0x000fe40007810000 */
[----:B------:R-:W-:Y:S02]  /*71c0*/  FSEL R216, R51, -INF , P0 ;  /* 0xff80000033d87808 */ /* 0x000fe40000000000 */
[----:B------:R-:W-:Y:S02]  /*71d0*/  ISETP.GT.AND P0, PT, R2, RZ, PT ;  /* 0x000000ff0200720c */ /* 0x000fe40003f04270 */
[----:B------:R-:W-:Y:S02]  /*71e0*/  FSEL R180, R34, -INF , P1 ;  /* 0xff80000022b47808 */ /* 0x000fe40000800000 */
[C---:B------:R-:W-:Y:S02]  /*71f0*/  ISETP.GT.AND P1, PT, R133.reuse, 0x28, PT ;  /* 0x000000288500780c */ /* 0x040fe40003f24270 */
[----:B------:R-:W-:Y:S02]  /*7200*/  FMNMX.FTZ R5, R142, R5, !PT ;  /* 0x000000058e057209 */ /* 0x000fe40007810000 */
[----:B------:R-:W-:Y:S02]  /*7210*/  ISETP.GT.AND P2, PT, R133, 0x21, PT ;  /* 0x000000218500780c */ /* 0x000fe40003f44270 */
[----:B------:R-:W-:Y:S02]  /*7220*/  FSEL R6, R8, -INF , P0 ;  /* 0xff80000008067808 */ /* 0x000fe40000000000 */
[----:B------:R-:W-:Y:S02]  /*7230*/  ISETP.GT.AND P0, PT, R0, 0x1, PT ;  /* 0x000000010000780c */ /* 0x000fe40003f04270 */
[----:B------:R-:W-:Y:S02]  /*7240*/  FMNMX.FTZ R5, R18, R5, !PT ;  /* 0x0000000512057209 */ /* 0x000fe40007810000 */
[----:B------:R-:W-:Y:S02]  /*7250*/  FSEL R217, R50, -INF , P1 ;  /* 0xff80000032d97808 */ /* 0x000fe40000800000 */
[----:B------:R-:W-:Y:S02]  /*7260*/  ISETP.GT.AND P1, PT, R0, RZ, PT ;  /* 0x000000ff0000720c */ /* 0x000fe40003f24270 */
[----:B------:R-:W-:Y:S02]  /*7270*/  FSEL R218, R39, -INF , P2 ;  /* 0xff80000027da7808 */ /* 0x000fe40001000000 */
[C---:B------:R-:W-:Y:S01]  /*7280*/  ISETP.GT.AND P2, PT, R2.reuse, 0x1, PT ;  /* 0x000000010200780c */ /* 0x040fe20003f44270 */
[----:B------:R-:W-:Y:S01]  /*7290*/  LDSM.16.MT88.4 R36, [R186] ;  /* 0x00000000ba24783b */ /* 0x000fe20000004200 */
[----:B------:R-:W-:Y:S02]  /*72a0*/  FSEL R11, R11, -INF , P0 ;  /* 0xff8000000b0b7808 */ /* 0x000fe40000000000 */
[----:B------:R-:W-:Y:S02]  /*72b0*/  ISETP.GT.AND P0, PT, R2, 0x8, PT ;  /* 0x000000080200780c */ /* 0x000fe40003f04270 */
[----:B------:R-:W-:Y:S02]  /*72c0*/  FMNMX.FTZ R5, R19, R5, !PT ;  /* 0x0000000513057209 */ /* 0x000fe40007810000 */
[----:B------:R-:W-:Y:S02]  /*72d0*/  FSEL R10, R10, -INF , P1 ;  /* 0xff8000000a0a7808 */ /* 0x000fe40000800000 */
[----:B------:R-:W-:Y:S02]  /*72e0*/  ISETP.GT.AND P1, PT, R0, 0x8, PT ;  /* 0x000000080000780c */ /* 0x000fe40003f24270 */
[----:B-1----:R-:W-:Y:S02]  /*72f0*/  FMNMX.FTZ R4, R4, R20, !PT ;  /* 0x0000001404047209 */ /* 0x002fe40007810000 */
[----:B------:R-:W-:Y:S01]  /*7300*/  FSEL R16, R9, -INF , P2 ;  /* 0xff80000009107808 */ /* 0x000fe20001000000 */
[----:B------:R-:W-:Y:S01]  /*7310*/  LDSM.16.MT88.4 R20, [R185] ;  /* 0x00000000b914783b */ /* 0x000fe20000004200 */
[----:B------:R-:W-:Y:S02]  /*7320*/  FSEL R9, R12, -INF , P0 ;  /* 0xff8000000c097808 */ /* 0x000fe40000000000 */
[----:B------:R-:W-:Y:S02]  /*7330*/  FMNMX.FTZ R12, R6, R139, !PT ;  /* 0x0000008b060c7209 */ /* 0x000fe40007810000 */
[----:B------:R-:W-:Y:S02]  /*7340*/  FSEL R7, R14, -INF , P1 ;  /* 0xff8000000e077808 */ /* 0x000fe40000800000 */
[----:B------:R-:W-:Y:S01]  /*7350*/  FMNMX.FTZ R5, R181, R5, !PT ;  /* 0x00000005b5057209 */ /* 0x000fe20007810000 */
[----:B------:R-:W1:Y:S01]  /*7360*/  SHFL.BFLY PT, R14, R4, 0x1, 0x1f ;  /* 0x0c201f00040e7f89 */ /* 0x000e6200000e0000 */
[----:B------:R-:W-:Y:S02]  /*7370*/  FMNMX.FTZ R12, R16, R12, !PT ;  /* 0x0000000c100c7209 */ /* 0x000fe40007810000 */
[----:B------:R-:W-:Y:S02]  /*7380*/  ISETP.GT.AND P2, PT, R2, 0x9, PT ;  /* 0x000000090200780c */ /* 0x000fe40003f44270 */
[----:B------:R-:W-:Y:S02]  /*7390*/  ISETP.GT.AND P0, PT, R0, 0x9, PT ;  /* 0x000000090000780c */ /* 0x000fe40003f04270 */
[----:B------:R-:W-:Y:S02]  /*73a0*/  FMNMX.FTZ R5, R178, R5, !PT ;  /* 0x00000005b2057209 */ /* 0x000fe40007810000 */
[----:B------:R-:W-:Y:S02]  /*73b0*/  FSEL R8, R13, -INF , P2 ;  /* 0xff8000000d087808 */ /* 0x000fe40001000000 */
[----:B------:R-:W-:Y:S02]  /*73c0*/  FSEL R15, R15, -INF , P0 ;  /* 0xff8000000f0f7808 */ /* 0x000fe40000000000 */
[----:B------:R-:W-:Y:S02]  /*73d0*/  ISETP.GT.AND P0, PT, R2, 0x10, PT ;  /* 0x000000100200780c */ /* 0x000fe40003f04270 */
[----:B------:R-:W-:Y:S02]  /*73e0*/  FMNMX.FTZ R12, R9, R12, !PT ;  /* 0x0000000c090c7209 */ /* 0x000fe40007810000 */
[----:B------:R-:W-:Y:S02]  /*73f0*/  FMNMX.FTZ R5, R180, R5, !PT ;  /* 0x00000005b4057209 */ /* 0x000fe40007810000 */
[----:B------:R-:W-:Y:S02]  /*7400*/  FSEL R171, R24, -INF , P0 ;  /* 0xff80000018ab7808 */ /* 0x000fe40000000000 */
[----:B------:R-:W-:Y:S02]  /*7410*/  ISETP.GT.AND P2, PT, R2, 0x11, PT ;  /* 0x000000110200780c */ /* 0x000fe40003f44270 */
[----:B------:R-:W-:Y:S02]  /*7420*/  ISETP.GT.AND P1, PT, R0, 0x10, PT ;  /* 0x000000100000780c */ /* 0x000fe40003f24270 */
[----:B------:R-:W-:Y:S02]  /*7430*/  FMNMX.FTZ R12, R8, R12, !PT ;  /* 0x0000000c080c7209 */ /* 0x000fe40007810000 */
[----:B------:R-:W-:Y:S02]  /*7440*/  FMNMX.FTZ R5, R179, R5, !PT ;  /* 0x00000005b3057209 */ /* 0x000fe40007810000 */
[----:B------:R-:W-:Y:S02]  /*7450*/  FSEL R169, R25, -INF , P2 ;  /* 0xff80000019a97808 */ /* 0x000fe40001000000 */
[----:B------:R-:W-:Y:S02]  /*7460*/  FSEL R174, R26, -INF , P1 ;  /* 0xff8000001aae7808 */ /* 0x000fe40000800000 */
[----:B------:R-:W-:Y:S02]  /*7470*/  ISETP.GT.AND P0, PT, R0, 0x11, PT ;  /* 0x000000110000780c */ /* 0x000fe40003f04270 */
[C---:B------:R-:W-:Y:S02]  /*7480*/  ISETP.GT.AND P1, PT, R2.reuse, 0x18, PT ;  /* 0x000000180200780c */ /* 0x040fe40003f24270 */
[----:B------:R-:W-:Y:S02]  /*7490*/  FMNMX.FTZ R12, R171, R12, !PT ;  /* 0x0000000cab0c7209 */ /* 0x000fe40007810000 */
[----:B------:R-:W-:Y:S02]  /*74a0*/  FMNMX.FTZ R5, R219, R5, !PT ;  /* 0x00000005db057209 */ /* 0x000fe40007810000 */
[----:B------:R-:W-:Y:S02]  /*74b0*/  FSEL R177, R27, -INF , P0 ;  /* 0xff8000001bb17808 */ /* 0x000fe40000000000 */
[C---:B------:R-:W-:Y:S02]  /*74c0*/  ISETP.GT.AND P0, PT, R2.reuse, 0x19, PT ;  /* 0x000000190200780c */ /* 0x040fe40003f04270 */
[----:B------:R-:W-:Y:S02]  /*74d0*/  ISETP.GT.AND P2, PT, R2, 0x20, PT ;  /* 0x000000200200780c */ /* 0x000fe40003f44270 */
[----:B------:R-:W-:Y:S02]  /*74e0*/  FSEL R168, R28, -INF , P1 ;  /* 0xff8000001ca87808 */ /* 0x000fe40000800000 */
[----:B------:R-:W-:Y:S02]  /*74f0*/  FMNMX.FTZ R12, R169, R12, !PT ;  /* 0x0000000ca90c7209 */ /* 0x000fe40007810000 */
[----:B------:R-:W-:Y:S02]  /*7500*/  FMNMX.FTZ R5, R218, R5, !PT ;  /* 0x00000005da057209 */ /* 0x000fe40007810000 */
[----:B------:R-:W-:Y:S02]  /*7510*/  FSEL R215, R40, -INF , P2 ;  /* 0xff80000028d77808 */ /* 0x000fe40001000000 */
[C---:B------:R-:W-:Y:S02]  /*7520*/  ISETP.GT.AND P1, PT, R2.reuse, 0x21, PT ;  /* 0x000000210200780c */ /* 0x040fe40003f24270 */
[----:B------:R-:W-:Y:S02]  /*7530*/  FSEL R167, R29, -INF , P0 ;  /* 0xff8000001da77808 */ /* 0x000fe40000000000 */
[C---:B------:R-:W-:Y:S02]  /*7540*/  ISETP.GT.AND P0, PT, R2.reuse, 0x28, PT ;  /* 0x000000280200780c */ /* 0x040fe40003f04270 */
[----:B------:R-:W-:Y:S02]  /*7550*/  ISETP.GT.AND P2, PT, R2, 0x29, PT ;  /* 0x000000290200780c */ /* 0x000fe40003f44270 */
[----:B------:R-:W-:Y:S02]  /*7560*/  FMNMX.FTZ R2, R10, R140, !PT ;  /* 0x0000008c0a027209 */ /* 0x000fe40007810000 */
[----:B------:R-:W-:Y:S02]  /*7570*/  FMNMX.FTZ R12, R168, R12, !PT ;  /* 0x0000000ca80c7209 */ /* 0x000fe40007810000 */
[----:B------:R-:W-:Y:S02]  /*7580*/  FMNMX.FTZ R5, R217, R5, !PT ;  /* 0x00000005d9057209 */ /* 0x000fe40007810000 */
[----:B------:R-:W-:Y:S02]  /*7590*/  FMNMX.FTZ R2, R11, R2, !PT ;  /* 0x000000020b027209 */ /* 0x000fe40007810000 */
[----:B-1----:R-:W-:Y:S02]  /*75a0*/  FMNMX.FTZ R138, R4, R14, !PT ;  /* 0x0000000e048a7209 */ /* 0x002fe40007810000 */
[----:B------:R-:W-:Y:S02]  /*75b0*/  FMNMX.FTZ R4, R167, R12, !PT ;  /* 0x0000000ca7047209 */ /* 0x000fe40007810000 */
[----:B------:R-:W-:Y:S02]  /*75c0*/  FMNMX.FTZ R5, R216, R5, !PT ;  /* 0x00000005d8057209 */ /* 0x000fe40007810000 */
[----:B------:R-:W-:Y:S02]  /*75d0*/  FSEL R214, R41, -INF , P1 ;  /* 0xff80000029d67808 */ /* 0x000fe40000800000 */
[----:B------:R-:W-:Y:S01]  /*75e0*/  FMNMX.FTZ R2, R7, R2, !PT ;  /* 0x0000000207027209 */ /* 0x000fe20007810000 */
[----:B------:R-:W1:Y:S01]  /*75f0*/  SHFL.BFLY PT, R13, R5, 0x2, 0x1f ;  /* 0x0c401f00050d7f89 */ /* 0x000e6200000e0000 */
[----:B------:R-:W-:Y:S02]  /*7600*/  FMNMX.FTZ R4, R215, R4, !PT ;  /* 0x00000004d7047209 */ /* 0x000fe40007810000 */
[----:B------:R-:W-:Y:S02]  /*7610*/  FSEL R213, R44, -INF , P0 ;  /* 0xff8000002cd57808 */ /* 0x000fe40000000000 */
[----:B------:R-:W-:Y:S02]  /*7620*/  FMNMX.FTZ R2, R15, R2, !PT ;  /* 0x000000020f027209 */ /* 0x000fe40007810000 */
[----:B------:R-:W-:Y:S02]  /*7630*/  FMNMX.FTZ R12, R214, R4, !PT ;  /* 0x00000004d60c7209 */ /* 0x000fe40007810000 */
[----:B------:R-:W-:Y:S02]  /*7640*/  ISETP.GT.AND P0, PT, R0, 0x19, PT ;  /* 0x000000190000780c */ /* 0x000fe40003f04270 */
[----:B------:R-:W-:Y:S02]  /*7650*/  FMNMX.FTZ R4, R174, R2, !PT ;  /* 0x00000002ae047209 */ /* 0x000fe40007810000 */
[----:B------:R-:W-:Y:S01]  /*7660*/  FMNMX.FTZ R2, R213, R12, !PT ;  /* 0x0000000cd5027209 */ /* 0x000fe20007810000 */
[C---:B------:R-:W-:Y:S01]  /*7670*/  FMUL.FTZ R12, R138.reuse, c[0x0][0x2d0] ;  /* 0x0000b4008a0c7a20 */ /* 0x040fe20000410000 */
[----:B------:R-:W-:Y:S02]  /*7680*/  FSEL R172, R31, -INF , P0 ;  /* 0xff8000001fac7808 */ /* 0x000fe40000000000 */
[----:B------:R-:W-:Y:S02]  /*7690*/  FSETP.NEU.FTZ.AND P0, PT, R138, -INF , PT ;  /* 0xff8000008a00780b */ /* 0x000fe40003f1d000 */
[----:B------:R-:W-:Y:S02]  /*76a0*/  ISETP.GT.AND P1, PT, R0, 0x18, PT ;  /* 0x000000180000780c */ /* 0x000fe40003f24270 */
[----:B------:R-:W-:Y:S02]  /*76b0*/  FSEL R162, R12, RZ, P0 ;  /* 0x000000ff0ca27208 */ /* 0x000fe40000000000 */
[----:B------:R-:W-:Y:S02]  /*76c0*/  FSEL R209, R45, -INF , P2 ;  /* 0xff8000002dd17808 */ /* 0x000fe40001000000 */
[----:B------:R-:W-:Y:S01]  /*76d0*/  FSEL R170, R30, -INF , P1 ;  /* 0xff8000001eaa7808 */ /* 0x000fe20000800000 */
[--C-:B------:R-:W-:Y:S01]  /*76e0*/  FFMA.FTZ R12, R135, c[0x0][0x2d0], -R162.reuse ;  /* 0x0000b400870c7a23 */ /* 0x100fe200000108a2 */
[C---:B------:R-:W-:Y:S02]  /*76f0*/  ISETP.GT.AND P1, PT, R0.reuse, 0x21, PT ;  /* 0x000000210000780c */ /* 0x040fe40003f24270 */
[----:B------:R-:W-:Y:S01]  /*7700*/  ISETP.GT.AND P2, PT, R0, 0x20, PT ;  /* 0x000000200000780c */ /* 0x000fe20003f44270 */
[----:B------:R2:W-:Y:S01]  /*7710*/  MUFU.EX2 R173, R12 ;  /* 0x0000000c00ad7308 */ /* 0x0005e20000000800 */
[----:B------:R-:W-:Y:S02]  /*7720*/  FSEL R176, R43, -INF , P1 ;  /* 0xff8000002bb07808 */ /* 0x000fe40000800000 */
[----:B------:R-:W-:Y:S02]  /*7730*/  FSEL R207, R42, -INF , P2 ;  /* 0xff8000002acf7808 */ /* 0x000fe40001000000 */
[C---:B------:R-:W-:Y:S02]  /*7740*/  ISETP.GT.AND P2, PT, R0.reuse, 0x28, PT ;  /* 0x000000280000780c */ /* 0x040fe40003f44270 */
[----:B------:R-:W-:Y:S01]  /*7750*/  ISETP.GT.AND P1, PT, R0, 0x29, PT ;  /* 0x000000290000780c */ /* 0x000fe20003f24270 */
[--C-:B------:R-:W-:Y:S01]  /*7760*/  FFMA.FTZ R0, R137, c[0x0][0x2d0], -R162.reuse ;  /* 0x0000b40089007a23 */ /* 0x100fe200000108a2 */
[----:B------:R-:W-:Y:S02]  /*7770*/  FMNMX.FTZ R2, R209, R2, !PT ;  /* 0x00000002d1027209 */ /* 0x000fe40007810000 */
[----:B------:R-:W-:Y:S01]  /*7780*/  FMNMX.FTZ R4, R177, R4, !PT ;  /* 0x00000004b1047209 */ /* 0x000fe20007810000 */
[----:B------:R3:W-:Y:S01]  /*7790*/  MUFU.EX2 R204, R0 ;  /* 0x0000000000cc7308 */ /* 0x0007e20000000800 */
[----:B-1----:R-:W-:Y:S02]  /*77a0*/  FMNMX.FTZ R5, R5, R13, !PT ;  /* 0x0000000d05057209 */ /* 0x002fe40007810000 */
[----:B------:R-:W1:Y:S01]  /*77b0*/  SHFL.BFLY PT, R13, R2, 0x2, 0x1f ;  /* 0x0c401f00020d7f89 */ /* 0x000e6200000e0000 */
[----:B------:R-:W-:Y:S02]  /*77c0*/  FMNMX.FTZ R4, R170, R4, !PT ;  /* 0x00000004aa047209 */ /* 0x000fe40007810000 */
[----:B------:R-:W-:Y:S02]  /*77d0*/  FSEL R175, R46, -INF , P2 ;  /* 0xff8000002eaf7808 */ /* 0x000fe40001000000 */
[----:B------:R-:W-:Y:S02]  /*77e0*/  FMNMX.FTZ R4, R172, R4, !PT ;  /* 0x00000004ac047209 */ /* 0x000fe40007810000 */
[----:B------:R-:W-:Y:S01]  /*77f0*/  FSEL R135, R47, -INF , P1 ;  /* 0xff8000002f877808 */ /* 0x000fe20000800000 */
[----:B------:R-:W4:Y:S01]  /*7800*/  SHFL.BFLY PT, R14, R5, 0x1, 0x1f ;  /* 0x0c201f00050e7f89 */ /* 0x000f2200000e0000 */
[----:B------:R-:W-:Y:S01]  /*7810*/  FMNMX.FTZ R4, R207, R4, !PT ;  /* 0x00000004cf047209 */ /* 0x000fe20007810000 */
[--C-:B--2---:R-:W-:Y:S03]  /*7820*/  FFMA.FTZ R12, R136, c[0x0][0x2d0], -R162.reuse ;  /* 0x0000b400880c7a23 */ /* 0x104fe600000108a2 */
[----:B------:R-:W-:Y:S01]  /*7830*/  FMNMX.FTZ R4, R176, R4, !PT ;  /* 0x00000004b0047209 */ /* 0x000fe20007810000 */
[----:B------:R2:W-:Y:S03]  /*7840*/  MUFU.EX2 R231, R12 ;  /* 0x0000000c00e77308 */ /* 0x0005e60000000800 */
[----:B---3--:R-:W-:Y:S02]  /*7850*/  FMNMX.FTZ R0, R175, R4, !PT ;  /* 0x00000004af007209 */ /* 0x008fe40007810000 */
[----:B-1----:R-:W-:Y:S02]  /*7860*/  FMNMX.FTZ R4, R2, R13, !PT ;  /* 0x0000000d02047209 */ /* 0x002fe40007810000 */
[----:B------:R-:W-:Y:S03]  /*7870*/  FMNMX.FTZ R0, R135, R0, !PT ;  /* 0x0000000087007209 */ /* 0x000fe60007810000 */
[----:B------:R-:W1:Y:S01]  /*7880*/  SHFL.BFLY PT, R13, R4, 0x1, 0x1f ;  /* 0x0c201f00040d7f89 */ /* 0x000e6200000e0000 */
[----:B----4-:R-:W-:Y:S04]  /*7890*/  FMNMX.FTZ R137, R5, R14, !PT ;  /* 0x0000000e05897209 */ /* 0x010fe80007810000 */
[C---:B------:R-:W-:Y:S03]  /*78a0*/  FSETP.NEU.FTZ.AND P2, PT, R137.reuse, -INF , PT ;  /* 0xff8000008900780b */ /* 0x040fe60003f5d000 */
[----:B------:R-:W3:Y:S01]  /*78b0*/  SHFL.BFLY PT, R2, R0, 0x2, 0x1f ;  /* 0x0c401f0000027f89 */ /* 0x000ee200000e0000 */
[----:B------:R-:W-:Y:S02]  /*78c0*/  FMUL.FTZ R5, R137, c[0x0][0x2d0] ;  /* 0x0000b40089057a20 */ /* 0x000fe40000410000 */
[----:B--2---:R-:W-:Y:S03]  /*78d0*/  FFMA.FTZ R12, R17, c[0x0][0x2d0], -R162 ;  /* 0x0000b400110c7a23 */ /* 0x004fe600000108a2 */
[----:B------:R-:W-:Y:S01]  /*78e0*/  FSEL R160, R5, RZ, P2 ;  /* 0x000000ff05a07208 */ /* 0x000fe20001000000 */
[----:B------:R-:W2:Y:S04]  /*78f0*/  MUFU.EX2 R232, R12 ;  /* 0x0000000c00e87308 */ /* 0x000ea80000000800 */
[--C-:B------:R-:W-:Y:S01]  /*7900*/  FFMA.FTZ R5, R141, c[0x0][0x2d0], -R160.reuse ;  /* 0x0000b4008d057a23 */ /* 0x100fe200000108a0 */
[----:B-1----:R-:W-:Y:S05]  /*7910*/  FMNMX.FTZ R136, R4, R13, !PT ;  /* 0x0000000d04887209 */ /* 0x002fea0007810000 */
[----:B------:R1:W-:Y:S01]  /*7920*/  MUFU.EX2 R166, R5 ;  /* 0x0000000500a67308 */ /* 0x0003e20000000800 */
[C---:B------:R-:W-:Y:S01]  /*7930*/  FSETP.NEU.FTZ.AND P1, PT, R136.reuse, -INF , PT ;  /* 0xff8000008800780b */ /* 0x040fe20003f3d000 */
[----:B------:R-:W-:Y:S01]  /*7940*/  FMUL.FTZ R4, R136, c[0x0][0x2d0] ;  /* 0x0000b40088047a20 */ /* 0x000fe20000410000 */
[----:B---3--:R-:W-:Y:S01]  /*7950*/  FMNMX.FTZ R0, R0, R2, !PT ;  /* 0x0000000200007209 */ /* 0x008fe20007810000 */
[--C-:B------:R-:W-:Y:S03]  /*7960*/  FFMA.FTZ R2, R18, c[0x0][0x2d0], -R160.reuse ;  /* 0x0000b40012027a23 */ /* 0x100fe600000108a0 */
[----:B------:R-:W-:Y:S03]  /*7970*/  FSEL R161, R4, RZ, P1 ;  /* 0x000000ff04a17208 */ /* 0x000fe60000800000 */
[----:B------:R3:W-:Y:S02]  /*7980*/  MUFU.EX2 R229, R2 ;  /* 0x0000000200e57308 */ /* 0x0007e40000000800 */
[--C-:B------:R-:W-:Y:S02]  /*7990*/  FFMA.FTZ R4, R16, c[0x0][0x2d0], -R161.reuse ;  /* 0x0000b40010047a23 */ /* 0x100fe400000108a1 */
[--C-:B------:R-:W-:Y:S06]  /*79a0*/  FFMA.FTZ R6, R6, c[0x0][0x2d0], -R161.reuse ;  /* 0x0000b40006067a23 */ /* 0x100fec00000108a1 */
[----:B------:R-:W-:Y:S01]  /*79b0*/  MUFU.EX2 R227, R4 ;  /* 0x0000000400e37308 */ /* 0x000fe20000000800 */
[--C-:B-1----:R-:W-:Y:S01]  /*79c0*/  FFMA.FTZ R5, R142, c[0x0][0x2d0], -R160.reuse ;  /* 0x0000b4008e057a23 */ /* 0x102fe200000108a0 */
[----:B--2---:R-:W-:Y:S08]  /*79d0*/  F2FP.PACK_AB R142, R232, R231 ;  /* 0x000000e7e88e723e */ /* 0x004ff000000000ff */
[----:B------:R1:W2:Y:S01]  /*79e0*/  MUFU.EX2 R230, R5 ;  /* 0x0000000500e67308 */ /* 0x0002a20000000800 */
[----:B---3--:R-:W3:Y:S09]  /*79f0*/  SHFL.BFLY PT, R2, R0, 0x1, 0x1f ;  /* 0x0c201f0000027f89 */ /* 0x008ef200000e0000 */
[----:B------:R-:W-:Y:S01]  /*7a00*/  MUFU.EX2 R165, R6 ;  /* 0x0000000600a57308 */ /* 0x000fe20000000800 */
[----:B-1----:R-:W-:Y:S01]  /*7a10*/  FFMA.FTZ R5, R19, c[0x0][0x2d0], -R160 ;  /* 0x0000b40013057a23 */ /* 0x002fe200000108a0 */
[----:B--2---:R-:W-:Y:S02]  /*7a20*/  F2FP.PACK_AB R141, R230, R166 ;  /* 0x000000a6e68d723e */ /* 0x004fe400000000ff */
[----:B---3--:R-:W-:Y:S01]  /*7a30*/  FMNMX.FTZ R134, R0, R2, !PT ;  /* 0x0000000200867209 */ /* 0x008fe20007810000 */
[--C-:B------:R-:W-:Y:S05]  /*7a40*/  FFMA.FTZ R0, R9, c[0x0][0x2d0], -R161.reuse ;  /* 0x0000b40009007a23 */ /* 0x100fea00000108a1 */
[----:B------:R-:W1:Y:S01]  /*7a50*/  MUFU.EX2 R234, R5 ;  /* 0x0000000500ea7308 */ /* 0x000e620000000800 */
[----:B------:R-:W-:Y:S02]  /*7a60*/  FFMA.FTZ R2, R8, c[0x0][0x2d0], -R161 ;  /* 0x0000b40008027a23 */ /* 0x000fe400000108a1 */
[----:B------:R-:W-:Y:S07]  /*7a70*/  FMUL.FTZ R4, R134, c[0x0][0x2d0] ;  /* 0x0000b40086047a20 */ /* 0x000fee0000410000 */
[----:B------:R2:W-:Y:S10]  /*7a80*/  MUFU.EX2 R226, R0 ;  /* 0x0000000000e27308 */ /* 0x0005f40000000800 */
[----:B------:R3:W-:Y:S01]  /*7a90*/  MUFU.EX2 R233, R2 ;  /* 0x0000000200e97308 */ /* 0x0007e20000000800 */
[----:B-1----:R-:W-:Y:S02]  /*7aa0*/  F2FP.PACK_AB R143, R234, R229 ;  /* 0x000000e5ea8f723e */ /* 0x002fe400000000ff */
        /* <DEDUP_REMOVED lines=8> */
[----:B-1----:R-:W-:Y:S01]  /*7b30*/  FMUL.FTZ R4, R133, R148 ;  /* 0x0000009485047220 */ /* 0x002fe20000410000 */
[----:B------:R-:W-:Y:S01]  /*7b40*/  F2FP.PACK_AB R148, R227, R165 ;  /* 0x000000a5e394723e */ /* 0x000fe200000000ff */
[C---:B------:R-:W-:Y:S02]  /*7b50*/  FMUL.FTZ R5, R133.reuse, R149 ;  /* 0x0000009585057220 */ /* 0x040fe40000410000 */
[C---:B------:R-:W-:Y:S02]  /*7b60*/  FMUL.FTZ R16, R133.reuse, R156 ;  /* 0x0000009c85107220 */ /* 0x040fe40000410000 */
[C---:B------:R-:W-:Y:S02]  /*7b70*/  FMUL.FTZ R17, R133.reuse, R157 ;  /* 0x0000009d85117220 */ /* 0x040fe40000410000 */
[----:B------:R-:W-:Y:S02]  /*7b80*/  FMUL.FTZ R32, R133, R112 ;  /* 0x0000007085207220 */ /* 0x000fe40000410000 */
[--C-:B--2---:R-:W-:Y:S02]  /*7b90*/  FFMA.FTZ R2, R11, c[0x0][0x2d0], -R163.reuse ;  /* 0x0000b4000b027a23 */ /* 0x104fe400000108a3 */
        /* <DEDUP_REMOVED lines=15> */
[----:B------:R-:W-:Y:S02]  /*7c90*/  FFMA.FTZ R2, R7, c[0x0][0x2d0], -R163 ;  /* 0x0000b40007027a23 */ /* 0x000fe400000108a3 */
[----:B------:R-:W-:Y:S02]  /*7ca0*/  FFMA.FTZ R129, R213, c[0x0][0x2d0], -R161 ;  /* 0x0000b400d5817a23 */ /* 0x000fe400000108a1 */
[----:B------:R1:W-:Y:S01]  /*7cb0*/  MUFU.EX2 R225, R2 ;  /* 0x0000000200e17308 */ /* 0x0003e20000000800 */
[----:B------:R-:W-:Y:S02]  /*7cc0*/  FFMA.FTZ R128, R176, c[0x0][0x2d0], -R163 ;  /* 0x0000b400b0807a23 */ /* 0x000fe400000108a3 */
[C---:B------:R-:W-:Y:S02]  /*7cd0*/  FMUL.FTZ R96, R133.reuse, R96 ;  /* 0x0000006085607220 */ /* 0x040fe40000410000 */
[----:B------:R-:W-:Y:S01]  /*7ce0*/  FMUL.FTZ R97, R133, R97 ;  /* 0x0000006185617220 */ /* 0x000fe20000410000 */
[----:B-1----:R-:W-:Y:S05]  /*7cf0*/  FSEL R2, R137, RZ, P2 ;  /* 0x000000ff89027208 */ /* 0x002fea0001000000 */
[----:B------:R-:W-:Y:S01]  /*7d00*/  FADD.FTZ R0, -R2, R132 ;  /* 0x0000008402007221 */ /* 0x000fe20000010100 */
[----:B------:R-:W-:Y:S03]  /*7d10*/  FSEL R2, R136, RZ, P1 ;  /* 0x000000ff88027208 */ /* 0x000fe60000800000 */
[----:B------:R-:W-:Y:S04]  /*7d20*/  FMUL.FTZ R0, R0, c[0x0][0x2d0] ;  /* 0x0000b40000007a20 */ /* 0x000fe80000410000 */
[----:B------:R1:W2:Y:S02]  /*7d30*/  MUFU.EX2 R132, R0 ;  /* 0x0000000000847308 */ /* 0x0002a40000000800 */
[----:B-1----:R-:W-:Y:S01]  /*7d40*/  FADD.FTZ R0, -R2, R139 ;  /* 0x0000008b02007221 */ /* 0x002fe20000010100 */
[----:B------:R-:W-:Y:S01]  /*7d50*/  FSEL R2, R134, RZ, P0 ;  /* 0x000000ff86027208 */ /* 0x000fe20000000000 */
[----:B--2---:R-:W-:Y:S01]  /*7d60*/  FMUL.FTZ R6, R132, R150 ;  /* 0x0000009684067220 */ /* 0x004fe20000410000 */
[----:B------:R-:W-:Y:S01]  /*7d70*/  F2FP.PACK_AB R150, R233, R226 ;  /* 0x000000e2e996723e */ /* 0x000fe200000000ff */
[----:B------:R-:W-:Y:S04]  /*7d80*/  FMUL.FTZ R0, R0, c[0x0][0x2d0] ;  /* 0x0000b40000007a20 */ /* 0x000fe80000410000 */
[----:B------:R-:W-:Y:S01]  /*7d90*/  MUFU.EX2 R139, R129 ;  /* 0x00000081008b7308 */ /* 0x000fe20000000800 */
[C---:B------:R-:W-:Y:S01]  /*7da0*/  FMUL.FTZ R7, R132.reuse, R151 ;  /* 0x0000009784077220 */ /* 0x040fe20000410000 */
[C---:B------:R-:W-:Y:S01]  /*7db0*/  ISETP.GT.AND P0, PT, R199.reuse, R248, PT ;  /* 0x000000f8c700720c */ /* 0x040fe20003f04270 */
[C---:B------:R-:W-:Y:S01]  /*7dc0*/  FMUL.FTZ R18, R132.reuse, R158 ;  /* 0x0000009e84127220 */ /* 0x040fe20000410000 */
[----:B------:R-:W-:Y:S01]  /*7dd0*/  IADD3 R199, R199, -0x1, RZ ;  /* 0xffffffffc7c77810 */ /* 0x000fe20007ffe0ff */
        /* <DEDUP_REMOVED lines=18> */
[----:B-1----:R-:W-:Y:S01]  /*7f00*/  FADD.FTZ R0, -R2, R140 ;  /* 0x0000008c02007221 */ /* 0x002fe20000010100 */
[----:B------:R-:W-:Y:S01]  /*7f10*/  F2FP.PACK_AB R140, R204, R173 ;  /* 0x000000adcc8c723e */ /* 0x000fe200000000ff */
[--C-:B------:R-:W-:Y:S02]  /*7f20*/  FFMA.FTZ R2, R15, c[0x0][0x2d0], -R163.reuse ;  /* 0x0000b4000f027a23 */ /* 0x100fe400000108a3 */
[----:B------:R-:W-:Y:S02]  /*7f30*/  FMUL.FTZ R0, R0, c[0x0][0x2d0] ;  /* 0x0000b40000007a20 */ /* 0x000fe40000410000 */
[----:B------:R-:W1:Y:S01]  /*7f40*/  MUFU.EX2 R228, R2 ;  /* 0x0000000200e47308 */ /* 0x000e620000000800 */
[C---:B--2---:R-:W-:Y:S01]  /*7f50*/  FMUL.FTZ R24, R3.reuse, R104 ;  /* 0x0000006803187220 */ /* 0x044fe20000410000 */
[-C--:B------:R-:W-:Y:S01]  /*7f60*/  HMMA.16816.F32 R4, R140, R20.reuse, R4 ;  /* 0x000000148c04723c */ /* 0x080fe20000001804 */
[C---:B------:R-:W-:Y:S02]  /*7f70*/  FMUL.FTZ R8, R3.reuse, R144 ;  /* 0x0000009003087220 */ /* 0x040fe40000410000 */
[C---:B------:R-:W-:Y:S02]  /*7f80*/  FMUL.FTZ R9, R3.reuse, R145 ;  /* 0x0000009103097220 */ /* 0x040fe40000410000 */
[C---:B------:R-:W-:Y:S02]  /*7f90*/  FMUL.FTZ R12, R3.reuse, R152 ;  /* 0x00000098030c7220 */ /* 0x040fe40000410000 */
[C---:B------:R-:W-:Y:S01]  /*7fa0*/  FMUL.FTZ R13, R3.reuse, R153 ;  /* 0x00000099030d7220 */ /* 0x040fe20000410000 */
[----:B------:R-:W2:Y:S01]  /*7fb0*/  MUFU.EX2 R0, R0 ;  /* 0x0000000000007308 */ /* 0x000ea20000000800 */
[C---:B------:R-:W-:Y:S03]  /*7fc0*/  FMUL.FTZ R25, R3.reuse, R105 ;  /* 0x0000006903197220 */ /* 0x040fe60000410000 */
[C---:B------:R-:W-:Y:S02]  /*7fd0*/  FMUL.FTZ R28, R3.reuse, R108 ;  /* 0x0000006c031c7220 */ /* 0x040fe40000410000 */
[C---:B------:R-:W-:Y:S02]  /*7fe0*/  FMUL.FTZ R29, R3.reuse, R109 ;  /* 0x0000006d031d7220 */ /* 0x040fe40000410000 */
[C---:B------:R-:W-:Y:S02]  /*7ff0*/  FMUL.FTZ R40, R3.reuse, R120 ;  /* 0x0000007803287220 */ /* 0x040fe40000410000 */
[C---:B------:R-:W-:Y:S02]  /*8000*/  FMUL.FTZ R41, R3.reuse, R121 ;  /* 0x0000007903297220 */ /* 0x040fe40000410000 */
[----:B------:R-:W-:Y:S01]  /*8010*/  FMUL.FTZ R44, R3, R124 ;  /* 0x0000007c032c7220 */ /* 0x000fe20000410000 */
[----:B-1----:R-:W-:Y:S01]  /*8020*/  F2FP.PACK_AB R151, R228, R225 ;  /* 0x000000e1e497723e */ /* 0x002fe200000000ff */
[--C-:B------:R-:W-:Y:S02]  /*8030*/  FFMA.FTZ R2, R183, c[0x0][0x2d0], -R162.reuse ;  /* 0x0000b400b7027a23 */ /* 0x100fe400000108a2 */
[C---:B------:R-:W-:Y:S02]  /*8040*/  FMUL.FTZ R45, R3.reuse, R125 ;  /* 0x0000007d032d7220 */ /* 0x040fe40000410000 */
[----:B------:R1:W-:Y:S01]  /*8050*/  MUFU.EX2 R201, R2 ;  /* 0x0000000200c97308 */ /* 0x0003e20000000800 */
[C---:B------:R-:W-:Y:S02]  /*8060*/  FMUL.FTZ R56, R3.reuse, R56 ;  /* 0x0000003803387220 */ /* 0x040fe40000410000 */
[----:B------:R-:W-:Y:S02]  /*8070*/  FMUL.FTZ R57, R3, R57 ;  /* 0x0000003903397220 */ /* 0x000fe40000410000 */
[C---:B--2---:R-:W-:Y:S02]  /*8080*/  FMUL.FTZ R10, R0.reuse, R146 ;  /* 0x00000092000a7220 */ /* 0x044fe40000410000 */
[C---:B------:R-:W-:Y:S02]  /*8090*/  FMUL.FTZ R11, R0.reuse, R147 ;  /* 0x00000093000b7220 */ /* 0x040fe40000410000 */
[C---:B------:R-:W-:Y:S02]  /*80a0*/  FMUL.FTZ R26, R0.reuse, R106 ;  /* 0x0000006a001a7220 */ /* 0x040fe40000410000 */
[C---:B------:R-:W-:Y:S02]  /*80b0*/  FMUL.FTZ R27, R0.reuse, R107 ;  /* 0x0000006b001b7220 */ /* 0x040fe40000410000 */
[----:B------:R-:W-:Y:S01]  /*80c0*/  LDSM.16.MT88.4 R104, [R185+0x400] ;  /* 0x00040000b968783b */ /* 0x000fe20000004200 */
[C---:B------:R-:W-:Y:S01]  /*80d0*/  HMMA.16816.F32 R8, R148.reuse, R20, R8 ;  /* 0x000000149408723c */ /* 0x040fe20000001808 */
[C---:B------:R-:W-:Y:S02]  /*80e0*/  FMUL.FTZ R14, R0.reuse, R154 ;  /* 0x0000009a000e7220 */ /* 0x040fe40000410000 */
[C---:B------:R-:W-:Y:S02]  /*80f0*/  FMUL.FTZ R15, R0.reuse, R155 ;  /* 0x0000009b000f7220 */ /* 0x040fe40000410000 */
[----:B------:R-:W-:Y:S02]  /*8100*/  FFMA.FTZ R130, R175, c[0x0][0x2d0], -R163 ;  /* 0x0000b400af827a23 */ /* 0x000fe400000108a3 */
        /* <DEDUP_REMOVED lines=12> */
[----:B------:R-:W2:Y:S01]  /*81d0*/  LDSM.16.MT88.4 R100, [R185+0xc00] ;  /* 0x000c0000b964783b */ /* 0x000ea20000004200 */
        /* <DEDUP_REMOVED lines=9> */
[----:B------:R-:W-:Y:S02]  /*8270*/  FMUL.FTZ R73, R3, R73 ;  /* 0x0000004903497220 */ /* 0x000fe40000410000 */
[C---:B------:R-:W-:Y:S02]  /*8280*/  FMUL.FTZ R74, R0.reuse, R74 ;  /* 0x0000004a004a7220 */ /* 0x040fe40000410000 */
[-C--:B------:R-:W-:Y:S01]  /*8290*/  HMMA.16816.F32 R28, R148, R38.reuse, R28 ;  /* 0x00000026941c723c */ /* 0x080fe2000000181c */
[C---:B------:R-:W-:Y:S03]  /*82a0*/  FMUL.FTZ R36, R133.reuse, R116 ;  /* 0x0000007485247220 */ /* 0x040fe60000410000 */
[----:B------:R-:W-:Y:S02]  /*82b0*/  FMUL.FTZ R37, R133, R117 ;  /* 0x0000007585257220 */ /* 0x000fe40000410000 */
[----:B------:R-:W-:Y:S02]  /*82c0*/  FMUL.FTZ R75, R0, R75 ;  /* 0x0000004b004b7220 */ /* 0x000fe40000410000 */
[C---:B------:R-:W-:Y:S01]  /*82d0*/  HMMA.16816.F32 R32, R140.reuse, R38, R32 ;  /* 0x000000268c20723c */ /* 0x040fe20000001820 */
[----:B-1----:R-:W-:Y:S03]  /*82e0*/  FFMA.FTZ R2, R182, c[0x0][0x2d0], -R162 ;  /* 0x0000b400b6027a23 */ /* 0x002fe600000108a2 */
[C---:B------:R-:W-:Y:S01]  /*82f0*/  FMUL.FTZ R76, R3.reuse, R76 ;  /* 0x0000004c034c7220 */ /* 0x040fe20000410000 */
[----:B------:R1:W-:Y:S01]  /*8300*/  MUFU.EX2 R206, R2 ;  /* 0x0000000200ce7308 */ /* 0x0003e20000000800 */
[C---:B------:R-:W-:Y:S02]  /*8310*/  FMUL.FTZ R77, R3.reuse, R77 ;  /* 0x0000004d034d7220 */ /* 0x040fe40000410000 */
[C---:B------:R-:W-:Y:S04]  /*8320*/  FMUL.FTZ R38, R132.reuse, R118 ;  /* 0x0000007684267220 */ /* 0x040fe80000410000 */
[----:B------:R-:W-:Y:S02]  /*8330*/  FMUL.FTZ R39, R132, R119 ;  /* 0x0000007784277220 */ /* 0x000fe40000410000 */
[----:B------:R-:W-:Y:S01]  /*8340*/  LDSM.16.MT88.4 R116, [R185+0x1000] ;  /* 0x00100000b974783b */ /* 0x000fe20000004200 */
[C---:B------:R-:W-:Y:S02]  /*8350*/  FMUL.FTZ R78, R0.reuse, R78 ;  /* 0x0000004e004e7220 */ /* 0x040fe40000410000 */
[C---:B------:R-:W-:Y:S02]  /*8360*/  FMUL.FTZ R79, R0.reuse, R79 ;  /* 0x0000004f004f7220 */ /* 0x040fe40000410000 */
[-C--:B--2---:R-:W-:Y:S01]  /*8370*/  HMMA.16816.F32 R36, R140, R100.reuse, R36 ;  /* 0x000000648c24723c */ /* 0x084fe20000001824 */
        /* <DEDUP_REMOVED lines=10> */
[----:B------:R-:W-:Y:S02]  /*8420*/  FFMA.FTZ R0, R0, R244, R164 ;  /* 0x000000f400007223 */ /* 0x000fe400000100a4 */
[----:B------:R-:W-:Y:S01]  /*8430*/  MUFU.EX2 R164, R128 ;  /* 0x0000008000a47308 */ /* 0x000fe20000000800 */
[C---:B------:R-:W-:Y:S01]  /*8440*/  FMUL.FTZ R98, R132.reuse, R98 ;  /* 0x0000006284627220 */ /* 0x040fe20000410000 */
[C---:B------:R-:W-:Y:S01]  /*8450*/  HMMA.16816.F32 R48, R140.reuse, R102, R48 ;  /* 0x000000668c30723c */ /* 0x040fe20000001830 */
[----:B------:R-:W2:Y:S03]  /*8460*/  LDSM.16.MT88.4 R100, [R186+0xc00] ;  /* 0x000c0000ba64783b */ /* 0x000ea60000004200 */
[----:B-1----:R-:W-:Y:S02]  /*8470*/  FFMA.FTZ R2, R181, c[0x0][0x2d0], -R160 ;  /* 0x0000b400b5027a23 */ /* 0x002fe400000108a0 */
[----:B------:R-:W-:Y:S02]  /*8480*/  FMUL.FTZ R99, R132, R99 ;  /* 0x0000006384637220 */ /* 0x000fe40000410000 */
[----:B------:R1:W-:Y:S01]  /*8490*/  MUFU.EX2 R200, R2 ;  /* 0x0000000200c87308 */ /* 0x0003e20000000800 */
[--C-:B------:R-:W-:Y:S03]  /*84a0*/  FFMA.FTZ R127, R223, c[0x0][0x2d0], -R162.reuse ;  /* 0x0000b400df7f7a23 */ /* 0x100fe600000108a2 */
[--C-:B------:R-:W-:Y:S02]  /*84b0*/  FFMA.FTZ R126, R222, c[0x0][0x2d0], -R162.reuse ;  /* 0x0000b400de7e7a23 */ /* 0x100fe400000108a2 */
[----:B------:R-:W-:Y:S02]  /*84c0*/  FFMA.FTZ R125, R221, c[0x0][0x2d0], -R162 ;  /* 0x0000b400dd7d7a23 */ /* 0x000fe400000108a2 */
[--C-:B------:R-:W-:Y:S02]  /*84d0*/  FFMA.FTZ R124, R219, c[0x0][0x2d0], -R160.reuse ;  /* 0x0000b400db7c7a23 */ /* 0x100fe400000108a0 */
[--C-:B------:R-:W-:Y:S02]  /*84e0*/  FFMA.FTZ R123, R218, c[0x0][0x2d0], -R160.reuse ;  /* 0x0000b400da7b7a23 */ /* 0x100fe400000108a0 */
[----:B------:R-:W-:Y:S02]  /*84f0*/  FFMA.FTZ R122, R217, c[0x0][0x2d0], -R160 ;  /* 0x0000b400d97a7a23 */ /* 0x000fe400000108a0 */
[--C-:B------:R-:W-:Y:S02]  /*8500*/  FFMA.FTZ R121, R215, c[0x0][0x2d0], -R161.reuse ;  /* 0x0000b400d7797a23 */ /* 0x100fe400000108a1 */
[--C-:B------:R-:W-:Y:S02]  /*8510*/  FFMA.FTZ R120, R214, c[0x0][0x2d0], -R161.reuse ;  /* 0x0000b400d6787a23 */ /* 0x100fe400000108a1 */
[----:B------:R-:W-:Y:S02]  /*8520*/  FADD.FTZ R0, R224, R0 ;  /* 0x00000000e0007221 */ /* 0x000fe40000010000 */
[--C-:B-1----:R-:W-:Y:S04]  /*8530*/  FFMA.FTZ R2, R178, c[0x0][0x2d0], -R160.reuse ;  /* 0x0000b400b2027a23 */ /* 0x102fe800000108a0 */
[----:B------:R1:W-:Y:S01]  /*8540*/  MUFU.EX2 R203, R2 ;  /* 0x0000000200cb7308 */ /* 0x0003e20000000800 */
[-C--:B--2---:R-:W-:Y:S08]  /*8550*/  HMMA.16816.F32 R52, R140, R100.reuse, R52 ;  /* 0x000000648c34723c */ /* 0x084ff00000001834 */
[C---:B------:R-:W-:Y:S08]  /*8560*/  HMMA.16816.F32 R56, R148.reuse, R100, R56 ;  /* 0x000000649438723c */ /* 0x040ff00000001838 */
[-C--:B------:R-:W-:Y:S01]  /*8570*/  HMMA.16816.F32 R60, R148, R102.reuse, R60 ;  /* 0x00000066943c723c */ /* 0x080fe2000000183c */
[--C-:B-1----:R-:W-:Y:S07]  /*8580*/  FFMA.FTZ R2, R180, c[0x0][0x2d0], -R160.reuse ;  /* 0x0000b400b4027a23 */ /* 0x102fee00000108a0 */
[C---:B------:R-:W-:Y:S01]  /*8590*/  HMMA.16816.F32 R64, R140.reuse, R102, R64 ;  /* 0x000000668c40723c */ /* 0x040fe20000001840 */
[----:B------:R-:W1:Y:S01]  /*85a0*/  LDSM.16.MT88.4 R100, [R185+0x1800] ;  /* 0x00180000b964783b */ /* 0x000e620000004200 */
[----:B------:R2:W-:Y:S02]  /*85b0*/  MUFU.EX2 R210, R2 ;  /* 0x0000000200d27308 */ /* 0x0005e40000000800 */
[--C-:B--2---:R-:W-:Y:S02]  /*85c0*/  FFMA.FTZ R2, R179, c[0x0][0x2d0], -R160.reuse ;  /* 0x0000b400b3027a23 */ /* 0x104fe400000108a0 */
[----:B------:R-:W-:Y:S06]  /*85d0*/  FFMA.FTZ R160, R216, c[0x0][0x2d0], -R160 ;  /* 0x0000b400d8a07a23 */ /* 0x000fec00000108a0 */
[----:B------:R2:W-:Y:S01]  /*85e0*/  MUFU.EX2 R211, R2 ;  /* 0x0000000200d37308 */ /* 0x0005e20000000800 */
[-C--:B-1----:R-:W-:Y:S08]  /*85f0*/  HMMA.16816.F32 R68, R140, R100.reuse, R68 ;  /* 0x000000648c44723c */ /* 0x082ff00000001844 */
[C---:B------:R-:W-:Y:S01]  /*8600*/  HMMA.16816.F32 R72, R148.reuse, R100, R72 ;  /* 0x000000649448723c */ /* 0x040fe20000001848 */
[--C-:B--2---:R-:W-:Y:S02]  /*8610*/  FFMA.FTZ R2, R171, c[0x0][0x2d0], -R161.reuse ;  /* 0x0000b400ab027a23 */ /* 0x104fe400000108a1 */
[----:B------:R-:W-:Y:S05]  /*8620*/  MUFU.EX2 R171, R126 ;  /* 0x0000007e00ab7308 */ /* 0x000fea0000000800 */
[-C--:B------:R-:W-:Y:S08]  /*8630*/  HMMA.16816.F32 R76, R148, R102.reuse, R76 ;  /* 0x00000066944c723c */ /* 0x080ff0000000184c */
[C---:B------:R-:W-:Y:S01]  /*8640*/  HMMA.16816.F32 R80, R140.reuse, R102, R80 ;  /* 0x000000668c50723c */ /* 0x040fe20000001850 */
[----:B------:R-:W1:Y:S01]  /*8650*/  LDSM.16.MT88.4 R100, [R186+0x1800] ;  /* 0x00180000ba64783b */ /* 0x000e620000004200 */
[----:B------:R2:W-:Y:S02]  /*8660*/  MUFU.EX2 R182, R2 ;  /* 0x0000000200b67308 */ /* 0x0005e40000000800 */
[--C-:B--2---:R-:W-:Y:S08]  /*8670*/  FFMA.FTZ R2, R169, c[0x0][0x2d0], -R161.reuse ;  /* 0x0000b400a9027a23 */ /* 0x104ff000000108a1 */
[----:B------:R-:W-:Y:S10]  /*8680*/  MUFU.EX2 R169, R127 ;  /* 0x0000007f00a97308 */ /* 0x000ff40000000800 */
[----:B------:R-:W2:Y:S01]  /*8690*/  MUFU.EX2 R183, R2 ;  /* 0x0000000200b77308 */ /* 0x000ea20000000800 */
[-C--:B-1----:R-:W-:Y:S08]  /*86a0*/  HMMA.16816.F32 R84, R140, R100.reuse, R84 ;  /* 0x000000648c54723c */ /* 0x082ff00000001854 */
[C---:B------:R-:W-:Y:S07]  /*86b0*/  HMMA.16816.F32 R88, R148.reuse, R100, R88 ;  /* 0x000000649458723c */ /* 0x040fee0000001858 */
[--C-:B------:R-:W-:Y:S01]  /*86c0*/  FFMA.FTZ R100, R202, c[0x0][0x2d0], -R162.reuse ;  /* 0x0000b400ca647a23 */ /* 0x100fe200000108a2 */
[-C--:B------:R-:W-:Y:S01]  /*86d0*/  HMMA.16816.F32 R92, R148, R102.reuse, R92 ;  /* 0x00000066945c723c */ /* 0x080fe2000000185c */
[--C-:B------:R-:W-:Y:S02]  /*86e0*/  FFMA.FTZ R101, R205, c[0x0][0x2d0], -R162.reuse ;  /* 0x0000b400cd657a23 */ /* 0x100fe400000108a2 */
[----:B------:R1:W-:Y:S01]  /*86f0*/  MUFU.EX2 R212, R100 ;  /* 0x0000006400d47308 */ /* 0x0003e20000000800 */
[----:B------:R-:W-:Y:S01]  /*8700*/  FFMA.FTZ R162, R220, c[0x0][0x2d0], -R162 ;  /* 0x0000b400dca27a23 */ /* 0x000fe200000108a2 */
[----:B--2---:R-:W-:Y:S01]  /*8710*/  F2FP.PACK_AB R108, R183, R182 ;  /* 0x000000b6b76c723e */ /* 0x004fe200000000ff */
[----:B------:R-:W-:Y:S02]  /*8720*/  FFMA.FTZ R2, R168, c[0x0][0x2d0], -R161 ;  /* 0x0000b400a8027a23 */ /* 0x000fe400000108a1 */
[----:B------:R-:W-:Y:S05]  /*8730*/  HMMA.16816.F32 R96, R140, R102, R96 ;  /* 0x000000668c60723c */ /* 0x000fea0000001860 */
[----:B------:R2:W-:Y:S02]  /*8740*/  MUFU.EX2 R202, R2 ;  /* 0x0000000200ca7308 */ /* 0x0005e40000000800 */
[----:B------:R-:W-:Y:S01]  /*8750*/  F2FP.PACK_AB R103, R211, R210 ;  /* 0x000000d2d367723e */ /* 0x000fe200000000ff */
[----:B------:R-:W-:Y:S04]  /*8760*/  FFMA.FTZ R140, R3, R242, R165 ;  /* 0x000000f2038c7223 */ /* 0x000fe800000100a5 */
[----:B------:R-:W-:Y:S02]  /*8770*/  FFMA.FTZ R141, R132, R243, R166 ;  /* 0x000000f3848d7223 */ /* 0x000fe400000100a6 */
[----:B------:R-:W-:Y:S01]  /*8780*/  FFMA.FTZ R3, R207, c[0x0][0x2d0], -R163 ;  /* 0x0000b400cf037a23 */ /* 0x000fe200000108a3 */
[----:B------:R3:W4:Y:S01]  /*8790*/  MUFU.EX2 R208, R101 ;  /* 0x0000006500d07308 */ /* 0x0007220000000800 */
[----:B-1----:R-:W-:Y:S09]  /*87a0*/  F2FP.PACK_AB R100, R206, R201 ;  /* 0x000000c9ce64723e */ /* 0x002ff200000000ff */
[----:B------:R-:W-:Y:S01]  /*87b0*/  MUFU.EX2 R168, R124 ;  /* 0x0000007c00a87308 */ /* 0x000fe20000000800 */
[--C-:B--2---:R-:W-:Y:S02]  /*87c0*/  FFMA.FTZ R2, R167, c[0x0][0x2d0], -R161.reuse ;  /* 0x0000b400a7027a23 */ /* 0x104fe400000108a1 */
[----:B------:R-:W-:Y:S07]  /*87d0*/  FFMA.FTZ R161, R209, c[0x0][0x2d0], -R161 ;  /* 0x0000b400d1a17a23 */ /* 0x000fee00000108a1 */
[----:B------:R1:W2:Y:S01]  /*87e0*/  MUFU.EX2 R205, R2 ;  /* 0x0000000200cd7308 */ /* 0x0002a20000000800 */
[----:B---3--:R-:W-:Y:S02]  /*87f0*/  F2FP.PACK_AB R101, R203, R200 ;  /* 0x000000c8cb65723e */ /* 0x008fe400000000ff */
[----:B----4-:R-:W-:Y:S07]  /*8800*/  F2FP.PACK_AB R102, R212, R208 ;  /* 0x000000d0d466723e */ /* 0x010fee00000000ff */
[----:B------:R-:W-:Y:S01]  /*8810*/  MUFU.EX2 R175, R162 ;  /* 0x000000a200af7308 */ /* 0x000fe20000000800 */
[-C--:B------:R-:W-:Y:S09]  /*8820*/  HMMA.16816.F32 R4, R100, R104.reuse, R4 ;  /* 0x000000686404723c */ /* 0x080ff20000001804 */
[----:B------:R3:W-:Y:S03]  /*8830*/  MUFU.EX2 R165, R3 ;  /* 0x0000000300a57308 */ /* 0x0007e60000000800 */
[----:B-1----:R-:W-:Y:S01]  /*8840*/  FFMA.FTZ R2, R174, c[0x0][0x2d0], -R163 ;  /* 0x0000b400ae027a23 */ /* 0x002fe200000108a3 */
[----:B--2---:R-:W-:Y:S06]  /*8850*/  F2FP.PACK_AB R110, R205, R202 ;  /* 0x000000cacd6e723e */ /* 0x004fec00000000ff */
[----:B------:R1:W-:Y:S10]  /*8860*/  MUFU.EX2 R181, R2 ;  /* 0x0000000200b57308 */ /* 0x0003f40000000800 */
[----:B------:R-:W-:Y:S01]  /*8870*/  MUFU.EX2 R174, R160 ;  /* 0x000000a000ae7308 */ /* 0x000fe20000000800 */
[----:B---3--:R-:W-:Y:S09]  /*8880*/  FADD.FTZ R3, R230, R141 ;  /* 0x0000008de6037221 */ /* 0x008ff20000010000 */
[----:B------:R-:W-:Y:S01]  /*8890*/  MUFU.EX2 R166, R121 ;  /* 0x0000007900a67308 */ /* 0x000fe20000000800 */
[----:B-1----:R-:W-:Y:S02]  /*88a0*/  FFMA.FTZ R2, R177, c[0x0][0x2d0], -R163 ;  /* 0x0000b400b1027a23 */ /* 0x002fe400000108a3 */
[----:B------:R-:W-:Y:S07]  /*88b0*/  FADD.FTZ R177, R229, R3 ;  /* 0x00000003e5b17221 */ /* 0x000fee0000010000 */
[----:B------:R1:W2:Y:S10]  /*88c0*/  MUFU.EX2 R180, R2 ;  /* 0x0000000200b47308 */ /* 0x0002b40000000800 */
[----:B------:R-:W3:Y:S01]  /*88d0*/  MUFU.EX2 R167, R120 ;  /* 0x0000007800a77308 */ /* 0x000ee20000000800 */
[--C-:B-1----:R-:W-:Y:S01]  /*88e0*/  FFMA.FTZ R2, R170, c[0x0][0x2d0], -R163.reuse ;  /* 0x0000b400aa027a23 */ /* 0x102fe200000108a3 */
[----:B--2---:R-:W-:Y:S08]  /*88f0*/  F2FP.PACK_AB R109, R180, R181 ;  /* 0x000000b5b46d723e */ /* 0x004ff000000000ff */
[----:B------:R-:W1:Y:S01]  /*8900*/  MUFU.EX2 R170, R123 ;  /* 0x0000007b00aa7308 */ /* 0x000e620000000800 */
[----:B---3--:R-:W-:Y:S09]  /*8910*/  F2FP.PACK_AB R160, R167, R166 ;  /* 0x000000a6a7a0723e */ /* 0x008ff200000000ff */
[----:B------:R2:W-:Y:S01]  /*8920*/  MUFU.EX2 R178, R2 ;  /* 0x0000000200b27308 */ /* 0x0005e20000000800 */
[----:B-1----:R-:W-:Y:S01]  /*8930*/  F2FP.PACK_AB R141, R170, R168 ;  /* 0x000000a8aa8d723e */ /* 0x002fe200000000ff */
[--C-:B--2---:R-:W-:Y:S08]  /*8940*/  FFMA.FTZ R2, R172, c[0x0][0x2d0], -R163.reuse ;  /* 0x0000b400ac027a23 */ /* 0x104ff000000108a3 */
[----:B------:R-:W1:Y:S01]  /*8950*/  MUFU.EX2 R172, R122 ;  /* 0x0000007a00ac7308 */ /* 0x000e620000000800 */
[----:B------:R-:W-:Y:S09]  /*8960*/  FFMA.FTZ R163, R135, c[0x0][0x2d0], -R163 ;  /* 0x0000b40087a37a23 */ /* 0x000ff200000108a3 */
[----:B------:R-:W2:Y:S10]  /*8970*/  MUFU.EX2 R179, R2 ;  /* 0x0000000200b37308 */ /* 0x000eb40000000800 */
[----:B------:R3:W4:Y:S01]  /*8980*/  MUFU.EX2 R135, R161 ;  /* 0x000000a100877308 */ /* 0x0007220000000800 */
[----:B-1----:R-:W-:Y:S09]  /*8990*/  F2FP.PACK_AB R143, R174, R172 ;  /* 0x000000acae8f723e */ /* 0x002ff200000000ff */
[----:B------:R-:W-:Y:S01]  /*89a0*/  MUFU.EX2 R132, R163 ;  /* 0x000000a300847308 */ /* 0x000fe20000000800 */
[----:B--2---:R-:W-:Y:S01]  /*89b0*/  F2FP.PACK_AB R111, R179, R178 ;  /* 0x000000b2b36f723e */ /* 0x004fe200000000ff */
[----:B------:R-:W-:Y:S04]  /*89c0*/  FFMA.FTZ R2, R133, R241, R173 ;  /* 0x000000f185027223 */ /* 0x000fe800000100ad */
[----:B------:R-:W-:Y:S04]  /*89d0*/  FADD.FTZ R131, R204, R2 ;  /* 0x00000002cc837221 */ /* 0x000fe80000010000 */
[----:B------:R-:W1:Y:S01]  /*89e0*/  MUFU.EX2 R133, R130 ;  /* 0x0000008200857308 */ /* 0x000e620000000800 */
[C---:B------:R-:W-:Y:S01]  /*89f0*/  HMMA.16816.F32 R8, R108.reuse, R104, R8 ;  /* 0x000000686c08723c */ /* 0x040fe20000001808 */
[----:B------:R-:W-:Y:S01]  /*8a00*/  FADD.FTZ R2, R227, R140 ;  /* 0x0000008ce3027221 */ /* 0x000fe20000010000 */
[----:B------:R-:W-:Y:S02]  /*8a10*/  F2FP.PACK_AB R140, R171, R169 ;  /* 0x000000a9ab8c723e */ /* 0x000fe400000000ff */
[----:B---3--:R-:W-:Y:S01]  /*8a20*/  F2FP.PACK_AB R161, R164, R165 ;  /* 0x000000a5a4a1723e */ /* 0x008fe200000000ff */
[----:B------:R-:W-:Y:S01]  /*8a30*/  FADD.FTZ R3, R226, R2 ;  /* 0x00000002e2037221 */ /* 0x000fe20000010000 */
[----:B----4-:R-:W-:Y:S01]  /*8a40*/  F2FP.PACK_AB R162, R135, R139 ;  /* 0x0000008b87a2723e */ /* 0x010fe200000000ff */
[----:B------:R-:W-:Y:S01]  /*8a50*/  FADD.FTZ R2, R225, R0 ;  /* 0x00000000e1027221 */ /* 0x000fe20000010000 */
[-C--:B------:R-:W-:Y:S01]  /*8a60*/  HMMA.16816.F32 R12, R108, R106.reuse, R12 ;  /* 0x0000006a6c0c723c */ /* 0x080fe2000000180c */
[----:B------:R-:W2:Y:S03]  /*8a70*/  MUFU.EX2 R173, R125 ;  /* 0x0000007d00ad7308 */ /* 0x000ea60000000800 */
[----:B------:R-:W-:Y:S02]  /*8a80*/  FADD.FTZ R0, R234, R177 ;  /* 0x000000b1ea007221 */ /* 0x000fe40000010000 */
[----:B------:R-:W-:Y:S02]  /*8a90*/  FADD.FTZ R3, R233, R3 ;  /* 0x00000003e9037221 */ /* 0x000fe40000010000 */
[C---:B------:R-:W-:Y:S01]  /*8aa0*/  HMMA.16816.F32 R16, R100.reuse, R106, R16 ;  /* 0x0000006a6410723c */ /* 0x040fe20000001810 */
[----:B------:R-:W3:Y:S03]  /*8ab0*/  LDSM.16.MT88.4 R104, [R186+0x1000] ;  /* 0x00100000ba68783b */ /* 0x000ee60000004200 */
[----:B------:R-:W-:Y:S02]  /*8ac0*/  FADD.FTZ R2, R228, R2 ;  /* 0x00000002e4027221 */ /* 0x000fe40000010000 */
[----:B------:R-:W-:Y:S01]  /*8ad0*/  FADD.FTZ R3, R182, R3 ;  /* 0x00000003b6037221 */ /* 0x000fe20000010000 */
[----:B-1----:R-:W-:Y:S01]  /*8ae0*/  F2FP.PACK_AB R163, R132, R133 ;  /* 0x0000008584a3723e */ /* 0x002fe200000000ff */
[-C--:B------:R-:W-:Y:S01]  /*8af0*/  HMMA.16816.F32 R20, R100, R112.reuse, R20 ;  /* 0x000000706414723c */ /* 0x080fe20000001814 */
[----:B------:R-:W-:Y:S07]  /*8b00*/  FADD.FTZ R2, R181, R2 ;  /* 0x00000002b5027221 */ /* 0x000fee0000010000 */
[C---:B------:R-:W-:Y:S01]  /*8b10*/  HMMA.16816.F32 R24, R108.reuse, R112, R24 ;  /* 0x000000706c18723c */ /* 0x040fe20000001818 */
[----:B--2---:R-:W-:Y:S07]  /*8b20*/  F2FP.PACK_AB R142, R175, R173 ;  /* 0x000000adaf8e723e */ /* 0x004fee00000000ff */
        /* <DEDUP_REMOVED lines=9> */
[C---:B------:R-:W-:Y:S07]  /*8bc0*/  HMMA.16816.F32 R56, R108.reuse, R104, R56 ;  /* 0x000000686c38723c */ /* 0x040fee0000001838 */
[----:B------:R-:W-:Y:S01]  /*8bd0*/  FADD.FTZ R104, R231, R131 ;  /* 0x00000083e7687221 */ /* 0x000fe20000010000 */
[-C--:B------:R-:W-:Y:S01]  /*8be0*/  HMMA.16816.F32 R60, R108, R106.reuse, R60 ;  /* 0x0000006a6c3c723c */ /* 0x080fe2000000183c */
[----:B------:R-:W-:Y:S03]  /*8bf0*/  LDSM.16.MT88.4 R128, [R185+0x1400] ;  /* 0x00140000b980783b */ /* 0x000fe60000004200 */
[----:B------:R-:W-:Y:S04]  /*8c00*/  FADD.FTZ R176, R232, R104 ;  /* 0x00000068e8b07221 */ /* 0x000fe80000010000 */
[C---:B------:R-:W-:Y:S08]  /*8c10*/  HMMA.16816.F32 R64, R100.reuse, R106, R64 ;  /* 0x0000006a6440723c */ /* 0x040ff00000001840 */
        /* <DEDUP_REMOVED lines=8> */
[----:B------:R-:W-:Y:S08]  /*8ca0*/  HMMA.16816.F32 R96, R100, R118, R96 ;  /* 0x000000766460723c */ /* 0x000ff00000001860 */
[-C--:B------:R-:W-:Y:S01]  /*8cb0*/  HMMA.16816.F32 R148, R140, R156.reuse, R4 ;  /* 0x0000009c8c94723c */ /* 0x080fe20000001804 */
[----:B------:R-:W2:Y:S07]  /*8cc0*/  LDSM.16.MT88.4 R4, [R186+0x1400] ;  /* 0x00140000ba04783b */ /* 0x000eae0000004200 */
[C---:B------:R-:W-:Y:S01]  /*8cd0*/  HMMA.16816.F32 R144, R160.reuse, R156, R8 ;  /* 0x0000009ca090723c */ /* 0x040fe20000001808 */
[----:B------:R-:W3:Y:S07]  /*8ce0*/  LDSM.16.MT88.4 R8, [R185+0x2000] ;  /* 0x00200000b908783b */ /* 0x000eee0000004200 */
[-C--:B------:R-:W-:Y:S01]  /*8cf0*/  HMMA.16816.F32 R152, R160, R158.reuse, R12 ;  /* 0x0000009ea098723c */ /* 0x080fe2000000180c */
[----:B------:R-:W4:Y:S07]  /*8d00*/  LDSM.16.MT88.4 R12, [R186+0x2000] ;  /* 0x00200000ba0c783b */ /* 0x000f2e0000004200 */
        /* <DEDUP_REMOVED lines=16> */
[C---:B------:R-:W-:Y:S07]  /*8e10*/  HMMA.16816.F32 R64, R140.reuse, R6, R64 ;  /* 0x000000068c40723c */ /* 0x040fee0000001840 */
        /* <DEDUP_REMOVED lines=37> */
[----:B------:R-:W-:Y:S01]  /*9070*/  MOV R132, R137 ;  /* 0x0000008900847202 */ /* 0x000fe20000000f00 */
[----:B------:R-:W-:-:S05]  /*9080*/  @P0 BRA `(.L_x_2506) ;  /* 0xffffd0f000000947 */ /* 0x000fca000383ffff */
.L_x_2501:
[----:B------:R-:W-:-:S13]  /*9090*/  ISETP.GE.AND P0, PT, R199, R245, PT ;  /* 0x000000f5c700720c */ /* 0x000fda0003f06270 */
[----:B------:R-:W-:Y:S05]  /*90a0*/  @!P0 BRA `(.L_x_2507) ;  /* 0x0000297000008947 */ /* 0x000fea0003800000 */
.L_x_2510:
[----:B------:R-:W-:Y:S04]  /*90b0*/  DEPBAR.LE SB0, 0x0 ;  /* 0x000080000000791a */ /* 0x000fe80000000000 */
[----:B------:R-:W-:Y:S01]  /*90c0*/  WARPSYNC 0xffffffff ;  /* 0xffffffff00007948 */ /* 0x000fe20003800000 */
[----:B------:R-:W-:Y:S01]  /*90d0*/  BAR.SYNC.DEFER_BLOCKING 0x0 ;  /* 0x0000000000007b1d */ /* 0x000fe20000010000 */
[----:B------:R-:W-:Y:S01]  /*90e0*/  SHF.R.S32.HI R0, RZ, 0x1f, R199 ;  /* 0x0000001fff007819 */ /* 0x000fe200000114c7 */
[----:B------:R-:W-:Y:S04]  /*90f0*/  IMAD.MOV.U32 R132, RZ, RZ, R136 ;  /* 0x000000ffff847224 */ /* 0x000fe800078e0088 */
[----:B------:R-:W-:Y:S04]  /*9100*/  IMAD R0, R0, c[0x0][0x208], RZ ;  /* 0x0000820000007a24 */ /* 0x000fe800078e02ff */
[C---:B------:R-:W-:Y:S01]  /*9110*/  IMAD R0, R199.reuse, c[0x0][0x20c], R0 ;  /* 0x00008300c7007a24 */ /* 0x040fe200078e0200 */
[----:B------:R-:W-:Y:S01]  /*9120*/  LDSM.16.M88.4 R48, [R187] ;  /* 0x00000000bb30783b */ /* 0x000fe20000000200 */
[----:B------:R-:W-:Y:S06]  /*9130*/  BSSY B0, `(.L_x_2508) ;  /* 0x00000d8000007945 */ /* 0x000fec0003800000 */
[----:B------:R-:W1:Y:S07]  /*9140*/  S2R R2, SR_TID.X ;  /* 0x0000000000027919 */ /* 0x000e6e0000002100 */
[----:B------:R-:W2:Y:S07]  /*9150*/  LDSM.16.M88.4 R16, [R184] ;  /* 0x00000000b810783b */ /* 0x000eae0000000200 */
[----:B------:R-:W3:Y:S07]  /*9160*/  LDSM.16.M88.4 R44, [R187+0x1000] ;  /* 0x00100000bb2c783b */ /* 0x000eee0000000200 */
[----:B------:R-:W4:Y:S07]  /*9170*/  LDSM.16.M88.4 R32, [R184+0x400] ;  /* 0x00040000b820783b */ /* 0x000f2e0000000200 */
[----:B------:R-:W5:Y:S07]  /*9180*/  LDSM.16.M88.4 R140, [R184+0x800] ;  /* 0x00080000b88c783b */ /* 0x000f6e0000000200 */
[----:B------:R-:W-:Y:S07]  /*9190*/  LDSM.16.M88.4 R160, [R188] ;  /* 0x00000000bca0783b */ /* 0x000fee0000000200 */
[----:B------:R-:W2:Y:S07]  /*91a0*/  LDSM.16.M88.4 R164, [R189] ;  /* 0x00000000bda4783b */ /* 0x000eae0000000200 */
[----:B------:R-:W3:Y:S07]  /*91b0*/  LDSM.16.M88.4 R168, [R188+0x1000] ;  /* 0x00100000bca8783b */ /* 0x000eee0000000200 */
[----:B------:R-:W3:Y:S07]  /*91c0*/  LDSM.16.M88.4 R172, [R197] ;  /* 0x00000000c5ac783b */ /* 0x000eee0000000200 */
[----:B------:R-:W4:Y:S01]  /*91d0*/  LDSM.16.M88.4 R176, [R196] ;  /* 0x00000000c4b0783b */ /* 0x000f220000000200 */
[----:B-1----:R-:W-:Y:S01]  /*91e0*/  ISETP.GT.AND P0, PT, R2, 0x3f, PT ;  /* 0x0000003f0200780c */ /* 0x002fe20003f04270 */
[----:B------:R-:W-:Y:S04]  /*91f0*/  IMAD.WIDE.U32 R2, R199, c[0x0][0x208], RZ ;  /* 0x00008200c7027a25 */ /* 0x000fe800078e00ff */
[----:B------:R-:W-:Y:S02]  /*9200*/  IMAD.IADD R0, R3, 0x1, R0 ;  /* 0x0000000103007824 */ /* 0x000fe400078e0200 */
[----:B------:R-:W-:Y:S04]  /*9210*/  IMAD.WIDE.U32 R2, R2, 0x30, RZ ;  /* 0x0000003002027825 */ /* 0x000fe800078e00ff */
[----:B------:R-:W-:Y:S01]  /*9220*/  IMAD R0, R0, 0x30, RZ ;  /* 0x0000003000007824 */ /* 0x000fe200078e02ff */
[-C--:B------:R-:W-:Y:S01]  /*9230*/  IADD3 R8, P1, R236, R2.reuse, RZ ;  /* 0x00000002ec087210 */ /* 0x080fe20007f3e0ff */
[----:B------:R-:W-:Y:S02]  /*9240*/  @!P0 IMAD.MOV.U32 R4, RZ, RZ, c[0x0][0x208] ;  /* 0x00008200ff048624 */ /* 0x000fe400078e00ff */
[----:B------:R-:W-:Y:S02]  /*9250*/  IMAD.IADD R0, R3, 0x1, R0 ;  /* 0x0000000103007824 */ /* 0x000fe400078e0200 */
[----:B------:R-:W-:Y:S01]  /*9260*/  @!P0 IMAD.MOV.U32 R5, RZ, RZ, c[0x0][0x20c] ;  /* 0x00008300ff058624 */ /* 0x000fe200078e00ff */
[----:B------:R-:W-:Y:S01]  /*9270*/  @!P0 LEA R20, P2, R4, R2, 0x5 ;  /* 0x0000000204148211 */ /* 0x000fe200078428ff */
[----:B------:R-:W-:Y:S01]  /*9280*/  IMAD.X R9, R0, 0x1, R235, P1 ;  /* 0x0000000100097824 */ /* 0x000fe200008e06eb */
[----:B------:R-:W-:Y:S02]  /*9290*/  LEA R26, P1, R8, c[0x0][0x1f8], 0x1 ;  /* 0x00007e00081a7a11 */ /* 0x000fe400078208ff */
[----:B------:R-:W-:Y:S02]  /*92a0*/  @!P0 LEA.HI.X R3, R4, R0, R5, 0x5, P2 ;  /* 0x0000000004038211 */ /* 0x000fe400010f2c05 */
[-C--:B--2---:R-:W-:Y:S03]  /*92b0*/  HMMA.16816.F32 R4, R48, R16.reuse, RZ ;  /* 0x000000103004723c */ /* 0x084fe600000018ff */
[--C-:B------:R-:W-:Y:S02]  /*92c0*/  IADD3 R12, P3, P2, R2, 0x20, R236.reuse ;  /* 0x00000020020c7810 */ /* 0x100fe40007a7e0ec */
[----:B------:R-:W-:Y:S02]  /*92d0*/  LEA.HI.X R27, R8, c[0x0][0x1fc], R9, 0x1, P1 ;  /* 0x00007f00081b7a11 */ /* 0x000fe400008f0c09 */
[----:B------:R-:W-:Y:S01]  /*92e0*/  IADD3.X R13, R0, RZ, R235, P3, P2 ;  /* 0x000000ff000d7210 */ /* 0x000fe20001fe44eb */
[C---:B---3--:R-:W-:Y:S02]  /*92f0*/  HMMA.16816.F32 R8, R44.reuse, R16, RZ ;  /* 0x000000102c08723c */ /* 0x048fe400000018ff */
[----:B------:R-:W-:Y:S01]  /*9300*/  @!PT LDS RZ, [RZ] ;  /* 0x00000000fffff984 */ /* 0x000fe20000000800 */
[----:B------:R-:W-:Y:S01]  /*9310*/  @!PT LDS RZ, [RZ] ;  /* 0x00000000fffff984 */ /* 0x000fe20000000800 */
[----:B------:R-:W-:Y:S01]  /*9320*/  @!PT LDS RZ, [RZ] ;  /* 0x00000000fffff984 */ /* 0x000fe20000000800 */
[----:B------:R1:W-:Y:S02]  /*9330*/  LDGSTS.E.BYPASS.LTC128B.128 [R198+0x1880], [R26.64], !P6 ;  /* 0x018800001ac67fae */ /* 0x0003e4000f101d46 */
[----:B------:R-:W-:Y:S02]  /*9340*/  LEA R30, P3, R12, c[0x0][0x1f8], 0x1 ;  /* 0x00007e000c1e7a11 */ /* 0x000fe400078608ff */
[--C-:B------:R-:W-:Y:S02]  /*9350*/  IADD3 R2, P2, P1, R2, 0x40, R236.reuse ;  /* 0x0000004002027810 */ /* 0x100fe4000795e0ec */
[----:B------:R-:W-:Y:S02]  /*9360*/  LEA.HI.X R31, R12, c[0x0][0x1fc], R13, 0x1, P3 ;  /* 0x00007f000c1f7a11 */ /* 0x000fe400018f0c0d */
[-C--:B------:R-:W-:Y:S02]  /*9370*/  HMMA.16816.F32 R12, R44, R18.reuse, RZ ;  /* 0x000000122c0c723c */ /* 0x080fe400000018ff */
[----:B------:R-:W-:Y:S01]  /*9380*/  LEA R28, P3, R2, c[0x0][0x1f8], 0x1 ;  /* 0x00007e00021c7a11 */ /* 0x000fe200078608ff */
[----:B------:R2:W-:Y:S01]  /*9390*/  LDGSTS.E.BYPASS.LTC128B.128 [R198+0x2480], [R30.64], !P5 ;  /* 0x024800001ec67fae */ /* 0x0005e2000e901d46 */
[--C-:B------:R-:W-:Y:S02]  /*93a0*/  IADD3.X R0, R0, RZ, R235.reuse, P2, P1 ;  /* 0x000000ff00007210 */ /* 0x100fe400017e24eb */
[----:B------:R-:W-:Y:S02]  /*93b0*/  @!P0 IADD3 R24, P2, P1, R20, 0x20, R236 ;  /* 0x0000002014188810 */ /* 0x000fe4000795e0ec */
[C---:B------:R-:W-:Y:S04]  /*93c0*/  HMMA.16816.F32 R16, R48.reuse, R18, RZ ;  /* 0x000000123010723c */ /* 0x040fe800000018ff */
[----:B------:R-:W-:Y:S02]  /*93d0*/  LEA.HI.X R29, R2, c[0x0][0x1fc], R0, 0x1, P3 ;  /* 0x00007f00021d7a11 */ /* 0x000fe400018f0c00 */
[C-C-:B------:R-:W-:Y:S02]  /*93e0*/  @!P0 IADD3.X R39, R3.reuse, RZ, R235.reuse, P2, P1 ;  /* 0x000000ff03278210 */ /* 0x140fe400017e24eb */
[C---:B------:R-:W-:Y:S01]  /*93f0*/  @!P0 IADD3 R0, P1, R20.reuse, R236, RZ ;  /* 0x000000ec14008210 */ /* 0x040fe20007f3e0ff */
[----:B------:R2:W-:Y:S03]  /*9400*/  LDGSTS.E.BYPASS.LTC128B.128 [R198+0x3080], [R28.64], !P4 ;  /* 0x030800001cc67fae */ /* 0x0005e6000e101d46 */
[----:B------:R-:W-:Y:S02]  /*9410*/  @!P0 IADD3 R2, P3, P2, R20, 0x40, R236 ;  /* 0x0000004014028810 */ /* 0x000fe40007a7e0ec */
[-C--:B----4-:R-:W-:Y:S02]  /*9420*/  HMMA.16816.F32 R20, R48, R32.reuse, RZ ;  /* 0x000000203014723c */ /* 0x090fe400000018ff */
[C-C-:B------:R-:W-:Y:S01]  /*9430*/  @!P0 IADD3.X R25, R3.reuse, RZ, R235.reuse, P3, P2 ;  /* 0x000000ff03198210 */ /* 0x140fe20001fe44eb */
[----:B------:R-:W-:Y:S01]  /*9440*/  @!P0 IMAD.X R3, R3, 0x1, R235, P1 ;  /* 0x0000000103038824 */ /* 0x000fe200008e06eb */
[----:B------:R-:W-:Y:S02]  /*9450*/  @!P0 LEA R36, P3, R0, c[0x0][0x1f8], 0x1 ;  /* 0x00007e0000248a11 */ /* 0x000fe400078608ff */
[----:B------:R-:W-:Y:S02]  /*9460*/  @!P0 LEA R40, P2, R24, c[0x0][0x1f8], 0x1 ;  /* 0x00007e0018288a11 */ /* 0x000fe400078408ff */
[----:B------:R-:W-:Y:S01]  /*9470*/  @!P0 LEA.HI.X R37, R0, c[0x0][0x1fc], R3, 0x1, P3 ;  /* 0x00007f0000258a11 */ /* 0x000fe200018f0c03 */
[----:B------:R-:W-:Y:S03]  /*9480*/  IMAD.MOV.U32 R0, RZ, RZ, R138 ;  /* 0x000000ffff007224 */ /* 0x000fe600078e008a */
[----:B------:R-:W-:Y:S01]  /*9490*/  @!P0 LEA.HI.X R41, R24, c[0x0][0x1fc], R39, 0x1, P2 ;  /* 0x00007f0018298a11 */ /* 0x000fe200010f0c27 */
[----:B------:R5:W-:Y:S01]  /*94a0*/  @!P0 LDGSTS.E.BYPASS.LTC128B.128 [R198+0x2080], [R36.64], !P6 ;  /* 0x0208000024c68fae */ /* 0x000be2000f101d46 */
[C---:B------:R-:W-:Y:S02]  /*94b0*/  @!P0 LEA R38, P1, R2.reuse, c[0x0][0x1f8], 0x1 ;  /* 0x00007e0002268a11 */ /* 0x040fe400078208ff */
[----:B------:R-:W-:Y:S02]  /*94c0*/  ISETP.GT.AND P2, PT, R199, R245, PT ;  /* 0x000000f5c700720c */ /* 0x000fe40003f44270 */
[----:B------:R-:W-:Y:S01]  /*94d0*/  @!P0 LEA.HI.X R39, R2, c[0x0][0x1fc], R25, 0x1, P1 ;  /* 0x00007f0002278a11 */ /* 0x000fe200008f0c19 */
[----:B------:R-:W-:Y:S01]  /*94e0*/  IMAD.MOV.U32 R2, RZ, RZ, R137 ;  /* 0x000000ffff027224 */ /* 0x000fe200078e0089 */
        /* <DEDUP_REMOVED lines=59> */
[----:B------:R-:W3:Y:S07]  /*98a0*/  LDSM.16.M88.4 R160, [R184+0x1c00] ;  /* 0x001c0000b8a0783b */ /* 0x000eee0000000200 */
        /* <DEDUP_REMOVED lines=16> */
[----:B------:R-:W3:Y:S07]  /*99b0*/  LDSM.16.M88.4 R140, [R191] ;  /* 0x00000000bf8c783b */ /* 0x000eee0000000200 */
[----:B------:R-:W4:Y:S01]  /*99c0*/  LDSM.16.M88.4 R172, [R190] ;  /* 0x00000000beac783b */ /* 0x000f220000000200 */
[-C--:B-1----:R-:W-:Y:S01]  /*99d0*/  HMMA.16816.F32 R4, R160, R164.reuse, R4 ;  /* 0x000000a4a004723c */ /* 0x082fe20000001804 */
[----:B------:R-:W-:Y:S05]  /*99e0*/  DEPBAR.LE SB0, 0x0 ;  /* 0x000080000000791a */ /* 0x000fea0000000000 */
[----:B------:R-:W-:Y:S02]  /*99f0*/  BAR.SYNC.DEFER_BLOCKING 0x0 ;  /* 0x0000000000007b1d */ /* 0x000fe40000010000 */
        /* <DEDUP_REMOVED lines=13> */
[----:B------:R-:W-:Y:S02]  /*9ad0*/  IADD3 R3, -R247, 0x30, RZ ;  /* 0x00000030f7037810 */ /* 0x000fe40007ffe1ff */
        /* <DEDUP_REMOVED lines=9> */
[----:B------:R-:W-:Y:S02]  /*9b70*/  @P0 IMAD R135, R135, c[0x0][0x1e0], RZ ;  /* 0x0000780087870a24 */ /* 0x000fe400078e02ff */
[----:B------:R-:W-:Y:S02]  /*9b80*/  @P0 IMAD.SHL.U32 R140, R139, 0x20, RZ ;  /* 0x000000208b8c0824 */ /* 0x000fe400078e00ff */
[----:B------:R-:W-:Y:S02]  /*9b90*/  @P0 IMAD R135, R133, c[0x0][0x1e4], R135 ;  /* 0x0000790085870a24 */ /* 0x000fe400078e0287 */
[----:B------:R-:W-:Y:S04]  /*9ba0*/  @P0 IMAD.WIDE.U32 R140, R142, 0x30, R140 ;  /* 0x000000308e8c0825 */ /* 0x000fe800078e008c */
[----:B------:R-:W-:Y:S01]  /*9bb0*/  @P0 IMAD.IADD R135, R143, 0x1, R135 ;  /* 0x000000018f870824 */ /* 0x000fe200078e0287 */
[C---:B------:R-:W-:Y:S03]  /*9bc0*/  @P0 IADD3 R168, P3, P1, R140.reuse, 0x20, R238 ;  /* 0x000000208ca80810 */ /* 0x040fe6000797e0ee */
[----:B------:R-:W-:Y:S04]  /*9bd0*/  @P0 IMAD R135, R135, 0x30, RZ ;  /* 0x0000003087870824 */ /* 0x000fe800078e02ff */
        /* <DEDUP_REMOVED lines=16> */
[----:B------:R-:W-:Y:S03]  /*9ce0*/  @P1 IMAD R3, R3, 0x30, RZ ;  /* 0x0000003003031824 */ /* 0x000fe600078e02ff */
[----:B------:R-:W-:Y:S01]  /*9cf0*/  @P1 IADD3 R139, P2, R133, 0x40, RZ ;  /* 0x00000040858b1810 */ /* 0x000fe20007f5e0ff */
[----:B------:R-:W-:Y:S03]  /*9d00*/  @P1 IMAD.IADD R3, R143, 0x1, R3 ;  /* 0x000000018f031824 */ /* 0x000fe600078e0203 */
        /* <DEDUP_REMOVED lines=26> */
.L_x_2509:
[----:B------:R-:W-:Y:S05]  /*9eb0*/  BSYNC B0 ;  /* 0x0000000000007941 */ /* 0x000fea0003800000 */
.L_x_2508:
[----:B------:R-:W-:Y:S01]  /*9ec0*/  FMNMX.FTZ R3, R4, R138, !PT ;  /* 0x0000008a04037209 */ /* 0x000fe20007810000 */
[----:B-1----:R-:W-:Y:S01]  /*9ed0*/  LDSM.16.MT88.4 R160, [R185] ;  /* 0x00000000b9a0783b */ /* 0x002fe20000004200 */
        /* <DEDUP_REMOVED lines=35> */
[----:B------:R-:W-:Y:S01]  /*a110*/  IADD3 R199, R199, -0x1, RZ ;  /* 0xffffffffc7c77810 */ /* 0x000fe20007ffe0ff */
[----:B------:R-:W2:Y:S01]  /*a120*/  SHFL.BFLY PT, R137, R133, 0x2, 0x1f ;  /* 0x0c401f0085897f89 */ /* 0x000ea200000e0000 */
[----:B------:R-:W-:Y:S04]  /*a130*/  FMNMX.FTZ R135, R44, R135, !PT ;  /* 0x000000872c877209 */ /* 0x000fe80007810000 */
[----:B------:R-:W-:Y:S05]  /*a140*/  FMNMX.FTZ R135, R45, R135, !PT ;  /* 0x000000872d877209 */ /* 0x000fea0007810000 */
[----:B------:R-:W3:Y:S01]  /*a150*/  SHFL.BFLY PT, R138, R135, 0x2, 0x1f ;  /* 0x0c401f00878a7f89 */ /* 0x000ee200000e0000 */
[----:B-1----:R-:W-:Y:S02]  /*a160*/  FMNMX.FTZ R3, R3, R136, !PT ;  /* 0x0000008803037209 */ /* 0x002fe40007810000 */
[----:B------:R-:W-:Y:S05]  /*a170*/  FMNMX.FTZ R136, R10, R134, !PT ;  /* 0x000000860a887209 */ /* 0x000fea0007810000 */
[----:B------:R-:W1:Y:S01]  /*a180*/  SHFL.BFLY PT, R139, R3, 0x1, 0x1f ;  /* 0x0c201f00038b7f89 */ /* 0x000e6200000e0000 */
[----:B------:R-:W-:Y:S02]  /*a190*/  FMNMX.FTZ R136, R11, R136, !PT ;  /* 0x000000880b887209 */ /* 0x000fe40007810000 */
[----:B--2---:R-:W-:Y:S02]  /*a1a0*/  FMNMX.FTZ R133, R133, R137, !PT ;  /* 0x0000008985857209 */ /* 0x004fe40007810000 */
[----:B------:R-:W-:Y:S03]  /*a1b0*/  FMNMX.FTZ R137, R14, R136, !PT ;  /* 0x000000880e897209 */ /* 0x000fe60007810000 */
[----:B------:R-:W2:Y:S01]  /*a1c0*/  SHFL.BFLY PT, R140, R133, 0x1, 0x1f ;  /* 0x0c201f00858c7f89 */ /* 0x000ea200000e0000 */
[----:B---3--:R-:W-:Y:S02]  /*a1d0*/  FMNMX.FTZ R136, R135, R138, !PT ;  /* 0x0000008a87887209 */ /* 0x008fe40007810000 */
[----:B------:R-:W-:Y:S05]  /*a1e0*/  FMNMX.FTZ R135, R15, R137, !PT ;  /* 0x000000890f877209 */ /* 0x000fea0007810000 */
[----:B------:R-:W3:Y:S01]  /*a1f0*/  SHFL.BFLY PT, R141, R136, 0x1, 0x1f ;  /* 0x0c201f00888d7f89 */ /* 0x000ee200000e0000 */
        /* <DEDUP_REMOVED lines=8> */
[----:B--2---:R-:W-:Y:S01]  /*a280*/  FMNMX.FTZ R137, R133, R140, !PT ;  /* 0x0000008c85897209 */ /* 0x004fe20007810000 */
[--C-:B------:R-:W-:Y:S01]  /*a290*/  FFMA.FTZ R20, R20, c[0x0][0x2d0], -R165.reuse ;  /* 0x0000b40014147a23 */ /* 0x100fe200000108a5 */
[----:B------:R-:W-:Y:S01]  /*a2a0*/  FMNMX.FTZ R133, R42, R3, !PT ;  /* 0x000000032a857209 */ /* 0x000fe20007810000 */
[----:B------:R-:W-:Y:S01]  /*a2b0*/  FMUL.FTZ R3, R0, c[0x0][0x2d0] ;  /* 0x0000b40000037a20 */ /* 0x000fe20000410000 */
[----:B------:R-:W-:Y:S01]  /*a2c0*/  MUFU.EX2 R200, R4 ;  /* 0x0000000400c87308 */ /* 0x000fe20000000800 */
[----:B------:R-:W-:Y:S01]  /*a2d0*/  FMUL.FTZ R166, R137, c[0x0][0x2d0] ;  /* 0x0000b40089a67a20 */ /* 0x000fe20000410000 */
[----:B------:R-:W-:Y:S01]  /*a2e0*/  FMNMX.FTZ R0, R43, R133, !PT ;  /* 0x000000852b007209 */ /* 0x000fe20007810000 */
[----:B------:R-:W-:Y:S01]  /*a2f0*/  FADD.FTZ R2, -R137, R2 ;  /* 0x0000000289027221 */ /* 0x000fe20000010100 */
[----:B---3--:R-:W-:Y:S01]  /*a300*/  FMNMX.FTZ R136, R136, R141, !PT ;  /* 0x0000008d88887209 */ /* 0x008fe20007810000 */
[--C-:B------:R-:W-:Y:S01]  /*a310*/  FFMA.FTZ R21, R21, c[0x0][0x2d0], -R165.reuse ;  /* 0x0000b40015157a23 */ /* 0x100fe200000108a5 */
[----:B------:R-:W-:Y:S01]  /*a320*/  FMNMX.FTZ R0, R46, R0, !PT ;  /* 0x000000002e007209 */ /* 0x000fe20007810000 */
[----:B------:R-:W-:Y:S02]  /*a330*/  FMUL.FTZ R2, R2, c[0x0][0x2d0] ;  /* 0x0000b40002027a20 */ /* 0x000fe40000410000 */
[----:B------:R-:W-:Y:S01]  /*a340*/  FMUL.FTZ R164, R136, c[0x0][0x2d0] ;  /* 0x0000b40088a47a20 */ /* 0x000fe20000410000 */
[----:B------:R1:W2:Y:S01]  /*a350*/  MUFU.EX2 R135, R3 ;  /* 0x0000000300877308 */ /* 0x0002a20000000800 */
[----:B------:R-:W-:Y:S01]  /*a360*/  FMNMX.FTZ R0, R47, R0, !PT ;  /* 0x000000002f007209 */ /* 0x000fe20007810000 */
[--C-:B------:R-:W-:Y:S02]  /*a370*/  FFMA.FTZ R22, R22, c[0x0][0x2d0], -R166.reuse ;  /* 0x0000b40016167a23 */ /* 0x100fe400000108a6 */
[----:B------:R-:W-:Y:S02]  /*a380*/  FFMA.FTZ R23, R23, c[0x0][0x2d0], -R166 ;  /* 0x0000b40017177a23 */ /* 0x000fe400000108a6 */
[----:B------:R-:W-:Y:S02]  /*a390*/  FFMA.FTZ R25, R25, c[0x0][0x2d0], -R164 ;  /* 0x0000b40019197a23 */ /* 0x000fe400000108a4 */
[--C-:B------:R-:W-:Y:S02]  /*a3a0*/  FFMA.FTZ R34, R34, c[0x0][0x2d0], -R166.reuse ;  /* 0x0000b40022227a23 */ /* 0x100fe400000108a6 */
[----:B------:R3:W4:Y:S01]  /*a3b0*/  MUFU.EX2 R133, R2 ;  /* 0x0000000200857308 */ /* 0x0007220000000800 */
[----:B------:R-:W-:Y:S02]  /*a3c0*/  FFMA.FTZ R35, R35, c[0x0][0x2d0], -R166 ;  /* 0x0000b40023237a23 */ /* 0x000fe400000108a6 */
[----:B------:R-:W-:Y:S02]  /*a3d0*/  FFMA.FTZ R24, R24, c[0x0][0x2d0], -R164 ;  /* 0x0000b40018187a23 */ /* 0x000fe400000108a4 */
[--C-:B------:R-:W-:Y:S02]  /*a3e0*/  FFMA.FTZ R139, R48, c[0x0][0x2d0], -R165.reuse ;  /* 0x0000b400308b7a23 */ /* 0x100fe400000108a5 */
[--C-:B------:R-:W-:Y:S02]  /*a3f0*/  FFMA.FTZ R48, R39, c[0x0][0x2d0], -R166.reuse ;  /* 0x0000b40027307a23 */ /* 0x100fe400000108a6 */
[----:B------:R-:W-:Y:S01]  /*a400*/  FFMA.FTZ R51, R51, c[0x0][0x2d0], -R166 ;  /* 0x0000b40033337a23 */ /* 0x000fe200000108a6 */
[----:B------:R5:W-:Y:S01]  /*a410*/  MUFU.EX2 R177, R20 ;  /* 0x0000001400b17308 */ /* 0x000be20000000800 */
[--C-:B------:R-:W-:Y:S02]  /*a420*/  FFMA.FTZ R40, R40, c[0x0][0x2d0], -R164.reuse ;  /* 0x0000b40028287a23 */ /* 0x100fe400000108a4 */
[----:B------:R-:W-:Y:S01]  /*a430*/  FFMA.FTZ R44, R44, c[0x0][0x2d0], -R164 ;  /* 0x0000b4002c2c7a23 */ /* 0x000fe200000108a4 */
[----:B-1----:R-:W1:Y:S01]  /*a440*/  SHFL.BFLY PT, R3, R0, 0x2, 0x1f ;  /* 0x0c401f0000037f89 */ /* 0x002e6200000e0000 */
[C---:B--2---:R-:W-:Y:S02]  /*a450*/  FMUL.FTZ R100, R135.reuse, R100 ;  /* 0x0000006487647220 */ /* 0x044fe40000410000 */
[C---:B------:R-:W-:Y:S02]  /*a460*/  FMUL.FTZ R101, R135.reuse, R101 ;  /* 0x0000006587657220 */ /* 0x040fe40000410000 */
[C---:B------:R-:W-:Y:S01]  /*a470*/  FMUL.FTZ R112, R135.reuse, R112 ;  /* 0x0000007087707220 */ /* 0x040fe20000410000 */
[----:B------:R-:W-:Y:S01]  /*a480*/  MUFU.EX2 R178, R21 ;  /* 0x0000001500b27308 */ /* 0x000fe20000000800 */
[C---:B------:R-:W-:Y:S02]  /*a490*/  FMUL.FTZ R113, R135.reuse, R113 ;  /* 0x0000007187717220 */ /* 0x040fe40000410000 */
[----:B------:R-:W-:Y:S02]  /*a4a0*/  FMUL.FTZ R116, R135, R116 ;  /* 0x0000007487747220 */ /* 0x000fe40000410000 */
[----:B---3--:R-:W-:Y:S02]  /*a4b0*/  FADD.FTZ R2, -R136, R132 ;  /* 0x0000008488027221 */ /* 0x008fe40000010100 */
[C---:B----4-:R-:W-:Y:S02]  /*a4c0*/  FMUL.FTZ R102, R133.reuse, R102 ;  /* 0x0000006685667220 */ /* 0x050fe40000410000 */
[----:B------:R-:W-:Y:S01]  /*a4d0*/  FMUL.FTZ R2, R2, c[0x0][0x2d0] ;  /* 0x0000b40002027a20 */ /* 0x000fe20000410000 */
[----:B------:R-:W-:Y:S01]  /*a4e0*/  MUFU.EX2 R176, R22 ;  /* 0x0000001600b07308 */ /* 0x000fe20000000800 */
[C---:B------:R-:W-:Y:S02]  /*a4f0*/  FMUL.FTZ R103, R133.reuse, R103 ;  /* 0x0000006785677220 */ /* 0x040fe40000410000 */
[C---:B------:R-:W-:Y:S02]  /*a500*/  FMUL.FTZ R114, R133.reuse, R114 ;  /* 0x0000007285727220 */ /* 0x040fe40000410000 */
[----:B------:R-:W-:Y:S02]  /*a510*/  FMUL.FTZ R115, R133, R115 ;  /* 0x0000007385737220 */ /* 0x000fe40000410000 */
[----:B------:R-:W-:Y:S01]  /*a520*/  FMUL.FTZ R117, R135, R117 ;  /* 0x0000007587757220 */ /* 0x000fe20000410000 */
[----:B-1----:R-:W-:Y:S01]  /*a530*/  FMNMX.FTZ R0, R0, R3, !PT ;  /* 0x0000000300007209 */ /* 0x002fe20007810000 */
[--C-:B------:R-:W-:Y:S01]  /*a540*/  FFMA.FTZ R3, R7, c[0x0][0x2d0], -R166.reuse ;  /* 0x0000b40007037a23 */ /* 0x100fe200000108a6 */
[----:B------:R1:W2:Y:S01]  /*a550*/  MUFU.EX2 R132, R2 ;  /* 0x0000000200847308 */ /* 0x0002a20000000800 */
[C---:B------:R-:W-:Y:S02]  /*a560*/  FMUL.FTZ R7, R133.reuse, R151 ;  /* 0x0000009785077220 */ /* 0x040fe40000410000 */
[C---:B------:R-:W-:Y:S02]  /*a570*/  FMUL.FTZ R118, R133.reuse, R118 ;  /* 0x0000007685767220 */ /* 0x040fe40000410000 */
[----:B------:R-:W-:Y:S02]  /*a580*/  FMUL.FTZ R119, R133, R119 ;  /* 0x0000007785777220 */ /* 0x000fe40000410000 */
[C---:B------:R-:W-:Y:S02]  /*a590*/  FMUL.FTZ R128, R135.reuse, R128 ;  /* 0x0000008087807220 */ /* 0x040fe40000410000 */
[----:B------:R-:W-:Y:S01]  /*a5a0*/  FMUL.FTZ R129, R135, R129 ;  /* 0x0000008187817220 */ /* 0x000fe20000410000 */
[----:B------:R3:W-:Y:S01]  /*a5b0*/  MUFU.EX2 R202, R3 ;  /* 0x0000000300ca7308 */ /* 0x0007e20000000800 */
[C---:B------:R-:W-:Y:S02]  /*a5c0*/  FMUL.FTZ R130, R133.reuse, R130 ;  /* 0x0000008285827220 */ /* 0x040fe40000410000 */
[----:B------:R-:W-:Y:S02]  /*a5d0*/  FMUL.FTZ R131, R133, R131 ;  /* 0x0000008385837220 */ /* 0x000fe40000410000 */
[C---:B------:R-:W-:Y:S02]  /*a5e0*/  FMUL.FTZ R52, R135.reuse, R52 ;  /* 0x0000003487347220 */ /* 0x040fe40000410000 */
[----:B------:R-:W-:Y:S02]  /*a5f0*/  FMUL.FTZ R53, R135, R53 ;  /* 0x0000003587357220 */ /* 0x000fe40000410000 */
[C---:B------:R-:W-:Y:S01]  /*a600*/  FMUL.FTZ R54, R133.reuse, R54 ;  /* 0x0000003685367220 */ /* 0x040fe20000410000 */
[----:B------:R-:W-:Y:S01]  /*a610*/  MUFU.EX2 R175, R23 ;  /* 0x0000001700af7308 */ /* 0x000fe20000000800 */
[----:B------:R-:W-:Y:S02]  /*a620*/  FMUL.FTZ R55, R133, R55 ;  /* 0x0000003785377220 */ /* 0x000fe40000410000 */
[--C-:B-----5:R-:W-:Y:S02]  /*a630*/  FFMA.FTZ R20, R32, c[0x0][0x2d0], -R165.reuse ;  /* 0x0000b40020147a23 */ /* 0x120fe400000108a5 */
[--C-:B-1----:R-:W-:Y:S02]  /*a640*/  FFMA.FTZ R2, R5, c[0x0][0x2d0], -R165.reuse ;  /* 0x0000b40005027a23 */ /* 0x102fe400000108a5 */
[C---:B------:R-:W-:Y:S02]  /*a650*/  FMUL.FTZ R5, R135.reuse, R149 ;  /* 0x0000009587057220 */ /* 0x040fe40000410000 */
[C---:B--2---:R-:W-:Y:S01]  /*a660*/  FMUL.FTZ R104, R132.reuse, R104 ;  /* 0x0000006884687220 */ /* 0x044fe20000410000 */
[----:B------:R-:W1:Y:S01]  /*a670*/  MUFU.EX2 R201, R2 ;  /* 0x0000000200c97308 */ /* 0x000e620000000800 */
[C---:B------:R-:W-:Y:S02]  /*a680*/  FMUL.FTZ R105, R132.reuse, R105 ;  /* 0x0000006984697220 */ /* 0x040fe40000410000 */
[----:B------:R-:W-:Y:S02]  /*a690*/  FMUL.FTZ R108, R132, R108 ;  /* 0x0000006c846c7220 */ /* 0x000fe40000410000 */
[--C-:B---3--:R-:W-:Y:S02]  /*a6a0*/  FFMA.FTZ R3, R16, c[0x0][0x2d0], -R165.reuse ;  /* 0x0000b40010037a23 */ /* 0x108fe400000108a5 */
        /* <DEDUP_REMOVED lines=10> */
[----:B------:R-:W-:Y:S01]  /*a750*/  FMUL.FTZ R60, R132, R60 ;  /* 0x0000003c843c7220 */ /* 0x000fe20000410000 */
[----:B-1----:R-:W-:Y:S01]  /*a760*/  F2FP.PACK_AB R140, R201, R200 ;  /* 0x000000c8c98c723e */ /* 0x002fe200000000ff */
[--C-:B------:R-:W-:Y:S02]  /*a770*/  FFMA.FTZ R2, R6, c[0x0][0x2d0], -R166.reuse ;  /* 0x0000b40006027a23 */ /* 0x100fe400000108a6 */
[----:B------:R-:W-:Y:S02]  /*a780*/  FMUL.FTZ R6, R133, R150 ;  /* 0x0000009685067220 */ /* 0x000fe40000410000 */
[C---:B------:R-:W-:Y:S01]  /*a790*/  FMUL.FTZ R61, R132.reuse, R61 ;  /* 0x0000003d843d7220 */ /* 0x040fe20000410000 */
[----:B------:R1:W4:Y:S01]  /*a7a0*/  MUFU.EX2 R183, R2 ;  /* 0x0000000200b77308 */ /* 0x0003220000000800 */
[C---:B------:R-:W-:Y:S02]  /*a7b0*/  FMUL.FTZ R64, R135.reuse, R64 ;  /* 0x0000004087407220 */ /* 0x040fe40000410000 */
[----:B------:R-:W-:Y:S02]  /*a7c0*/  FMUL.FTZ R65, R135, R65 ;  /* 0x0000004187417220 */ /* 0x000fe40000410000 */
[--C-:B--2---:R-:W-:Y:S02]  /*a7d0*/  FFMA.FTZ R3, R17, c[0x0][0x2d0], -R165.reuse ;  /* 0x0000b40011037a23 */ /* 0x104fe400000108a5 */
[----:B------:R-:W-:Y:S02]  /*a7e0*/  FMUL.FTZ R17, R135, R157 ;  /* 0x0000009d87117220 */ /* 0x000fe40000410000 */
[C---:B------:R-:W-:Y:S01]  /*a7f0*/  FMUL.FTZ R66, R133.reuse, R66 ;  /* 0x0000004285427220 */ /* 0x040fe20000410000 */
[----:B------:R-:W2:Y:S01]  /*a800*/  MUFU.EX2 R210, R3 ;  /* 0x0000000300d27308 */ /* 0x000ea20000000800 */
[----:B------:R-:W-:Y:S02]  /*a810*/  FMUL.FTZ R67, R133, R67 ;  /* 0x0000004385437220 */ /* 0x000fe40000410000 */
[----:B------:R-:W-:Y:S02]  /*a820*/  FMUL.FTZ R68, R135, R68 ;  /* 0x0000004487447220 */ /* 0x000fe40000410000 */
[--C-:B---3--:R-:W-:Y:S02]  /*a830*/  FFMA.FTZ R20, R33, c[0x0][0x2d0], -R165.reuse ;  /* 0x0000b40021147a23 */ /* 0x108fe400000108a5 */
[----:B------:R-:W-:Y:S02]  /*a840*/  FMUL.FTZ R69, R135, R69 ;  /* 0x0000004587457220 */ /* 0x000fe40000410000 */
[C---:B------:R-:W-:Y:S01]  /*a850*/  FMUL.FTZ R70, R133.reuse, R70 ;  /* 0x0000004685467220 */ /* 0x040fe20000410000 */
[----:B------:R3:W-:Y:S01]  /*a860*/  MUFU.EX2 R173, R20 ;  /* 0x0000001400ad7308 */ /* 0x0007e20000000800 */
[----:B------:R-:W-:Y:S02]  /*a870*/  FMUL.FTZ R71, R133, R71 ;  /* 0x0000004785477220 */ /* 0x000fe40000410000 */
[----:B------:R-:W-:Y:S01]  /*a880*/  FMUL.FTZ R72, R132, R72 ;  /* 0x0000004884487220 */ /* 0x000fe20000410000 */
[----:B-1----:R-:W1:Y:S01]  /*a890*/  SHFL.BFLY PT, R2, R0, 0x1, 0x1f ;  /* 0x0c201f0000027f89 */ /* 0x002e6200000e0000 */
[----:B----4-:R-:W-:Y:S01]  /*a8a0*/  F2FP.PACK_AB R141, R202, R183 ;  /* 0x000000b7ca8d723e */ /* 0x010fe200000000ff */
[C---:B------:R-:W-:Y:S02]  /*a8b0*/  FMUL.FTZ R73, R132.reuse, R73 ;  /* 0x0000004984497220 */ /* 0x040fe40000410000 */
[C---:B------:R-:W-:Y:S02]  /*a8c0*/  FMUL.FTZ R76, R132.reuse, R76 ;  /* 0x0000004c844c7220 */ /* 0x040fe40000410000 */
[----:B------:R-:W-:Y:S01]  /*a8d0*/  MUFU.EX2 R170, R25 ;  /* 0x0000001900aa7308 */ /* 0x000fe20000000800 */
[----:B------:R-:W-:Y:S02]  /*a8e0*/  FMUL.FTZ R77, R132, R77 ;  /* 0x0000004d844d7220 */ /* 0x000fe40000410000 */
[----:B------:R-:W-:Y:S01]  /*a8f0*/  FMUL.FTZ R80, R135, R80 ;  /* 0x0000005087507220 */ /* 0x000fe20000410000 */
[----:B--2---:R-:W-:Y:S01]  /*a900*/  F2FP.PACK_AB R142, R210, R209 ;  /* 0x000000d1d28e723e */ /* 0x004fe200000000ff */
[--C-:B------:R-:W-:Y:S02]  /*a910*/  FFMA.FTZ R3, R18, c[0x0][0x2d0], -R166.reuse ;  /* 0x0000b40012037a23 */ /* 0x100fe400000108a6 */
[----:B------:R-:W-:Y:S02]  /*a920*/  FMUL.FTZ R18, R133, R158 ;  /* 0x0000009e85127220 */ /* 0x000fe40000410000 */
[----:B------:R-:W-:Y:S01]  /*a930*/  FMUL.FTZ R81, R135, R81 ;  /* 0x0000005187517220 */ /* 0x000fe20000410000 */
[----:B------:R2:W-:Y:S01]  /*a940*/  MUFU.EX2 R208, R3 ;  /* 0x0000000300d07308 */ /* 0x0005e20000000800 */
[C---:B------:R-:W-:Y:S02]  /*a950*/  FMUL.FTZ R82, R133.reuse, R82 ;  /* 0x0000005285527220 */ /* 0x040fe40000410000 */
[----:B------:R-:W-:Y:S01]  /*a960*/  FMUL.FTZ R83, R133, R83 ;  /* 0x0000005385537220 */ /* 0x000fe20000410000 */
[----:B---3--:R-:W-:Y:S01]  /*a970*/  LDSM.16.MT88.4 R20, [R186+0x1800] ;  /* 0x00180000ba14783b */ /* 0x008fe20000004200 */
[C---:B------:R-:W-:Y:S02]  /*a980*/  FMUL.FTZ R88, R132.reuse, R88 ;  /* 0x0000005884587220 */ /* 0x040fe40000410000 */
[----:B------:R-:W-:Y:S01]  /*a990*/  FMUL.FTZ R89, R132, R89 ;  /* 0x0000005984597220 */ /* 0x000fe20000410000 */
[----:B-1----:R-:W-:Y:S01]  /*a9a0*/  FMNMX.FTZ R2, R0, R2, !PT ;  /* 0x0000000200027209 */ /* 0x002fe20007810000 */
[----:B------:R-:W-:Y:S01]  /*a9b0*/  FFMA.FTZ R0, R19, c[0x0][0x2d0], -R166 ;  /* 0x0000b40013007a23 */ /* 0x000fe200000108a6 */
[----:B------:R-:W-:Y:S01]  /*a9c0*/  MUFU.EX2 R171, R34 ;  /* 0x0000002200ab7308 */ /* 0x000fe20000000800 */
[----:B------:R-:W-:Y:S02]  /*a9d0*/  FMUL.FTZ R19, R133, R159 ;  /* 0x0000009f85137220 */ /* 0x000fe40000410000 */
[----:B------:R-:W-:Y:S01]  /*a9e0*/  LDSM.16.MT88.4 R156, [R185+0x800] ;  /* 0x00080000b99c783b */ /* 0x000fe20000004200 */
[C---:B------:R-:W-:Y:S02]  /*a9f0*/  FMUL.FTZ R92, R132.reuse, R92 ;  /* 0x0000005c845c7220 */ /* 0x040fe40000410000 */
[----:B------:R-:W-:Y:S02]  /*aa00*/  FMUL.FTZ R93, R132, R93 ;  /* 0x0000005d845d7220 */ /* 0x000fe40000410000 */
[C---:B------:R-:W-:Y:S02]  /*aa10*/  FMUL.FTZ R96, R135.reuse, R96 ;  /* 0x0000006087607220 */ /* 0x040fe40000410000 */
[----:B------:R1:W3:Y:S01]  /*aa20*/  MUFU.EX2 R207, R0 ;  /* 0x0000000000cf7308 */ /* 0x0002e20000000800 */
[----:B------:R-:W-:Y:S02]  /*aa30*/  FMUL.FTZ R97, R135, R97 ;  /* 0x0000006187617220 */ /* 0x000fe40000410000 */
[C---:B------:R-:W-:Y:S02]  /*aa40*/  FMUL.FTZ R98, R133.reuse, R98 ;  /* 0x0000006285627220 */ /* 0x040fe40000410000 */
[----:B--2---:R-:W-:Y:S02]  /*aa50*/  FFMA.FTZ R3, R8, c[0x0][0x2d0], -R164 ;  /* 0x0000b40008037a23 */ /* 0x004fe400000108a4 */
[----:B------:R-:W-:Y:S02]  /*aa60*/  FMUL.FTZ R8, R132, R144 ;  /* 0x0000009084087220 */ /* 0x000fe40000410000 */
[----:B------:R-:W-:Y:S01]  /*aa70*/  FMUL.FTZ R99, R133, R99 ;  /* 0x0000006385637220 */ /* 0x000fe20000410000 */
[----:B------:R2:W-:Y:S01]  /*aa80*/  MUFU.EX2 R180, R3 ;  /* 0x0000000300b47308 */ /* 0x0005e20000000800 */
[C---:B------:R-:W-:Y:S02]  /*aa90*/  FMUL.FTZ R84, R135.reuse, R84 ;  /* 0x0000005487547220 */ /* 0x040fe40000410000 */
[----:B------:R-:W-:Y:S02]  /*aaa0*/  FMUL.FTZ R85, R135, R85 ;  /* 0x0000005587557220 */ /* 0x000fe40000410000 */
[C---:B------:R-:W-:Y:S02]  /*aab0*/  FMUL.FTZ R86, R133.reuse, R86 ;  /* 0x0000005685567220 */ /* 0x040fe40000410000 */
[----:B------:R-:W-:Y:S03]  /*aac0*/  FMUL.FTZ R87, R133, R87 ;  /* 0x0000005785577220 */ /* 0x000fe60000410000 */
[----:B------:R4:W-:Y:S01]  /*aad0*/  MUFU.EX2 R172, R35 ;  /* 0x0000002300ac7308 */ /* 0x0009e20000000800 */
[----:B-1----:R-:W-:Y:S01]  /*aae0*/  FADD.FTZ R0, -R2, R134 ;  /* 0x0000008602007221 */ /* 0x002fe20000010100 */
[----:B---3--:R-:W-:Y:S01]  /*aaf0*/  F2FP.PACK_AB R143, R207, R208 ;  /* 0x000000d0cf8f723e */ /* 0x008fe200000000ff */
[----:B------:R-:W-:Y:S02]  /*ab00*/  FFMA.FTZ R134, R49, c[0x0][0x2d0], -R165 ;  /* 0x0000b40031867a23 */ /* 0x000fe400000108a5 */
[----:B------:R-:W-:Y:S05]  /*ab10*/  FMUL.FTZ R0, R0, c[0x0][0x2d0] ;  /* 0x0000b40000007a20 */ /* 0x000fea0000410000 */
[----:B------:R1:W3:Y:S01]  /*ab20*/  MUFU.EX2 R169, R24 ;  /* 0x0000001800a97308 */ /* 0x0002e20000000800 */
[----:B------:R-:W-:Y:S02]  /*ab30*/  FFMA.FTZ R49, R38, c[0x0][0x2d0], -R166 ;  /* 0x0000b40026317a23 */ /* 0x000fe400000108a6 */
[--C-:B--2---:R-:W-:Y:S02]  /*ab40*/  FFMA.FTZ R3, R9, c[0x0][0x2d0], -R164.reuse ;  /* 0x0000b40009037a23 */ /* 0x104fe400000108a4 */
[----:B------:R-:W-:Y:S05]  /*ab50*/  FMUL.FTZ R9, R132, R145 ;  /* 0x0000009184097220 */ /* 0x000fea0000410000 */
[----:B------:R2:W5:Y:S01]  /*ab60*/  MUFU.EX2 R182, R3 ;  /* 0x0000000300b67308 */ /* 0x0005620000000800 */
[----:B----4-:R-:W-:Y:S09]  /*ab70*/  LDSM.16.MT88.4 R32, [R186+0x400] ;  /* 0x00040000ba20783b */ /* 0x010ff20000004200 */
[----:B------:R-:W4:Y:S01]  /*ab80*/  MUFU.EX2 R0, R0 ;  /* 0x0000000000007308 */ /* 0x000f220000000800 */
[--C-:B-1----:R-:W-:Y:S01]  /*ab90*/  FFMA.FTZ R24, R28, c[0x0][0x2d0], -R164.reuse ;  /* 0x0000b4001c187a23 */ /* 0x102fe200000108a4 */
[----:B---3--:R-:W-:Y:S08]  /*aba0*/  F2FP.PACK_AB R28, R170, R169 ;  /* 0x000000a9aa1c723e */ /* 0x008ff000000000ff */
[----:B------:R-:W-:Y:S01]  /*abb0*/  MUFU.EX2 R48, R48 ;  /* 0x0000003000307308 */ /* 0x000fe20000000800 */
[--C-:B--2---:R-:W-:Y:S01]  /*abc0*/  FFMA.FTZ R3, R12, c[0x0][0x2d0], -R164.reuse ;  /* 0x0000b4000c037a23 */ /* 0x104fe200000108a4 */
[----:B-----5:R-:W-:Y:S01]  /*abd0*/  F2FP.PACK_AB R144, R182, R180 ;  /* 0x000000b4b690723e */ /* 0x020fe200000000ff */
[----:B------:R-:W-:Y:S07]  /*abe0*/  FMUL.FTZ R12, R132, R152 ;  /* 0x00000098840c7220 */ /* 0x000fee0000410000 */
[----:B------:R1:W-:Y:S01]  /*abf0*/  MUFU.EX2 R205, R3 ;  /* 0x0000000300cd7308 */ /* 0x0003e20000000800 */
[C---:B----4-:R-:W-:Y:S02]  /*ac00*/  FMUL.FTZ R106, R0.reuse, R106 ;  /* 0x0000006a006a7220 */ /* 0x050fe40000410000 */
        /* <DEDUP_REMOVED lines=11> */
[----:B-1----:R-:W-:Y:S02]  /*acc0*/  FFMA.FTZ R3, R13, c[0x0][0x2d0], -R164 ;  /* 0x0000b4000d037a23 */ /* 0x002fe400000108a4 */
[----:B------:R-:W-:Y:S02]  /*acd0*/  FMUL.FTZ R13, R132, R153 ;  /* 0x00000099840d7220 */ /* 0x000fe40000410000 */
[C---:B------:R-:W-:Y:S02]  /*ace0*/  FMUL.FTZ R62, R0.reuse, R62 ;  /* 0x0000003e003e7220 */ /* 0x040fe40000410000 */
[C---:B------:R-:W-:Y:S01]  /*acf0*/  FMUL.FTZ R63, R0.reuse, R63 ;  /* 0x0000003f003f7220 */ /* 0x040fe20000410000 */
[----:B------:R1:W2:Y:S01]  /*ad00*/  MUFU.EX2 R206, R3 ;  /* 0x0000000300ce7308 */ /* 0x0002a20000000800 */
        /* <DEDUP_REMOVED lines=9> */
[----:B-1----:R-:W-:Y:S04]  /*ada0*/  FMUL.FTZ R3, R2, c[0x0][0x2d0] ;  /* 0x0000b40002037a20 */ /* 0x002fe80000410000 */
[--C-:B------:R-:W-:Y:S02]  /*adb0*/  FFMA.FTZ R4, R10, c[0x0][0x2d0], -R3.reuse ;  /* 0x0000b4000a047a23 */ /* 0x100fe40000010803 */
[----:B------:R-:W-:Y:S01]  /*adc0*/  FMUL.FTZ R10, R0, R146 ;  /* 0x00000092000a7220 */ /* 0x000fe20000410000 */
[----:B--2---:R-:W-:Y:S01]  /*add0*/  F2FP.PACK_AB R146, R206, R205 ;  /* 0x000000cdce92723e */ /* 0x004fe200000000ff */
[----:B------:R1:W-:Y:S01]  /*ade0*/  MUFU.EX2 R179, R4 ;  /* 0x0000000400b37308 */ /* 0x0003e20000000800 */
[--C-:B------:R-:W-:Y:S02]  /*adf0*/  FFMA.FTZ R26, R26, c[0x0][0x2d0], -R3.reuse ;  /* 0x0000b4001a1a7a23 */ /* 0x100fe40000010803 */
[--C-:B------:R-:W-:Y:S02]  /*ae00*/  FFMA.FTZ R27, R27, c[0x0][0x2d0], -R3.reuse ;  /* 0x0000b4001b1b7a23 */ /* 0x100fe40000010803 */
[--C-:B------:R-:W-:Y:S02]  /*ae10*/  FFMA.FTZ R39, R42, c[0x0][0x2d0], -R3.reuse ;  /* 0x0000b4002a277a23 */ /* 0x100fe40000010803 */
[--C-:B------:R-:W-:Y:S03]  /*ae20*/  FFMA.FTZ R38, R43, c[0x0][0x2d0], -R3.reuse ;  /* 0x0000b4002b267a23 */ /* 0x100fe60000010803 */
[----:B------:R-:W-:Y:S10]  /*ae30*/  MUFU.EX2 R167, R26 ;  /* 0x0000001a00a77308 */ /* 0x000ff40000000800 */
[----:B------:R-:W-:Y:S01]  /*ae40*/  MUFU.EX2 R168, R27 ;  /* 0x0000001b00a87308 */ /* 0x000fe20000000800 */
[--C-:B-1----:R-:W-:Y:S02]  /*ae50*/  FFMA.FTZ R4, R11, c[0x0][0x2d0], -R3.reuse ;  /* 0x0000b4000b047a23 */ /* 0x102fe40000010803 */
[----:B------:R-:W-:Y:S07]  /*ae60*/  FMUL.FTZ R11, R0, R147 ;  /* 0x00000093000b7220 */ /* 0x000fee0000410000 */
[----:B------:R1:W2:Y:S10]  /*ae70*/  MUFU.EX2 R181, R4 ;  /* 0x0000000400b57308 */ /* 0x0002b40000000800 */
[----:B------:R-:W-:Y:S10]  /*ae80*/  MUFU.EX2 R39, R39 ;  /* 0x0000002700277308 */ /* 0x000ff40000000800 */
[----:B------:R-:W-:Y:S01]  /*ae90*/  MUFU.EX2 R38, R38 ;  /* 0x0000002600267308 */ /* 0x000fe20000000800 */
[--C-:B-1----:R-:W-:Y:S01]  /*aea0*/  FFMA.FTZ R4, R14, c[0x0][0x2d0], -R3.reuse ;  /* 0x0000b4000e047a23 */ /* 0x102fe20000010803 */
[----:B--2---:R-:W-:Y:S01]  /*aeb0*/  F2FP.PACK_AB R145, R181, R179 ;  /* 0x000000b3b591723e */ /* 0x004fe200000000ff */
[C---:B------:R-:W-:Y:S07]  /*aec0*/  FMUL.FTZ R14, R0.reuse, R154 ;  /* 0x0000009a000e7220 */ /* 0x040fee0000410000 */
[----:B------:R1:W2:Y:S10]  /*aed0*/  MUFU.EX2 R203, R4 ;  /* 0x0000000400cb7308 */ /* 0x0002b40000000800 */
[----:B------:R-:W-:Y:S01]  /*aee0*/  MUFU.EX2 R43, R44 ;  /* 0x0000002c002b7308 */ /* 0x000fe20000000800 */
[----:B-1----:R-:W-:Y:S02]  /*aef0*/  FFMA.FTZ R4, R15, c[0x0][0x2d0], -R3 ;  /* 0x0000b4000f047a23 */ /* 0x002fe40000010803 */
[C---:B------:R-:W-:Y:S07]  /*af00*/  FMUL.FTZ R15, R0.reuse, R155 ;  /* 0x0000009b000f7220 */ /* 0x040fee0000410000 */
[----:B------:R1:W3:Y:S01]  /*af10*/  MUFU.EX2 R204, R4 ;  /* 0x0000000400cc7308 */ /* 0x0002e20000000800 */
[----:B------:R-:W-:Y:S04]  /*af20*/  FFMA.FTZ R0, R0, R244, R179 ;  /* 0x000000f400007223 */ /* 0x000fe800000100b3 */
[----:B------:R-:W-:Y:S04]  /*af30*/  FADD.FTZ R0, R181, R0 ;  /* 0x00000000b5007221 */ /* 0x000fe80000010000 */
[----:B--2---:R-:W-:Y:S02]  /*af40*/  FADD.FTZ R0, R203, R0 ;  /* 0x00000000cb007221 */ /* 0x004fe40000010000 */
[----:B-1----:R-:W-:Y:S01]  /*af50*/  FMUL.FTZ R4, R135, R148 ;  /* 0x0000009487047220 */ /* 0x002fe20000410000 */
[C---:B---3--:R-:W-:Y:S01]  /*af60*/  F2FP.PACK_AB R147, R204.reuse, R203 ;  /* 0x000000cbcc93723e */ /* 0x048fe200000000ff */
[----:B------:R-:W1:Y:S01]  /*af70*/  LDSM.16.MT88.4 R148, [R186] ;  /* 0x00000000ba94783b */ /* 0x000e620000004200 */
[----:B------:R-:W-:Y:S04]  /*af80*/  FADD.FTZ R0, R204, R0 ;  /* 0x00000000cc007221 */ /* 0x000fe80000010000 */
[-C--:B------:R-:W-:Y:S08]  /*af90*/  HMMA.16816.F32 R4, R140, R160.reuse, R4 ;  /* 0x000000a08c04723c */ /* 0x080ff00000001804 */
[C---:B------:R-:W-:Y:S08]  /*afa0*/  HMMA.16816.F32 R8, R144.reuse, R160, R8 ;  /* 0x000000a09008723c */ /* 0x040ff00000001808 */
[-C--:B------:R-:W-:Y:S08]  /*afb0*/  HMMA.16816.F32 R12, R144, R162.reuse, R12 ;  /* 0x000000a2900c723c */ /* 0x080ff0000000180c */
[C---:B------:R-:W-:Y:S01]  /*afc0*/  HMMA.16816.F32 R16, R140.reuse, R162, R16 ;  /* 0x000000a28c10723c */ /* 0x040fe20000001810 */
[----:B------:R2:W-:Y:S07]  /*afd0*/  MUFU.EX2 R162, R24 ;  /* 0x0000001800a27308 */ /* 0x0005ee0000000800 */
[-C--:B-1----:R-:W-:Y:S08]  /*afe0*/  HMMA.16816.F32 R100, R140, R148.reuse, R100 ;  /* 0x000000948c64723c */ /* 0x082ff00000001864 */
[C---:B------:R-:W-:Y:S01]  /*aff0*/  HMMA.16816.F32 R104, R144.reuse, R148, R104 ;  /* 0x000000949068723c */ /* 0x040fe20000001868 */
[----:B--2---:R-:W-:Y:S07]  /*b000*/  LDSM.16.MT88.4 R24, [R185+0x400] ;  /* 0x00040000b918783b */ /* 0x004fee0000004200 */
        /* <DEDUP_REMOVED lines=22> */
[----:B------:R-:W-:Y:S02]  /*b170*/  F2FP.PACK_AB R29, R168, R167 ;  /* 0x000000a7a81d723e */ /* 0x000fe400000000ff */
[----:B------:R-:W-:Y:S01]  /*b180*/  F2FP.PACK_AB R21, R175, R176 ;  /* 0x000000b0af15723e */ /* 0x000fe200000000ff */
[--C-:B------:R-:W-:Y:S01]  /*b190*/  FFMA.FTZ R145, R36, c[0x0][0x2d0], -R165.reuse ;  /* 0x0000b40024917a23 */ /* 0x100fe200000108a5 */
[----:B------:R-:W-:Y:S04]  /*b1a0*/  HMMA.16816.F32 R96, R140, R22, R96 ;  /* 0x000000168c60723c */ /* 0x000fe80000001860 */
[----:B------:R-:W-:Y:S02]  /*b1b0*/  FFMA.FTZ R144, R37, c[0x0][0x2d0], -R165 ;  /* 0x0000b40025907a23 */ /* 0x000fe400000108a5 */
[--C-:B------:R-:W-:Y:S01]  /*b1c0*/  FFMA.FTZ R37, R46, c[0x0][0x2d0], -R3.reuse ;  /* 0x0000b4002e257a23 */ /* 0x100fe20000010803 */
[----:B------:R-:W-:Y:S01]  /*b1d0*/  F2FP.PACK_AB R22, R173, R174 ;  /* 0x000000aead16723e */ /* 0x000fe200000000ff */
[----:B------:R-:W-:Y:S01]  /*b1e0*/  MUFU.EX2 R46, R145 ;  /* 0x00000091002e7308 */ /* 0x000fe20000000800 */
[----:B------:R-:W-:Y:S03]  /*b1f0*/  F2FP.PACK_AB R23, R172, R171 ;  /* 0x000000abac17723e */ /* 0x000fe600000000ff */
[----:B------:R-:W-:Y:S02]  /*b200*/  FFMA.FTZ R36, R50, c[0x0][0x2d0], -R166 ;  /* 0x0000b40032247a23 */ /* 0x000fe400000108a6 */
[--C-:B------:R-:W-:Y:S02]  /*b210*/  FFMA.FTZ R50, R41, c[0x0][0x2d0], -R164.reuse ;  /* 0x0000b40029327a23 */ /* 0x100fe400000108a4 */
[----:B------:R-:W-:Y:S02]  /*b220*/  FFMA.FTZ R41, R45, c[0x0][0x2d0], -R164 ;  /* 0x0000b4002d297a23 */ /* 0x000fe400000108a4 */
[----:B------:R-:W-:Y:S01]  /*b230*/  MUFU.EX2 R140, R144 ;  /* 0x00000090008c7308 */ /* 0x000fe20000000800 */
[--C-:B-1----:R-:W-:Y:S01]  /*b240*/  FFMA.FTZ R20, R30, c[0x0][0x2d0], -R3.reuse ;  /* 0x0000b4001e147a23 */ /* 0x102fe20000010803 */
[----:B--2---:R-:W-:Y:S08]  /*b250*/  F2FP.PACK_AB R30, R163, R162 ;  /* 0x000000a2a31e723e */ /* 0x004ff000000000ff */
[----:B------:R1:W-:Y:S10]  /*b260*/  MUFU.EX2 R161, R20 ;  /* 0x0000001400a17308 */ /* 0x0003f40000000800 */
[----:B------:R-:W-:Y:S10]  /*b270*/  MUFU.EX2 R45, R51 ;  /* 0x00000033002d7308 */ /* 0x000ff40000000800 */
[----:B------:R-:W-:Y:S01]  /*b280*/  MUFU.EX2 R42, R50 ;  /* 0x00000032002a7308 */ /* 0x000fe20000000800 */
[--C-:B-1----:R-:W-:Y:S02]  /*b290*/  FFMA.FTZ R20, R31, c[0x0][0x2d0], -R3.reuse ;  /* 0x0000b4001f147a23 */ /* 0x102fe40000010803 */
[----:B------:R-:W-:Y:S07]  /*b2a0*/  FFMA.FTZ R3, R47, c[0x0][0x2d0], -R3 ;  /* 0x0000b4002f037a23 */ /* 0x000fee0000010803 */
[----:B------:R1:W2:Y:S10]  /*b2b0*/  MUFU.EX2 R160, R20 ;  /* 0x0000001400a07308 */ /* 0x0002b40000000800 */
[----:B------:R-:W-:Y:S10]  /*b2c0*/  MUFU.EX2 R47, R49 ;  /* 0x00000031002f7308 */ /* 0x000ff40000000800 */
[----:B------:R-:W-:Y:S01]  /*b2d0*/  MUFU.EX2 R49, R36 ;  /* 0x0000002400317308 */ /* 0x000fe20000000800 */
[----:B-1----:R-:W-:Y:S02]  /*b2e0*/  F2FP.PACK_AB R20, R178, R177 ;  /* 0x000000b1b214723e */ /* 0x002fe400000000ff */
[----:B--2---:R-:W-:Y:S07]  /*b2f0*/  F2FP.PACK_AB R31, R160, R161 ;  /* 0x000000a1a01f723e */ /* 0x004fee00000000ff */
[----:B------:R-:W1:Y:S01]  /*b300*/  MUFU.EX2 R41, R41 ;  /* 0x0000002900297308 */ /* 0x000e620000000800 */
[-C--:B------:R-:W-:Y:S08]  /*b310*/  HMMA.16816.F32 R4, R20, R24.reuse, R4 ;  /* 0x000000181404723c */ /* 0x080ff00000001804 */
[C---:B------:R-:W-:Y:S01]  /*b320*/  HMMA.16816.F32 R8, R28.reuse, R24, R8 ;  /* 0x000000181c08723c */ /* 0x040fe20000001808 */
[----:B------:R-:W-:Y:S07]  /*b330*/  MUFU.EX2 R37, R37 ;  /* 0x0000002500257308 */ /* 0x000fee0000000800 */
[-C--:B------:R-:W-:Y:S03]  /*b340*/  HMMA.16816.F32 R12, R28, R26.reuse, R12 ;  /* 0x0000001a1c0c723c */ /* 0x080fe6000000180c */
[----:B------:R2:W3:Y:S05]  /*b350*/  MUFU.EX2 R36, R3 ;  /* 0x0000000300247308 */ /* 0x0004ea0000000800 */
[C---:B------:R-:W-:Y:S01]  /*b360*/  HMMA.16816.F32 R16, R20.reuse, R26, R16 ;  /* 0x0000001a1410723c */ /* 0x040fe20000001810 */
[----:B------:R-:W4:Y:S07]  /*b370*/  LDSM.16.MT88.4 R24, [R185+0x1000] ;  /* 0x00100000b918783b */ /* 0x000f2e0000004200 */
[-C--:B------:R-:W-:Y:S08]  /*b380*/  HMMA.16816.F32 R100, R20, R32.reuse, R100 ;  /* 0x000000201464723c */ /* 0x080ff00000001864 */
[C---:B------:R-:W-:Y:S04]  /*b390*/  HMMA.16816.F32 R104, R28.reuse, R32, R104 ;  /* 0x000000201c68723c */ /* 0x040fe80000001868 */
[----:B--2---:R-:W-:Y:S04]  /*b3a0*/  FFMA.FTZ R3, R135, R241, R200 ;  /* 0x000000f187037223 */ /* 0x004fe800000100c8 */
[-C--:B------:R-:W-:Y:S04]  /*b3b0*/  HMMA.16816.F32 R108, R28, R34.reuse, R108 ;  /* 0x000000221c6c723c */ /* 0x080fe8000000186c */
[----:B------:R-:W-:Y:S04]  /*b3c0*/  FADD.FTZ R3, R201, R3 ;  /* 0x00000003c9037221 */ /* 0x000fe80000010000 */
[C---:B------:R-:W-:Y:S01]  /*b3d0*/  HMMA.16816.F32 R112, R20.reuse, R34, R112 ;  /* 0x000000221470723c */ /* 0x040fe20000001870 */
[----:B------:R-:W2:Y:S03]  /*b3e0*/  LDSM.16.MT88.4 R32, [R186+0x1000] ;  /* 0x00100000ba20783b */ /* 0x000ea60000004200 */
[----:B------:R-:W-:Y:S04]  /*b3f0*/  FADD.FTZ R3, R209, R3 ;  /* 0x00000003d1037221 */ /* 0x000fe80000010000 */
[----:B------:R-:W-:Y:S01]  /*b400*/  FADD.FTZ R3, R210, R3 ;  /* 0x00000003d2037221 */ /* 0x000fe20000010000 */
[-C--:B----4-:R-:W-:Y:S03]  /*b410*/  HMMA.16816.F32 R116, R20, R24.reuse, R116 ;  /* 0x000000181474723c */ /* 0x090fe60000001874 */
[----:B------:R-:W-:Y:S04]  /*b420*/  FADD.FTZ R3, R177, R3 ;  /* 0x00000003b1037221 */ /* 0x000fe80000010000 */
[----:B------:R-:W-:Y:S01]  /*b430*/  FADD.FTZ R3, R178, R3 ;  /* 0x00000003b2037221 */ /* 0x000fe20000010000 */
[C---:B------:R-:W-:Y:S08]  /*b440*/  HMMA.16816.F32 R120, R28.reuse, R24, R120 ;  /* 0x000000181c78723c */ /* 0x040ff00000001878 */
[-C--:B------:R-:W-:Y:S08]  /*b450*/  HMMA.16816.F32 R124, R28, R26.reuse, R124 ;  /* 0x0000001a1c7c723c */ /* 0x080ff0000000187c */
[C---:B------:R-:W-:Y:S01]  /*b460*/  HMMA.16816.F32 R128, R20.reuse, R26, R128 ;  /* 0x0000001a1480723c */ /* 0x040fe20000001880 */
[----:B------:R-:W4:Y:S07]  /*b470*/  LDSM.16.MT88.4 R24, [R185+0x1c00] ;  /* 0x001c0000b918783b */ /* 0x000f2e0000004200 */
[-C--:B--2---:R-:W-:Y:S08]  /*b480*/  HMMA.16816.F32 R52, R20, R32.reuse, R52 ;  /* 0x000000201434723c */ /* 0x084ff00000001834 */
[C---:B------:R-:W-:Y:S08]  /*b490*/  HMMA.16816.F32 R56, R28.reuse, R32, R56 ;  /* 0x000000201c38723c */ /* 0x040ff00000001838 */
[-C--:B------:R-:W-:Y:S08]  /*b4a0*/  HMMA.16816.F32 R60, R28, R34.reuse, R60 ;  /* 0x000000221c3c723c */ /* 0x080ff0000000183c */
[C---:B------:R-:W-:Y:S01]  /*b4b0*/  HMMA.16816.F32 R64, R20.reuse, R34, R64 ;  /* 0x000000221440723c */ /* 0x040fe20000001840 */
[----:B------:R-:W2:Y:S07]  /*b4c0*/  LDSM.16.MT88.4 R32, [R186+0x1c00] ;  /* 0x001c0000ba20783b */ /* 0x000eae0000004200 */
[-C--:B----4-:R-:W-:Y:S08]  /*b4d0*/  HMMA.16816.F32 R68, R20, R24.reuse, R68 ;  /* 0x000000181444723c */ /* 0x090ff00000001844 */
[C---:B------:R-:W-:Y:S07]  /*b4e0*/  HMMA.16816.F32 R72, R28.reuse, R24, R72 ;  /* 0x000000181c48723c */ /* 0x040fee0000001848 */
[----:B------:R-:W-:Y:S01]  /*b4f0*/  FFMA.FTZ R25, R133, R243, R183 ;  /* 0x000000f385197223 */ /* 0x000fe200000100b7 */
[-C--:B------:R-:W-:Y:S04]  /*b500*/  HMMA.16816.F32 R76, R28, R26.reuse, R76 ;  /* 0x0000001a1c4c723c */ /* 0x080fe8000000184c */
[----:B------:R-:W-:Y:S04]  /*b510*/  FFMA.FTZ R24, R132, R242, R180 ;  /* 0x000000f284187223 */ /* 0x000fe800000100b4 */
[C---:B------:R-:W-:Y:S07]  /*b520*/  HMMA.16816.F32 R80, R20.reuse, R26, R80 ;  /* 0x0000001a1450723c */ /* 0x040fee0000001850 */
[----:B-1----:R-:W-:Y:S01]  /*b530*/  F2FP.PACK_AB R26, R41, R43 ;  /* 0x0000002b291a723e */ /* 0x002fe200000000ff */
[-C--:B--2---:R-:W-:Y:S04]  /*b540*/  HMMA.16816.F32 R84, R20, R32.reuse, R84 ;  /* 0x000000201454723c */ /* 0x084fe80000001854 */
[----:B---3--:R-:W-:Y:S04]  /*b550*/  F2FP.PACK_AB R27, R36, R37 ;  /* 0x00000025241b723e */ /* 0x008fe800000000ff */
[C---:B------:R-:W-:Y:S07]  /*b560*/  HMMA.16816.F32 R88, R28.reuse, R32, R88 ;  /* 0x000000201c58723c */ /* 0x040fee0000001858 */
[----:B------:R-:W-:Y:S01]  /*b570*/  FADD.FTZ R33, R202, R25 ;  /* 0x00000019ca217221 */ /* 0x000fe20000010000 */
[-C--:B------:R-:W-:Y:S01]  /*b580*/  HMMA.16816.F32 R92, R28, R34.reuse, R92 ;  /* 0x000000221c5c723c */ /* 0x080fe2000000185c */
[----:B------:R-:W-:Y:S03]  /*b590*/  LDSM.16.MT88.4 R28, [R186+0x1400] ;  /* 0x00140000ba1c783b */ /* 0x000fe60000004200 */
[----:B------:R-:W-:Y:S01]  /*b5a0*/  F2FP.PACK_AB R25, R38, R39 ;  /* 0x000000272619723e */ /* 0x000fe200000000ff */
[----:B------:R-:W-:Y:S01]  /*b5b0*/  FADD.FTZ R32, R182, R24 ;  /* 0x00000018b6207221 */ /* 0x000fe20000010000 */
[----:B------:R-:W-:Y:S02]  /*b5c0*/  F2FP.PACK_AB R24, R42, R40 ;  /* 0x000000282a18723e */ /* 0x000fe400000000ff */
        /* <DEDUP_REMOVED lines=60> */
[----:B------:R-:W-:Y:S01]  /*b990*/  FADD.FTZ R241, R134, R6 ;  /* 0x0000000686f17221 */ /* 0x000fe20000010000 */
[----:B------:R-:W-:Y:S01]  /*b9a0*/  MOV R134, R2 ;  /* 0x0000000200867202 */ /* 0x000fe20000000f00 */
[C---:B------:R-:W-:Y:S04]  /*b9b0*/  HMMA.16816.F32 R88, R24.reuse, R16, R88 ;  /* 0x000000101858723c */ /* 0x040fe80000001858 */
[----:B------:R-:W-:Y:S02]  /*b9c0*/  FADD.FTZ R243, R45, R4 ;  /* 0x000000042df37221 */ /* 0x000fe40000010000 */
[----:B------:R-:W-:Y:S02]  /*b9d0*/  FADD.FTZ R242, R41, R3 ;  /* 0x0000000329f27221 */ /* 0x000fe40000010000 */
[-C--:B------:R-:W-:Y:S04]  /*b9e0*/  HMMA.16816.F32 R92, R24, R18.reuse, R92 ;  /* 0x00000012185c723c */ /* 0x080fe8000000185c */
[----:B------:R-:W-:Y:S04]  /*b9f0*/  FADD.FTZ R244, R36, R0 ;  /* 0x0000000024f47221 */ /* 0x000fe80000010000 */
[----:B------:R-:W-:Y:S01]  /*ba00*/  HMMA.16816.F32 R96, R20, R18, R96 ;  /* 0x000000121460723c */ /* 0x000fe20000001860 */
[----:B------:R-:W-:-:S07]  /*ba10*/  @P2 BRA `(.L_x_2510) ;  /* 0xffffd69000002947 */ /* 0x000fce000383ffff */
.L_x_2507:
[----:B------:R-:W-:Y:S07]  /*ba20*/  @!UPT UIADD3 URZ, URZ, URZ, URZ ;  /* 0x0000003f3f3ff290 */ /* 0x000fee000fffe03f */
[----:B------:R-:W-:Y:S02]  /*ba30*/  MOV R9, 0x1f ;  /* 0x0000001f00097802 */ /* 0x000fe40000000f00 */
[----:B------:R-:W-:Y:S01]  /*ba40*/  MOV R8, 0xffffffff ;  /* 0xffffffff00087802 */ /* 0x000fe20000000f00 */
[----:B------:R-:W-:Y:S06]  /*ba50*/  BRA.DIV ~URZ, `(.L_x_2511) ;  /* 0x00005c827f007947 */ /* 0x000fec000b800000 */
[----:B------:R1:W2:Y:S02]  /*ba60*/  SHFL.BFLY PT, R0, R241, 0x2, 0x1f ;  /* 0x0c401f00f1007f89 */ /* 0x0002a400000e0000 */
.L_x_2591:
        /* <DEDUP_REMOVED lines=15> */
.L_x_2592:
        /* <DEDUP_REMOVED lines=73> */
[----:B------:R-:W-:Y:S01]  /*bff0*/  @P3 MOV R3, 0x3f317218 ;  /* 0x3f31721800033802 */ /* 0x000fe20000000f00 */
        /* <DEDUP_REMOVED lines=60> */
.L_x_2486:
        /* <DEDUP_REMOVED lines=19> */
.L_x_2514:
[----:B--2---:R-:W-:Y:S05]  /*c4f0*/  BSYNC B0 ;  /* 0x0000000000007941 */ /* 0x004fea0003800000 */
.L_x_2513:
        /* <DEDUP_REMOVED lines=130> */
.L_x_2517:
        /* <DEDUP_REMOVED lines=137> */
.L_x_2593:
[----:B------:R-:W-:Y:S05]  /*d5b0*/  BRA.DIV ~URZ, `(.L_x_2520) ;  /* 0x000044227f007947 */ /* 0x000fea000b800000 */
[----:B------:R3:W4:Y:S02]  /*d5c0*/  SHFL.IDX PT, R0, R13, RZ, 0x1c1f ;  /* 0x001c1fff0d007589 */ /* 0x00072400000e0000 */
.L_x_2594:
[----:B------:R-:W-:Y:S01]  /*d5d0*/  ISETP.GE.AND P0, PT, R11, R4, PT ;  /* 0x000000040b00720c */ /* 0x000fe20003f06270 */
[----:B------:R-:W-:-:S12]  /*d5e0*/  BSSY B0, `(.L_x_2521) ;  /* 0x0000012000007945 */ /* 0x000fd80003800000 */
[----:B------:R-:W-:Y:S05]  /*d5f0*/  @P0 BRA `(.L_x_2522) ;  /* 0x0000010000000947 */ /* 0x000fea0003800000 */
[----:B------:R-:W5:Y:S04]  /*d600*/  LDL.64 R64, [R1+0x10] ;  /* 0x0000100001407983 */ /* 0x000f680000100a00 */
[----:B---3--:R-:W3:Y:S04]  /*d610*/  LDL R5, [R1+0x18] ;  /* 0x0000180001057983 */ /* 0x008ee80000100800 */
[----:B----4-:R-:W4:Y:S04]  /*d620*/  LDL R15, [R1+0x70] ;  /* 0x00007000010f7983 */ /* 0x010f280000100800 */
[----:B--2---:R-:W2:Y:S01]  /*d630*/  LDL R14, [R1+0x6c] ;  /* 0x00006c00010e7983 */ /* 0x004ea20000100800 */
[----:B------:R-:W-:-:S13]  /*d640*/  ISETP.GE.AND P4, PT, R252, c[0x0][0x3c8], PT ;  /* 0x0000f200fc007a0c */ /* 0x000fda0003f86270 */
[----:B------:R-:W-:Y:S02]  /*d650*/  @!P4 LEA R6, P1, R252, R0, 0x1 ;  /* 0x00000000fc06c211 */ /* 0x000fe400078208ff */
[----:B-----5:R-:W-:Y:S02]  /*d660*/  ISETP.GE.AND P5, PT, R64, c[0x0][0x3c8], PT ;  /* 0x0000f20040007a0c */ /* 0x020fe40003fa6270 */
[----:B---3--:R-:W-:Y:S02]  /*d670*/  ISETP.GE.AND P3, PT, R5, c[0x0][0x3c8], PT ;  /* 0x0000f20005007a0c */ /* 0x008fe40003f66270 */
[----:B----4-:R-:W-:-:S09]  /*d680*/  @!P4 LEA.HI.X R7, R252, R10, R15, 0x1, P1 ;  /* 0x0000000afc07c211 */ /* 0x010fd200008f0c0f */
[CC--:B------:R-:W-:Y:S02]  /*d690*/  @!P5 LEA R8, P2, R64.reuse, R0.reuse, 0x1 ;  /* 0x000000004008d211 */ /* 0x0c0fe400078408ff */
[C---:B------:R-:W-:Y:S02]  /*d6a0*/  @!P3 LEA R2, P0, R5.reuse, R0, 0x1 ;  /* 0x000000000502b211 */ /* 0x040fe400078008ff */
[-C--:B------:R-:W-:Y:S02]  /*d6b0*/  @!P5 LEA.HI.X R9, R64, R10.reuse, R65, 0x1, P2 ;  /* 0x0000000a4009d211 */ /* 0x080fe400010f0c41 */
[----:B--2---:R-:W-:-:S03]  /*d6c0*/  @!P3 LEA.HI.X R3, R5, R10, R14, 0x1, P0 ;  /* 0x0000000a0503b211 */ /* 0x004fc600000f0c0e */
[----:B------:R2:W-:Y:S04]  /*d6d0*/  @!P5 ST.E.128 [R8.64], R24 ;  /* 0x000000180800d985 */ /* 0x0005e8000c101d06 */
[----:B------:R2:W-:Y:S04]  /*d6e0*/  @!P4 ST.E.128 [R6.64], R20 ;  /* 0x000000140600c985 */ /* 0x0005e8000c101d06 */
[----:B------:R2:W-:Y:S02]  /*d6f0*/  @!P3 ST.E.128 [R2.64], R16 ;  /* 0x000000100200b985 */ /* 0x0005e4000c101d06 */
.L_x_2522:
[----:B------:R-:W-:Y:S05]  /*d700*/  BSYNC B0 ;  /* 0x0000000000007941 */ /* 0x000fea0003800000 */
.L_x_2521:
[----:B------:R-:W-:Y:S05]  /*d710*/  BRA.DIV ~URZ, `(.L_x_2523) ;  /* 0x000043227f007947 */ /* 0x000fea000b800000 */
[----:B--2---:R2:W1:Y:S04]  /*d720*/  SHFL.IDX PT, R10, R12, 0x1, 0x1c1f ;  /* 0x003c1f000c0a7f89 */ /* 0x00446800000e0000 */
[----:B----4-:R2:W4:Y:S02]  /*d730*/  SHFL.IDX PT, R0, R13, 0x1, 0x1c1f ;  /* 0x003c1f000d007f89 */ /* 0x01052400000e0000 */
.L_x_2595:
[----:B------:R-:W-:Y:S01]  /*d740*/  IADD3 R2, R11, 0x20, RZ ;  /* 0x000000200b027810 */ /* 0x000fe20007ffe0ff */
[----:B------:R-:W-:Y:S03]  /*d750*/  BSSY B0, `(.L_x_2524) ;  /* 0x0000013000007945 */ /* 0x000fe60003800000 */
[----:B------:R-:W-:-:S13]  /*d760*/  ISETP.GE.AND P0, PT, R2, R4, PT ;  /* 0x000000040200720c */ /* 0x000fda0003f06270 */
[----:B------:R-:W-:Y:S05]  /*d770*/  @P0 BRA `(.L_x_2525) ;  /* 0x0000010000000947 */ /* 0x000fea0003800000 */
[----:B------:R-:W5:Y:S04]  /*d780*/  LDL.64 R16, [R1+0x10] ;  /* 0x0000100001107983 */ /* 0x000f680000100a00 */
[----:B--2---:R-:W2:Y:S04]  /*d790*/  LDL R5, [R1+0x18] ;  /* 0x0000180001057983 */ /* 0x004ea80000100800 */
[----:B---3--:R-:W3:Y:S04]  /*d7a0*/  LDL R15, [R1+0x70] ;  /* 0x00007000010f7983 */ /* 0x008ee80000100800 */
[----:B----4-:R-:W4:Y:S01]  /*d7b0*/  LDL R14, [R1+0x6c] ;  /* 0x00006c00010e7983 */ /* 0x010f220000100800 */
[----:B------:R-:W-:-:S13]  /*d7c0*/  ISETP.GE.AND P1, PT, R252, c[0x0][0x3c8], PT ;  /* 0x0000f200fc007a0c */ /* 0x000fda0003f26270 */
[----:B------:R-:W-:Y:S02]  /*d7d0*/  @!P1 LEA R6, P4, R252, R0, 0x1 ;  /* 0x00000000fc069211 */ /* 0x000fe400078808ff */
[----:B-----5:R-:W-:Y:S02]  /*d7e0*/  ISETP.GE.AND P2, PT, R16, c[0x0][0x3c8], PT ;  /* 0x0000f20010007a0c */ /* 0x020fe40003f46270 */
[----:B--2---:R-:W-:Y:S02]  /*d7f0*/  ISETP.GE.AND P0, PT, R5, c[0x0][0x3c8], PT ;  /* 0x0000f20005007a0c */ /* 0x004fe40003f06270 */
[----:B-1-3--:R-:W-:-:S09]  /*d800*/  @!P1 LEA.HI.X R7, R252, R10, R15, 0x1, P4 ;  /* 0x0000000afc079211 */ /* 0x00afd200020f0c0f */
[CC--:B------:R-:W-:Y:S02]  /*d810*/  @!P2 LEA R8, P5, R16.reuse, R0.reuse, 0x1 ;  /* 0x000000001008a211 */ /* 0x0c0fe400078a08ff */
[C---:B------:R-:W-:Y:S02]  /*d820*/  @!P0 LEA R2, P3, R5.reuse, R0, 0x1 ;  /* 0x0000000005028211 */ /* 0x040fe400078608ff */
[-C--:B------:R-:W-:Y:S02]  /*d830*/  @!P2 LEA.HI.X R9, R16, R10.reuse, R17, 0x1, P5 ;  /* 0x0000000a1009a211 */ /* 0x080fe400028f0c11 */
[----:B----4-:R-:W-:-:S03]  /*d840*/  @!P0 LEA.HI.X R3, R5, R10, R14, 0x1, P3 ;  /* 0x0000000a05038211 */ /* 0x010fc600018f0c0e */
[----:B------:R1:W-:Y:S04]  /*d850*/  @!P2 ST.E.128 [R8.64], R36 ;  /* 0x000000240800a985 */ /* 0x0003e8000c101d06 */
[----:B------:R1:W-:Y:S04]  /*d860*/  @!P1 ST.E.128 [R6.64], R32 ;  /* 0x0000002006009985 */ /* 0x0003e8000c101d06 */
[----:B------:R1:W-:Y:S02]  /*d870*/  @!P0 ST.E.128 [R2.64], R28 ;  /* 0x0000001c02008985 */ /* 0x0003e4000c101d06 */
.L_x_2525:
[----:B------:R-:W-:Y:S05]  /*d880*/  BSYNC B0 ;  /* 0x0000000000007941 */ /* 0x000fea0003800000 */
.L_x_2524:
[----:B------:R-:W-:Y:S05]  /*d890*/  BRA.DIV ~URZ, `(.L_x_2526) ;  /* 0x000042627f007947 */ /* 0x000fea000b800000 */
[----:B-1----:R1:W2:Y:S02]  /*d8a0*/  SHFL.IDX PT, R10, R12, 0x2, 0x1c1f ;  /* 0x005c1f000c0a7f89 */ /* 0x0022a400000e0000 */
.L_x_2596:
[----:B------:R-:W-:Y:S05]  /*d8b0*/  BRA.DIV ~URZ, `(.L_x_2527) ;  /* 0x000042b27f007947 */ /* 0x000fea000b800000 */
[----:B----4-:R4:W1:Y:S02]  /*d8c0*/  SHFL.IDX PT, R0, R13, 0x2, 0x1c1f ;  /* 0x005c1f000d007f89 */ /* 0x01086400000e0000 */
.L_x_2597:
[----:B------:R-:W-:Y:S01]  /*d8d0*/  IADD3 R2, R11, 0x40, RZ ;  /* 0x000000400b027810 */ /* 0x000fe20007ffe0ff */
[----:B------:R-:W-:Y:S03]  /*d8e0*/  BSSY B0, `(.L_x_2528) ;  /* 0x0000013000007945 */ /* 0x000fe60003800000 */
[----:B------:R-:W-:-:S13]  /*d8f0*/  ISETP.GE.AND P0, PT, R2, R4, PT ;  /* 0x000000040200720c */ /* 0x000fda0003f06270 */
[----:B------:R-:W-:Y:S05]  /*d900*/  @P0 BRA `(.L_x_2529) ;  /* 0x0000010000000947 */ /* 0x000fea0003800000 */
[----:B------:R-:W5:Y:S04]  /*d910*/  LDL.64 R16, [R1+0x10] ;  /* 0x0000100001107983 */ /* 0x000f680000100a00 */
[----:B---3--:R-:W3:Y:S04]  /*d920*/  LDL R5, [R1+0x18] ;  /* 0x0000180001057983 */ /* 0x008ee80000100800 */
[----:B----4-:R-:W4:Y:S04]  /*d930*/  LDL R15, [R1+0x70] ;  /* 0x00007000010f7983 */ /* 0x010f280000100800 */
[----:B--2---:R-:W2:Y:S01]  /*d940*/  LDL R14, [R1+0x6c] ;  /* 0x00006c00010e7983 */ /* 0x004ea20000100800 */
[----:B------:R-:W-:-:S13]  /*d950*/  ISETP.GE.AND P1, PT, R252, c[0x0][0x3c8], PT ;  /* 0x0000f200fc007a0c */ /* 0x000fda0003f26270 */
[----:B-1----:R-:W-:Y:S02]  /*d960*/  @!P1 LEA R6, P4, R252, R0, 0x1 ;  /* 0x00000000fc069211 */ /* 0x002fe400078808ff */
        /* <DEDUP_REMOVED lines=10> */
.L_x_2529:
[----:B------:R-:W-:Y:S05]  /*da10*/  BSYNC B0 ;  /* 0x0000000000007941 */ /* 0x000fea0003800000 */
.L_x_2528:
[----:B------:R-:W-:Y:S05]  /*da20*/  BRA.DIV ~URZ, `(.L_x_2530) ;  /* 0x000041a27f007947 */ /* 0x000fea000b800000 */
[----:B-1----:R1:W3:Y:S04]  /*da30*/  SHFL.IDX PT, R6, R12, 0x3, 0x1c1f ;  /* 0x007c1f000c067f89 */ /* 0x0022e800000e0000 */
[----:B------:R1:W4:Y:S02]  /*da40*/  SHFL.IDX PT, R0, R13, 0x3, 0x1c1f ;  /* 0x007c1f000d007f89 */ /* 0x00032400000e0000 */
.L_x_2598:
[----:B------:R-:W-:-:S04]  /*da50*/  IADD3 R2, R11, 0x60, RZ ;  /* 0x000000600b027810 */ /* 0x000fc80007ffe0ff */
[----:B------:R-:W-:-:S13]  /*da60*/  ISETP.GE.AND P0, PT, R2, R4, PT ;  /* 0x000000040200720c */ /* 0x000fda0003f06270 */
[----:B------:R-:W-:Y:S05]  /*da70*/  @P0 BRA `(.L_x_2531) ;  /* 0x0000247000000947 */ /* 0x000fea0003800000 */
[----:B-1234-:R-:W2:Y:S04]  /*da80*/  LDL.64 R12, [R1+0x10] ;  /* 0x00001000010c7983 */ /* 0x01eea80000100a00 */
[----:B------:R-:W3:Y:S04]  /*da90*/  LDL R8, [R1+0x70] ;  /* 0x0000700001087983 */ /* 0x000ee80000100800 */
[----:B------:R-:W4:Y:S01]  /*daa0*/  LDL R7, [R1+0x18] ;  /* 0x0000180001077983 */ /* 0x000f220000100800 */
[----:B------:R-:W-:-:S13]  /*dab0*/  ISETP.GE.AND P0, PT, R252, c[0x0][0x3c8], PT ;  /* 0x0000f200fc007a0c */ /* 0x000fda0003f06270 */
[----:B------:R-:W-:Y:S02]  /*dac0*/  @!P0 LEA R2, P2, R252, R0, 0x1 ;  /* 0x00000000fc028211 */ /* 0x000fe400078408ff */
[----:B--2---:R-:W-:Y:S02]  /*dad0*/  ISETP.GE.AND P1, PT, R12, c[0x0][0x3c8], PT ;  /* 0x0000f2000c007a0c */ /* 0x004fe40003f26270 */
[----:B---3--:R-:W-:-:S11]  /*dae0*/  @!P0 LEA.HI.X R3, R252, R6, R8, 0x1, P2 ;  /* 0x00000006fc038211 */ /* 0x008fd600010f0c08 */
[----:B------:R-:W-:-:S04]  /*daf0*/  @!P1 LEA R4, P3, R12, R0, 0x1 ;  /* 0x000000000c049211 */ /* 0x000fc800078608ff */
[----:B------:R-:W-:-:S05]  /*db00*/  @!P1 LEA.HI.X R5, R12, R6, R13, 0x1, P3 ;  /* 0x000000060c059211 */ /* 0x000fca00018f0c0d */
[----:B------:R1:W-:Y:S04]  /*db10*/  @!P1 ST.E.128 [R4.64], R60 ;  /* 0x0000003c04009985 */ /* 0x0003e8000c101d06 */
[----:B------:R1:W-:Y:S01]  /*db20*/  @!P0 ST.E.128 [R2.64], R56 ;  /* 0x0000003802008985 */ /* 0x0003e2000c101d06 */
[----:B----4-:R-:W-:-:S13]  /*db30*/  ISETP.GE.AND P0, PT, R7, c[0x0][0x3c8], PT ;  /* 0x0000f20007007a0c */ /* 0x010fda0003f06270 */
[----:B------:R-:W-:Y:S05]  /*db40*/  @P0 BRA `(.L_x_2531) ;  /* 0x000023a000000947 */ /* 0x000fea0003800000 */
[----:B------:R-:W2:Y:S01]  /*db50*/  LDL R8, [R1+0x6c] ;  /* 0x00006c0001087983 */ /* 0x000ea20000100800 */
[----:B-1----:R-:W-:-:S04]  /*db60*/  LEA R2, P0, R7, R0, 0x1 ;  /* 0x0000000007027211 */ /* 0x002fc800078008ff */
[----:B--2---:R-:W-:-:S05]  /*db70*/  LEA.HI.X R3, R7, R6, R8, 0x1, P0 ;  /* 0x0000000607037211 */ /* 0x004fca00000f0c08 */
[----:B------:R1:W-:Y:S01]  /*db80*/  ST.E.128 [R2.64], R52 ;  /* 0x0000003402007985 */ /* 0x0003e2000c101d06 */
[----:B------:R-:W-:Y:S05]  /*db90*/  BRA `(.L_x_2531) ;  /* 0x0000235000007947 */ /* 0x000fea0003800000 */
.L_x_2518:
        /* <DEDUP_REMOVED lines=35> */
.L_x_2599:
[----:B------:R-:W-:Y:S05]  /*ddd0*/  BRA.DIV ~URZ, `(.L_x_2533) ;  /* 0x00003f227f007947 */ /* 0x000fea000b800000 */
[----:B------:R3:W4:Y:S02]  /*dde0*/  SHFL.IDX PT, R0, R13, RZ, 0x1c1f ;  /* 0x001c1fff0d007589 */ /* 0x00072400000e0000 */
.L_x_2600:
        /* <DEDUP_REMOVED lines=74> */
.L_x_2535:
[----:B------:R-:W-:Y:S05]  /*e290*/  BSYNC B0 ;  /* 0x0000000000007941 */ /* 0x000fea0003800000 */
.L_x_2534:
[----:B------:R-:W-:Y:S05]  /*e2a0*/  BRA.DIV ~URZ, `(.L_x_2536) ;  /* 0x00003ab27f007947 */ /* 0x000fea000b800000 */
[----:B--2---:R2:W1:Y:S04]  /*e2b0*/  SHFL.IDX PT, R4, R12, 0x1, 0x1c1f ;  /* 0x003c1f000c047f89 */ /* 0x00446800000e0000 */
[----:B----4-:R2:W4:Y:S02]  /*e2c0*/  SHFL.IDX PT, R0, R13, 0x1, 0x1c1f ;  /* 0x003c1f000d007f89 */ /* 0x01052400000e0000 */
.L_x_2601:
        /* <DEDUP_REMOVED lines=74> */
.L_x_2538:
[----:B------:R-:W-:Y:S05]  /*e770*/  BSYNC B0 ;  /* 0x0000000000007941 */ /* 0x000fea0003800000 */
.L_x_2537:
[----:B------:R-:W-:Y:S05]  /*e780*/  BRA.DIV ~URZ, `(.L_x_2539) ;  /* 0x000036927f007947 */ /* 0x000fea000b800000 */
[----:B-1----:R1:W2:Y:S02]  /*e790*/  SHFL.IDX PT, R4, R12, 0x2, 0x1c1f ;  /* 0x005c1f000c047f89 */ /* 0x0022a400000e0000 */
.L_x_2602:
[----:B------:R-:W-:Y:S05]  /*e7a0*/  BRA.DIV ~URZ, `(.L_x_2540) ;  /* 0x000036e27f007947 */ /* 0x000fea000b800000 */
[----:B----4-:R4:W1:Y:S02]  /*e7b0*/  SHFL.IDX PT, R0, R13, 0x2, 0x1c1f ;  /* 0x005c1f000d007f89 */ /* 0x01086400000e0000 */
.L_x_2603:
        /* <DEDUP_REMOVED lines=74> */
.L_x_2542:
[----:B------:R-:W-:Y:S05]  /*ec60*/  BSYNC B0 ;  /* 0x0000000000007941 */ /* 0x000fea0003800000 */
.L_x_2541:
[----:B------:R-:W-:Y:S05]  /*ec70*/  BRA.DIV ~URZ, `(.L_x_2543) ;  /* 0x000032727f007947 */ /* 0x000fea000b800000 */
[----:B--2---:R2:W3:Y:S04]  /*ec80*/  SHFL.IDX PT, R4, R12, 0x3, 0x1c1f ;  /* 0x007c1f000c047f89 */ /* 0x0044e800000e0000 */
[----:B-1----:R2:W1:Y:S02]  /*ec90*/  SHFL.IDX PT, R0, R13, 0x3, 0x1c1f ;  /* 0x007c1f000d007f89 */ /* 0x00246400000e0000 */
.L_x_2604:
        /* <DEDUP_REMOVED lines=75> */
.L_x_2516:
        /* <DEDUP_REMOVED lines=22> */
.L_x_2544:
        /* <DEDUP_REMOVED lines=57> */
.L_x_2546:
[----:B------:R-:W-:Y:S05]  /*f640*/  BSYNC B0 ;  /* 0x0000000000007941 */ /* 0x000fea0003800000 */
.L_x_2545:
        /* <DEDUP_REMOVED lines=44> */
.L_x_2605:
[----:B------:R-:W-:Y:S05]  /*f910*/  BRA.DIV ~URZ, `(.L_x_2548) ;  /* 0x000027027f007947 */ /* 0x000fea000b800000 */
[----:B------:R3:W4:Y:S02]  /*f920*/  SHFL.IDX PT, R0, R12, RZ, 0x1c1f ;  /* 0x001c1fff0c007589 */ /* 0x00072400000e0000 */
.L_x_2606:
[----:B------:R-:W-:Y:S01]  /*f930*/  IMAD R10, R19, c[0x0][0x4e8], RZ ;  /* 0x00013a00130a7a24 */ /* 0x000fe200078e02ff */
[----:B------:R-:W-:Y:S04]  /*f940*/  BSSY B0, `(.L_x_2549) ;  /* 0x0000013000007945 */ /* 0x000fe80003800000 */
[----:B------:R-:W-:-:S13]  /*f950*/  ISETP.GE.AND P0, PT, R11, R10, PT ;  /* 0x0000000a0b00720c */ /* 0x000fda0003f06270 */
        /* <DEDUP_REMOVED lines=14> */
[----:B------:R2:W-:Y:S04]  /*fa40*/  @!P2 ST.E.128 [R6.64], RZ ;  /* 0x000000ff0600a985 */ /* 0x0005e8000c101d06 */
[----:B------:R2:W-:Y:S04]  /*fa50*/  @!P1 ST.E.128 [R4.64], RZ ;  /* 0x000000ff04009985 */ /* 0x0005e8000c101d06 */
[----:B------:R2:W-:Y:S02]  /*fa60*/  @!P0 ST.E.128 [R2.64], RZ ;  /* 0x000000ff02008985 */ /* 0x0005e4000c101d06 */
.L_x_2550:
[----:B------:R-:W-:Y:S05]  /*fa70*/  BSYNC B0 ;  /* 0x0000000000007941 */ /* 0x000fea0003800000 */
.L_x_2549:
[----:B------:R-:W-:Y:S05]  /*fa80*/  BRA.DIV ~URZ, `(.L_x_2551) ;  /* 0x000025f27f007947 */ /* 0x000fea000b800000 */
[----:B--2---:R2:W1:Y:S04]  /*fa90*/  SHFL.IDX PT, R8, R9, 0x1, 0x1c1f ;  /* 0x003c1f0009087f89 */ /* 0x00446800000e0000 */
[----:B----4-:R2:W4:Y:S02]  /*faa0*/  SHFL.IDX PT, R0, R12, 0x1, 0x1c1f ;  /* 0x003c1f000c007f89 */ /* 0x01052400000e0000 */
.L_x_2607:
        /* <DEDUP_REMOVED lines=17> */
[----:B------:R1:W-:Y:S04]  /*fbc0*/  @!P2 ST.E.128 [R6.64], RZ ;  /* 0x000000ff0600a985 */ /* 0x0003e8000c101d06 */
[----:B------:R1:W-:Y:S04]  /*fbd0*/  @!P1 ST.E.128 [R4.64], RZ ;  /* 0x000000ff04009985 */ /* 0x0003e8000c101d06 */
[----:B------:R1:W-:Y:S02]  /*fbe0*/  @!P0 ST.E.128 [R2.64], RZ ;  /* 0x000000ff02008985 */ /* 0x0003e4000c101d06 */
.L_x_2553:
[----:B------:R-:W-:Y:S05]  /*fbf0*/  BSYNC B0 ;  /* 0x0000000000007941 */ /* 0x000fea0003800000 */
.L_x_2552:
[----:B------:R-:W-:Y:S05]  /*fc00*/  BRA.DIV ~URZ, `(.L_x_2554) ;  /* 0x000025327f007947 */ /* 0x000fea000b800000 */
[----:B-1----:R1:W2:Y:S02]  /*fc10*/  SHFL.IDX PT, R8, R9, 0x2, 0x1c1f ;  /* 0x005c1f0009087f89 */ /* 0x0022a400000e0000 */
.L_x_2608:
[----:B------:R-:W-:Y:S05]  /*fc20*/  BRA.DIV ~URZ, `(.L_x_2555) ;  /* 0x000025827f007947 */ /* 0x000fea000b800000 */
[----:B----4-:R4:W1:Y:S02]  /*fc30*/  SHFL.IDX PT, R0, R12, 0x2, 0x1c1f ;  /* 0x005c1f000c007f89 */ /* 0x01086400000e0000 */
.L_x_2609:
        /* <DEDUP_REMOVED lines=20> */
.L_x_2557:
[----:B------:R-:W-:Y:S05]  /*fd80*/  BSYNC B0 ;  /* 0x0000000000007941 */ /* 0x000fea0003800000 */
.L_x_2556:
[----:B------:R-:W-:Y:S05]  /*fd90*/  BRA.DIV ~URZ, `(.L_x_2558) ;  /* 0x000024727f007947 */ /* 0x000fea000b800000 */
[----:B--2---:R2:W3:Y:S04]  /*fda0*/  SHFL.IDX PT, R8, R9, 0x3, 0x1c1f ;  /* 0x007c1f0009087f89 */ /* 0x0044e800000e0000 */
[----:B-1----:R2:W1:Y:S02]  /*fdb0*/  SHFL.IDX PT, R0, R12, 0x3, 0x1c1f ;  /* 0x007c1f000c007f89 */ /* 0x00246400000e0000 */
.L_x_2610:
[----:B------:R-:W-:-:S04]  /*fdc0*/  IADD3 R2, R11, 0x60, RZ ;  /* 0x000000600b027810 */ /* 0x000fc80007ffe0ff */
[----:B------:R-:W-:-:S13]  /*fdd0*/  ISETP.GE.AND P0, PT, R2, R10, PT ;  /* 0x0000000a0200720c */ /* 0x000fda0003f06270 */
[----:B------:R-:W-:Y:S05]  /*fde0*/  @P0 BRA `(.L_x_2531) ;  /* 0x0000010000000947 */ /* 0x000fea0003800000 */
[----:B------:R-:W5:Y:S04]  /*fdf0*/  LDL.64 R14, [R1+0x10] ;  /* 0x00001000010e7983 */ /* 0x000f680000100a00 */
[----:B--2---:R-:W2:Y:S04]  /*fe00*/  LDL R9, [R1+0x18] ;  /* 0x0000180001097983 */ /* 0x004ea80000100800 */
[----:B----4-:R-:W4:Y:S04]  /*fe10*/  LDL R13, [R1+0x70] ;  /* 0x00007000010d7983 */ /* 0x010f280000100800 */
[----:B---3--:R-:W3:Y:S01]  /*fe20*/  LDL R12, [R1+0x6c] ;  /* 0x00006c00010c7983 */ /* 0x008ee20000100800 */
[----:B------:R-:W-:-:S13]  /*fe30*/  ISETP.GE.AND P1, PT, R252, c[0x0][0x3c8], PT ;  /* 0x0000f200fc007a0c */ /* 0x000fda0003f26270 */
[----:B-1----:R-:W-:Y:S02]  /*fe40*/  @!P1 LEA R4, P4, R252, R0, 0x1 ;  /* 0x00000000fc049211 */ /* 0x002fe400078808ff */
[----:B-----5:R-:W-:Y:S02]  /*fe50*/  ISETP.GE.AND P2, PT, R14, c[0x0][0x3c8], PT ;  /* 0x0000f2000e007a0c */ /* 0x020fe40003f46270 */
[----:B--2---:R-:W-:Y:S02]  /*fe60*/  ISETP.GE.AND P0, PT, R9, c[0x0][0x3c8], PT ;  /* 0x0000f20009007a0c */ /* 0x004fe40003f06270 */
[----:B----4-:R-:W-:-:S09]  /*fe70*/  @!P1 LEA.HI.X R5, R252, R8, R13, 0x1, P4 ;  /* 0x00000008fc059211 */ /* 0x010fd200020f0c0d */
[CC--:B------:R-:W-:Y:S02]  /*fe80*/  @!P2 LEA R6, P5, R14.reuse, R0.reuse, 0x1 ;  /* 0x000000000e06a211 */ /* 0x0c0fe400078a08ff */
[C---:B------:R-:W-:Y:S02]  /*fe90*/  @!P0 LEA R2, P3, R9.reuse, R0, 0x1 ;  /* 0x0000000009028211 */ /* 0x040fe400078608ff */
[-C--:B------:R-:W-:Y:S02]  /*fea0*/  @!P2 LEA.HI.X R7, R14, R8.reuse, R15, 0x1, P5 ;  /* 0x000000080e07a211 */ /* 0x080fe400028f0c0f */
[----:B---3--:R-:W-:-:S03]  /*feb0*/  @!P0 LEA.HI.X R3, R9, R8, R12, 0x1, P3 ;  /* 0x0000000809038211 */ /* 0x008fc600018f0c0c */
[----:B------:R1:W-:Y:S04]  /*fec0*/  @!P2 ST.E.128 [R6.64], RZ ;  /* 0x000000ff0600a985 */ /* 0x0003e8000c101d06 */
[----:B------:R1:W-:Y:S04]  /*fed0*/  @!P1 ST.E.128 [R4.64], RZ ;  /* 0x000000ff04009985 */ /* 0x0003e8000c101d06 */
[----:B------:R1:W-:Y:S02]  /*fee0*/  @!P0 ST.E.128 [R2.64], RZ ;  /* 0x000000ff02008985 */ /* 0x0003e4000c101d06 */
.L_x_2531:
[----:B------:R-:W-:Y:S05]  /*fef0*/  BSYNC B1 ;  /* 0x0000000000017941 */ /* 0x000fea0003800000 */
.L_x_2515:
        /* <DEDUP_REMOVED lines=15> */
.L_x_2611:
[----:B------:R-:W-:Y:S05]  /*fff0*/  BRA.DIV ~URZ, `(.L_x_2561) ;  /* 0x000023427f007947 */ /* 0x000fea000b800000 */
[----:B------:R3:W4:Y:S02]  /*10000*/  SHFL.IDX PT, R8, R74, 0x1, 0x1f ;  /* 0x00201f004a087f89 */ /* 0x00072400000e0000 */
.L_x_2612:
        /* <DEDUP_REMOVED lines=19> */
.L_x_2613:
        /* <DEDUP_REMOVED lines=16> */
.L_x_2614:
[----:B---3--:R-:W-:Y:S01]  /*10240*/  IMAD R0, R0, c[0x0][0x538], RZ ;  /* 0x00014e0000007a24 */ /* 0x008fe200078e02ff */
[----:B------:R-:W-:Y:S04]  /*10250*/  BSSY B1, `(.L_x_2564) ;  /* 0x00000ce000017945 */ /* 0x000fe80003800000 */
[----:B----4-:R-:W-:-:S04]  /*10260*/  IADD3 R8, R0, R8, RZ ;  /* 0x0000000800087210 */ /* 0x010fc80007ffe0ff */
[----:B--2---:R-:W-:-:S13]  /*10270*/  ISETP.GT.AND P6, PT, R8, R9, PT ;  /* 0x000000090800720c */ /* 0x004fda0003fc4270 */
[----:B------:R-:W-:Y:S05]  /*10280*/  @P6 BRA `(.L_x_2565) ;  /* 0x0000025000006947 */ /* 0x000fea0003800000 */
.L_x_2569:
        /* <DEDUP_REMOVED lines=17> */
.L_x_2615:
        /* <DEDUP_REMOVED lines=16> */
.L_x_2616:
[----:B--2---:R-:W-:-:S05]  /*104a0*/  IMAD R0, R0, c[0x0][0x538], RZ ;  /* 0x00014e0000007a24 */ /* 0x004fca00078e02ff */
[----:B------:R-:W-:-:S04]  /*104b0*/  IADD3 R8, R0, R8, RZ ;  /* 0x0000000800087210 */ /* 0x000fc80007ffe0ff */
[----:B------:R-:W-:-:S13]  /*104c0*/  ISETP.GT.AND P6, PT, R8, R9, PT ;  /* 0x000000090800720c */ /* 0x000fda0003fc4270 */
[----:B-1----:R-:W-:Y:S05]  /*104d0*/  @!P6 BRA `(.L_x_2569) ;  /* 0xfffffdb00000e947 */ /* 0x002fea000383ffff */
.L_x_2565:
[----:B------:R-:W-:-:S05]  /*104e0*/  IADD3 R11, -R0, R8, RZ ;  /* 0x00000008000b7210 */ /* 0x000fca0007ffe1ff */
[----:B------:R-:W-:-:S05]  /*104f0*/  IMAD R0, R4, c[0x0][0x538], R11 ;  /* 0x00014e0004007a24 */ /* 0x000fca00078e020b */
[----:B------:R-:W-:Y:S01]  /*10500*/  ISETP.GT.AND P0, PT, R0, R9, PT ;  /* 0x000000090000720c */ /* 0x000fe20003f04270 */
[----:B------:R-:W-:-:S12]  /*10510*/  BRA.DIV ~URZ, `(.L_x_2570) ;  /* 0x000022627f007947 */ /* 0x000fd8000b800000 */
[----:B------:R-:W-:-:S03]  /*10520*/  VOTE.ANY R10, PT, !P0 ;  /* 0x00000000000a7806 */ /* 0x000fc600040e0100 */
.L_x_2617:
[----:B------:R-:W2:Y:S01]  /*10530*/  LDL.LU R0, [R1+0xc] ;  /* 0x00000c0001007983 */ /* 0x000ea20000300800 */
[----:B------:R-:W2:Y:S02]  /*10540*/  POPC R8, R10 ;  /* 0x0000000a00087309 */ /* 0x000ea40000000000 */
[----:B--2---:R-:W-:-:S05]  /*10550*/  IADD3 R0, R8, R0, RZ ;  /* 0x0000000008007210 */ /* 0x004fca0007ffe0ff */
[----:B------:R2:W-:Y:S01]  /*10560*/  STL [R1+0xc], R0 ;  /* 0x00000c0001007387 */ /* 0x0005e20000100800 */
[----:B------:R-:W-:Y:S05]  /*10570*/  BRA.DIV ~URZ, `(.L_x_2571) ;  /* 0x000022527f007947 */ /* 0x000fea000b800000 */
[----:B------:R3:W4:Y:S04]  /*10580*/  SHFL.IDX PT, R12, R6, R8, 0x1f ;  /* 0x00001f08060c7589 */ /* 0x00072800000e0000 */
[----:B------:R3:W1:Y:S02]  /*10590*/  SHFL.IDX PT, R7, R7, R8, 0x1f ;  /* 0x00001f0807077589 */ /* 0x00066400000e0000 */
.L_x_2618:
[----:B------:R-:W-:Y:S01]  /*105a0*/  ISETP.NE.AND P0, PT, R10, RZ, PT ;  /* 0x000000ff0a00720c */ /* 0x000fe20003f05270 */
[----:B------:R-:W-:-:S12]  /*105b0*/  BSSY B0, `(.L_x_2572) ;  /* 0x0000005000007945 */ /* 0x000fd80003800000 */
[----:B------:R-:W-:Y:S05]  /*105c0*/  @!P0 BRA `(.L_x_2573) ;  /* 0x0000003000008947 */ /* 0x000fea0003800000 */
[----:B------:R-:W-:Y:S01]  /*105d0*/  IADD3 R3, R8, -0x1, RZ ;  /* 0xffffffff08037810 */ /* 0x000fe20007ffe0ff */
[----:B------:R-:W-:Y:S05]  /*105e0*/  BRA.DIV ~URZ, `(.L_x_2574) ;  /* 0x000022b27f007947 */ /* 0x000fea000b800000 */
[----:B------:R2:W3:Y:S02]  /*105f0*/  SHFL.IDX PT, R13, R4, R3, 0x1f ;  /* 0x00001f03040d7589 */ /* 0x0004e400000e0000 */
.L_x_2573:
[----:B------:R-:W-:Y:S05]  /*10600*/  BSYNC B0 ;  /* 0x0000000000007941 */ /* 0x000fea0003800000 */
.L_x_2572:
        /* <DEDUP_REMOVED lines=68> */
.L_x_2576:
        /* <DEDUP_REMOVED lines=68> */
.L_x_2577:
[----:B------:R-:W-:Y:S05]  /*10e90*/  BSYNC B0 ;  /* 0x0000000000007941 */ /* 0x000fea0003800000 */
.L_x_2575:
[----:B------:R-:W-:-:S04]  /*10ea0*/  LOP3.LUT R2, RZ, R2, RZ, 0x33, !PT ;  /* 0x00000002ff027212 */ /* 0x000fc800078e33ff */
[----:B-1----:R-:W-:-:S05]  /*10eb0*/  IADD3 R0, R2, R12, RZ ;  /* 0x0000000c02007210 */ /* 0x002fca0007ffe0ff */
[----:B------:R1:W-:Y:S01]  /*10ec0*/  STL [R1+0x4], R0 ;  /* 0x0000040001007387 */ /* 0x0003e20000100800 */
[----:B------:R-:W-:Y:S05]  /*10ed0*/  BRA `(.L_x_2578) ;  /* 0x0000005000007947 */ /* 0x000fea0003800000 */
.L_x_2566:
[----:B------:R-:W-:Y:S01]  /*10ee0*/  MOV R0, c[0x0][0x53c] ;  /* 0x00014f0000007a02 */ /* 0x000fe20000000f00 */
[----:B------:R2:W-:Y:S04]  /*10ef0*/  STL [R1], R9 ;  /* 0x0000000901007387 */ /* 0x0005e80000100800 */
[----:B------:R2:W-:Y:S04]  /*10f00*/  STL [R1+0x4], RZ ;  /* 0x000004ff01007387 */ /* 0x0005e80000100800 */
[----:B------:R2:W-:Y:S04]  /*10f10*/  STL [R1+0x8], RZ ;  /* 0x000008ff01007387 */ /* 0x0005e80000100800 */
[----:B------:R2:W-:Y:S02]  /*10f20*/  STL [R1+0xc], R0 ;  /* 0x00000c0001007387 */ /* 0x0005e40000100800 */
.L_x_2578:
[----:B------:R-:W-:Y:S05]  /*10f30*/  BSYNC B1 ;  /* 0x0000000000017941 */ /* 0x000fea0003800000 */
.L_x_2564:
        /* <DEDUP_REMOVED lines=9> */
.L_x_2559:
[----:B--2---:R-:W2:Y:S02]  /*10fd0*/  LDL R0, [R1+0xc] ;  /* 0x00000c0001007983 */ /* 0x004ea40000100800 */
[----:B--2---:R-:W-:-:S13]  /*10fe0*/  ISETP.GE.AND P0, PT, R0, c[0x0][0x53c], PT ;  /* 0x00014f0000007a0c */ /* 0x004fda0003f06270 */
[----:B-1----:R-:W-:Y:S01]  /*10ff0*/  @P0 CALL.REL.NOINC `(.L_x_2579) ;  /* 0x0000001000000944 */ /* 0x002fe20003c00000 */
[----:B------:R-:W-:Y:S05]  /*11000*/  BRA `(.L_x_2580) ;  /* 0xffff0cc000007947 */ /* 0x000fea000383ffff */
.L_x_2579:
[----:B------:R-:W-:Y:S05]  /*11010*/  EXIT ;  /* 0x000000000000794d */ /* 0x000fea0003800000 */
.L_x_2469:
[----:B------:R-:W-:Y:S01]  /*11020*/  IMAD.MOV.U32 R0, RZ, RZ, R5 ;  /* 0x000000ffff007224 */ /* 0x000fe200078e0005 */
[----:B------:R-:W-:Y:S02]  /*11030*/  MOV R2, 0x1 ;  /* 0x0000000100027802 */ /* 0x000fe40000000f00 */
[----:B------:R-:W-:Y:S02]  /*11040*/  MOV R3, 0x11060 ;  /* 0x0001106000037802 */ /* 0x000fe40000000f00 */
[----:B------:R-:W-:Y:S05]  /*11050*/  CALL.REL.NOINC `($__internal_46_$__cuda_sm70_shflsync_up_p) ;  /* 0x0000193000007944 */ /* 0x000fea0003c00000 */
[----:B------:R-:W-:Y:S01]  /*11060*/  MOV R0, R4 ;  /* 0x0000000400007202 */ /* 0x000fe20000000f00 */
[----:B------:R-:W-:Y:S05]  /*11070*/  BRA `(.L_x_2581) ;  /* 0xfffef3e000007947 */ /* 0x000fea000383ffff */
.L_x_2470:
[----:B------:R-:W-:Y:S01]  /*11080*/  IMAD.MOV.U32 R0, RZ, RZ, R5 ;  /* 0x000000ffff007224 */ /* 0x000fe200078e0005 */
[----:B------:R-:W-:Y:S02]  /*11090*/  MOV R2, 0x2 ;  /* 0x0000000200027802 */ /* 0x000fe40000000f00 */
[----:B------:R-:W-:Y:S02]  /*110a0*/  MOV R3, 0x110c0 ;  /* 0x000110c000037802 */ /* 0x000fe40000000f00 */
[----:B------:R-:W-:Y:S05]  /*110b0*/  CALL.REL.NOINC `($__internal_46_$__cuda_sm70_shflsync_up_p) ;  /* 0x000018d000007944 */ /* 0x000fea0003c00000 */
[----:B------:R-:W-:Y:S01]  /*110c0*/  SEL R0, R4, RZ, P4 ;  /* 0x000000ff04007207 */ /* 0x000fe20002000000 */
[----:B------:R-:W-:Y:S01]  /*110d0*/  IMAD.MOV.U32 R2, RZ, RZ, 0x4 ;  /* 0x00000004ff027424 */ /* 0x000fe200078e00ff */
[----:B------:R-:W-:-:S03]  /*110e0*/  MOV R3, 0x11110 ;  /* 0x0001111000037802 */ /* 0x000fc60000000f00 */
[----:B------:R-:W-:Y:S02]  /*110f0*/  IMAD.IADD R0, R5, 0x1, R0 ;  /* 0x0000000105007824 */ /* 0x000fe400078e0200 */
        /* <DEDUP_REMOVED lines=14> */
[----:B------:R-:W-:Y:S01]  /*111e0*/  IMAD.IADD R4, R0, 0x1, R4 ;  /* 0x0000000100047824 */ /* 0x000fe200078e0204 */
[----:B------:R-:W-:-:S03]  /*111f0*/  MOV R0, 0x1f ;  /* 0x0000001f00007802 */ /* 0x000fc60000000f00 */
[----:B------:R-:W-:Y:S02]  /*11200*/  IMAD.MOV.U32 R5, RZ, RZ, R4 ;  /* 0x000000ffff057224 */ /* 0x000fe400078e0004 */
[----:B------:R-:W-:Y:S05]  /*11210*/  CALL.REL.NOINC `($__internal_45_$__cuda_sm70_shflsync_idx_p) ;  /* 0x0000172000007944 */ /* 0x000fea0003c00000 */
[----:B------:R-:W-:Y:S05]  /*11220*/  BRA `(.L_x_2582) ;  /* 0xfffef33000007947 */ /* 0x000fea000383ffff */
.L_x_2472:
[----:B------:R-:W-:Y:S02]  /*11230*/  SEL R0, RZ, 0x1, P0 ;  /* 0x00000001ff007807 */ /* 0x000fe40000000000 */
[----:B------:R-:W-:Y:S02]  /*11240*/  MOV R2, 0x11260 ;  /* 0x0001126000027802 */ /* 0x000fe40000000f00 */
[----:B------:R-:W-:Y:S05]  /*11250*/  CALL.REL.NOINC `($__internal_47_$__cuda_sm70_votesync_ballot) ;  /* 0x000017a000007944 */ /* 0x000fea0003c00000 */
[----:B------:R-:W-:Y:S01]  /*11260*/  MOV R10, R0 ;  /* 0x00000000000a7202 */ /* 0x000fe20000000f00 */
[----:B------:R-:W-:Y:S05]  /*11270*/  BRA `(.L_x_2583) ;  /* 0xfffef37000007947 */ /* 0x000fea000383ffff */
.L_x_2473:
[----:B------:R-:W-:Y:S01]  /*11280*/  IMAD.MOV.U32 R5, RZ, RZ, R9 ;  /* 0x000000ffff057224 */ /* 0x000fe200078e0009 */
[----:B------:R-:W-:Y:S01]  /*11290*/  MOV R3, R6 ;  /* 0x0000000600037202 */ /* 0x000fe20000000f00 */
[----:B-1----:R-:W-:Y:S01]  /*112a0*/  IMAD.MOV.U32 R0, RZ, RZ, 0x1f ;  /* 0x0000001fff007424 */ /* 0x002fe200078e00ff */
[----:B------:R-:W-:Y:S02]  /*112b0*/  MOV R2, 0x112d0 ;  /* 0x000112d000027802 */ /* 0x000fe40000000f00 */
[----:B------:R-:W-:Y:S05]  /*112c0*/  CALL.REL.NOINC `($__internal_45_$__cuda_sm70_shflsync_idx_p) ;  /* 0x0000167000007944 */ /* 0x000fea0003c00000 */
[----:B------:R-:W-:Y:S01]  /*112d0*/  IMAD.MOV.U32 R12, RZ, RZ, R0 ;  /* 0x000000ffff0c7224 */ /* 0x000fe200078e0000 */
[----:B------:R-:W-:Y:S01]  /*112e0*/  MOV R5, R8 ;  /* 0x0000000800057202 */ /* 0x000fe20000000f00 */
[----:B------:R-:W-:Y:S01]  /*112f0*/  IMAD.MOV.U32 R7, RZ, RZ, RZ ;  /* 0x000000ffff077224 */ /* 0x000fe200078e00ff */
[----:B------:R-:W-:Y:S01]  /*11300*/  MOV R3, R6 ;  /* 0x0000000600037202 */ /* 0x000fe20000000f00 */
[----:B------:R-:W-:Y:S01]  /*11310*/  IMAD.MOV.U32 R0, RZ, RZ, 0x1f ;  /* 0x0000001fff007424 */ /* 0x000fe200078e00ff */
[----:B------:R-:W-:-:S02]  /*11320*/  MOV R2, 0x11340 ;  /* 0x0001134000027802 */ /* 0x000fc40000000f00 */
[----:B------:R-:W-:Y:S05]  /*11330*/  CALL.REL.NOINC `($__internal_45_$__cuda_sm70_shflsync_idx_p) ;  /* 0x0000160000007944 */ /* 0x000fea0003c00000 */
[----:B------:R-:W-:Y:S01]  /*11340*/  MOV R9, R0 ;  /* 0x0000000000097202 */ /* 0x000fe20000000f00 */
[----:B------:R-:W-:Y:S05]  /*11350*/  BRA `(.L_x_2584) ;  /* 0xfffef30000007947 */ /* 0x000fea000383ffff */
.L_x_2476:
[----:B------:R-:W-:Y:S01]  /*11360*/  IMAD.MOV.U32 R5, RZ, RZ, R4 ;  /* 0x000000ffff057224 */ /* 0x000fe200078e0004 */
[----:B-1----:R-:W-:-:S02]  /*11370*/  MOV R0, 0x1f ;  /* 0x0000001f00007802 */ /* 0x002fc40000000f00 */
[----:B------:R-:W-:Y:S02]  /*11380*/  MOV R2, 0x113a0 ;  /* 0x000113a000027802 */ /* 0x000fe40000000f00 */
[----:B--234-:R-:W-:Y:S05]  /*11390*/  CALL.REL.NOINC `($__internal_45_$__cuda_sm70_shflsync_idx_p) ;  /* 0x000015a000007944 */ /* 0x01cfea0003c00000 */
[----:B------:R-:W-:Y:S01]  /*113a0*/  MOV R7, R0 ;  /* 0x0000000000077202 */ /* 0x000fe20000000f00 */
[----:B------:R-:W-:Y:S05]  /*113b0*/  BRA `(.L_x_2475) ;  /* 0xfffef30000007947 */ /* 0x000fea000383ffff */
.L_x_2487:
[----:B------:R-:W-:Y:S01]  /*113c0*/  IMAD.MOV.U32 R5, RZ, RZ, R11 ;  /* 0x000000ffff057224 */ /* 0x000fe200078e000b */
[----:B------:R-:W-:Y:S01]  /*113d0*/  MOV R3, RZ ;  /* 0x000000ff00037202 */ /* 0x000fe20000000f00 */
[----:B------:R-:W-:Y:S01]  /*113e0*/  IMAD.MOV.U32 R0, RZ, RZ, 0x1c1f ;  /* 0x00001c1fff007424 */ /* 0x000fe200078e00ff */
[----:B------:R-:W-:Y:S02]  /*113f0*/  MOV R2, 0x11410 ;  /* 0x0001141000027802 */ /* 0x000fe40000000f00 */
[----:B------:R-:W-:Y:S05]  /*11400*/  CALL.REL.NOINC `($__internal_45_$__cuda_sm70_shflsync_idx_p) ;  /* 0x0000153000007944 */ /* 0x000fea0003c00000 */
[----:B------:R-:W-:Y:S01]  /*11410*/  MOV R8, R0 ;  /* 0x0000000000087202 */ /* 0x000fe20000000f00 */
[----:B------:R-:W-:Y:S05]  /*11420*/  BRA `(.L_x_2585) ;  /* 0xffff195000007947 */ /* 0x000fea000383ffff */
.L_x_2488:
[----:B------:R-:W-:Y:S01]  /*11430*/  IMAD.MOV.U32 R5, RZ, RZ, R12 ;  /* 0x000000ffff057224 */ /* 0x000fe200078e000c */
[----:B------:R-:W-:Y:S01]  /*11440*/  MOV R3, RZ ;  /* 0x000000ff00037202 */ /* 0x000fe20000000f00 */
[----:B------:R-:W-:Y:S01]  /*11450*/  IMAD.MOV.U32 R0, RZ, RZ, 0x1c1f ;  /* 0x00001c1fff007424 */ /* 0x000fe200078e00ff */
[----:B------:R-:W-:Y:S02]  /*11460*/  MOV R2, 0x11480 ;  /* 0x0001148000027802 */ /* 0x000fe40000000f00 */
[----:B-12---:R-:W-:Y:S05]  /*11470*/  CALL.REL.NOINC `($__internal_45_$__cuda_sm70_shflsync_idx_p) ;  /* 0x000014c000007944 */ /* 0x006fea0003c00000 */
[----:B------:R-:W-:Y:S05]  /*11480*/  BRA `(.L_x_2586) ;  /* 0xffff191000007947 */ /* 0x000fea000383ffff */
.L_x_2491:
[----:B--2---:R-:W-:Y:S01]  /*11490*/  IMAD.MOV.U32 R5, RZ, RZ, R11 ;  /* 0x000000ffff057224 */ /* 0x004fe200078e000b */
[----:B------:R-:W-:Y:S01]  /*114a0*/  MOV R3, 0x1 ;  /* 0x0000000100037802 */ /* 0x000fe20000000f00 */
[----:B----4-:R-:W-:Y:S01]  /*114b0*/  IMAD.MOV.U32 R0, RZ, RZ, 0x1c1f ;  /* 0x00001c1fff007424 */ /* 0x010fe200078e00ff */
[----:B------:R-:W-:-:S02]  /*114c0*/  MOV R2, 0x114e0 ;  /* 0x000114e000027802 */ /* 0x000fc40000000f00 */
[----:B-1-3--:R-:W-:Y:S05]  /*114d0*/  CALL.REL.NOINC `($__internal_45_$__cuda_sm70_shflsync_idx_p) ;  /* 0x0000146000007944 */ /* 0x00afea0003c00000 */
[----:B------:R-:W-:Y:S01]  /*114e0*/  IMAD.MOV.U32 R8, RZ, RZ, R0 ;  /* 0x000000ffff087224 */ /* 0x000fe200078e0000 */
[----:B------:R-:W-:Y:S01]  /*114f0*/  MOV R3, 0x1 ;  /* 0x0000000100037802 */ /* 0x000fe20000000f00 */
[----:B------:R-:W-:Y:S01]  /*11500*/  IMAD.MOV.U32 R5, RZ, RZ, R12 ;  /* 0x000000ffff057224 */ /* 0x000fe200078e000c */
[----:B------:R-:W-:-:S02]  /*11510*/  MOV R0, 0x1c1f ;  /* 0x00001c1f00007802 */ /* 0x000fc40000000f00 */
[----:B------:R-:W-:Y:S02]  /*11520*/  MOV R2, 0x11540 ;  /* 0x0001154000027802 */ /* 0x000fe40000000f00 */
[----:B------:R-:W-:Y:S05]  /*11530*/  CALL.REL.NOINC `($__internal_45_$__cuda_sm70_shflsync_idx_p) ;  /* 0x0000140000007944 */ /* 0x000fea0003c00000 */
[----:B------:R-:W-:Y:S05]  /*11540*/  BRA `(.L_x_2587) ;  /* 0xffff1a2000007947 */ /* 0x000fea000383ffff */
.L_x_2494:
[----:B-1----:R-:W-:Y:S01]  /*11550*/  IMAD.MOV.U32 R5, RZ, RZ, R11 ;  /* 0x000000ffff057224 */ /* 0x002fe200078e000b */
[----:B------:R-:W-:Y:S01]  /*11560*/  MOV R3, 0x2 ;  /* 0x0000000200037802 */ /* 0x000fe20000000f00 */
[----:B----4-:R-:W-:Y:S01]  /*11570*/  IMAD.MOV.U32 R0, RZ, RZ, 0x1c1f ;  /* 0x00001c1fff007424 */ /* 0x010fe200078e00ff */
[----:B------:R-:W-:Y:S02]  /*11580*/  MOV R2, 0x115a0 ;  /* 0x000115a000027802 */ /* 0x000fe40000000f00 */
[----:B--23--:R-:W-:Y:S05]  /*11590*/  CALL.REL.NOINC `($__internal_45_$__cuda_sm70_shflsync_idx_p) ;  /* 0x000013a000007944 */ /* 0x00cfea0003c00000 */
[----:B------:R-:W-:Y:S01]  /*115a0*/  MOV R8, R0 ;  /* 0x0000000000087202 */ /* 0x000fe20000000f00 */
[----:B------:R-:W-:Y:S05]  /*115b0*/  BRA `(.L_x_2588) ;  /* 0xffff1b7000007947 */ /* 0x000fea000383ffff */
.L_x_2495:
[----:B------:R-:W-:Y:S01]  /*115c0*/  IMAD.MOV.U32 R5, RZ, RZ, R12 ;  /* 0x000000ffff057224 */ /* 0x000fe200078e000c */
[----:B------:R-:W-:Y:S01]  /*115d0*/  MOV R3, 0x2 ;  /* 0x0000000200037802 */ /* 0x000fe20000000f00 */
[----:B----4-:R-:W-:Y:S01]  /*115e0*/  IMAD.MOV.U32 R0, RZ, RZ, 0x1c1f ;  /* 0x00001c1fff007424 */ /* 0x010fe200078e00ff */
[----:B------:R-:W-:Y:S02]  /*115f0*/  MOV R2, 0x11610 ;  /* 0x0001161000027802 */ /* 0x000fe40000000f00 */
[----:B-123--:R-:W-:Y:S05]  /*11600*/  CALL.REL.NOINC `($__internal_45_$__cuda_sm70_shflsync_idx_p) ;  /* 0x0000133000007944 */ /* 0x00efea0003c00000 */
[----:B------:R-:W-:Y:S05]  /*11610*/  BRA `(.L_x_2589) ;  /* 0xffff1b3000007947 */ /* 0x000fea000383ffff */
.L_x_2498:
[----:B-1----:R-:W-:Y:S01]  /*11620*/  IMAD.MOV.U32 R5, RZ, RZ, R11 ;  /* 0x000000ffff057224 */ /* 0x002fe200078e000b */
[----:B------:R-:W-:Y:S01]  /*11630*/  MOV R3, 0x3 ;  /* 0x0000000300037802 */ /* 0x000fe20000000f00 */
[----:B------:R-:W-:Y:S01]  /*11640*/  IMAD.MOV.U32 R0, RZ, RZ, 0x1c1f ;  /* 0x00001c1fff007424 */ /* 0x000fe200078e00ff */
[----:B------:R-:W-:-:S02]  /*11650*/  MOV R2, 0x11670 ;  /* 0x0001167000027802 */ /* 0x000fc40000000f00 */
[----:B--234-:R-:W-:Y:S05]  /*11660*/  CALL.REL.NOINC `($__internal_45_$__cuda_sm70_shflsync_idx_p) ;  /* 0x000012d000007944 */ /* 0x01cfea0003c00000 */
[----:B------:R-:W-:Y:S01]  /*11670*/  IMAD.MOV.U32 R6, RZ, RZ, R0 ;  /* 0x000000ffff067224 */ /* 0x000fe200078e0000 */
[----:B------:R-:W-:Y:S01]  /*11680*/  MOV R3, 0x3 ;  /* 0x0000000300037802 */ /* 0x000fe20000000f00 */
[----:B------:R-:W-:Y:S01]  /*11690*/  IMAD.MOV.U32 R5, RZ, RZ, R12 ;  /* 0x000000ffff057224 */ /* 0x000fe200078e000c */
[----:B------:R-:W-:-:S02]  /*116a0*/  MOV R0, 0x1c1f ;  /* 0x00001c1f00007802 */ /* 0x000fc40000000f00 */
[----:B------:R-:W-:Y:S02]  /*116b0*/  MOV R2, 0x116d0 ;  /* 0x000116d000027802 */ /* 0x000fe40000000f00 */
[----:B------:R-:W-:Y:S05]  /*116c0*/  CALL.REL.NOINC `($__internal_45_$__cuda_sm70_shflsync_idx_p) ;  /* 0x0000127000007944 */ /* 0x000fea0003c00000 */
[----:B------:R-:W-:Y:S05]  /*116d0*/  BRA `(.L_x_2590) ;  /* 0xffff1c4000007947 */ /* 0x000fea000383ffff */
.L_x_2511:
[----:B------:R-:W-:Y:S01]  /*116e0*/  IMAD.MOV.U32 R0, RZ, RZ, R241 ;  /* 0x000000ffff007224 */ /* 0x000fe200078e00f1 */
[----:B------:R-:W-:Y:S02]  /*116f0*/  MOV R3, 0x2 ;  /* 0x0000000200037802 */ /* 0x000fe40000000f00 */
[----:B------:R-:W-:Y:S02]  /*11700*/  MOV R2, 0x11720 ;  /* 0x0001172000027802 */ /* 0x000fe40000000f00 */
[----:B------:R-:W-:Y:S05]  /*11710*/  CALL.REL.NOINC `($__internal_44_$__cuda_sm70_shflsync_bfly_p) ;  /* 0x000011e000007944 */ /* 0x000fea0003c00000 */
[----:B------:R-:W-:Y:S05]  /*11720*/  BRA `(.L_x_2591) ;  /* 0xffffa34000007947 */ /* 0x000fea000383ffff */
.L_x_2512:
[----:B------:R-:W-:Y:S01]  /*11730*/  IMAD.MOV.U32 R0, RZ, RZ, R7 ;  /* 0x000000ffff007224 */ /* 0x000fe200078e0007 */
[----:B------:R-:W-:Y:S02]  /*11740*/  MOV R3, 0x1 ;  /* 0x0000000100037802 */ /* 0x000fe40000000f00 */
[----:B------:R-:W-:Y:S02]  /*11750*/  MOV R2, 0x11770 ;  /* 0x0001177000027802 */ /* 0x000fe40000000f00 */
[----:B-1----:R-:W-:Y:S05]  /*11760*/  CALL.REL.NOINC `($__internal_44_$__cuda_sm70_shflsync_bfly_p) ;  /* 0x0000119000007944 */ /* 0x002fea0003c00000 */
[----:B------:R-:W-:Y:S01]  /*11770*/  FADD.FTZ R7, R7, R0 ;  /* 0x0000000007077221 */ /* 0x000fe20000010000 */
[----:B------:R-:W-:Y:S02]  /*11780*/  MOV R0, R243 ;  /* 0x000000f300007202 */ /* 0x000fe40000000f00 */
[----:B------:R-:W-:Y:S02]  /*11790*/  MOV R3, 0x2 ;  /* 0x0000000200037802 */ /* 0x000fe40000000f00 */
[----:B------:R-:W-:-:S02]  /*117a0*/  MOV R2, 0x117c0 ;  /* 0x000117c000027802 */ /* 0x000fc40000000f00 */
[----:B------:R-:W-:Y:S05]  /*117b0*/  CALL.REL.NOINC `($__internal_44_$__cuda_sm70_shflsync_bfly_p) ;  /* 0x0000114000007944 */ /* 0x000fea0003c00000 */
[----:B------:R-:W-:Y:S01]  /*117c0*/  FADD.FTZ R243, R243, R0 ;  /* 0x00000000f3f37221 */ /* 0x000fe20000010000 */
[----:B------:R-:W-:-:S02]  /*117d0*/  MOV R3, 0x1 ;  /* 0x0000000100037802 */ /* 0x000fc40000000f00 */
[----:B------:R-:W-:Y:S02]  /*117e0*/  MOV R2, 0x11810 ;  /* 0x0001181000027802 */ /* 0x000fe40000000f00 */
[----:B------:R-:W-:Y:S02]  /*117f0*/  MOV R0, R243 ;  /* 0x000000f300007202 */ /* 0x000fe40000000f00 */
[----:B------:R-:W-:Y:S05]  /*11800*/  CALL.REL.NOINC `($__internal_44_$__cuda_sm70_shflsync_bfly_p) ;  /* 0x000010f000007944 */ /* 0x000fea0003c00000 */
[----:B------:R-:W-:Y:S01]  /*11810*/  FADD.FTZ R4, R243, R0 ;  /* 0x00000000f3047221 */ /* 0x000fe20000010000 */
[----:B------:R-:W-:Y:S02]  /*11820*/  MOV R0, R242 ;  /* 0x000000f200007202 */ /* 0x000fe40000000f00 */
[----:B------:R-:W-:Y:S02]  /*11830*/  MOV R3, 0x2 ;  /* 0x0000000200037802 */ /* 0x000fe40000000f00 */
[----:B------:R-:W-:Y:S02]  /*11840*/  MOV R2, 0x11860 ;  /* 0x0001186000027802 */ /* 0x000fe40000000f00 */
[----:B------:R-:W-:Y:S05]  /*11850*/  CALL.REL.NOINC `($__internal_44_$__cuda_sm70_shflsync_bfly_p) ;  /* 0x000010a000007944 */ /* 0x000fea0003c00000 */
[----:B------:R-:W-:Y:S01]  /*11860*/  FADD.FTZ R6, R242, R0 ;  /* 0x00000000f2067221 */ /* 0x000fe20000010000 */
[----:B------:R-:W-:Y:S02]  /*11870*/  MOV R3, 0x1 ;  /* 0x0000000100037802 */ /* 0x000fe40000000f00 */
[----:B------:R-:W-:-:S02]  /*11880*/  MOV R2, 0x118b0 ;  /* 0x000118b000027802 */ /* 0x000fc40000000f00 */
        /* <DEDUP_REMOVED lines=9> */
[----:B------:R-:W-:Y:S02]  /*11920*/  MOV R2, 0x11950 ;  /* 0x0001195000027802 */ /* 0x000fe40000000f00 */
[----:B------:R-:W-:-:S02]  /*11930*/  MOV R0, R5 ;  /* 0x0000000500007202 */ /* 0x000fc40000000f00 */
[----:B------:R-:W-:Y:S05]  /*11940*/  CALL.REL.NOINC `($__internal_44_$__cuda_sm70_shflsync_bfly_p) ;  /* 0x00000fb000007944 */ /* 0x000fea0003c00000 */
[----:B------:R-:W-:Y:S01]  /*11950*/  MOV R8, R0 ;  /* 0x0000000000087202 */ /* 0x000fe20000000f00 */
[----:B------:R-:W-:Y:S05]  /*11960*/  BRA `(.L_x_2592) ;  /* 0xffffa1f000007947 */ /* 0x000fea000383ffff */
.L_x_2519:
[----:B-1234-:R-:W-:Y:S01]  /*11970*/  IMAD.MOV.U32 R5, RZ, RZ, R12 ;  /* 0x000000ffff057224 */ /* 0x01efe200078e000c */
[----:B------:R-:W-:Y:S01]  /*11980*/  MOV R3, RZ ;  /* 0x000000ff00037202 */ /* 0x000fe20000000f00 */
[----:B------:R-:W-:Y:S01]  /*11990*/  IMAD.MOV.U32 R0, RZ, RZ, 0x1c1f ;  /* 0x00001c1fff007424 */ /* 0x000fe200078e00ff */
[----:B------:R-:W-:-:S02]  /*119a0*/  MOV R2, 0x119c0 ;  /* 0x000119c000027802 */ /* 0x000fc40000000f00 */
[----:B------:R-:W-:Y:S05]  /*119b0*/  CALL.REL.NOINC `($__internal_45_$__cuda_sm70_shflsync_idx_p) ;  /* 0x00000f8000007944 */ /* 0x000fea0003c00000 */
[----:B------:R-:W-:Y:S01]  /*119c0*/  MOV R10, R0 ;  /* 0x00000000000a7202 */ /* 0x000fe20000000f00 */
[----:B------:R-:W-:Y:S05]  /*119d0*/  BRA `(.L_x_2593) ;  /* 0xffffbbd000007947 */ /* 0x000fea000383ffff */
.L_x_2520:
[----:B------:R-:W-:Y:S01]  /*119e0*/  IMAD.MOV.U32 R5, RZ, RZ, R13 ;  /* 0x000000ffff057224 */ /* 0x000fe200078e000d */
[----:B------:R-:W-:Y:S01]  /*119f0*/  MOV R3, RZ ;  /* 0x000000ff00037202 */ /* 0x000fe20000000f00 */
[----:B------:R-:W-:Y:S01]  /*11a00*/  IMAD.MOV.U32 R0, RZ, RZ, 0x1c1f ;  /* 0x00001c1fff007424 */ /* 0x000fe200078e00ff */
[----:B------:R-:W-:-:S02]  /*11a10*/  MOV R2, 0x11a30 ;  /* 0x00011a3000027802 */ /* 0x000fc40000000f00 */
[----:B-12---:R-:W-:Y:S05]  /*11a20*/  CALL.REL.NOINC `($__internal_45_$__cuda_sm70_shflsync_idx_p) ;  /* 0x00000f1000007944 */ /* 0x006fea0003c00000 */
[----:B------:R-:W-:Y:S05]  /*11a30*/  BRA `(.L_x_2594) ;  /* 0xffffbb9000007947 */ /* 0x000fea000383ffff */
.L_x_2523:
[----:B------:R-:W-:Y:S01]  /*11a40*/  IMAD.MOV.U32 R5, RZ, RZ, R12 ;  /* 0x000000ffff057224 */ /* 0x000fe200078e000c */
[----:B--2---:R-:W-:Y:S01]  /*11a50*/  MOV R3, 0x1 ;  /* 0x0000000100037802 */ /* 0x004fe20000000f00 */
        /* <DEDUP_REMOVED lines=10> */
.L_x_2526:
[----:B------:R-:W-:Y:S01]  /*11b00*/  IMAD.MOV.U32 R5, RZ, RZ, R12 ;  /* 0x000000ffff057224 */ /* 0x000fe200078e000c */
[----:B-1----:R-:W-:Y:S01]  /*11b10*/  MOV R3, 0x2 ;  /* 0x0000000200037802 */ /* 0x002fe20000000f00 */
[----:B----4-:R-:W-:Y:S01]  /*11b20*/  IMAD.MOV.U32 R0, RZ, RZ, 0x1c1f ;  /* 0x00001c1fff007424 */ /* 0x010fe200078e00ff */
[----:B------:R-:W-:Y:S02]  /*11b30*/  MOV R2, 0x11b50 ;  /* 0x00011b5000027802 */ /* 0x000fe40000000f00 */
[----:B--23--:R-:W-:Y:S05]  /*11b40*/  CALL.REL.NOINC `($__internal_45_$__cuda_sm70_shflsync_idx_p) ;  /* 0x00000df000007944 */ /* 0x00cfea0003c00000 */
[----:B------:R-:W-:Y:S01]  /*11b50*/  MOV R10, R0 ;  /* 0x00000000000a7202 */ /* 0x000fe20000000f00 */
[----:B------:R-:W-:Y:S05]  /*11b60*/  BRA `(.L_x_2596) ;  /* 0xffffbd4000007947 */ /* 0x000fea000383ffff */
.L_x_2527:
[----:B------:R-:W-:Y:S01]  /*11b70*/  IMAD.MOV.U32 R5, RZ, RZ, R13 ;  /* 0x000000ffff057224 */ /* 0x000fe200078e000d */
[----:B------:R-:W-:Y:S01]  /*11b80*/  MOV R3, 0x2 ;  /* 0x0000000200037802 */ /* 0x000fe20000000f00 */
[----:B----4-:R-:W-:Y:S01]  /*11b90*/  IMAD.MOV.U32 R0, RZ, RZ, 0x1c1f ;  /* 0x00001c1fff007424 */ /* 0x010fe200078e00ff */
[----:B------:R-:W-:Y:S02]  /*11ba0*/  MOV R2, 0x11bc0 ;  /* 0x00011bc000027802 */ /* 0x000fe40000000f00 */
[----:B-123--:R-:W-:Y:S05]  /*11bb0*/  CALL.REL.NOINC `($__internal_45_$__cuda_sm70_shflsync_idx_p) ;  /* 0x00000d8000007944 */ /* 0x00efea0003c00000 */
[----:B------:R-:W-:Y:S05]  /*11bc0*/  BRA `(.L_x_2597) ;  /* 0xffffbd0000007947 */ /* 0x000fea000383ffff */
.L_x_2530:
[----:B------:R-:W-:Y:S01]  /*11bd0*/  IMAD.MOV.U32 R5, RZ, RZ, R12 ;  /* 0x000000ffff057224 */ /* 0x000fe200078e000c */
[----:B-1----:R-:W-:Y:S01]  /*11be0*/  MOV R3, 0x3 ;  /* 0x0000000300037802 */ /* 0x002fe20000000f00 */
        /* <DEDUP_REMOVED lines=10> */
.L_x_2532:
[----:B------:R-:W-:Y:S01]  /*11c90*/  IMAD.MOV.U32 R5, RZ, RZ, R12 ;  /* 0x000000ffff057224 */ /* 0x000fe200078e000c */
[----:B------:R-:W-:Y:S01]  /*11ca0*/  MOV R3, RZ ;  /* 0x000000ff00037202 */ /* 0x000fe20000000f00 */
[----:B------:R-:W-:Y:S01]  /*11cb0*/  IMAD.MOV.U32 R0, RZ, RZ, 0x1c1f ;  /* 0x00001c1fff007424 */ /* 0x000fe200078e00ff */
[----:B------:R-:W-:Y:S02]  /*11cc0*/  MOV R2, 0x11ce0 ;  /* 0x00011ce000027802 */ /* 0x000fe40000000f00 */
[----:B------:R-:W-:Y:S05]  /*11cd0*/  CALL.REL.NOINC `($__internal_45_$__cuda_sm70_shflsync_idx_p) ;  /* 0x00000c6000007944 */ /* 0x000fea0003c00000 */
[----:B------:R-:W-:Y:S01]  /*11ce0*/  MOV R4, R0 ;  /* 0x0000000000047202 */ /* 0x000fe20000000f00 */
[----:B------:R-:W-:Y:S05]  /*11cf0*/  BRA `(.L_x_2599) ;  /* 0xffffc0d000007947 */ /* 0x000fea000383ffff */
.L_x_2533:
[----:B------:R-:W-:Y:S01]  /*11d00*/  IMAD.MOV.U32 R5, RZ, RZ, R13 ;  /* 0x000000ffff057224 */ /* 0x000fe200078e000d */
[----:B------:R-:W-:Y:S01]  /*11d10*/  MOV R3, RZ ;  /* 0x000000ff00037202 */ /* 0x000fe20000000f00 */
[----:B------:R-:W-:Y:S01]  /*11d20*/  IMAD.MOV.U32 R0, RZ, RZ, 0x1c1f ;  /* 0x00001c1fff007424 */ /* 0x000fe200078e00ff */
[----:B------:R-:W-:Y:S02]  /*11d30*/  MOV R2, 0x11d50 ;  /* 0x00011d5000027802 */ /* 0x000fe40000000f00 */
[----:B-12---:R-:W-:Y:S05]  /*11d40*/  CALL.REL.NOINC `($__internal_45_$__cuda_sm70_shflsync_idx_p) ;  /* 0x00000bf000007944 */ /* 0x006fea0003c00000 */
[----:B------:R-:W-:Y:S05]  /*11d50*/  BRA `(.L_x_2600) ;  /* 0xffffc09000007947 */ /* 0x000fea000383ffff */
.L_x_2536:
[----:B------:R-:W-:Y:S01]  /*11d60*/  IMAD.MOV.U32 R5, RZ, RZ, R12 ;  /* 0x000000ffff057224 */ /* 0x000fe200078e000c */
[----:B-1----:R-:W-:Y:S01]  /*11d70*/  MOV R3, 0x1 ;  /* 0x0000000100037802 */ /* 0x002fe20000000f00 */
[----:B----4-:R-:W-:Y:S01]  /*11d80*/  IMAD.MOV.U32 R0, RZ, RZ, 0x1c1f ;  /* 0x00001c1fff007424 */ /* 0x010fe200078e00ff */
[----:B------:R-:W-:-:S02]  /*11d90*/  MOV R2, 0x11db0 ;  /* 0x00011db000027802 */ /* 0x000fc40000000f00 */
[----:B--23--:R-:W-:Y:S05]  /*11da0*/  CALL.REL.NOINC `($__internal_45_$__cuda_sm70_shflsync_idx_p) ;  /* 0x00000b9000007944 */ /* 0x00cfea0003c00000 */
[----:B------:R-:W-:Y:S01]  /*11db0*/  IMAD.MOV.U32 R4, RZ, RZ, R0 ;  /* 0x000000ffff047224 */ /* 0x000fe200078e0000 */
[----:B------:R-:W-:Y:S01]  /*11dc0*/  MOV R3, 0x1 ;  /* 0x0000000100037802 */ /* 0x000fe20000000f00 */
[----:B------:R-:W-:Y:S01]  /*11dd0*/  IMAD.MOV.U32 R5, RZ, RZ, R13 ;  /* 0x000000ffff057224 */ /* 0x000fe200078e000d */
[----:B------:R-:W-:-:S02]  /*11de0*/  MOV R0, 0x1c1f ;  /* 0x00001c1f00007802 */ /* 0x000fc40000000f00 */
[----:B------:R-:W-:Y:S02]  /*11df0*/  MOV R2, 0x11e10 ;  /* 0x00011e1000027802 */ /* 0x000fe40000000f00 */
[----:B------:R-:W-:Y:S05]  /*11e00*/  CALL.REL.NOINC `($__internal_45_$__cuda_sm70_shflsync_idx_p) ;  /* 0x00000b3000007944 */ /* 0x000fea0003c00000 */
[----:B------:R-:W-:Y:S05]  /*11e10*/  BRA `(.L_x_2601) ;  /* 0xffffc4b000007947 */ /* 0x000fea000383ffff */
.L_x_2539:
[----:B------:R-:W-:Y:S01]  /*11e20*/  IMAD.MOV.U32 R5, RZ, RZ, R12 ;  /* 0x000000ffff057224 */ /* 0x000fe200078e000c */
[----:B-1----:R-:W-:Y:S01]  /*11e30*/  MOV R3, 0x2 ;  /* 0x0000000200037802 */ /* 0x002fe20000000f00 */
[----:B----4-:R-:W-:Y:S01]  /*11e40*/  IMAD.MOV.U32 R0, RZ, RZ, 0x1c1f ;  /* 0x00001c1fff007424 */ /* 0x010fe200078e00ff */
[----:B------:R-:W-:Y:S02]  /*11e50*/  MOV R2, 0x11e70 ;  /* 0x00011e7000027802 */ /* 0x000fe40000000f00 */
[----:B--23--:R-:W-:Y:S05]  /*11e60*/  CALL.REL.NOINC `($__internal_45_$__cuda_sm70_shflsync_idx_p) ;  /* 0x00000ad000007944 */ /* 0x00cfea0003c00000 */
[----:B------:R-:W-:Y:S01]  /*11e70*/  MOV R4, R0 ;  /* 0x0000000000047202 */ /* 0x000fe20000000f00 */
[----:B------:R-:W-:Y:S05]  /*11e80*/  BRA `(.L_x_2602) ;  /* 0xffffc91000007947 */ /* 0x000fea000383ffff */
.L_x_2540:
[----:B------:R-:W-:Y:S01]  /*11e90*/  IMAD.MOV.U32 R5, RZ, RZ, R13 ;  /* 0x000000ffff057224 */ /* 0x000fe200078e000d */
[----:B------:R-:W-:Y:S01]  /*11ea0*/  MOV R3, 0x2 ;  /* 0x0000000200037802 */ /* 0x000fe20000000f00 */
[----:B----4-:R-:W-:Y:S01]  /*11eb0*/  IMAD.MOV.U32 R0, RZ, RZ, 0x1c1f ;  /* 0x00001c1fff007424 */ /* 0x010fe200078e00ff */
[----:B------:R-:W-:Y:S02]  /*11ec0*/  MOV R2, 0x11ee0 ;  /* 0x00011ee000027802 */ /* 0x000fe40000000f00 */
[----:B-123--:R-:W-:Y:S05]  /*11ed0*/  CALL.REL.NOINC `($__internal_45_$__cuda_sm70_shflsync_idx_p) ;  /* 0x00000a6000007944 */ /* 0x00efea0003c00000 */
[----:B------:R-:W-:Y:S05]  /*11ee0*/  BRA `(.L_x_2603) ;  /* 0xffffc8d000007947 */ /* 0x000fea000383ffff */
.L_x_2543:
[----:B------:R-:W-:Y:S01]  /*11ef0*/  IMAD.MOV.U32 R5, RZ, RZ, R12 ;  /* 0x000000ffff057224 */ /* 0x000fe200078e000c */
[----:B--2---:R-:W-:Y:S01]  /*11f00*/  MOV R3, 0x3 ;  /* 0x0000000300037802 */ /* 0x004fe20000000f00 */
[----:B-1----:R-:W-:Y:S01]  /*11f10*/  IMAD.MOV.U32 R0, RZ, RZ, 0x1c1f ;  /* 0x00001c1fff007424 */ /* 0x002fe200078e00ff */
[----:B------:R-:W-:-:S02]  /*11f20*/  MOV R2, 0x11f40 ;  /* 0x00011f4000027802 */ /* 0x000fc40000000f00 */
[----:B---34-:R-:W-:Y:S05]  /*11f30*/  CALL.REL.NOINC `($__internal_45_$__cuda_sm70_shflsync_idx_p) ;  /* 0x00000a0000007944 */ /* 0x018fea0003c00000 */
[----:B------:R-:W-:Y:S01]  /*11f40*/  IMAD.MOV.U32 R4, RZ, RZ, R0 ;  /* 0x000000ffff047224 */ /* 0x000fe200078e0000 */
[----:B------:R-:W-:Y:S01]  /*11f50*/  MOV R3, 0x3 ;  /* 0x0000000300037802 */ /* 0x000fe20000000f00 */
[----:B------:R-:W-:Y:S01]  /*11f60*/  IMAD.MOV.U32 R5, RZ, RZ, R13 ;  /* 0x000000ffff057224 */ /* 0x000fe200078e000d */
[----:B------:R-:W-:-:S02]  /*11f70*/  MOV R0, 0x1c1f ;  /* 0x00001c1f00007802 */ /* 0x000fc40000000f00 */
[----:B------:R-:W-:Y:S02]  /*11f80*/  MOV R2, 0x11fa0 ;  /* 0x00011fa000027802 */ /* 0x000fe40000000f00 */
[----:B------:R-:W-:Y:S05]  /*11f90*/  CALL.REL.NOINC `($__internal_45_$__cuda_sm70_shflsync_idx_p) ;  /* 0x000009a000007944 */ /* 0x000fea0003c00000 */
[----:B------:R-:W-:Y:S05]  /*11fa0*/  BRA `(.L_x_2604) ;  /* 0xffffccf000007947 */ /* 0x000fea000383ffff */
.L_x_2547:
[----:B------:R-:W-:Y:S01]  /*11fb0*/  IMAD.MOV.U32 R5, RZ, RZ, R9 ;  /* 0x000000ffff057224 */ /* 0x000fe200078e0009 */
[----:B------:R-:W-:Y:S01]  /*11fc0*/  MOV R3, RZ ;  /* 0x000000ff00037202 */ /* 0x000fe20000000f00 */
[----:B------:R-:W-:Y:S01]  /*11fd0*/  IMAD.MOV.U32 R0, RZ, RZ, 0x1c1f ;  /* 0x00001c1fff007424 */ /* 0x000fe200078e00ff */
[----:B------:R-:W-:Y:S02]  /*11fe0*/  MOV R2, 0x12000 ;  /* 0x0001200000027802 */ /* 0x000fe40000000f00 */
[----:B------:R-:W-:Y:S05]  /*11ff0*/  CALL.REL.NOINC `($__internal_45_$__cuda_sm70_shflsync_idx_p) ;  /* 0x0000094000007944 */ /* 0x000fea0003c00000 */
[----:B------:R-:W-:Y:S01]  /*12000*/  MOV R8, R0 ;  /* 0x0000000000087202 */ /* 0x000fe20000000f00 */
[----:B------:R-:W-:Y:S05]  /*12010*/  BRA `(.L_x_2605) ;  /* 0xffffd8f000007947 */ /* 0x000fea000383ffff */
.L_x_2548:
[----:B------:R-:W-:Y:S01]  /*12020*/  IMAD.MOV.U32 R5, RZ, RZ, R12 ;  /* 0x000000ffff057224 */ /* 0x000fe200078e000c */
[----:B------:R-:W-:Y:S01]  /*12030*/  MOV R3, RZ ;  /* 0x000000ff00037202 */ /* 0x000fe20000000f00 */
[----:B------:R-:W-:Y:S01]  /*12040*/  IMAD.MOV.U32 R0, RZ, RZ, 0x1c1f ;  /* 0x00001c1fff007424 */ /* 0x000fe200078e00ff */
[----:B------:R-:W-:Y:S02]  /*12050*/  MOV R2, 0x12070 ;  /* 0x0001207000027802 */ /* 0x000fe40000000f00 */
[----:B-12---:R-:W-:Y:S05]  /*12060*/  CALL.REL.NOINC `($__internal_45_$__cuda_sm70_shflsync_idx_p) ;  /* 0x000008d000007944 */ /* 0x006fea0003c00000 */
[----:B------:R-:W-:Y:S05]  /*12070*/  BRA `(.L_x_2606) ;  /* 0xffffd8b000007947 */ /* 0x000fea000383ffff */
.L_x_2551:
        /* <DEDUP_REMOVED lines=12> */
.L_x_2554:
[----:B-1----:R-:W-:Y:S01]  /*12140*/  IMAD.MOV.U32 R5, RZ, RZ, R9 ;  /* 0x000000ffff057224 */ /* 0x002fe200078e0009 */
[----:B------:R-:W-:Y:S01]  /*12150*/  MOV R3, 0x2 ;  /* 0x0000000200037802 */ /* 0x000fe20000000f00 */
[----:B----4-:R-:W-:Y:S01]  /*12160*/  IMAD.MOV.U32 R0, RZ, RZ, 0x1c1f ;  /* 0x00001c1fff007424 */ /* 0x010fe200078e00ff */
[----:B------:R-:W-:Y:S02]  /*12170*/  MOV R2, 0x12190 ;  /* 0x0001219000027802 */ /* 0x000fe40000000f00 */
[----:B--23--:R-:W-:Y:S05]  /*12180*/  CALL.REL.NOINC `($__internal_45_$__cuda_sm70_shflsync_idx_p) ;  /* 0x000007b000007944 */ /* 0x00cfea0003c00000 */
[----:B------:R-:W-:Y:S01]  /*12190*/  MOV R8, R0 ;  /* 0x0000000000087202 */ /* 0x000fe20000000f00 */
[----:B------:R-:W-:Y:S05]  /*121a0*/  BRA `(.L_x_2608) ;  /* 0xffffda7000007947 */ /* 0x000fea000383ffff */
.L_x_2555:
[----:B------:R-:W-:Y:S01]  /*121b0*/  IMAD.MOV.U32 R5, RZ, RZ, R12 ;  /* 0x000000ffff057224 */ /* 0x000fe200078e000c */
[----:B------:R-:W-:Y:S01]  /*121c0*/  MOV R3, 0x2 ;  /* 0x0000000200037802 */ /* 0x000fe20000000f00 */
[----:B----4-:R-:W-:Y:S01]  /*121d0*/  IMAD.MOV.U32 R0, RZ, RZ, 0x1c1f ;  /* 0x00001c1fff007424 */ /* 0x010fe200078e00ff */
[----:B------:R-:W-:Y:S02]  /*121e0*/  MOV R2, 0x12200 ;  /* 0x0001220000027802 */ /* 0x000fe40000000f00 */
[----:B-123--:R-:W-:Y:S05]  /*121f0*/  CALL.REL.NOINC `($__internal_45_$__cuda_sm70_shflsync_idx_p) ;  /* 0x0000074000007944 */ /* 0x00efea0003c00000 */
[----:B------:R-:W-:Y:S05]  /*12200*/  BRA `(.L_x_2609) ;  /* 0xffffda3000007947 */ /* 0x000fea000383ffff */
.L_x_2558:
        /* <DEDUP_REMOVED lines=12> */
.L_x_2560:
[----:B------:R-:W-:Y:S01]  /*122d0*/  IMAD.MOV.U32 R5, RZ, RZ, R74 ;  /* 0x000000ffff057224 */ /* 0x000fe200078e004a */
[----:B------:R-:W-:Y:S01]  /*122e0*/  MOV R3, RZ ;  /* 0x000000ff00037202 */ /* 0x000fe20000000f00 */
[----:B------:R-:W-:Y:S01]  /*122f0*/  IMAD.MOV.U32 R0, RZ, RZ, 0x1f ;  /* 0x0000001fff007424 */ /* 0x000fe200078e00ff */
[----:B------:R-:W-:Y:S02]  /*12300*/  MOV R2, 0x12320 ;  /* 0x0001232000027802 */ /* 0x000fe40000000f00 */
[----:B--2---:R-:W-:Y:S05]  /*12310*/  CALL.REL.NOINC `($__internal_45_$__cuda_sm70_shflsync_idx_p) ;  /* 0x0000062000007944 */ /* 0x004fea0003c00000 */
[----:B------:R-:W-:Y:S01]  /*12320*/  MOV R9, R0 ;  /* 0x0000000000097202 */ /* 0x000fe20000000f00 */
[----:B------:R-:W-:Y:S05]  /*12330*/  BRA `(.L_x_2611) ;  /* 0xffffdcb000007947 */ /* 0x000fea000383ffff */
.L_x_2561:
[----:B------:R-:W-:Y:S01]  /*12340*/  IMAD.MOV.U32 R5, RZ, RZ, R74 ;  /* 0x000000ffff057224 */ /* 0x000fe200078e004a */
[----:B------:R-:W-:Y:S01]  /*12350*/  MOV R3, 0x1 ;  /* 0x0000000100037802 */ /* 0x000fe20000000f00 */
[----:B------:R-:W-:Y:S01]  /*12360*/  IMAD.MOV.U32 R0, RZ, RZ, 0x1f ;  /* 0x0000001fff007424 */ /* 0x000fe200078e00ff */
[----:B------:R-:W-:Y:S02]  /*12370*/  MOV R2, 0x12390 ;  /* 0x0001239000027802 */ /* 0x000fe40000000f00 */
[----:B-12---:R-:W-:Y:S05]  /*12380*/  CALL.REL.NOINC `($__internal_45_$__cuda_sm70_shflsync_idx_p) ;  /* 0x000005b000007944 */ /* 0x006fea0003c00000 */
[----:B------:R-:W-:Y:S01]  /*12390*/  MOV R8, R0 ;  /* 0x0000000000087202 */ /* 0x000fe20000000f00 */
[----:B------:R-:W-:Y:S05]  /*123a0*/  BRA `(.L_x_2612) ;  /* 0xffffdc6000007947 */ /* 0x000fea000383ffff */
.L_x_2562:
[----:B------:R-:W-:Y:S02]  /*123b0*/  MOV R2, 0x1 ;  /* 0x0000000100027802 */ /* 0x000fe40000000f00 */
[----:B------:R-:W-:-:S02]  /*123c0*/  MOV R3, 0x123e0 ;  /* 0x000123e000037802 */ /* 0x000fc40000000f00 */
[----:B-1234-:R-:W-:Y:S05]  /*123d0*/  CALL.REL.NOINC `($__internal_46_$__cuda_sm70_shflsync_up_p) ;  /* 0x000005b000007944 */ /* 0x01efea0003c00000 */
[----:B------:R-:W-:Y:S05]  /*123e0*/  BRA `(.L_x_2613) ;  /* 0xffffdd5000007947 */ /* 0x000fea000383ffff */
.L_x_2563:
[----:B------:R-:W-:Y:S02]  /*123f0*/  MOV R2, 0x2 ;  /* 0x0000000200027802 */ /* 0x000fe40000000f00 */
[----:B------:R-:W-:-:S02]  /*12400*/  MOV R3, 0x12420 ;  /* 0x0001242000037802 */ /* 0x000fc40000000f00 */
[----:B--2-4-:R-:W-:Y:S05]  /*12410*/  CALL.REL.NOINC `($__internal_46_$__cuda_sm70_shflsync_up_p) ;  /* 0x0000057000007944 */ /* 0x014fea0003c00000 */
        /* <DEDUP_REMOVED lines=23> */
.L_x_2567:
[----:B------:R-:W-:Y:S02]  /*12590*/  MOV R2, 0x1 ;  /* 0x0000000100027802 */ /* 0x000fe40000000f00 */
[----:B------:R-:W-:Y:S02]  /*125a0*/  MOV R3, 0x125c0 ;  /* 0x000125c000037802 */ /* 0x000fe40000000f00 */
[----:B------:R-:W-:Y:S05]  /*125b0*/  CALL.REL.NOINC `($__internal_46_$__cuda_sm70_shflsync_up_p) ;  /* 0x000003d000007944 */ /* 0x000fea0003c00000 */
[----:B------:R-:W-:Y:S01]  /*125c0*/  MOV R2, R4 ;  /* 0x0000000400027202 */ /* 0x000fe20000000f00 */
[----:B------:R-:W-:Y:S05]  /*125d0*/  BRA `(.L_x_2615) ;  /* 0xffffddc000007947 */ /* 0x000fea000383ffff */
.L_x_2568:
        /* <DEDUP_REMOVED lines=26> */
.L_x_2570:
[----:B------:R-:W-:Y:S02]  /*12780*/  SEL R0, RZ, 0x1, P0 ;  /* 0x00000001ff007807 */ /* 0x000fe40000000000 */
[----:B------:R-:W-:Y:S02]  /*12790*/  MOV R2, 0x127b0 ;  /* 0x000127b000027802 */ /* 0x000fe40000000f00 */
[----:B-1----:R-:W-:Y:S05]  /*127a0*/  CALL.REL.NOINC `($__internal_47_$__cuda_sm70_votesync_ballot) ;  /* 0x0000025000007944 */ /* 0x002fea0003c00000 */
[----:B------:R-:W-:Y:S01]  /*127b0*/  MOV R10, R0 ;  /* 0x00000000000a7202 */ /* 0x000fe20000000f00 */
[----:B------:R-:W-:Y:S05]  /*127c0*/  BRA `(.L_x_2617) ;  /* 0xffffdd6000007947 */ /* 0x000fea000383ffff */
.L_x_2571:
[----:B------:R-:W-:Y:S01]  /*127d0*/  IMAD.MOV.U32 R5, RZ, RZ, R6 ;  /* 0x000000ffff057224 */ /* 0x000fe200078e0006 */
[----:B------:R-:W-:Y:S01]  /*127e0*/  MOV R3, R8 ;  /* 0x0000000800037202 */ /* 0x000fe20000000f00 */
[----:B--2---:R-:W-:Y:S01]  /*127f0*/  IMAD.MOV.U32 R0, RZ, RZ, 0x1f ;  /* 0x0000001fff007424 */ /* 0x004fe200078e00ff */
[----:B------:R-:W-:Y:S02]  /*12800*/  MOV R2, 0x12820 ;  /* 0x0001282000027802 */ /* 0x000fe40000000f00 */
[----:B-1----:R-:W-:Y:S05]  /*12810*/  CALL.REL.NOINC `($__internal_45_$__cuda_sm70_shflsync_idx_p) ;  /* 0x0000012000007944 */ /* 0x002fea0003c00000 */
[----:B------:R-:W-:Y:S01]  /*12820*/  IMAD.MOV.U32 R12, RZ, RZ, R0 ;  /* 0x000000ffff0c7224 */ /* 0x000fe200078e0000 */
[----:B------:R-:W-:Y:S01]  /*12830*/  MOV R3, R8 ;  /* 0x0000000800037202 */ /* 0x000fe20000000f00 */
[----:B------:R-:W-:Y:S01]  /*12840*/  IMAD.MOV.U32 R5, RZ, RZ, R7 ;  /* 0x000000ffff057224 */ /* 0x000fe200078e0007 */
[----:B------:R-:W-:Y:S02]  /*12850*/  MOV R0, 0x1f ;  /* 0x0000001f00007802 */ /* 0x000fe40000000f00 */
[----:B------:R-:W-:-:S02]  /*12860*/  MOV R2, 0x12880 ;  /* 0x0001288000027802 */ /* 0x000fc40000000f00 */
[----:B------:R-:W-:Y:S05]  /*12870*/  CALL.REL.NOINC `($__internal_45_$__cuda_sm70_shflsync_idx_p) ;  /* 0x000000c000007944 */ /* 0x000fea0003c00000 */
[----:B------:R-:W-:Y:S01]  /*12880*/  MOV R7, R0 ;  /* 0x0000000000077202 */ /* 0x000fe20000000f00 */
[----:B------:R-:W-:Y:S05]  /*12890*/  BRA `(.L_x_2618) ;  /* 0xffffdd0000007947 */ /* 0x000fea000383ffff */
.L_x_2574:
[----:B------:R-:W-:Y:S01]  /*128a0*/  IMAD.MOV.U32 R5, RZ, RZ, R4 ;  /* 0x000000ffff057224 */ /* 0x000fe200078e0004 */
[----:B--2---:R-:W-:-:S02]  /*128b0*/  MOV R0, 0x1f ;  /* 0x0000001f00007802 */ /* 0x004fc40000000f00 */
[----:B------:R-:W-:Y:S02]  /*128c0*/  MOV R2, 0x128e0 ;  /* 0x000128e000027802 */ /* 0x000fe40000000f00 */
[----:B-1-34-:R-:W-:Y:S05]  /*128d0*/  CALL.REL.NOINC `($__internal_45_$__cuda_sm70_shflsync_idx_p) ;  /* 0x0000006000007944 */ /* 0x01afea0003c00000 */
[----:B------:R-:W-:Y:S01]  /*128e0*/  MOV R13, R0 ;  /* 0x00000000000d7202 */ /* 0x000fe20000000f00 */
[----:B------:R-:W-:Y:S05]  /*128f0*/  BRA `(.L_x_2573) ;  /* 0xffffdd0000007947 */ /* 0x000fea000383ffff */
        .weak           $__internal_44_$__cuda_sm70_shflsync_bfly_p
        .type           $__internal_44_$__cuda_sm70_shflsync_bfly_p,@function
        .size           $__internal_44_$__cuda_sm70_shflsync_bfly_p,($__internal_45_$__cuda_sm70_shflsync_idx_p - $__internal_44_$__cuda_sm70_shflsync_bfly_p)
$__internal_44_$__cuda_sm70_shflsync_bfly_p:
[----:B------:R-:W-:Y:S04]  /*12900*/  WARPSYNC R8 ;  /* 0x0000000800007348 */ /* 0x000fe80003800000 */
[----:B------:R1:W2:Y:S02]  /*12910*/  SHFL.BFLY PT, R0, R0, R3, R9 ;  /* 0x0c00000300007389 */ /* 0x0002a400000e0009 */
[----:B-1----:R-:W-:-:S04]  /*12920*/  MOV R3, 0x0 ;  /* 0x0000000000037802 */ /* 0x002fc80000000f00 */
[----:B--2---:R-:W-:Y:S05]  /*12930*/  RET.REL.NODEC R2 `(_ZN7cutlass13device_kernelIN5flash19enable_sm80_to_sm89INS1_16FlashAttnFwdSm80INS1_25CollectiveMainloopFwdSm80ILi4ELi1ELb0EN4cute5tupleIJNS5_1CILi128EEENS7_ILi48EEENS7_ILi96EEEEEELi96ENS_6half_tEfNS_4arch4Sm80ELb1ELb0ELb0ELb1ELb0ELb0ELb1ELb1EEENS1_21CollectiveEpilogueFwdINS6_IJS8_SA_S9_EEENS6_IJNS7_ILi1EEESI_SI_EEESC_SE_Li128ELb1ELb1ELb1ELb0EEENS1_36VarlenDynamicPersistentTileSchedulerILi128ELi48ELi128ELi128ELb1ELb1ELb0ELb1ELb1ELb1EEEEEEEEEvNT_6ParamsE) ;  /* 0xfffed6c002007950 */ /* 0x004fea0003c3ffff */
        .weak           $__internal_45_$__cuda_sm70_shflsync_idx_p
        .type           $__internal_45_$__cuda_sm70_shflsync_idx_p,@function
        .size           $__internal_45_$__cuda_sm70_shflsync_idx_p,($__internal_46_$__cuda_sm70_shflsync_up_p - $__internal_45_$__cuda_sm70_shflsync_idx_p)
$__internal_45_$__cuda_sm70_shflsync_idx_p:
[----:B------:R-:W-:-:S04]  /*12940*/  MOV R15, 0xffffffff ;  /* 0xffffffff000f7802 */ /* 0x000fc80000000f00 */
[----:B------:R-:W-:Y:S04]  /*12950*/  WARPSYNC R15 ;  /* 0x0000000f00007348 */ /* 0x000fe80003800000 */
[----:B------:R1:W2:Y:S02]  /*12960*/  SHFL.IDX PT, R0, R5, R3, R0 ;  /* 0x0000000305007389 */ /* 0x0002a400000e0000 */
[----:B-1----:R-:W-:-:S04]  /*12970*/  MOV R3, 0x0 ;  /* 0x0000000000037802 */ /* 0x002fc80000000f00 */
[----:B--2---:R-:W-:Y:S05]  /*12980*/  RET.REL.NODEC R2 `(_ZN7cutlass13device_kernelIN5flash19enable_sm80_to_sm89INS1_16FlashAttnFwdSm80INS1_25CollectiveMainloopFwdSm80ILi4ELi1ELb0EN4cute5tupleIJNS5_1CILi128EEENS7_ILi48EEENS7_ILi96EEEEEELi96ENS_6half_tEfNS_4arch4Sm80ELb1ELb0ELb0ELb1ELb0ELb0ELb1ELb1EEENS1_21CollectiveEpilogueFwdINS6_IJS8_SA_S9_EEENS6_IJNS7_ILi1EEESI_SI_EEESC_SE_Li128ELb1ELb1ELb1ELb0EEENS1_36VarlenDynamicPersistentTileSchedulerILi128ELi48ELi128ELi128ELb1ELb1ELb0ELb1ELb1ELb1EEEEEEEEEvNT_6ParamsE) ;  /* 0xfffed67002007950 */ /* 0x004fea0003c3ffff */
        .weak           $__internal_46_$__cuda_sm70_shflsync_up_p
        .type           $__internal_46_$__cuda_sm70_shflsync_up_p,@function
        .size           $__internal_46_$__cuda_sm70_shflsync_up_p,($__internal_47_$__cuda_sm70_votesync_ballot - $__internal_46_$__cuda_sm70_shflsync_up_p)
$__internal_46_$__cuda_sm70_shflsync_up_p:
[----:B------:R-:W-:Y:S02]  /*12990*/  IMAD.MOV.U32 R4, RZ, RZ, RZ ;  /* 0x000000ffff047224 */ /* 0x000fe400078e00ff */
[----:B------:R-:W-:-:S04]  /*129a0*/  IMAD.MOV.U32 R10, RZ, RZ, -0x1 ;  /* 0xffffffffff0a7424 */ /* 0x000fc800078e00ff */
[----:B------:R-:W-:Y:S04]  /*129b0*/  WARPSYNC R10 ;  /* 0x0000000a00007348 */ /* 0x000fe80003800000 */
[----:B------:R1:W2:Y:S02]  /*129c0*/  SHFL.UP PT, R4, R0, R2, R4 ;  /* 0x0400000200047389 */ /* 0x0002a400000e0004 */
[----:B-1----:R-:W-:Y:S02]  /*129d0*/  MOV R2, R3 ;  /* 0x0000000300027202 */ /* 0x002fe40000000f00 */
[----:B------:R-:W-:-:S04]  /*129e0*/  MOV R3, 0x0 ;  /* 0x0000000000037802 */ /* 0x000fc80000000f00 */
[----:B--2---:R-:W-:Y:S05]  /*129f0*/  RET.REL.NODEC R2 `(_ZN7cutlass13device_kernelIN5flash19enable_sm80_to_sm89INS1_16FlashAttnFwdSm80INS1_25CollectiveMainloopFwdSm80ILi4ELi1ELb0EN4cute5tupleIJNS5_1CILi128EEENS7_ILi48EEENS7_ILi96EEEEEELi96ENS_6half_tEfNS_4arch4Sm80ELb1ELb0ELb0ELb1ELb0ELb0ELb1ELb1EEENS1_21CollectiveEpilogueFwdINS6_IJS8_SA_S9_EEENS6_IJNS7_ILi1EEESI_SI_EEESC_SE_Li128ELb1ELb1ELb1ELb0EEENS1_36VarlenDynamicPersistentTileSchedulerILi128ELi48ELi128ELi128ELb1ELb1ELb0ELb1ELb1ELb1EEEEEEEEEvNT_6ParamsE) ;  /* 0xfffed60002007950 */ /* 0x004fea0003c3ffff */
        .weak           $__internal_47_$__cuda_sm70_votesync_ballot
        .type           $__internal_47_$__cuda_sm70_votesync_ballot,@function
        .size           $__internal_47_$__cuda_sm70_votesync_ballot,(.L_x_2908 - $__internal_47_$__cuda_sm70_votesync_ballot)
$__internal_47_$__cuda_sm70_votesync_ballot:
[----:B------:R-:W-:Y:S01]  /*12a00*/  ISETP.NE.U32.AND P0, PT, R0, 0x1, PT ;  /* 0x000000010000780c */ /* 0x000fe20003f05070 */
[----:B------:R-:W-:-:S04]  /*12a10*/  IMAD.MOV.U32 R3, RZ, RZ, -0x1 ;  /* 0xffffffffff037424 */ /* 0x000fc800078e00ff */
[----:B------:R-:W-:Y:S08]  /*12a20*/  WARPSYNC R3 ;  /* 0x0000000300007348 */ /* 0x000ff00003800000 */
[----:B------:R-:W-:-:S04]  /*12a30*/  VOTE.ANY R0, PT, !P0 ;  /* 0x0000000000007806 */ /* 0x000fc800040e0100 */
[----:B------:R-:W-:Y:S01]  /*12a40*/  LOP3.LUT R0, R0, R3, RZ, 0xc0, !PT ;  /* 0x0000000300007212 */ /* 0x000fe200078ec0ff */
[----:B------:R-:W-:-:S04]  /*12a50*/  IMAD.MOV.U32 R3, RZ, RZ, 0x0 ;  /* 0x00000000ff037424 */ /* 0x000fc800078e00ff */
[----:B------:R-:W-:Y:S05]  /*12a60*/  RET.REL.NODEC R2 `(_ZN7cutlass13device_kernelIN5flash19enable_sm80_to_sm89INS1_16FlashAttnFwdSm80INS1_25CollectiveMainloopFwdSm80ILi4ELi1ELb0EN4cute5tupleIJNS5_1CILi128EEENS7_ILi48EEENS7_ILi96EEEEEELi96ENS_6half_tEfNS_4arch4Sm80ELb1ELb0ELb0ELb1ELb0ELb0ELb1ELb1EEENS1_21CollectiveEpilogueFwdINS6_IJS8_SA_S9_EEENS6_IJNS7_ILi1EEESI_SI_EEESC_SE_Li128ELb1ELb1ELb1ELb0EEENS1_36VarlenDynamicPersistentTileSchedulerILi128ELi48ELi128ELi128ELb1ELb1ELb0ELb1ELb1ELb1EEEEEEEEEvNT_6ParamsE) ;  /* 0xfffed59002007950 */ /* 0x000fea0003c3ffff */
.L_x_2619:
        /* <DEDUP_REMOVED lines=9> */
.L_x_2908:


//--------------------- .text._ZN7cutlass13device_kernelIN5flash19enable_sm80_to_sm89INS1_16FlashAttnFwdSm80INS1_25CollectiveMainloopFwdSm80ILi4ELi1ELb0EN4cute5tupleIJNS5_1CILi128EEENS7_ILi48EEENS7_ILi96EEEEEELi96ENS_6half_tEfNS_4arch4Sm80ELb1ELb0ELb0ELb1ELb0ELb1ELb1ELb1EEENS1_21CollectiveEpilogueFwdINS6_IJS8_SA_S9_EEENS6_IJNS7_ILi1EEESI_SI_EEESC_SE_Li128ELb1ELb1ELb1ELb0EEENS1_36VarlenDynamicPersistentTileSchedulerILi128ELi48ELi128ELi128ELb1ELb1ELb0ELb1ELb1ELb1EEEEEEEEEvNT_6ParamsE --------------------------
	.section	.text._ZN7cutlass13device_kernelIN5flash19enable_sm80_to_sm89INS1_16FlashAttnFwdSm80INS1_25CollectiveMainloopFwdSm80ILi4ELi1ELb0EN4cute5tupleIJNS5_1CILi128EEENS7_ILi48EEENS7_ILi96EEEEEELi96ENS_6half_tEfNS_4arch4Sm80ELb1ELb0ELb0ELb1ELb0ELb1ELb1ELb1EEENS1_21CollectiveEpilogueFwdINS6_IJS8_SA_S9_EEENS6_IJNS7_ILi1EEESI_SI_EEESC_SE_Li128ELb1ELb1ELb1ELb0EEENS1_36VarlenDynamicPersistentTileSchedulerILi128ELi48ELi128ELi128ELb1ELb1ELb0ELb1ELb1ELb1EEEEEEEEEvNT_6ParamsE,"ax",@progbits
	.sectioninfo	@"SHI_REGISTERS=255"
	.align	128
.text._ZN7cutlass13device_kernelIN5flash19enable_sm80_to_sm89INS1_16FlashAttnFwdSm80INS1_25CollectiveMainloopFwdSm80ILi4ELi1ELb0EN4cute5tupleIJNS5_1CILi128EEENS7_ILi48EEENS7_ILi96EEEEEELi96ENS_6half_tEfNS_4arch4Sm80ELb1ELb0ELb0ELb1ELb0ELb1ELb1ELb1EEENS1_21CollectiveEpilogueFwdINS6_IJS8_SA_S9_EEENS6_IJNS7_ILi1EEESI_SI_EEESC_SE_Li128ELb1ELb1ELb1ELb0EEENS1_36VarlenDynamicPersistentTileSchedulerILi128ELi48ELi128ELi128ELb1ELb1ELb0ELb1ELb1ELb1EEEEEEEEEvNT_6ParamsE:
        .type           _ZN7cutlass13device_kernelIN5flash19enable_sm80_to_sm89INS1_16FlashAttnFwdSm80INS1_25CollectiveMainloopFwdSm80ILi4ELi1ELb0EN4cute5tupleIJNS5_1CILi128EEENS7_ILi48EEENS7_ILi96EEEEEELi96ENS_6half_tEfNS_4arch4Sm80ELb1ELb0ELb0ELb1ELb0ELb1ELb1ELb1EEENS1_21CollectiveEpilogueFwdINS6_IJS8_SA_S9_EEENS6_IJNS7_ILi1EEESI_SI_EEESC_SE_Li128ELb1ELb1ELb1ELb0EEENS1_36VarlenDynamicPersistentTileSchedulerILi128ELi48ELi128ELi128ELb1ELb1ELb0ELb1ELb1ELb1EEEEEEEEEvNT_6ParamsE,@function
        .size           _ZN7cutlass13device_kernelIN5flash19enable_sm80_to_sm89INS1_16FlashAttnFwdSm80INS1_25CollectiveMainloopFwdSm80ILi4ELi1ELb0EN4cute5tupleIJNS5_1CILi128EEENS7_ILi48EEENS7_ILi96EEEEEELi96ENS_6half_tEfNS_4arch4Sm80ELb1ELb0ELb0ELb1ELb0ELb1ELb1ELb1EEENS1_21CollectiveEpilogueFwdINS6_IJS8_SA_S9_EEENS6_IJNS7_ILi1EEESI_SI_EEESC_SE_Li128ELb1ELb1ELb1ELb0EEENS1_36VarlenDynamicPersistentTileSchedulerILi128ELi48ELi128ELi128ELb1ELb1ELb0ELb1ELb1ELb1EEEEEEEEEvNT_6ParamsE,(.L_x_2913 - _ZN7cutlass13device_kernelIN5flash19enable_sm80_to_sm89INS1_16FlashAttnFwdSm80INS1_25CollectiveMainloopFwdSm80ILi4ELi1ELb0EN4cute5tupleIJNS5_1CILi128EEENS7_ILi48EEENS7_ILi96EEEEEELi96ENS_6half_tEfNS_4arch4Sm80ELb1ELb0ELb0ELb1ELb0ELb1ELb1ELb1EEENS1_21CollectiveEpilogueFwdINS6_IJS8_SA_S9_EEENS6_IJNS7_ILi1EEESI_SI_EEESC_SE_Li128ELb1ELb1ELb1ELb0EEENS1_36VarlenDynamicPersistentTileSchedulerILi128ELi48ELi128ELi128ELb1ELb1ELb0ELb1ELb1ELb1EEEEEEEEEvNT_6ParamsE)
        .other          _ZN7cutlass13device_kernelIN5flash19enable_sm80_to_sm89INS1_16FlashAttnFwdSm80INS1_25CollectiveMainloopFwdSm80ILi4ELi1ELb0EN4cute5tupleIJNS5_1CILi128EEENS7_ILi48EEENS7_ILi96EEEEEELi96ENS_6half_tEfNS_4arch4Sm80ELb1ELb0ELb0ELb1ELb0ELb1ELb1ELb1EEENS1_21CollectiveEpilogueFwdINS6_IJS8_SA_S9_EEENS6_IJNS7_ILi1EEESI_SI_EEESC_SE_Li128ELb1ELb1ELb1ELb0EEENS1_36VarlenDynamicPersistentTileSchedulerILi128ELi48ELi128ELi128ELb1ELb1ELb0ELb1ELb1ELb1EEEEEEEEEvNT_6ParamsE,@"STO_CUDA_ENTRY STV_DEFAULT"
_ZN7cutlass13device_kernelIN5flash19enable_sm80_to_sm89INS1_16FlashAttnFwdSm80INS1_25CollectiveMainloopFwdSm80ILi4ELi1ELb0EN4cute5tupleIJNS5_1CILi128EEENS7_ILi48EEENS7_ILi96EEEEEELi96ENS_6half_tEfNS_4arch4Sm80ELb1ELb0ELb0ELb1ELb0ELb1ELb1ELb1EEENS1_21CollectiveEpilogueFwdINS6_IJS8_SA_S9_EEENS6_IJNS7_ILi1EEESI_SI_EEESC_SE_Li128ELb1ELb1ELb1ELb0EEENS1_36VarlenDynamicPersistentTileSchedulerILi128ELi48ELi128ELi128ELb1ELb1ELb0ELb1ELb1ELb1EEEEEEEEEvNT_6ParamsE:
        /* <DEDUP_REMOVED lines=54> */
.L_x_2625:
        /* <DEDUP_REMOVED lines=16> */
.L_x_2809:
        /* <DEDUP_REMOVED lines=16> */
.L_x_2810:
[----:B--2---:R-:W-:-:S05]  /*0560*/  IMAD R0, R0, c[0x0][0x538], RZ ;  /* 0x00014e0000007a24 */ /* 0x004fca00078e02ff */
[----:B------:R-:W-:-:S04]  /*0570*/  IADD3 R7, R0, R7, RZ ;  /* 0x0000000700077210 */ /* 0x000fc80007ffe0ff */
[----:B------:R-:W-:-:S13]  /*0580*/  ISETP.GT.AND P0, PT, R7, UR4, PT ;  /* 0x0000000407007c0c */ /* 0x000fda000bf04270 */
[----:B-1----:R-:W-:Y:S05]  /*0590*/  @!P0 BRA `(.L_x_2625) ;  /* 0xfffffdc000008947 */ /* 0x002fea000383ffff */
.L_x_2621:
[----:B------:R-:W-:-:S05]  /*05a0*/  IADD3 R11, -R0, R7, RZ ;  /* 0x00000007000b7210 */ /* 0x000fca0007ffe1ff */
[----:B------:R-:W-:-:S05]  /*05b0*/  IMAD R0, R4, c[0x0][0x538], R11 ;  /* 0x00014e0004007a24 */ /* 0x000fca00078e020b */
[----:B------:R-:W-:Y:S01]  /*05c0*/  ISETP.GT.AND P0, PT, R0, UR4, PT ;  /* 0x0000000400007c0c */ /* 0x000fe2000bf04270 */
[----:B------:R-:W-:-:S12]  /*05d0*/  BRA.DIV ~URZ, `(.L_x_2626) ;  /* 0x0001cf427f007947 */ /* 0x000fd8000b800000 */
[----:B------:R-:W-:-:S04]  /*05e0*/  VOTE.ANY R10, PT, !P0 ;  /* 0x00000000000a7806 */ /* 0x000fc800040e0100 */
.L_x_2811:
[----:B------:R-:W1:Y:S02]  /*05f0*/  POPC R7, R10 ;  /* 0x0000000a00077309 */ /* 0x000e640000000000 */
[----:B-1----:R-:W-:-:S05]  /*0600*/  IADD3 R0, R7, R6, RZ ;  /* 0x0000000607007210 */ /* 0x002fca0007ffe0ff */
[----:B------:R1:W-:Y:S01]  /*0610*/  STL [R1+0x34], R0 ;  /* 0x0000340001007387 */ /* 0x0003e20000100800 */
[----:B------:R-:W-:Y:S05]  /*0620*/  BRA.DIV ~URZ, `(.L_x_2627) ;  /* 0x0001cf427f007947 */ /* 0x000fea000b800000 */
[----:B------:R2:W3:Y:S01]  /*0630*/  SHFL.IDX PT, R12, R9, R7, 0x1f ;  /* 0x00001f07090c7589 */ /* 0x0004e200000e0000 */
[----:B------:R-:W-:-:S03]  /*0640*/  MOV R6, RZ ;  /* 0x000000ff00067202 */ /* 0x000fc60000000f00 */
[----:B------:R2:W4:Y:S04]  /*0650*/  SHFL.IDX PT, R9, R8, R7, 0x1f ;  /* 0x00001f0708097589 */ /* 0x00052800000e0000 */
.L_x_2812:
[----:B------:R-:W-:Y:S01]  /*0660*/  ISETP.NE.AND P0, PT, R10, RZ, PT ;  /* 0x000000ff0a00720c */ /* 0x000fe20003f05270 */
[----:B------:R-:W-:-:S12]  /*0670*/  BSSY B0, `(.L_x_2628) ;  /* 0x0000005000007945 */ /* 0x000fd80003800000 */
[----:B------:R-:W-:Y:S05]  /*0680*/  @!P0 BRA `(.L_x_2629) ;  /* 0x0000003000008947 */ /* 0x000fea0003800000 */
[----:B------:R-:W-:Y:S01]  /*0690*/  IADD3 R3, R7, -0x1, RZ ;  /* 0xffffffff07037810 */ /* 0x000fe20007ffe0ff */
[----:B------:R-:W-:Y:S05]  /*06a0*/  BRA.DIV ~URZ, `(.L_x_2630) ;  /* 0x0001cfa27f007947 */ /* 0x000fea000b800000 */
[----:B------:R1:W2:Y:S02]  /*06b0*/  SHFL.IDX PT, R6, R4, R3, 0x1f ;  /* 0x00001f0304067589 */ /* 0x0002a400000e0000 */
.L_x_2629:
[----:B------:R-:W-:Y:S05]  /*06c0*/  BSYNC B0 ;  /* 0x0000000000007941 */ /* 0x000fea0003800000 */
.L_x_2628:
        /* <DEDUP_REMOVED lines=69> */
.L_x_2632:
        /* <DEDUP_REMOVED lines=70> */
.L_x_2633:
[----:B------:R-:W-:Y:S05]  /*0f80*/  BSYNC B0 ;  /* 0x0000000000007941 */ /* 0x000fea0003800000 */
.L_x_2631:
[----:B------:R-:W-:-:S04]  /*0f90*/  LOP3.LUT R0, RZ, R0, RZ, 0x33, !PT ;  /* 0x00000000ff007212 */ /* 0x000fc800078e33ff */
[----:B------:R-:W-:-:S05]  /*0fa0*/  IADD3 R0, R0, R12, RZ ;  /* 0x0000000c00007210 */ /* 0x000fca0007ffe0ff */
[----:B------:R2:W-:Y:S01]  /*0fb0*/  STL [R1+0x2c], R0 ;  /* 0x00002c0001007387 */ /* 0x0005e20000100800 */
[----:B------:R-:W-:Y:S05]  /*0fc0*/  BRA `(.L_x_2634) ;  /* 0x0000006000007947 */ /* 0x000fea0003800000 */
.L_x_2622:
[----:B------:R-:W-:Y:S01]  /*0fd0*/  MOV R0, UR4 ;  /* 0x0000000400007c02 */ /* 0x000fe20008000f00 */
[----:B------:R-:W-:Y:S04]  /*0fe0*/  STL [R1+0x2c], RZ ;  /* 0x00002cff01007387 */ /* 0x000fe80000100800 */
[----:B------:R-:W-:Y:S04]  /*0ff0*/  STL [R1+0x30], RZ ;  /* 0x000030ff01007387 */ /* 0x000fe80000100800 */
[----:B------:R1:W-:Y:S02]  /*1000*/  STL [R1+0x28], R0 ;  /* 0x0000280001007387 */ /* 0x0003e40000100800 */
[----:B-1----:R-:W-:-:S05]  /*1010*/  MOV R0, c[0x0][0x53c] ;  /* 0x00014f0000007a02 */ /* 0x002fca0000000f00 */
[----:B------:R1:W-:Y:S02]  /*1020*/  STL [R1+0x34], R0 ;  /* 0x0000340001007387 */ /* 0x0003e40000100800 */
.L_x_2634:
        /* <DEDUP_REMOVED lines=8> */
.L_x_2620:
        /* <DEDUP_REMOVED lines=215> */
[----:B------:R-:W-:Y:S01]  /*1e20*/  STL [R1+0x78], R8 ;  /* 0x0000780801007387 */ /* 0x000fe20000100800 */
[----:B------:R-:W-:Y:S01]  /*1e30*/  SEL R6, R12, 0xffffffe0, !P1 ;  /* 0xffffffe00c067807 */ /* 0x000fe20004800000 */
[C---:B------:R-:W-:Y:S01]  /*1e40*/  IMAD.IADD R248, R20.reuse, 0x1, R4 ;  /* 0x0000000114f87824 */ /* 0x040fe200078e0204 */
[----:B------:R-:W-:Y:S01]  /*1e50*/  LEA R5, R5, 0x6080, 0x1 ;  /* 0x0000608005057811 */ /* 0x000fe200078e08ff */
[----:B------:R-:W-:Y:S01]  /*1e60*/  IMAD.IADD R7, R20, 0x1, R7 ;  /* 0x0000000114077824 */ /* 0x000fe200078e0207 */
[----:B------:R-:W-:-:S02]  /*1e70*/  SEL R4, R12, 0xffffffe0, !P4 ;  /* 0xffffffe00c047807 */ /* 0x000fc40006000000 */
[----:B------:R-:W-:Y:S01]  /*1e80*/  LEA R248, R248, 0x1880, 0x1 ;  /* 0x00001880f8f87811 */ /* 0x000fe200078e08ff */
[----:B------:R1:W-:Y:S02]  /*1e90*/  STL [R1+0xa4], R5 ;  /* 0x0000a40501007387 */ /* 0x0003e40000100800 */
[----:B------:R-:W-:Y:S01]  /*1ea0*/  IMAD.IADD R193, R192, 0x1, R4 ;  /* 0x00000001c0c17824 */ /* 0x000fe200078e0204 */
[C---:B------:R-:W-:Y:S01]  /*1eb0*/  IADD3 R249, R248.reuse, 0x20, RZ ;  /* 0x00000020f8f97810 */ /* 0x040fe20007ffe0ff */
[----:B------:R2:W-:Y:S01]  /*1ec0*/  STL [R1+0xa0], R0 ;  /* 0x0000a00001007387 */ /* 0x0005e20000100800 */
[----:B------:R-:W-:Y:S01]  /*1ed0*/  @P0 IADD3 R249, R248, -0x20, RZ ;  /* 0xffffffe0f8f90810 */ /* 0x000fe20007ffe0ff */
[----:B------:R-:W-:Y:S01]  /*1ee0*/  IMAD.IADD R167, R4, 0x1, R166 ;  /* 0x0000000104a77824 */ /* 0x000fe200078e02a6 */
[----:B-1----:R-:W-:Y:S02]  /*1ef0*/  LEA R5, R11, 0x6080, 0x1 ;  /* 0x000060800b057811 */ /* 0x002fe400078e08ff */
[----:B--2---:R-:W-:-:S03]  /*1f00*/  LEA R0, R10, 0x6080, 0x1 ;  /* 0x000060800a007811 */ /* 0x004fc600078e08ff */
        /* <DEDUP_REMOVED lines=10> */
.L_x_2808:
        /* <DEDUP_REMOVED lines=49> */
.L_x_2635:
[----:B------:R-:W-:-:S04]  /*22c0*/  ISETP.NE.U32.AND P0, PT, RZ, c[0x0][0x368], PT ;  /* 0x0000da00ff007a0c */ /* 0x000fc80003f05070 */
[----:B------:R-:W-:-:S13]  /*22d0*/  ISETP.NE.AND.EX P0, PT, RZ, c[0x0][0x36c], PT, P0 ;  /* 0x0000db00ff007a0c */ /* 0x000fda0003f05300 */
[----:B------:R-:W-:Y:S05]  /*22e0*/  @!P0 BRA `(.L_x_2636) ;  /* 0x0000004000008947 */ /* 0x000fea0003800000 */
[----:B-1----:R-:W-:-:S04]  /*22f0*/  LEA R4, P0, R18, c[0x0][0x368], 0x2 ;  /* 0x0000da0012047a11 */ /* 0x002fc800078010ff */
[----:B------:R-:W-:-:S05]  /*2300*/  LEA.HI.X R5, R18, c[0x0][0x36c], R20, 0x2, P0 ;  /* 0x0000db0012057a11 */ /* 0x000fca00000f1414 */
[----:B------:R1:W5:Y:S01]  /*2310*/  LDG.E R12, [R4.64] ;  /* 0x00000006040c7981 */ /* 0x000362000c1e1900 */
[----:B------:R-:W-:Y:S05]  /*2320*/  BRA `(.L_x_2637) ;  /* 0x0000005000007947 */ /* 0x000fea0003800000 */
.L_x_2636:
[----:B------:R-:W-:Y:S01]  /*2330*/  MOV R12, c[0x0][0x1d0] ;  /* 0x00007400000c7a02 */ /* 0x000fe20000000f00 */
[----:B------:R-:W-:Y:S05]  /*2340*/  @!P6 BRA `(.L_x_2637) ;  /* 0x000000300000e947 */ /* 0x000fea0003800000 */
[----:B------:R-:W2:Y:S04]  /*2350*/  LDG.E R6, [R4.64] ;  /* 0x0000000604067981 */ /* 0x000ea8000c1e1900 */
[----:B-1----:R-:W2:Y:S02]  /*2360*/  LDG.E R0, [R4.64+0x4] ;  /* 0x0000040604007981 */ /* 0x002ea4000c1e1900 */
[----:B--2---:R-:W-:Y:S02]  /*2370*/  IADD3 R12, -R6, R0, RZ ;  /* 0x00000000060c7210 */ /* 0x004fe40007ffe1ff */
.L_x_2637:
        /* <DEDUP_REMOVED lines=79> */
.L_x_2639:
[----:B------:R-:W-:Y:S05]  /*2870*/  BSYNC B0 ;  /* 0x0000000000007941 */ /* 0x000fea0003800000 */
.L_x_2638:
        /* <DEDUP_REMOVED lines=270> */
.L_x_2667:
        /* <DEDUP_REMOVED lines=89> */
.L_x_2645:
[----:B------:R-:W-:Y:S05]  /*3ef0*/  BSYNC B0 ;  /* 0x0000000000007941 */ /* 0x000fea0003800000 */
.L_x_2644:
        /* <DEDUP_REMOVED lines=89> */
.L_x_2648:
[----:B------:R-:W-:Y:S05]  /*4490*/  BSYNC B0 ;  /* 0x0000000000007941 */ /* 0x000fea0003800000 */
.L_x_2647:
        /* <DEDUP_REMOVED lines=56> */
.L_x_2650:
[----:B------:R-:W-:Y:S05]  /*4820*/  BSYNC B0 ;  /* 0x0000000000007941 */ /* 0x000fea0003800000 */
.L_x_2649:
        /* <DEDUP_REMOVED lines=56> */
.L_x_2652:
[----:B------:R-:W-:Y:S05]  /*4bb0*/  BSYNC B0 ;  /* 0x0000000000007941 */ /* 0x000fea0003800000 */
.L_x_2651:
        /* <DEDUP_REMOVED lines=57> */
.L_x_2654:
[----:B------:R-:W-:Y:S05]  /*4f50*/  BSYNC B0 ;  /* 0x0000000000007941 */ /* 0x000fea0003800000 */
.L_x_2653:
        /* <DEDUP_REMOVED lines=57> */
.L_x_2656:
[----:B------:R-:W-:Y:S05]  /*52f0*/  BSYNC B0 ;  /* 0x0000000000007941 */ /* 0x000fea0003800000 */
.L_x_2655:
        /* <DEDUP_REMOVED lines=57> */
.L_x_2643:
        /* <DEDUP_REMOVED lines=47> */
.L_x_2658:
[----:B------:R-:W-:Y:S05]  /*5980*/  BSYNC B0 ;  /* 0x0000000000007941 */ /* 0x000fea0003800000 */
.L_x_2657:
        /* <DEDUP_REMOVED lines=149> */
.L_x_2660:
[----:B------:R-:W-:Y:S05]  /*62e0*/  BSYNC B0 ;  /* 0x0000000000007941 */ /* 0x000fea0003800000 */
.L_x_2659:
        /* <DEDUP_REMOVED lines=115> */
.L_x_2662:
[----:B------:R-:W-:Y:S05]  /*6a20*/  BSYNC B0 ;  /* 0x0000000000007941 */ /* 0x000fea0003800000 */
.L_x_2661:
        /* <DEDUP_REMOVED lines=117> */
.L_x_2642:
[----:B------:R-:W-:Y:S05]  /*7180*/  IMAD R2, R33, -0x30, R0 ;  /* 0xffffffd021027824 */ /* 0x000fea00078e0200 */
[----:B------:R-:W-:Y:S04]  /*7190*/  IMNMX R78, R2, 0x30, PT ;  /* 0x00000030024e7817 */ /* 0x000fe80003800200 */
[----:B------:R-:W-:Y:S11]  /*71a0*/  ISETP.GE.AND P0, PT, R163, R78, PT ;  /* 0x0000004ea300720c */ /* 0x000ff60003f06270 */
[----:B------:R-:W-:Y:S02]  /*71b0*/  @!UPT UIADD3 URZ, URZ, URZ, URZ ;  /* 0x0000003f3f3ff290 */ /* 0x000fe4000fffe03f */
[----:B------:R-:W-:-:S05]  /*71c0*/  @P0 BRA `(.L_x_2646) ;  /* 0x0000018000000947 */ /* 0x000fca0003800000 */
[C---:B------:R-:W-:Y:S02]  /*71d0*/  ISETP.GE.AND P0, PT, R136.reuse, c[0x0][0x1d4], PT ;  /* 0x0000750088007a0c */ /* 0x040fe40003f06270 */
[----:B------:R-:W-:Y:S11]  /*71e0*/  IADD3 R2, R136, 0x30, RZ ;  /* 0x0000003088027810 */ /* 0x000ff60007ffe0ff */
[----:B------:R-:W1:Y:S04]  /*71f0*/  @!P0 LDS.128 R4, [R248+0x2400] ;  /* 0x00240000f8048984 */ /* 0x000e680000000c00 */
[----:B-1----:R-:W-:Y:S01]  /*7200*/  @!P0 STG.E.128 [R54.64], R4 ;  /* 0x0000000436008986 */ /* 0x002fe2000c101d06 */
[----:B------:R-:W-:Y:S11]  /*7210*/  ISETP.GE.AND P0, PT, R144, c[0x0][0x1d4], PT ;  /* 0x0000750090007a0c */ /* 0x000ff60003f06270 */
[----:B------:R-:W-:Y:S02]  /*7220*/  @!UPT UIADD3 URZ, URZ, URZ, URZ ;  /* 0x0000003f3f3ff290 */ /* 0x000fe4000fffe03f */
[----:B------:R-:W1:Y:S04]  /*7230*/  @!P0 LDS.128 R4, [R249+0x2400] ;  /* 0x00240000f9048984 */ /* 0x000e680000000c00 */
        /* <DEDUP_REMOVED lines=17> */
.L_x_2646:
[----:B------:R-:W-:Y:S05]  /*7350*/  BSYNC B1 ;  /* 0x0000000000017941 */ /* 0x000fea0003800000 */
.L_x_2641:
        /* <DEDUP_REMOVED lines=33> */
[C---:B--2---:R-:W-:Y:S01]  /*7570*/  @P1 IMAD.SHL.U32 R6, R16.reuse, 0x2, RZ ;  /* 0x0000000210061824 */ /* 0x044fe200078e00ff */
        /* <DEDUP_REMOVED lines=32> */
[----:B------:R-:W1:Y:S04]  /*7780*/  @!P0 LDS.128 R4, [R249] ;  /* 0x00000000f9048984 */ /* 0x000e680000000c00 */
        /* <DEDUP_REMOVED lines=19> */
.L_x_2664:
[----:B-1----:R-:W-:Y:S05]  /*78c0*/  BSYNC B0 ;  /* 0x0000000000007941 */ /* 0x002fea0003800000 */
.L_x_2663:
        /* <DEDUP_REMOVED lines=34> */
.L_x_2666:
[----:B------:R-:W-:Y:S05]  /*7af0*/  BSYNC B0 ;  /* 0x0000000000007941 */ /* 0x000fea0003800000 */
.L_x_2665:
[----:B------:R-:W0:Y:S01]  /*7b00*/  LDGDEPBAR ;  /* 0x00000000000079af */ /* 0x000e220000000000 */
[----:B------:R-:W-:Y:S01]  /*7b10*/  IADD3 R33, R33, -0x1, RZ ;  /* 0xffffffff21217810 */ /* 0x000fe20007ffe0ff */
[----:B------:R-:W-:-:S05]  /*7b20*/  @P3 BRA `(.L_x_2667) ;  /* 0xffffbe3000003947 */ /* 0x000fca000383ffff */
[----:B------:R-:W-:Y:S01]  /*7b30*/  WARPSYNC 0xffffffff ;  /* 0xffffffff00007948 */ /* 0x000fe20003800000 */
[----:B------:R-:W-:Y:S06]  /*7b40*/  BAR.SYNC.DEFER_BLOCKING 0x0 ;  /* 0x0000000000007b1d */ /* 0x000fec0000010000 */
.L_x_2640:
        /* <DEDUP_REMOVED lines=44> */
.L_x_2669:
[----:B------:R-:W-:Y:S05]  /*7e10*/  BSYNC B0 ;  /* 0x0000000000007941 */ /* 0x000fea0003800000 */
.L_x_2668:
        /* <DEDUP_REMOVED lines=130> */
[----:B------:R-:W-:Y:S01]  /*8640*/  @P1 LOP3.LUT R20, R20, 0x1, RZ, 0xfc, !PT ;  /* 0x0000000114141812 */ /* 0x000fe200078efcff */
[----:B------:R-:W-:Y:S01]  /*8650*/  IMAD.IADD R3, R3, 0x1, R11 ;  /* 0x0000000103037824 */ /* 0x000fe200078e020b */
[----:B------:R-:W-:Y:S02]  /*8660*/  SEL R12, RZ, 0x1, P1 ;  /* 0x00000001ff0c7807 */ /* 0x000fe40000800000 */
[----:B------:R-:W-:Y:S01]  /*8670*/  LEA R11, P0, R2, c[0x0][0x160], 0x1 ;  /* 0x00005800020b7a11 */ /* 0x000fe200078008ff */
[----:B------:R-:W-:Y:S01]  /*8680*/  IMAD.WIDE.U32 R4, R28, c[0x0][0x210], R6 ;  /* 0x000084001c047a25 */ /* 0x000fe200078e0006 */
[----:B------:R-:W-:Y:S01]  /*8690*/  ISETP.NE.U32.AND P1, PT, RZ, c[0x0][0x350], PT ;  /* 0x0000d400ff007a0c */ /* 0x000fe20003f25070 */
[----:B------:R1:W-:Y:S01]  /*86a0*/  STL [R1+0x14], R20 ;  /* 0x0000141401007387 */ /* 0x0003e20000100800 */
[----:B------:R-:W-:-:S02]  /*86b0*/  LOP3.LUT R6, R10, 0x2, R12, 0xe2, !PT ;  /* 0x000000020a067812 */ /* 0x000fc400078ee20c */
[----:B------:R-:W-:Y:S02]  /*86c0*/  LEA.HI.X R10, R2, c[0x0][0x164], R3, 0x1, P0 ;  /* 0x00005900020a7a11 */ /* 0x000fe400000f0c03 */
[----:B------:R-:W-:Y:S01]  /*86d0*/  ISETP.NE.AND.EX P0, PT, RZ, c[0x0][0x354], PT, P1 ;  /* 0x0000d500ff007a0c */ /* 0x000fe20003f05310 */
[C---:B------:R-:W-:Y:S02]  /*86e0*/  IMAD R9, R28.reuse, c[0x0][0x1ec], R9 ;  /* 0x00007b001c097a24 */ /* 0x040fe400078e0209 */
        /* <DEDUP_REMOVED lines=15> */
[----:B------:R-:W-:-:S04]  /*87e0*/  IMAD.WIDE.U32 R244, R0, c[0x0][0x218], R4 ;  /* 0x0000860000f47a25 */ /* 0x000fc800078e0004 */
[C---:B------:R-:W-:Y:S02]  /*87f0*/  IMAD R2, R0.reuse, c[0x0][0x1f4], R12 ;  /* 0x00007d0000027a24 */ /* 0x040fe400078e020c */
[----:B------:R-:W-:Y:S01]  /*8800*/  IMAD R0, R0, c[0x0][0x21c], R7 ;  /* 0x0000870000007a24 */ /* 0x000fe200078e0207 */
[----:B------:R-:W-:Y:S01]  /*8810*/  ISETP.GE.AND P2, PT, R19, c[0x0][0x198], PT ;  /* 0x0000660013007a0c */ /* 0x000fe20003f46270 */
[----:B------:R-:W-:Y:S01]  /*8820*/  IMAD.IADD R252, R251, 0x1, R2 ;  /* 0x00000001fbfc7824 */ /* 0x000fe200078e0202 */
[----:B------:R-:W-:Y:S02]  /*8830*/  IADD3 R9, R16, R17, RZ ;  /* 0x0000001110097210 */ /* 0x000fe40007ffe0ff */
[----:B------:R-:W-:Y:S01]  /*8840*/  IADD3 R247, R245, R0, RZ ;  /* 0x00000000f5f77210 */ /* 0x000fe20007ffe0ff */
[----:B------:R-:W-:Y:S06]  /*8850*/  BRA.DIV ~URZ, `(.L_x_2671) ;  /* 0x00014e527f007947 */ /* 0x000fec000b800000 */
[----:B-1----:R1:W2:Y:S02]  /*8860*/  SHFL.IDX PT, R8, R10, RZ, 0x1c1f ;  /* 0x001c1fff0a087589 */ /* 0x0022a400000e0000 */
.L_x_2813:
[----:B------:R-:W-:Y:S05]  /*8870*/  BRA.DIV ~URZ, `(.L_x_2672) ;  /* 0x00014ea27f007947 */ /* 0x000fea000b800000 */
[----:B------:R3:W4:Y:S02]  /*8880*/  SHFL.IDX PT, R0, R11, RZ, 0x1c1f ;  /* 0x001c1fff0b007589 */ /* 0x00072400000e0000 */
.L_x_2814:
[----:B---3--:R-:W3:Y:S01]  /*8890*/  LDL R2, [R1+0x40] ;  /* 0x0000400001027983 */ /* 0x008ee20000100800 */
[----:B------:R-:W-:Y:S01]  /*88a0*/  BSSY B0, `(.L_x_2673) ;  /* 0x0000017000007945 */ /* 0x000fe20003800000 */
[----:B---3--:R-:W-:-:S05]  /*88b0*/  IMAD R23, R2, c[0x0][0x2c4], RZ ;  /* 0x0000b10002177a24 */ /* 0x008fca00078e02ff */
[----:B------:R-:W-:-:S13]  /*88c0*/  ISETP.GE.AND P0, PT, R9, R23, PT ;  /* 0x000000170900720c */ /* 0x000fda0003f06270 */
[----:B------:R-:W-:Y:S05]  /*88d0*/  @P0 BRA `(.L_x_2674) ;  /* 0x0000013000000947 */ /* 0x000fea0003800000 */
[----:B------:R-:W3:Y:S04]  /*88e0*/  LDL.64 R4, [R1+0x18] ;  /* 0x0000180001047983 */ /* 0x000ee80000100a00 */
[----:B----4-:R-:W4:Y:S04]  /*88f0*/  LDL R2, [R1+0x24] ;  /* 0x0000240001027983 */ /* 0x010f280000100800 */
[----:B--2---:R-:W2:Y:S04]  /*8900*/  LDL R3, [R1+0x64] ;  /* 0x0000640001037983 */ /* 0x004ea80000100800 */
[----:B------:R-:W2:Y:S04]  /*8910*/  LDL R13, [R1+0x38] ;  /* 0x00003800010d7983 */ /* 0x000ea80000100800 */
[----:B------:R-:W2:Y:S04]  /*8920*/  LDL R12, [R1+0xc] ;  /* 0x00000c00010c7983 */ /* 0x000ea80000100800 */
[----:B------:R-:W2:Y:S01]  /*8930*/  LDL R14, [R1+0x60] ;  /* 0x00006000010e7983 */ /* 0x000ea20000100800 */
[----:B---3--:R-:W-:-:S04]  /*8940*/  LEA R6, P0, R4, R0, 0x1 ;  /* 0x0000000004067211 */ /* 0x008fc800078008ff */
        /* <DEDUP_REMOVED lines=12> */
.L_x_2674:
[----:B------:R-:W-:Y:S05]  /*8a10*/  BSYNC B0 ;  /* 0x0000000000007941 */ /* 0x000fea0003800000 */
.L_x_2673:
[----:B------:R-:W-:Y:S05]  /*8a20*/  BRA.DIV ~URZ, `(.L_x_2675) ;  /* 0x00014d527f007947 */ /* 0x000fea000b800000 */
[----:B--2---:R2:W3:Y:S04]  /*8a30*/  SHFL.IDX PT, R8, R10, 0x1, 0x1c1f ;  /* 0x003c1f000a087f89 */ /* 0x0044e800000e0000 */
[----:B----4-:R2:W4:Y:S02]  /*8a40*/  SHFL.IDX PT, R0, R11, 0x1, 0x1c1f ;  /* 0x003c1f000b007f89 */ /* 0x01052400000e0000 */
.L_x_2815:
        /* <DEDUP_REMOVED lines=23> */
.L_x_2677:
[----:B------:R-:W-:Y:S05]  /*8bc0*/  BSYNC B0 ;  /* 0x0000000000007941 */ /* 0x000fea0003800000 */
.L_x_2676:
[----:B------:R-:W-:Y:S05]  /*8bd0*/  BRA.DIV ~URZ, `(.L_x_2678) ;  /* 0x00014c627f007947 */ /* 0x000fea000b800000 */
[----:B---3--:R3:W1:Y:S02]  /*8be0*/  SHFL.IDX PT, R8, R10, 0x2, 0x1c1f ;  /* 0x005c1f000a087f89 */ /* 0x00866400000e0000 */
.L_x_2816:
[----:B------:R-:W-:Y:S05]  /*8bf0*/  BRA.DIV ~URZ, `(.L_x_2679) ;  /* 0x00014cb27f007947 */ /* 0x000fea000b800000 */
[----:B--2-4-:R2:W4:Y:S02]  /*8c00*/  SHFL.IDX PT, R0, R11, 0x2, 0x1c1f ;  /* 0x005c1f000b007f89 */ /* 0x01452400000e0000 */
.L_x_2817:
[----:B------:R-:W-:Y:S01]  /*8c10*/  IADD3 R2, R9, 0x40, RZ ;  /* 0x0000004009027810 */ /* 0x000fe20007ffe0ff */
[----:B------:R-:W-:Y:S03]  /*8c20*/  BSSY B0, `(.L_x_2680) ;  /* 0x0000016000007945 */ /* 0x000fe60003800000 */
[----:B------:R-:W-:-:S13]  /*8c30*/  ISETP.GE.AND P0, PT, R2, R23, PT ;  /* 0x000000170200720c */ /* 0x000fda0003f06270 */
[----:B------:R-:W-:Y:S05]  /*8c40*/  @P0 BRA `(.L_x_2681) ;  /* 0x0000013000000947 */ /* 0x000fea0003800000 */
[----:B--2---:R-:W2:Y:S04]  /*8c50*/  LDL.64 R4, [R1+0x18] ;  /* 0x0000180001047983 */ /* 0x004ea80000100a00 */
[----:B---3--:R-:W3:Y:S04]  /*8c60*/  LDL R3, [R1+0x24] ;  /* 0x0000240001037983 */ /* 0x008ee80000100800 */
[----:B----4-:R-:W4:Y:S04]  /*8c70*/  LDL R15, [R1+0x64] ;  /* 0x00006400010f7983 */ /* 0x010f280000100800 */
[----:B------:R-:W4:Y:S04]  /*8c80*/  LDL R13, [R1+0x38] ;  /* 0x00003800010d7983 */ /* 0x000f280000100800 */
[----:B------:R-:W4:Y:S04]  /*8c90*/  LDL R12, [R1+0xc] ;  /* 0x00000c00010c7983 */ /* 0x000f280000100800 */
[----:B------:R-:W4:Y:S01]  /*8ca0*/  LDL R14, [R1+0x60] ;  /* 0x00006000010e7983 */ /* 0x000f220000100800 */
[----:B--2---:R-:W-:-:S04]  /*8cb0*/  LEA R6, P0, R4, R0, 0x1 ;  /* 0x0000000004067211 */ /* 0x004fc800078008ff */
[----:B-1----:R-:W-:Y:S02]  /*8cc0*/  LEA.HI.X R7, R4, R8, R5, 0x1, P0 ;  /* 0x0000000804077211 */ /* 0x002fe400000f0c05 */
[----:B---3--:R-:W-:-:S04]  /*8cd0*/  LEA R4, P0, R3, R0, 0x1 ;  /* 0x0000000003047211 */ /* 0x008fc800078008ff */
[----:B----4-:R-:W-:Y:S02]  /*8ce0*/  LEA.HI.X R5, R3, R8, R15, 0x1, P0 ;  /* 0x0000000803057211 */ /* 0x010fe400000f0c0f */
        /* <DEDUP_REMOVED lines=9> */
.L_x_2681:
[----:B------:R-:W-:Y:S05]  /*8d80*/  BSYNC B0 ;  /* 0x0000000000007941 */ /* 0x000fea0003800000 */
.L_x_2680:
[----:B------:R-:W-:Y:S05]  /*8d90*/  BRA.DIV ~URZ, `(.L_x_2682) ;  /* 0x00014b727f007947 */ /* 0x000fea000b800000 */
[----:B-1----:R1:W2:Y:S04]  /*8da0*/  SHFL.IDX PT, R6, R10, 0x3, 0x1c1f ;  /* 0x007c1f000a067f89 */ /* 0x0022a800000e0000 */
[----:B----4-:R1:W4:Y:S02]  /*8db0*/  SHFL.IDX PT, R0, R11, 0x3, 0x1c1f ;  /* 0x007c1f000b007f89 */ /* 0x01032400000e0000 */
.L_x_2818:
[----:B---3--:R-:W3:Y:S04]  /*8dc0*/  LDL.64 R12, [R1+0x18] ;  /* 0x00001800010c7983 */ /* 0x008ee80000100a00 */
[----:B----4-:R-:W4:Y:S04]  /*8dd0*/  LDL R7, [R1+0x24] ;  /* 0x0000240001077983 */ /* 0x010f280000100800 */
[----:B--2---:R-:W2:Y:S04]  /*8de0*/  LDL R8, [R1+0x64] ;  /* 0x0000640001087983 */ /* 0x004ea80000100800 */
[----:B------:R-:W2:Y:S04]  /*8df0*/  LDL R106, [R1+0xc] ;  /* 0x00000c00016a7983 */ /* 0x000ea80000100800 */
[----:B------:R-:W2:Y:S04]  /*8e00*/  LDL R142, [R1+0x2c] ;  /* 0x00002c00018e7983 */ /* 0x000ea80000100800 */
[----:B-1----:R-:W2:Y:S04]  /*8e10*/  LDL R10, [R1+0x38] ;  /* 0x00003800010a7983 */ /* 0x002ea80000100800 */
[----:B------:R-:W2:Y:S04]  /*8e20*/  LDL R11, [R1+0x60] ;  /* 0x00006000010b7983 */ /* 0x000ea80000100800 */
[----:B------:R-:W2:Y:S04]  /*8e30*/  LDL R127, [R1+0x14] ;  /* 0x00001400017f7983 */ /* 0x000ea80000100800 */
        /* <DEDUP_REMOVED lines=10> */
[----:B------:R-:W-:Y:S02]  /*8ee0*/  IMAD.MOV.U32 R122, RZ, RZ, R250 ;  /* 0x000000ffff7a7224 */ /* 0x000fe400078e00fa */
[----:B------:R-:W-:Y:S02]  /*8ef0*/  IMAD.MOV.U32 R123, RZ, RZ, R252 ;  /* 0x000000ffff7b7224 */ /* 0x000fe400078e00fc */
[----:B------:R-:W-:Y:S01]  /*8f00*/  IMAD.MOV.U32 R125, RZ, RZ, c[0x0][0x2c4] ;  /* 0x0000b100ff7d7624 */ /* 0x000fe200078e00ff */
[----:B---3--:R-:W-:-:S04]  /*8f10*/  @!P0 LEA R4, P1, R12, R0, 0x1 ;  /* 0x000000000c048211 */ /* 0x008fc800078208ff */
[----:B------:R-:W-:Y:S02]  /*8f20*/  @!P0 LEA.HI.X R5, R12, R6, R13, 0x1, P1 ;  /* 0x000000060c058211 */ /* 0x000fe400008f0c0d */
[----:B----4-:R-:W-:-:S04]  /*8f30*/  @!P0 LEA R2, P1, R7, R0, 0x1 ;  /* 0x0000000007028211 */ /* 0x010fc800078208ff */
[----:B--2---:R-:W-:Y:S01]  /*8f40*/  @!P0 LEA.HI.X R3, R7, R6, R8, 0x1, P1 ;  /* 0x0000000607038211 */ /* 0x004fe200008f0c08 */
[----:B------:R-:W-:Y:S02]  /*8f50*/  @!P0 IMAD.SHL.U32 R7, R106, 0x2, RZ ;  /* 0x000000026a078824 */ /* 0x000fe400078e00ff */
[----:B------:R-:W-:-:S03]  /*8f60*/  IMAD.IADD R121, R142, 0x1, R105 ;  /* 0x000000018e797824 */ /* 0x000fc600078e0269 */
[----:B------:R-:W-:Y:S01]  /*8f70*/  @!PT LDS RZ, [RZ] ;  /* 0x00000000fffff984 */ /* 0x000fe20000000800 */
[----:B------:R-:W-:Y:S01]  /*8f80*/  @!PT LDS RZ, [RZ] ;  /* 0x00000000fffff984 */ /* 0x000fe20000000800 */
[----:B------:R-:W-:Y:S01]  /*8f90*/  @!PT LDS RZ, [RZ] ;  /* 0x00000000fffff984 */ /* 0x000fe20000000800 */
[----:B------:R1:W-:Y:S04]  /*8fa0*/  @!P0 LDGSTS.E.BYPASS.LTC128B.128 [R7+0x7880], [R4.64], !P3 ;  /* 0x0788000004078fae */ /* 0x0003e8000d901d46 */
[----:B------:R2:W-:Y:S01]  /*8fb0*/  @!P0 LDGSTS.E.BYPASS.LTC128B.128 [R7+0x9880], [R2.64], !P2 ;  /* 0x0988000002078fae */ /* 0x0005e2000d101d46 */
        /* <DEDUP_REMOVED lines=10> */
[----:B------:R-:W-:Y:S02]  /*9060*/  ISETP.GE.AND P0, PT, R0, 0x21, PT ;  /* 0x000000210000780c */ /* 0x000fe40003f06270 */
[----:B------:R-:W0:Y:S01]  /*9070*/  LDGDEPBAR ;  /* 0x00000000000079af */ /* 0x000e220000000000 */
[----:B------:R-:W-:Y:S01]  /*9080*/  WARPSYNC 0xffffffff ;  /* 0xffffffff00007948 */ /* 0x000fe20003800000 */
[----:B------:R-:W-:-:S04]  /*9090*/  IMAD.WIDE.U32 R2, R2, 0x30, R122 ;  /* 0x0000003002027825 */ /* 0x000fc800078e007a */
[----:B------:R-:W-:Y:S02]  /*90a0*/  IMAD R0, R6, 0x30, RZ ;  /* 0x0000003006007824 */ /* 0x000fe400078e02ff */
        /* <DEDUP_REMOVED lines=28> */
.L_x_2683:
        /* <DEDUP_REMOVED lines=127> */
.L_x_2687:
[----:B------:R-:W-:Y:S05]  /*9a60*/  BSYNC B0 ;  /* 0x0000000000007941 */ /* 0x000fea0003800000 */
.L_x_2686:
        /* <DEDUP_REMOVED lines=117> */
.L_x_2689:
[----:B---34-:R-:W-:Y:S05]  /*a1c0*/  BSYNC B0 ;  /* 0x0000000000007941 */ /* 0x018fea0003800000 */
.L_x_2688:
        /* <DEDUP_REMOVED lines=92> */
.L_x_2693:
[----:B------:R-:W-:Y:S05]  /*a790*/  BSYNC B0 ;  /* 0x0000000000007941 */ /* 0x000fea0003800000 */
.L_x_2692:
        /* <DEDUP_REMOVED lines=45> */
.L_x_2695:
[----:B------:R-:W-:Y:S05]  /*aa70*/  BSYNC B0 ;  /* 0x0000000000007941 */ /* 0x000fea0003800000 */
.L_x_2694:
        /* <DEDUP_REMOVED lines=45> */
.L_x_2697:
[----:B------:R-:W-:Y:S05]  /*ad50*/  BSYNC B0 ;  /* 0x0000000000007941 */ /* 0x000fea0003800000 */
.L_x_2696:
        /* <DEDUP_REMOVED lines=45> */
.L_x_2699:
[----:B------:R-:W-:Y:S05]  /*b030*/  BSYNC B0 ;  /* 0x0000000000007941 */ /* 0x000fea0003800000 */
.L_x_2698:
        /* <DEDUP_REMOVED lines=45> */
.L_x_2701:
[----:B------:R-:W-:Y:S05]  /*b310*/  BSYNC B0 ;  /* 0x0000000000007941 */ /* 0x000fea0003800000 */
.L_x_2700:
[----:B------:R-:W-:-:S13]  /*b320*/  ISETP.GE.AND P0, PT, R30, c[0x0][0x27c], PT ;  /* 0x00009f001e007a0c */ /* 0x000fda0003f06270 */
        /* <DEDUP_REMOVED lines=43> */
.L_x_2691:
[----:B------:R-:W-:Y:S05]  /*b5e0*/  BSYNC B1 ;  /* 0x0000000000017941 */ /* 0x000fea0003800000 */
.L_x_2690:
        /* <DEDUP_REMOVED lines=50> */
.L_x_2704:
[----:B------:R-:W-:Y:S05]  /*b910*/  BSYNC B0 ;  /* 0x0000000000007941 */ /* 0x000fea0003800000 */
.L_x_2703:
        /* <DEDUP_REMOVED lines=45> */
.L_x_2706:
[----:B------:R-:W-:Y:S05]  /*bbf0*/  BSYNC B0 ;  /* 0x0000000000007941 */ /* 0x000fea0003800000 */
.L_x_2705:
        /* <DEDUP_REMOVED lines=45> */
.L_x_2708:
[----:B------:R-:W-:Y:S05]  /*bed0*/  BSYNC B0 ;  /* 0x0000000000007941 */ /* 0x000fea0003800000 */
.L_x_2707:
        /* <DEDUP_REMOVED lines=45> */
.L_x_2710:
[----:B------:R-:W-:Y:S05]  /*c1b0*/  BSYNC B0 ;  /* 0x0000000000007941 */ /* 0x000fea0003800000 */
.L_x_2709:
        /* <DEDUP_REMOVED lines=45> */
.L_x_2712:
[----:B------:R-:W-:Y:S05]  /*c490*/  BSYNC B0 ;  /* 0x0000000000007941 */ /* 0x000fea0003800000 */
.L_x_2711:
        /* <DEDUP_REMOVED lines=45> */
.L_x_2685:
        /* <DEDUP_REMOVED lines=74> */
.L_x_2714:
[----:B--2---:R-:W-:Y:S05]  /*cc10*/  BSYNC B0 ;  /* 0x0000000000007941 */ /* 0x004fea0003800000 */
.L_x_2713:
        /* <DEDUP_REMOVED lines=95> */
.L_x_2716:
[----:B--2---:R-:W-:Y:S05]  /*d210*/  BSYNC B0 ;  /* 0x0000000000007941 */ /* 0x004fea0003800000 */
.L_x_2715:
        /* <DEDUP_REMOVED lines=154> */
.L_x_2720:
[----:B------:R-:W-:Y:S05]  /*dbc0*/  BSYNC B0 ;  /* 0x0000000000007941 */ /* 0x000fea0003800000 */
.L_x_2719:
        /* <DEDUP_REMOVED lines=13> */
[----:B--2---:R-:W-:Y:S02]  /*dca0*/  SHF.R.U32.HI R27, RZ, 0x10, R35 ;  /* 0x00000010ff1b7819 */ /* 0x004fe40000011623 */
[----:B------:R-:W-:Y:S02]  /*dcb0*/  SHF.R.U64 R37, R28, 0x10, R29 ;  /* 0x000000101c257819 */ /* 0x000fe4000000121d */
[----:B------:R-:W-:Y:S01]  /*dcc0*/  SHF.R.U32.HI R24, RZ, 0x10, R31 ;  /* 0x00000010ff187819 */ /* 0x000fe2000001161f */
[----:B------:R-:W-:Y:S01]  /*dcd0*/  HADD2.F32 R56, -RZ, R27.H0_H0 ;  /* 0x2000001bff387230 */ /* 0x000fe20000004100 */
[----:B---3--:R-:W-:-:S04]  /*dce0*/  LEA.HI R0, R0, R2, RZ, 0x1d ;  /* 0x0000000200007211 */ /* 0x008fc800078fe8ff */
[----:B------:R-:W-:Y:S01]  /*dcf0*/  SHF.R.S32.HI R2, RZ, 0x1f, R0 ;  /* 0x0000001fff027819 */ /* 0x000fe20000011400 */
[----:B----4-:R-:W2:Y:S01]  /*dd00*/  LDS.128 R4, [R58] ;  /* 0x000000003a047984 */ /* 0x010ea20000000c00 */
        /* <DEDUP_REMOVED lines=80> */
.L_x_2722:
[----:B------:R-:W-:Y:S05]  /*e210*/  BSYNC B0 ;  /* 0x0000000000007941 */ /* 0x000fea0003800000 */
.L_x_2721:
        /* <DEDUP_REMOVED lines=10> */
[----:B--2---:R-:W-:Y:S02]  /*e2c0*/  SHF.R.U32.HI R27, RZ, 0x10, R47 ;  /* 0x00000010ff1b7819 */ /* 0x004fe4000001162f */
[----:B------:R-:W-:Y:S02]  /*e2d0*/  SHF.R.U64 R34, R42, 0x10, R43 ;  /* 0x000000102a227819 */ /* 0x000fe4000000122b */
[----:B------:R-:W-:Y:S01]  /*e2e0*/  SHF.R.U64 R39, R44, 0x10, R45 ;  /* 0x000000102c277819 */ /* 0x000fe2000000122d */
[----:B------:R-:W-:Y:S01]  /*e2f0*/  HADD2.F32 R40, -RZ, R27.H0_H0 ;  /* 0x2000001bff287230 */ /* 0x000fe20000004100 */
[----:B------:R-:W-:-:S03]  /*e300*/  SHF.R.U64 R38, R46, 0x10, R47 ;  /* 0x000000102e267819 */ /* 0x000fc6000000122f */
        /* <DEDUP_REMOVED lines=84> */
.L_x_2718:
[----:B------:R-:W-:Y:S05]  /*e850*/  BSYNC B1 ;  /* 0x0000000000017941 */ /* 0x000fea0003800000 */
.L_x_2717:
        /* <DEDUP_REMOVED lines=26> */
[----:B--2---:R-:W-:Y:S02]  /*ea00*/  SHF.R.U32.HI R27, RZ, 0x10, R51 ;  /* 0x00000010ff1b7819 */ /* 0x004fe40000011633 */
[----:B------:R-:W-:Y:S01]  /*ea10*/  SHF.L.U32 R28, R0, 0x1, RZ ;  /* 0x00000001001c7819 */ /* 0x000fe200000006ff */
        /* <DEDUP_REMOVED lines=79> */
.L_x_2724:
[----:B------:R-:W-:Y:S05]  /*ef10*/  BSYNC B0 ;  /* 0x0000000000007941 */ /* 0x000fea0003800000 */
.L_x_2723:
        /* <DEDUP_REMOVED lines=100> */
.L_x_2726:
[----:B------:R-:W-:Y:S05]  /*f560*/  BSYNC B0 ;  /* 0x0000000000007941 */ /* 0x000fea0003800000 */
.L_x_2725:
        /* <DEDUP_REMOVED lines=99> */
.L_x_2702:
[----:B------:R-:W-:Y:S05]  /*fba0*/  BSYNC B2 ;  /* 0x0000000000027941 */ /* 0x000fea0003800000 */
.L_x_2684:
[----:B------:R-:W4:Y:S01]  /*fbb0*/  LDL R246, [R1+0x10] ;  /* 0x0000100001f67983 */ /* 0x000f220000100800 */
[----:B------:R-:W-:-:S04]  /*fbc0*/  DEPBAR.LE SB0, 0x0 ;  /* 0x000080000000791a */ /* 0x000fc80000000000 */
[----:B------:R-:W-:Y:S01]  /*fbd0*/  BAR.SYNC.DEFER_BLOCKING 0x0 ;  /* 0x0000000000007b1d */ /* 0x000fe20000010000 */
[----:B-1----:R-:W-:Y:S01]  /*fbe0*/  IMAD R0, R104, c[0x0][0x208], RZ ;  /* 0x0000820068007a24 */ /* 0x002fe200078e02ff */
[----:B------:R-:W-:Y:S01]  /*fbf0*/  LOP3.LUT P2, RZ, R103, 0x1, RZ, 0xc0, !PT ;  /* 0x0000000167ff7812 */ /* 0x000fe2000784c0ff */
[----:B------:R-:W-:-:S03]  /*fc00*/  IMAD.WIDE.U32 R2, R120, c[0x0][0x208], RZ ;  /* 0x0000820078027a25 */ /* 0x000fc600078e00ff */
[----:B--2---:R-:W1:Y:S01]  /*fc10*/  S2R R6, SR_TID.X ;  /* 0x0000000000067919 */ /* 0x004e620000002100 */
[----:B------:R-:W-:Y:S02]  /*fc20*/  IMAD R0, R120, c[0x0][0x20c], R0 ;  /* 0x0000830078007a24 */ /* 0x000fe400078e0200 */
[----:B------:R-:W-:Y:S02]  /*fc30*/  IMAD.MOV.U32 R4, RZ, RZ, R244 ;  /* 0x000000ffff047224 */ /* 0x000fe400078e00f4 */
[----:B------:R-:W-:Y:S02]  /*fc40*/  IMAD.IADD R0, R3, 0x1, R0 ;  /* 0x0000000103007824 */ /* 0x000fe400078e0200 */
[----:B------:R-:W-:Y:S02]  /*fc50*/  IMAD.MOV.U32 R5, RZ, RZ, R247 ;  /* 0x000000ffff057224 */ /* 0x000fe400078e00f7 */
[----:B------:R-:W-:Y:S02]  /*fc60*/  IMAD R0, R0, 0x30, RZ ;  /* 0x0000003000007824 */ /* 0x000fe400078e02ff */
[----:B------:R-:W-:-:S04]  /*fc70*/  IMAD.WIDE.U32 R4, R2, 0x30, R4 ;  /* 0x0000003002047825 */ /* 0x000fc800078e0004 */
[----:B------:R-:W-:Y:S01]  /*fc80*/  IMAD.IADD R3, R5, 0x1, R0 ;  /* 0x0000000105037824 */ /* 0x000fe200078e0200 */
[----:B------:R-:W-:Y:S01]  /*fc90*/  LEA R2, P0, R4, c[0x0][0x1f8], 0x1 ;  /* 0x00007e0004027a11 */ /* 0x000fe200078008ff */
[----:B------:R-:W-:Y:S01]  /*fca0*/  IMAD.SHL.U32 R203, R106, 0x2, RZ ;  /* 0x000000026acb7824 */ /* 0x000fe200078e00ff */
[----:B------:R-:W-:Y:S01]  /*fcb0*/  LDSM.16.M88.4 R8, [R192+0x1000] ;  /* 0x00100000c008783b */ /* 0x000fe20000000200 */
[----:B------:R-:W-:Y:S02]  /*fcc0*/  IADD3 R0, R105, R142, -R126 ;  /* 0x0000008e69007210 */ /* 0x000fe40007ffe87e */
[----:B------:R-:W-:Y:S01]  /*fcd0*/  LEA.HI.X R3, R4, c[0x0][0x1fc], R3, 0x1, P0 ;  /* 0x00007f0004037a11 */ /* 0x000fe200000f0c03 */
[----:B------:R-:W2:Y:S01]  /*fce0*/  LDSM.16.M88.4 R32, [R165] ;  /* 0x00000000a520783b */ /* 0x000ea20000000200 */
[----:B-1----:R-:W-:-:S03]  /*fcf0*/  ISETP.GT.AND P4, PT, R6, 0x3f, PT ;  /* 0x0000003f0600780c */ /* 0x002fc60003f84270 */
[----:B------:R-:W1:Y:S04]  /*fd00*/  LDSM.16.M88.4 R28, [R165+0x400] ;  /* 0x00040000a51c783b */ /* 0x000e680000000200 */
[----:B------:R-:W3:Y:S01]  /*fd10*/  LDSM.16.M88.4 R20, [R165+0x800] ;  /* 0x00080000a514783b */ /* 0x000ee20000000200 */
[----:B------:R-:W-:-:S03]  /*fd20*/  ISETP.LT.OR P0, PT, R0, 0x1, !P2 ;  /* 0x000000010000780c */ /* 0x000fc60005701670 */
[----:B------:R-:W1:Y:S02]  /*fd30*/  LDSM.16.M88.4 R12, [R192] ;  /* 0x00000000c00c783b */ /* 0x000e640000000200 */
[----:B------:R-:W-:Y:S02]  /*fd40*/  @!P4 IMAD.MOV.U32 R17, RZ, RZ, c[0x0][0x208] ;  /* 0x00008200ff11c624 */ /* 0x000fe400078e00ff */
[----:B------:R-:W-:Y:S01]  /*fd50*/  LDSM.16.M88.4 R24, [R193] ;  /* 0x00000000c118783b */ /* 0x000fe20000000200 */
[----:B------:R-:W-:-:S03]  /*fd60*/  @!P4 IMAD.MOV.U32 R18, RZ, RZ, c[0x0][0x20c] ;  /* 0x00008300ff12c624 */ /* 0x000fc600078e00ff */
[----:B------:R-:W-:Y:S01]  /*fd70*/  LDSM.16.M88.4 R4, [R193+0x1000] ;  /* 0x00100000c104783b */ /* 0x000fe20000000200 */
[----:B------:R-:W-:-:S03]  /*fd80*/  LOP3.LUT P1, RZ, R103, 0x2, RZ, 0xc0, !PT ;  /* 0x0000000267ff7812 */ /* 0x000fc6000782c0ff */
[----:B------:R-:W3:Y:S04]  /*fd90*/  LDSM.16.M88.4 R36, [R194] ;  /* 0x00000000c224783b */ /* 0x000ee80000000200 */
[----:B-----5:R-:W3:Y:S04]  /*fda0*/  LDSM.16.M88.4 R40, [R202] ;  /* 0x00000000ca28783b */ /* 0x020ee80000000200 */
[----:B------:R-:W3:Y:S04]  /*fdb0*/  LDSM.16.M88.4 R44, [R201] ;  /* 0x00000000c92c783b */ /* 0x000ee80000000200 */
[----:B------:R-:W-:Y:S01]  /*fdc0*/  @!PT LDS RZ, [RZ] ;  /* 0x00000000fffff984 */ /* 0x000fe20000000800 */
[----:B------:R-:W-:Y:S01]  /*fdd0*/  @!PT LDS RZ, [RZ] ;  /* 0x00000000fffff984 */ /* 0x000fe20000000800 */
[----:B------:R-:W-:Y:S01]  /*fde0*/  @!PT LDS RZ, [RZ] ;  /* 0x00000000fffff984 */ /* 0x000fe20000000800 */
[----:B------:R3:W-:Y:S01]  /*fdf0*/  LDGSTS.E.BYPASS.LTC128B.128 [R203+0x1880], [R2.64], !P0 ;  /* 0x0188000002cb7fae */ /* 0x0007e2000c101d46 */
[----:B------:R-:W-:-:S04]  /*fe00*/  @!P4 LEA R16, P0, R17, R2, 0x6 ;  /* 0x000000021110c211 */ /* 0x000fc800078030ff */
[----:B------:R-:W-:Y:S02]  /*fe10*/  @!P4 LEA.HI.X R17, R17, R3, R18, 0x6, P0 ;  /* 0x000000031111c211 */ /* 0x000fe400000f3412 */
[----:B------:R-:W-:Y:S01]  /*fe20*/  ISETP.LT.OR P0, PT, R0, 0x1, !P1 ;  /* 0x000000010000780c */ /* 0x000fe20004f01670 */
[C---:B--2---:R-:W-:Y:S08]  /*fe30*/  HMMA.16816.F32 R64, R8.reuse, R32, RZ ;  /* 0x000000200840723c */ /* 0x044ff000000018ff */
[C---:B------:R-:W-:Y:S04]  /*fe40*/  HMMA.16816.F32 R60, R8.reuse, R34, RZ ;  /* 0x00000022083c723c */ /* 0x040fe800000018ff */
[----:B------:R2:W-:Y:S04]  /*fe50*/  LDGSTS.E.BYPASS.LTC128B.128 [R203+0x2480], [R2.64+0x40], !P0 ;  /* 0x0248004002cb7fae */ /* 0x0005e8000c101d46 */
[----:B-1----:R-:W-:Y:S01]  /*fe60*/  HMMA.16816.F32 R56, R8, R28, RZ ;  /* 0x0000001c0838723c */ /* 0x002fe200000018ff */
[----:B------:R-:W-:-:S07]  /*fe70*/  LOP3.LUT P0, RZ, R103, 0x4, RZ, 0xc0, !PT ;  /* 0x0000000467ff7812 */ /* 0x000fce000780c0ff */
[C---:B------:R-:W-:Y:S08]  /*fe80*/  HMMA.16816.F32 R52, R8.reuse, R30, RZ ;  /* 0x0000001e0834723c */ /* 0x040ff000000018ff */
[C---:B---3--:R-:W-:Y:S08]  /*fe90*/  HMMA.16816.F32 R48, R8.reuse, R20, RZ ;  /* 0x000000140830723c */ /* 0x048ff000000018ff */
[----:B------:R-:W-:Y:S01]  /*fea0*/  HMMA.16816.F32 R8, R8, R22, RZ ;  /* 0x000000160808723c */ /* 0x000fe200000018ff */
[----:B------:R-:W-:-:S02]  /*feb0*/  ISETP.LT.OR P3, PT, R0, 0x1, !P0 ;  /* 0x000000010000780c */ /* 0x000fc40004761670 */
[C---:B------:R-:W-:Y:S02]  /*fec0*/  @!P4 ISETP.LT.OR P2, PT, R0.reuse, 0x21, !P2 ;  /* 0x000000210000c80c */ /* 0x040fe40005741670 */
[C---:B------:R-:W-:Y:S02]  /*fed0*/  @!P4 ISETP.LT.OR P1, PT, R0.reuse, 0x21, !P1 ;  /* 0x000000210000c80c */ /* 0x040fe40004f21670 */
[----:B------:R-:W-:Y:S01]  /*fee0*/  @!P4 ISETP.LT.OR P0, PT, R0, 0x21, !P0 ;  /* 0x000000210000c80c */ /* 0x000fe20004701670 */
[C---:B------:R-:W-:Y:S06]  /*fef0*/  HMMA.16816.F32 R68, R12.reuse, R32, RZ ;  /* 0x000000200c44723c */ /* 0x040fec00000018ff */
[----:B------:R2:W-:Y:S02]  /*ff00*/  LDGSTS.E.BYPASS.LTC128B.128 [R203+0x3080], [R2.64+0x80], !P3 ;  /* 0x0308008002cb7fae */ /* 0x0005e4000d901d46 */
[C---:B------:R-:W-:Y:S02]  /*ff10*/  HMMA.16816.F32 R32, R12.reuse, R34, RZ ;  /* 0x000000220c20723c */ /* 0x040fe400000018ff */
[----:B------:R1:W-:Y:S04]  /*ff20*/  @!P4 LDGSTS.E.BYPASS.LTC128B.128 [R203+0x2080], [R16.64], !P2 ;  /* 0x0208000010cbcfae */ /* 0x0003e8000d101d46 */
[----:B------:R1:W-:Y:S02]  /*ff30*/  @!P4 LDGSTS.E.BYPASS.LTC128B.128 [R203+0x2c80], [R16.64+0x40], !P1 ;  /* 0x02c8004010cbcfae */ /* 0x0003e4000c901d46 */
[C---:B------:R-:W-:Y:S02]  /*ff40*/  HMMA.16816.F32 R72, R12.reuse, R28, RZ ;  /* 0x0000001c0c48723c */ /* 0x040fe400000018ff */
[----:B------:R1:W-:Y:S04]  /*ff50*/  @!P4 LDGSTS.E.BYPASS.LTC128B.128 [R203+0x3880], [R16.64+0x80], !P0 ;  /* 0x0388008010cbcfae */ /* 0x0003e8000c101d46 */
[----:B------:R-:W0:Y:S02]  /*ff60*/  LDGDEPBAR ;  /* 0x00000000000079af */ /* 0x000e240000000000 */
[C---:B------:R-:W-:Y:S02]  /*ff70*/  HMMA.16816.F32 R76, R12.reuse, R30, RZ ;  /* 0x0000001e0c4c723c */ /* 0x040fe400000018ff */
[----:B------:R-:W-:Y:S06]  /*ff80*/  LDSM.16.M88.4 R28, [R165+0xc00] ;  /* 0x000c0000a51c783b */ /* 0x000fec0000000200 */
[C---:B------:R-:W-:Y:S08]  /*ff90*/  HMMA.16816.F32 R80, R12.reuse, R20, RZ ;  /* 0x000000140c50723c */ /* 0x040ff000000018ff */
[----:B------:R-:W-:Y:S01]  /*ffa0*/  HMMA.16816.F32 R88, R12, R22, RZ ;  /* 0x000000160c58723c */ /* 0x000fe200000018ff */
[----:B------:R-:W-:Y:S04]  /*ffb0*/  LDSM.16.M88.4 R12, [R165+0x1400] ;  /* 0x00140000a50c783b */ /* 0x000fe80000000200 */
[----:B-1----:R-:W-:Y:S03]  /*ffc0*/  LDSM.16.M88.4 R16, [R165+0x1000] ;  /* 0x00100000a510783b */ /* 0x002fe60000000200 */
[C---:B------:R-:W-:Y:S01]  /*ffd0*/  HMMA.16816.F32 R104, R4.reuse, R36, R64 ;  /* 0x000000240468723c */ /* 0x040fe20000001840 */
[----:B------:R-:W-:Y:S07]  /*ffe0*/  LDSM.16.M88.4 R20, [R193+0x3000] ;  /* 0x00300000c114783b */ /* 0x000fee0000000200 */
[C---:B------:R-:W-:Y:S08]  /*fff0*/  HMMA.16816.F32 R100, R4.reuse, R38, R60 ;  /* 0x000000260464723c */ /* 0x040ff0000000183c */
[C---:B------:R-:W-:Y:S08]  /*10000*/  HMMA.16816.F32 R96, R4.reuse, R40, R56 ;  /* 0x000000280460723c */ /* 0x040ff00000001838 */
[C---:B------:R-:W-:Y:S01]  /*10010*/  HMMA.16816.F32 R92, R4.reuse, R42, R52 ;  /* 0x0000002a045c723c */ /* 0x040fe20000001834 */
[----:B------:R-:W-:Y:S07]  /*10020*/  LDSM.16.M88.4 R52, [R198] ;  /* 0x00000000c634783b */ /* 0x000fee0000000200 */
[C---:B------:R-:W-:Y:S01]  /*10030*/  HMMA.16816.F32 R84, R4.reuse, R44, R48 ;  /* 0x0000002c0454723c */ /* 0x040fe20000001830 */
[----:B------:R-:W-:Y:S07]  /*10040*/  LDSM.16.M88.4 R48, [R200] ;  /* 0x00000000c830783b */ /* 0x000fee0000000200 */
[----:B------:R-:W-:Y:S01]  /*10050*/  HMMA.16816.F32 R64, R4, R46, R8 ;  /* 0x0000002e0440723c */ /* 0x000fe20000001808 */
[----:B------:R-:W1:Y:S04]  /*10060*/  LDSM.16.M88.4 R4, [R192+0x3000] ;  /* 0x00300000c004783b */ /* 0x000e680000000200 */
[----:B------:R-:W3:Y:S03]  /*10070*/  LDSM.16.M88.4 R8, [R192+0x2000] ;  /* 0x00200000c008783b */ /* 0x000ee60000000200 */
[C---:B------:R-:W-:Y:S01]  /*10080*/  HMMA.16816.F32 R60, R24.reuse, R38, R32 ;  /* 0x00000026183c723c */ /* 0x040fe20000001820 */
[----:B------:R-:W1:Y:S07]  /*10090*/  LDSM.16.M88.4 R32, [R199] ;  /* 0x00000000c720783b */ /* 0x000e6e0000000200 */
[C---:B------:R-:W-:Y:S08]  /*100a0*/  HMMA.16816.F32 R68, R24.reuse, R36, R68 ;  /* 0x000000241844723c */ /* 0x040ff00000001844 */
[C---:B------:R-:W-:Y:S08]  /*100b0*/  HMMA.16816.F32 R56, R24.reuse, R40, R72 ;  /* 0x000000281838723c */ /* 0x040ff00000001848 */
[C---:B------:R-:W-:Y:S08]  /*100c0*/  HMMA.16816.F32 R40, R24.reuse, R42, R76 ;  /* 0x0000002a1828723c */ /* 0x040ff0000000184c */
[C---:B------:R-:W-:Y:S08]  /*100d0*/  HMMA.16816.F32 R36, R24.reuse, R44, R80 ;  /* 0x0000002c1824723c */ /* 0x040ff00000001850 */
[----:B------:R-:W-:Y:S01]  /*100e0*/  HMMA.16816.F32 R44, R24, R46, R88 ;  /* 0x0000002e182c723c */ /* 0x000fe20000001858 */
[----:B------:R-:W2:Y:S07]  /*100f0*/  LDSM.16.M88.4 R24, [R193+0x2000] ;  /* 0x00200000c118783b */ /* 0x000eae0000000200 */
[C---:B-1----:R-:W-:Y:S08]  /*10100*/  HMMA.16816.F32 R72, R4.reuse, R14, R64 ;  /* 0x0000000e0448723c */ /* 0x042ff00000001840 */
[C---:B------:R-:W-:Y:S08]  /*10110*/  HMMA.16816.F32 R76, R4.reuse, R28, R104 ;  /* 0x0000001c044c723c */ /* 0x040ff00000001868 */
[C---:B------:R-:W-:Y:S08]  /*10120*/  HMMA.16816.F32 R100, R4.reuse, R30, R100 ;  /* 0x0000001e0464723c */ /* 0x040ff00000001864 */
[----:B------:R-:W-:Y:S08]  /*10130*/  HMMA.16816.F32 R96, R4, R16, R96 ;  /* 0x000000100460723c */ /* 0x000ff00000001860 */
[----:B---3--:R-:W-:Y:S08]  /*10140*/  HMMA.16816.F32 R64, R8, R30, R60 ;  /* 0x0000001e0840723c */ /* 0x008ff0000000183c */
[C---:B------:R-:W-:Y:S08]  /*10150*/  HMMA.16816.F32 R92, R4.reuse, R18, R92 ;  /* 0x00000012045c723c */ /* 0x040ff0000000185c */
[----:B------:R-:W-:Y:S08]  /*10160*/  HMMA.16816.F32 R84, R4, R12, R84 ;  /* 0x0000000c0454723c */ /* 0x000ff00000001854 */
[C---:B------:R-:W-:Y:S08]  /*10170*/  HMMA.16816.F32 R68, R8.reuse, R28, R68 ;  /* 0x0000001c0844723c */ /* 0x040ff00000001844 */
[C---:B------:R-:W-:Y:S08]  /*10180*/  HMMA.16816.F32 R60, R8.reuse, R16, R56 ;  /* 0x00000010083c723c */ /* 0x040ff00000001838 */
[C---:B------:R-:W-:Y:S01]  /*10190*/  HMMA.16816.F32 R28, R8.reuse, R18, R40 ;  /* 0x00000012081c723c */ /* 0x040fe20000001828 */
[----:B------:R-:W-:Y:S04]  /*101a0*/  LDSM.16.M88.4 R40, [R165+0x1c00] ;  /* 0x001c0000a528783b */ /* 0x000fe80000000200 */
[----:B------:R-:W-:Y:S03]  /*101b0*/  LDSM.16.M88.4 R16, [R192+0x4000] ;  /* 0x00400000c010783b */ /* 0x000fe60000000200 */
[C---:B------:R-:W-:Y:S01]  /*101c0*/  HMMA.16816.F32 R4, R8.reuse, R12, R36 ;  /* 0x0000000c0804723c */ /* 0x040fe20000001824 */
[----:B------:R-:W-:Y:S07]  /*101d0*/  LDSM.16.M88.4 R36, [R165+0x2000] ;  /* 0x00200000a524783b */ /* 0x000fee0000000200 */
[----:B------:R-:W-:Y:S01]  /*101e0*/  HMMA.16816.F32 R8, R8, R14, R44 ;  /* 0x0000000e0808723c */ /* 0x000fe2000000182c */
[----:B------:R-:W-:Y:S04]  /*101f0*/  LDSM.16.M88.4 R12, [R192+0x5000] ;  /* 0x00500000c00c783b */ /* 0x000fe80000000200 */
[----:B------:R-:W1:Y:S03]  /*10200*/  LDSM.16.M88.4 R44, [R165+0x1800] ;  /* 0x00180000a52c783b */ /* 0x000e660000000200 */
[C---:B------:R-:W-:Y:S08]  /*10210*/  HMMA.16816.F32 R56, R20.reuse, R48, R76 ;  /* 0x000000301438723c */ /* 0x040ff0000000184c */
[C---:B------:R-:W-:Y:S08]  /*10220*/  HMMA.16816.F32 R116, R20.reuse, R50, R100 ;  /* 0x000000321474723c */ /* 0x040ff00000001864 */
[C---:B------:R-:W-:Y:S08]  /*10230*/  HMMA.16816.F32 R112, R20.reuse, R32, R96 ;  /* 0x000000201470723c */ /* 0x040ff00000001860 */
[C---:B------:R-:W-:Y:S08]  /*10240*/  HMMA.16816.F32 R108, R20.reuse, R34, R92 ;  /* 0x00000022146c723c */ /* 0x040ff0000000185c */
[C---:B------:R-:W-:Y:S08]  /*10250*/  HMMA.16816.F32 R104, R20.reuse, R52, R84 ;  /* 0x000000341468723c */ /* 0x040ff00000001854 */
[----:B------:R-:W-:Y:S01]  /*10260*/  HMMA.16816.F32 R100, R20, R54, R72 ;  /* 0x000000361464723c */ /* 0x000fe20000001848 */
[----:B------:R-:W-:Y:S07]  /*10270*/  LDSM.16.M88.4 R20, [R195] ;  /* 0x00000000c314783b */ /* 0x000fee0000000200 */
[C---:B--2---:R-:W-:Y:S08]  /*10280*/  HMMA.16816.F32 R96, R24.reuse, R48, R68 ;  /* 0x000000301860723c */ /* 0x044ff00000001844 */
[C---:B------:R-:W-:Y:S08]  /*10290*/  HMMA.16816.F32 R88, R24.reuse, R32, R60 ;  /* 0x000000201858723c */ /* 0x040ff0000000183c */
[C---:B------:R-:W-:Y:S08]  /*102a0*/  HMMA.16816.F32 R92, R24.reuse, R50, R64 ;  /* 0x00000032185c723c */ /* 0x040ff00000001840 */
[C---:B------:R-:W-:Y:S01]  /*102b0*/  HMMA.16816.F32 R84, R24.reuse, R34, R28 ;  /* 0x000000221854723c */ /* 0x040fe2000000181c */
[----:B------:R-:W-:Y:S04]  /*102c0*/  LDSM.16.M88.4 R32, [R197] ;  /* 0x00000000c520783b */ /* 0x000fe80000000200 */
[----:B------:R-:W-:Y:S03]  /*102d0*/  LDSM.16.M88.4 R28, [R196] ;  /* 0x00000000c41c783b */ /* 0x000fe60000000200 */
[C---:B------:R-:W-:Y:S01]  /*102e0*/  HMMA.16816.F32 R80, R24.reuse, R52, R4 ;  /* 0x000000341850723c */ /* 0x040fe20000001804 */
[----:B------:R-:W2:Y:S07]  /*102f0*/  LDSM.16.M88.4 R4, [R193+0x5000] ;  /* 0x00500000c104783b */ /* 0x000eae0000000200 */
[----:B------:R-:W-:Y:S01]  /*10300*/  HMMA.16816.F32 R76, R24, R54, R8 ;  /* 0x00000036184c723c */ /* 0x000fe20000001808 */
[----:B------:R-:W3:Y:S01]  /*10310*/  LDSM.16.M88.4 R8, [R193+0x4000] ;  /* 0x00400000c108783b */ /* 0x000ee20000000200 */
[----:B----4-:R-:W-:Y:S01]  /*10320*/  ISETP.GT.AND P0, PT, R120, R246, PT ;  /* 0x000000f67800720c */ /* 0x010fe20003f04270 */
[----:B------:R-:W-:-:S05]  /*10330*/  DEPBAR.LE SB0, 0x0 ;  /* 0x000080000000791a */ /* 0x000fca0000000000 */
[C---:B-1----:R-:W-:Y:S08]  /*10340*/  HMMA.16816.F32 R72, R12.reuse, R44, R56 ;  /* 0x0000002c0c48723c */ /* 0x042ff00000001838 */
        /* <DEDUP_REMOVED lines=61> */
.L_x_2728:
[----:B------:R-:W-:Y:S05]  /*10720*/  BSYNC B0 ;  /* 0x0000000000007941 */ /* 0x000fea0003800000 */
.L_x_2727:
[----:B------:R-:W2:Y:S04]  /*10730*/  LDL R0, [R1+0x8c] ;  /* 0x00008c0001007983 */ /* 0x000ea80000100800 */
[----:B------:R-:W3:Y:S04]  /*10740*/  LDL R6, [R1+0x20] ;  /* 0x0000200001067983 */ /* 0x000ee80000100800 */
[----:B------:R-:W4:Y:S01]  /*10750*/  LDL R180, [R1+0x40] ;  /* 0x0000400001b47983 */ /* 0x000f220000100800 */
[----:B------:R-:W-:-:S03]  /*10760*/  ISETP.NE.AND P4, PT, R125, 0x1, PT ;  /* 0x000000017d00780c */ /* 0x000fc60003f85270 */
        /* <DEDUP_REMOVED lines=8> */
[----:B------:R-:W-:Y:S02]  /*107f0*/  @P4 SHF.R.U32.HI R4, RZ, c[0x0][0x2cc], R0 ;  /* 0x0000b300ff044a19 */ /* 0x000fe40000011600 */
[----:B---3--:R-:W-:Y:S01]  /*10800*/  IADD3 R0, -R6, 0x1, R121 ;  /* 0x0000000106007810 */ /* 0x008fe20007ffe179 */
[----:B------:R-:W-:Y:S02]  /*10810*/  IMAD.IADD R6, R121, 0x1, -R6 ;  /* 0x0000000179067824 */ /* 0x000fe400078e0a06 */
[----:B------:R-:W1:Y:S02]  /*10820*/  SHFL.IDX PT, R2, R4, 0x2, 0x1c1f ;  /* 0x005c1f0004027f89 */ /* 0x000e6400000e0000 */
[----:B----4-:R-:W-:Y:S02]  /*10830*/  IMAD.IADD R5, R0, 0x1, -R180 ;  /* 0x0000000100057824 */ /* 0x010fe400078e0ab4 */
[----:B------:R-:W2:Y:S02]  /*10840*/  SHFL.IDX PT, R3, R4, 0x3, 0x1c1f ;  /* 0x007c1f0004037f89 */ /* 0x000ea400000e0000 */
[----:B-1----:R-:W-:-:S02]  /*10850*/  IMAD.IADD R2, R5, 0x1, R2 ;  /* 0x0000000105027824 */ /* 0x002fc400078e0202 */
        /* <DEDUP_REMOVED lines=11> */
[----:B------:R-:W-:Y:S02]  /*10910*/  FMNMX.FTZ R3, R9, R10, !PT ;  /* 0x0000000a09037209 */ /* 0x000fe40007810000 */
[----:B------:R-:W-:Y:S02]  /*10920*/  FSEL R13, R69, -INF , P0 ;  /* 0xff800000450d7808 */ /* 0x000fe40000000000 */
[----:B------:R-:W-:-:S02]  /*10930*/  FSEL R14, R74, -INF , P2 ;  /* 0xff8000004a0e7808 */ /* 0x000fc40001000000 */
[----:B------:R-:W-:Y:S02]  /*10940*/  ISETP.GT.AND P0, PT, R0, 0x9, PT ;  /* 0x000000090000780c */ /* 0x000fe40003f04270 */
[----:B------:R-:W-:Y:S02]  /*10950*/  ISETP.GT.AND P2, PT, R2, 0x10, PT ;  /* 0x000000100200780c */ /* 0x000fe40003f44270 */
[----:B------:R-:W-:Y:S02]  /*10960*/  FMNMX.FTZ R3, R11, R3, !PT ;  /* 0x000000030b037209 */ /* 0x000fe40007810000 */
[----:B------:R-:W-:Y:S02]  /*10970*/  ISETP.GT.AND P1, PT, R0, 0x8, PT ;  /* 0x000000080000780c */ /* 0x000fe40003f24270 */
[----:B------:R-:W-:Y:S02]  /*10980*/  FSEL R17, R71, -INF , P0 ;  /* 0xff80000047117808 */ /* 0x000fe40000000000 */
[----:B------:R-:W-:-:S02]  /*10990*/  ISETP.GT.AND P0, PT, R2, 0x11, PT ;  /* 0x000000110200780c */ /* 0x000fc40003f04270 */
[----:B------:R-:W-:Y:S02]  /*109a0*/  FSEL R18, R64, -INF , P2 ;  /* 0xff80000040127808 */ /* 0x000fe40001000000 */
[----:B------:R-:W-:Y:S02]  /*109b0*/  FMNMX.FTZ R3, R13, R3, !PT ;  /* 0x000000030d037209 */ /* 0x000fe40007810000 */
[----:B------:R-:W-:Y:S02]  /*109c0*/  FSEL R16, R70, -INF , P1 ;  /* 0xff80000046107808 */ /* 0x000fe40000800000 */
[----:B------:R-:W-:Y:S01]  /*109d0*/  ISETP.GT.AND P3, PT, R0, 0x1, PT ;  /* 0x000000010000780c */ /* 0x000fe20003f64270 */
[----:B------:R-:W-:Y:S01]  /*109e0*/  LDSM.16.MT88.4 R68, [R167+0x400] ;  /* 0x00040000a744783b */ /* 0x000fe20000004200 */
[----:B------:R-:W-:Y:S02]  /*109f0*/  ISETP.GT.AND P1, PT, R2, 0x18, PT ;  /* 0x000000180200780c */ /* 0x000fe40003f24270 */
[----:B------:R-:W-:-:S02]  /*10a00*/  FSEL R19, R65, -INF , P0 ;  /* 0xff80000041137808 */ /* 0x000fc40000000000 */
[----:B------:R-:W-:Y:S02]  /*10a10*/  FMNMX.FTZ R3, R18, R3, !PT ;  /* 0x0000000312037209 */ /* 0x000fe40007810000 */
[----:B------:R-:W-:Y:S02]  /*10a20*/  FSEL R15, R75, -INF , P3 ;  /* 0xff8000004b0f7808 */ /* 0x000fe40001800000 */
[----:B------:R-:W-:Y:S01]  /*10a30*/  ISETP.GT.AND P0, PT, R2, 0x19, PT ;  /* 0x000000190200780c */ /* 0x000fe20003f04270 */
[----:B------:R-:W-:Y:S01]  /*10a40*/  LDSM.16.MT88.4 R72, [R167] ;  /* 0x00000000a748783b */ /* 0x000fe20000004200 */
        /* <DEDUP_REMOVED lines=8> */
[----:B------:R-:W-:-:S02]  /*10ad0*/  ISETP.GT.AND P3, PT, R2, 0x28, PT ;  /* 0x000000280200780c */ /* 0x000fc40003f64270 */
[----:B------:R-:W-:Y:S02]  /*10ae0*/  ISETP.GT.AND P2, PT, R2, 0x29, PT ;  /* 0x000000290200780c */ /* 0x000fe40003f44270 */
        /* <DEDUP_REMOVED lines=8> */
[----:B------:R-:W-:Y:S02]  /*10b70*/  FSEL R26, R67, -INF , P0 ;  /* 0xff800000431a7808 */ /* 0x000fe40000000000 */
[----:B------:R-:W-:Y:S01]  /*10b80*/  FSEL R129, R52, -INF , P3 ;  /* 0xff80000034817808 */ /* 0x000fe20001800000 */
[----:B------:R-:W-:Y:S01]  /*10b90*/  LDSM.16.MT88.4 R64, [R166+0x400] ;  /* 0x00040000a640783b */ /* 0x000fe20000004200 */
[----:B------:R-:W-:-:S02]  /*10ba0*/  ISETP.GT.AND P1, PT, R0, 0x18, PT ;  /* 0x000000180000780c */ /* 0x000fc40003f24270 */
[----:B------:R-:W-:Y:S02]  /*10bb0*/  FMNMX.FTZ R2, R24, R2, !PT ;  /* 0x0000000218027209 */ /* 0x000fe40007810000 */
[----:B------:R-:W-:Y:S02]  /*10bc0*/  FMNMX.FTZ R3, R131, R3, !PT ;  /* 0x0000000383037209 */ /* 0x000fe40007810000 */
[----:B------:R-:W-:Y:S02]  /*10bd0*/  FSEL R128, R53, -INF , P2 ;  /* 0xff80000035807808 */ /* 0x000fe40001000000 */
[----:B------:R-:W-:Y:S02]  /*10be0*/  ISETP.GT.AND P0, PT, R0, 0x19, PT ;  /* 0x000000190000780c */ /* 0x000fe40003f04270 */
[----:B------:R-:W-:Y:S02]  /*10bf0*/  FSEL R28, R62, -INF , P1 ;  /* 0xff8000003e1c7808 */ /* 0x000fe40000800000 */
[----:B------:R-:W-:-:S02]  /*10c00*/  FMNMX.FTZ R2, R26, R2, !PT ;  /* 0x000000021a027209 */ /* 0x000fc40007810000 */
[----:B------:R-:W-:Y:S02]  /*10c10*/  FMNMX.FTZ R3, R129, R3, !PT ;  /* 0x0000000381037209 */ /* 0x000fe40007810000 */
[----:B------:R-:W-:Y:S02]  /*10c20*/  FSEL R29, R63, -INF , P0 ;  /* 0xff8000003f1d7808 */ /* 0x000fe40000000000 */
[----:B------:R-:W-:Y:S01]  /*10c30*/  ISETP.GT.AND P1, PT, R0, 0x20, PT ;  /* 0x000000200000780c */ /* 0x000fe20003f24270 */
[----:B------:R-:W-:Y:S01]  /*10c40*/  LDSM.16.MT88.4 R60, [R166] ;  /* 0x00000000a63c783b */ /* 0x000fe20000004200 */
[----:B------:R-:W-:Y:S02]  /*10c50*/  FMNMX.FTZ R2, R28, R2, !PT ;  /* 0x000000021c027209 */ /* 0x000fe40007810000 */
[----:B------:R-:W-:Y:S02]  /*10c60*/  FMNMX.FTZ R3, R128, R3, !PT ;  /* 0x0000000380037209 */ /* 0x000fe40007810000 */
[----:B------:R-:W-:-:S02]  /*10c70*/  ISETP.GT.AND P0, PT, R0, 0x21, PT ;  /* 0x000000210000780c */ /* 0x000fc40003f04270 */
[----:B------:R-:W-:Y:S01]  /*10c80*/  FSEL R124, R58, -INF , P1 ;  /* 0xff8000003a7c7808 */ /* 0x000fe20000800000 */
[----:B------:R-:W1:Y:S01]  /*10c90*/  SHFL.BFLY PT, R8, R3, 0x2, 0x1f ;  /* 0x0c401f0003087f89 */ /* 0x000e6200000e0000 */
[----:B------:R-:W-:Y:S02]  /*10ca0*/  FMNMX.FTZ R2, R29, R2, !PT ;  /* 0x000000021d027209 */ /* 0x000fe40007810000 */
[----:B------:R-:W-:Y:S02]  /*10cb0*/  FSEL R127, R59, -INF , P0 ;  /* 0xff8000003b7f7808 */ /* 0x000fe40000000000 */
[----:B------:R-:W-:Y:S02]  /*10cc0*/  ISETP.GT.AND P1, PT, R0, 0x28, PT ;  /* 0x000000280000780c */ /* 0x000fe40003f24270 */
[----:B------:R-:W-:Y:S02]  /*10cd0*/  FMNMX.FTZ R2, R124, R2, !PT ;  /* 0x000000027c027209 */ /* 0x000fe40007810000 */
[----:B------:R-:W-:-:S02]  /*10ce0*/  ISETP.GT.AND P0, PT, R0, 0x29, PT ;  /* 0x000000290000780c */ /* 0x000fc40003f04270 */
[----:B------:R-:W-:Y:S02]  /*10cf0*/  FSEL R126, R54, -INF , P1 ;  /* 0xff800000367e7808 */ /* 0x000fe40000800000 */
[----:B------:R-:W-:Y:S02]  /*10d00*/  FMNMX.FTZ R2, R127, R2, !PT ;  /* 0x000000027f027209 */ /* 0x000fe40007810000 */
[----:B------:R-:W-:Y:S02]  /*10d10*/  FSEL R125, R55, -INF , P0 ;  /* 0xff800000377d7808 */ /* 0x000fe40000000000 */
[----:B------:R-:W-:Y:S01]  /*10d20*/  FMNMX.FTZ R2, R126, R2, !PT ;  /* 0x000000027e027209 */ /* 0x000fe20007810000 */
[----:B------:R-:W-:Y:S03]  /*10d30*/  LDSM.16.MT88.4 R52, [R167+0x1000] ;  /* 0x00100000a734783b */ /* 0x000fe60000004200 */
[----:B------:R-:W-:-:S02]  /*10d40*/  FMNMX.FTZ R2, R125, R2, !PT ;  /* 0x000000027d027209 */ /* 0x000fc40007810000 */
[----:B-1----:R-:W-:-:S03]  /*10d50*/  FMNMX.FTZ R0, R3, R8, !PT ;  /* 0x0000000803007209 */ /* 0x002fc60007810000 */
[----:B------:R-:W1:Y:S04]  /*10d60*/  SHFL.BFLY PT, R7, R2, 0x2, 0x1f ;  /* 0x0c401f0002077f89 */ /* 0x000e6800000e0000 */
[----:B------:R-:W2:Y:S01]  /*10d70*/  SHFL.BFLY PT, R3, R0, 0x1, 0x1f ;  /* 0x0c201f0000037f89 */ /* 0x000ea200000e0000 */
[----:B-1----:R-:W-:Y:S02]  /*10d80*/  FMNMX.FTZ R2, R2, R7, !PT ;  /* 0x0000000702027209 */ /* 0x002fe40007810000 */
[----:B--2---:R-:W-:-:S03]  /*10d90*/  FMNMX.FTZ R138, R0, R3, !PT ;  /* 0x00000003008a7209 */ /* 0x004fc60007810000 */
[----:B------:R-:W1:Y:S01]  /*10da0*/  SHFL.BFLY PT, R7, R2, 0x1, 0x1f ;  /* 0x0c201f0002077f89 */ /* 0x000e6200000e0000 */
[C---:B------:R-:W-:Y:S01]  /*10db0*/  FSETP.NEU.FTZ.AND P0, PT, R138.reuse, -INF , PT ;  /* 0xff8000008a00780b */ /* 0x040fe20003f1d000 */
[----:B------:R-:W-:-:S05]  /*10dc0*/  FMUL.FTZ R0, R138, c[0x0][0x2d0] ;  /* 0x0000b4008a007a20 */ /* 0x000fca0000410000 */
[----:B------:R-:W-:-:S05]  /*10dd0*/  FSEL R12, R0, RZ, P0 ;  /* 0x000000ff000c7208 */ /* 0x000fca0000000000 */
[----:B------:R-:W-:-:S04]  /*10de0*/  FFMA.FTZ R0, R9, c[0x0][0x2d0], -R12 ;  /* 0x0000b40009007a23 */ /* 0x000fc8000001080c */
[----:B------:R2:W-:Y:S01]  /*10df0*/  MUFU.EX2 R213, R0 ;  /* 0x0000000000d57308 */ /* 0x0005e20000000800 */
[----:B-1----:R-:W-:Y:S02]  /*10e00*/  FMNMX.FTZ R135, R2, R7, !PT ;  /* 0x0000000702877209 */ /* 0x002fe40007810000 */
[----:B------:R-:W-:Y:S02]  /*10e10*/  SHFL.IDX PT, R7, R4, RZ, 0x1c1f ;  /* 0x001c1fff04077589 */ /* 0x000fe400000e0000 */
[C---:B------:R-:W-:Y:S01]  /*10e20*/  FSETP.NEU.FTZ.AND P0, PT, R135.reuse, -INF , PT ;  /* 0xff8000008700780b */ /* 0x040fe20003f1d000 */
[----:B------:R-:W-:Y:S01]  /*10e30*/  FMUL.FTZ R3, R135, c[0x0][0x2d0] ;  /* 0x0000b40087037a20 */ /* 0x000fe20000410000 */
[----:B------:R1:W3:Y:S01]  /*10e40*/  SHFL.IDX PT, R2, R4, 0x1, 0x1c1f ;  /* 0x003c1f0004027f89 */ /* 0x0002e200000e0000 */
[----:B--2---:R-:W-:-:S03]  /*10e50*/  FFMA.FTZ R0, R10, c[0x0][0x2d0], -R12 ;  /* 0x0000b4000a007a23 */ /* 0x004fc6000001080c */
[----:B------:R-:W-:Y:S01]  /*10e60*/  FSEL R3, R3, RZ, P0 ;  /* 0x000000ff03037208 */ /* 0x000fe20000000000 */
[----:B------:R-:W2:Y:S01]  /*10e70*/  MUFU.EX2 R209, R0 ;  /* 0x0000000000d17308 */ /* 0x000ea20000000800 */
[--C-:B-1----:R-:W-:Y:S01]  /*10e80*/  FFMA.FTZ R4, R19, c[0x0][0x2d0], -R12.reuse ;  /* 0x0000b40013047a23 */ /* 0x102fe2000001080c */
[----:B--2---:R-:W-:Y:S01]  /*10e90*/  F2FP.PACK_AB R8, R209, R213 ;  /* 0x000000d5d108723e */ /* 0x004fe200000000ff */
[----:B------:R-:W-:-:S05]  /*10ea0*/  FFMA.FTZ R0, R11, c[0x0][0x2d0], -R12 ;  /* 0x0000b4000b007a23 */ /* 0x000fca000001080c */
[----:B------:R1:W-:Y:S01]  /*10eb0*/  MUFU.EX2 R212, R4 ;  /* 0x0000000400d47308 */ /* 0x0003e20000000800 */
[----:B---3--:R-:W-:-:S05]  /*10ec0*/  IMAD.IADD R2, R5, 0x1, R2 ;  /* 0x0000000105027824 */ /* 0x008fca00078e0202 */
[----:B------:R-:W-:Y:S02]  /*10ed0*/  IMNMX R2, R6, R2, PT ;  /* 0x0000000206027217 */ /* 0x000fe40003800200 */
[----:B------:R2:W-:Y:S01]  /*10ee0*/  MUFU.EX2 R217, R0 ;  /* 0x0000000000d97308 */ /* 0x0005e20000000800 */
[----:B-1----:R-:W-:-:S07]  /*10ef0*/  FFMA.FTZ R4, R20, c[0x0][0x2d0], -R12 ;  /* 0x0000b40014047a23 */ /* 0x002fce000001080c */
[----:B------:R1:W-:Y:S01]  /*10f00*/  MUFU.EX2 R215, R4 ;  /* 0x0000000400d77308 */ /* 0x0003e20000000800 */
[----:B--2---:R-:W-:-:S07]  /*10f10*/  FFMA.FTZ R0, R13, c[0x0][0x2d0], -R12 ;  /* 0x0000b4000d007a23 */ /* 0x004fce000001080c */
[----:B------:R2:W3:Y:S01]  /*10f20*/  MUFU.EX2 R218, R0 ;  /* 0x0000000000da7308 */ /* 0x0004e20000000800 */
[----:B-1----:R-:W-:-:S07]  /*10f30*/  FFMA.FTZ R4, R21, c[0x0][0x2d0], -R12 ;  /* 0x0000b40015047a23 */ /* 0x002fce000001080c */
[----:B------:R1:W-:Y:S01]  /*10f40*/  MUFU.EX2 R214, R4 ;  /* 0x0000000400d67308 */ /* 0x0003e20000000800 */
[----:B--2---:R-:W-:Y:S01]  /*10f50*/  FFMA.FTZ R0, R14, c[0x0][0x2d0], -R3 ;  /* 0x0000b4000e007a23 */ /* 0x004fe20000010803 */
[----:B---3--:R-:W-:-:S06]  /*10f60*/  F2FP.PACK_AB R10, R218, R217 ;  /* 0x000000d9da0a723e */ /* 0x008fcc00000000ff */
[----:B------:R2:W-:Y:S01]  /*10f70*/  MUFU.EX2 R208, R0 ;  /* 0x0000000000d07308 */ /* 0x0005e20000000800 */
[----:B-1----:R-:W-:-:S07]  /*10f80*/  FFMA.FTZ R4, R24, c[0x0][0x2d0], -R3 ;  /* 0x0000b40018047a23 */ /* 0x002fce0000010803 */
[----:B------:R1:W-:Y:S01]  /*10f90*/  MUFU.EX2 R206, R4 ;  /* 0x0000000400ce7308 */ /* 0x0003e20000000800 */
[----:B--2---:R-:W-:-:S07]  /*10fa0*/  FFMA.FTZ R0, R15, c[0x0][0x2d0], -R3 ;  /* 0x0000b4000f007a23 */ /* 0x004fce0000010803 */
[----:B------:R2:W3:Y:S01]  /*10fb0*/  MUFU.EX2 R207, R0 ;  /* 0x0000000000cf7308 */ /* 0x0004e20000000800 */
[----:B-1----:R-:W-:-:S07]  /*10fc0*/  FFMA.FTZ R4, R26, c[0x0][0x2d0], -R3 ;  /* 0x0000b4001a047a23 */ /* 0x002fce0000010803 */
[----:B------:R-:W-:Y:S01]  /*10fd0*/  MUFU.EX2 R205, R4 ;  /* 0x0000000400cd7308 */ /* 0x000fe20000000800 */
[----:B--2---:R-:W-:Y:S01]  /*10fe0*/  FFMA.FTZ R0, R16, c[0x0][0x2d0], -R3 ;  /* 0x0000b40010007a23 */ /* 0x004fe20000010803 */
[----:B---3--:R-:W-:-:S06]  /*10ff0*/  F2FP.PACK_AB R9, R207, R208 ;  /* 0x000000d0cf09723e */ /* 0x008fcc00000000ff */
[----:B------:R1:W-:Y:S02]  /*11000*/  MUFU.EX2 R210, R0 ;  /* 0x0000000000d27308 */ /* 0x0003e40000000800 */
[----:B-1----:R-:W-:-:S06]  /*11010*/  FFMA.FTZ R0, R17, c[0x0][0x2d0], -R3 ;  /* 0x0000b40011007a23 */ /* 0x002fcc0000010803 */
[----:B------:R1:W2:Y:S02]  /*11020*/  MUFU.EX2 R211, R0 ;  /* 0x0000000000d37308 */ /* 0x0002a40000000800 */
[----:B-1----:R-:W-:Y:S01]  /*11030*/  FFMA.FTZ R0, R18, c[0x0][0x2d0], -R12 ;  /* 0x0000b40012007a23 */ /* 0x002fe2000001080c */
[----:B--2---:R-:W-:-:S05]  /*11040*/  F2FP.PACK_AB R11, R211, R210 ;  /* 0x000000d2d30b723e */ /* 0x004fca00000000ff */
[----:B------:R1:W2:Y:S02]  /*11050*/  MUFU.EX2 R216, R0 ;  /* 0x0000000000d87308 */ /* 0x0002a40000000800 */
[C---:B------:R-:W-:Y:S08]  /*11060*/  HMMA.16816.F32 R40, R8.reuse, R60, RZ ;  /* 0x0000003c0828723c */ /* 0x040ff000000018ff */
[----:B------:R-:W-:Y:S01]  /*11070*/  HMMA.16816.F32 R44, R8, R84, RZ ;  /* 0x00000054082c723c */ /* 0x000fe200000018ff */
[----:B-1----:R-:W-:-:S07]  /*11080*/  IMAD.IADD R0, R5, 0x1, R7 ;  /* 0x0000000105007824 */ /* 0x002fce00078e0207 */
[C---:B------:R-:W-:Y:S01]  /*11090*/  HMMA.16816.F32 R56, R8.reuse, R72, RZ ;  /* 0x000000480838723c */ /* 0x040fe200000018ff */
[----:B------:R-:W-:Y:S02]  /*110a0*/  IMNMX R0, R6, R0, PT ;  /* 0x0000000006007217 */ /* 0x000fe40003800200 */
[----:B------:R-:W-:Y:S02]  /*110b0*/  F2FP.PACK_AB R6, R214, R215 ;  /* 0x000000d7d606723e */ /* 0x000fe400000000ff */
[C---:B------:R-:W-:Y:S02]  /*110c0*/  ISETP.GT.AND P0, PT, R0.reuse, RZ, PT ;  /* 0x000000ff0000720c */ /* 0x040fe40003f04270 */
[C---:B------:R-:W-:Y:S01]  /*110d0*/  ISETP.GT.AND P2, PT, R0.reuse, 0x1, PT ;  /* 0x000000010000780c */ /* 0x040fe20003f44270 */
[----:B------:R-:W-:Y:S01]  /*110e0*/  HMMA.16816.F32 R108, R8, R80, RZ ;  /* 0x00000050086c723c */ /* 0x000fe200000018ff */
[----:B------:R-:W-:Y:S02]  /*110f0*/  ISETP.GT.AND P3, PT, R0, 0x8, PT ;  /* 0x000000080000780c */ /* 0x000fe40003f64270 */
[----:B------:R-:W-:-:S02]  /*11100*/  FSEL R17, R48, -INF , P0 ;  /* 0xff80000030117808 */ /* 0x000fc40000000000 */
[----:B------:R-:W-:Y:S02]  /*11110*/  FSEL R22, R49, -INF , P2 ;  /* 0xff80000031167808 */ /* 0x000fe40001000000 */
[----:B------:R-:W-:Y:S01]  /*11120*/  ISETP.GT.AND P1, PT, R0, 0x9, PT ;  /* 0x000000090000780c */ /* 0x000fe20003f24270 */
[C---:B------:R-:W-:Y:S01]  /*11130*/  HMMA.16816.F32 R100, R8.reuse, R88, RZ ;  /* 0x000000580864723c */ /* 0x040fe200000018ff */
[----:B------:R-:W-:Y:S02]  /*11140*/  FSEL R21, R148, -INF , P3 ;  /* 0xff80000094157808 */ /* 0x000fe40001800000 */
[----:B------:R-:W-:Y:S02]  /*11150*/  FMNMX.FTZ R5, R17, R22, !PT ;  /* 0x0000001611057209 */ /* 0x000fe40007810000 */
[----:B------:R-:W-:Y:S02]  /*11160*/  ISETP.GT.AND P0, PT, R0, 0x10, PT ;  /* 0x000000100000780c */ /* 0x000fe40003f04270 */
[----:B------:R-:W-:Y:S01]  /*11170*/  FSEL R23, R149, -INF , P1 ;  /* 0xff80000095177808 */ /* 0x000fe20000800000 */
[----:B------:R-:W-:Y:S01]  /*11180*/  HMMA.16816.F32 R112, R8, R96, RZ ;  /* 0x000000600870723c */ /* 0x000fe200000018ff */
[----:B------:R-:W-:Y:S01]  /*11190*/  FMNMX.FTZ R4, R21, R5, !PT ;  /* 0x0000000515047209 */ /* 0x000fe20007810000 */
[----:B------:R-:W-:Y:S01]  /*111a0*/  FFMA.FTZ R5, R28, c[0x0][0x2d0], -R3 ;  /* 0x0000b4001c057a23 */ /* 0x000fe20000010803 */
[----:B------:R-:W-:-:S02]  /*111b0*/  FSEL R24, R156, -INF , P0 ;  /* 0xff8000009c187808 */ /* 0x000fc40000000000 */
[C---:B------:R-:W-:Y:S01]  /*111c0*/  ISETP.GT.AND P1, PT, R0.reuse, 0x19, PT ;  /* 0x000000190000780c */ /* 0x040fe20003f24270 */
[----:B------:R1:W-:Y:S01]  /*111d0*/  MUFU.EX2 R204, R5 ;  /* 0x0000000500cc7308 */ /* 0x0003e20000000800 */
[C---:B------:R-:W-:Y:S01]  /*111e0*/  ISETP.GT.AND P0, PT, R0.reuse, 0x20, PT ;  /* 0x000000200000780c */ /* 0x040fe20003f04270 */
[C---:B------:R-:W-:Y:S01]  /*111f0*/  HMMA.16816.F32 R120, R8.reuse, R62, RZ ;  /* 0x0000003e0878723c */ /* 0x040fe200000018ff */
[----:B------:R-:W-:Y:S02]  /*11200*/  ISETP.GT.AND P3, PT, R0, 0x11, PT ;  /* 0x000000110000780c */ /* 0x000fe40003f64270 */
[----:B------:R-:W-:Y:S02]  /*11210*/  FMNMX.FTZ R4, R23, R4, !PT ;  /* 0x0000000417047209 */ /* 0x000fe40007810000 */
[----:B------:R-:W-:Y:S02]  /*11220*/  FSEL R26, R153, -INF , P1 ;  /* 0xff800000991a7808 */ /* 0x000fe40000800000 */
[----:B------:R-:W-:Y:S01]  /*11230*/  FSEL R79, R160, -INF , P0 ;  /* 0xff800000a04f7808 */ /* 0x000fe20000000000 */
[----:B------:R-:W-:Y:S01]  /*11240*/  HMMA.16816.F32 R116, R8, R74, RZ ;  /* 0x0000004a0874723c */ /* 0x000fe200000018ff */
[----:B------:R-:W-:-:S02]  /*11250*/  ISETP.GT.AND P2, PT, R0, 0x18, PT ;  /* 0x000000180000780c */ /* 0x000fc40003f44270 */
[----:B------:R-:W-:Y:S02]  /*11260*/  FSEL R25, R157, -INF , P3 ;  /* 0xff8000009d197808 */ /* 0x000fe40001800000 */
[----:B------:R-:W-:Y:S01]  /*11270*/  FMNMX.FTZ R4, R24, R4, !PT ;  /* 0x0000000418047209 */ /* 0x000fe20007810000 */
[----:B-1----:R-:W-:Y:S01]  /*11280*/  FFMA.FTZ R5, R29, c[0x0][0x2d0], -R3 ;  /* 0x0000b4001d057a23 */ /* 0x002fe20000010803 */
[C---:B------:R-:W-:Y:S01]  /*11290*/  ISETP.GT.AND P1, PT, R2.reuse, RZ, PT ;  /* 0x000000ff0200720c */ /* 0x040fe20003f24270 */
[----:B------:R-:W-:Y:S01]  /*112a0*/  HMMA.16816.F32 R104, R8, R82, RZ ;  /* 0x000000520868723c */ /* 0x000fe200000018ff */
[----:B------:R-:W-:Y:S01]  /*112b0*/  ISETP.GT.AND P0, PT, R2, 0x1, PT ;  /* 0x000000010200780c */ /* 0x000fe20003f04270 */
[----:B------:R1:W3:Y:S01]  /*112c0*/  MUFU.EX2 R179, R5 ;  /* 0x0000000500b37308 */ /* 0x0002e20000000800 */
[----:B------:R-:W-:Y:S02]  /*112d0*/  FSEL R27, R152, -INF , P2 ;  /* 0xff800000981b7808 */ /* 0x000fe40001000000 */
[----:B------:R-:W-:-:S02]  /*112e0*/  FMNMX.FTZ R4, R25, R4, !PT ;  /* 0x0000000419047209 */ /* 0x000fc40007810000 */
[----:B------:R-:W-:Y:S01]  /*112f0*/  FSEL R20, R50, -INF , P1 ;  /* 0xff80000032147808 */ /* 0x000fe20000800000 */
[C---:B------:R-:W-:Y:S01]  /*11300*/  HMMA.16816.F32 R36, R8.reuse, R86, RZ ;  /* 0x000000560824723c */ /* 0x040fe200000018ff */
[----:B------:R-:W-:Y:S02]  /*11310*/  FSEL R19, R51, -INF , P0 ;  /* 0xff80000033137808 */ /* 0x000fe40000000000 */
[----:B------:R-:W4:Y:S01]  /*11320*/  LDSM.16.MT88.4 R48, [R166+0x1c00] ;  /* 0x001c0000a630783b */ /* 0x000f220000004200 */
[C---:B------:R-:W-:Y:S02]  /*11330*/  ISETP.GT.AND P2, PT, R0.reuse, 0x21, PT ;  /* 0x000000210000780c */ /* 0x040fe40003f44270 */
[----:B------:R-:W-:Y:S02]  /*11340*/  FMNMX.FTZ R4, R27, R4, !PT ;  /* 0x000000041b047209 */ /* 0x000fe40007810000 */
[----:B------:R-:W-:Y:S01]  /*11350*/  FSEL R78, R161, -INF , P2 ;  /* 0xff800000a14e7808 */ /* 0x000fe20001000000 */
[----:B------:R-:W-:Y:S01]  /*11360*/  HMMA.16816.F32 R32, R8, R90, RZ ;  /* 0x0000005a0820723c */ /* 0x000fe200000018ff */
[----:B------:R-:W-:-:S02]  /*11370*/  ISETP.GT.AND P3, PT, R0, 0x28, PT ;  /* 0x000000280000780c */ /* 0x000fc40003f64270 */
[----:B------:R-:W-:Y:S02]  /*11380*/  ISETP.GT.AND P2, PT, R0, 0x29, PT ;  /* 0x000000290000780c */ /* 0x000fe40003f44270 */
[----:B------:R-:W-:Y:S02]  /*11390*/  FMNMX.FTZ R0, R26, R4, !PT ;  /* 0x000000041a007209 */ /* 0x000fe40007810000 */
[----:B------:R-:W-:Y:S01]  /*113a0*/  ISETP.GT.AND P1, PT, R2, 0x8, PT ;  /* 0x000000080200780c */ /* 0x000fe20003f24270 */
[----:B------:R-:W-:Y:S01]  /*113b0*/  HMMA.16816.F32 R28, R8, R98, RZ ;  /* 0x00000062081c723c */ /* 0x000fe200000018ff */
[----:B------:R-:W-:Y:S02]  /*113c0*/  FMNMX.FTZ R0, R79, R0, !PT ;  /* 0x000000004f007209 */ /* 0x000fe40007810000 */
[----:B------:R-:W-:Y:S02]  /*113d0*/  FSEL R77, R168, -INF , P3 ;  /* 0xff800000a84d7808 */ /* 0x000fe40001800000 */
[----:B------:R-:W-:-:S02]  /*113e0*/  FMNMX.FTZ R0, R78, R0, !PT ;  /* 0x000000004e007209 */ /* 0x000fc40007810000 */
[----:B------:R-:W-:Y:S02]  /*113f0*/  ISETP.GT.AND P0, PT, R2, 0x9, PT ;  /* 0x000000090200780c */ /* 0x000fe40003f04270 */
[----:B--2---:R-:W-:Y:S02]  /*11400*/  F2FP.PACK_AB R4, R212, R216 ;  /* 0x000000d8d404723e */ /* 0x004fe400000000ff */
[----:B-1----:R-:W-:Y:S02]  /*11410*/  F2FP.PACK_AB R5, R205, R206 ;  /* 0x000000cecd05723e */ /* 0x002fe400000000ff */
[----:B---3--:R-:W-:Y:S02]  /*11420*/  F2FP.PACK_AB R7, R179, R204 ;  /* 0x000000ccb307723e */ /* 0x008fe400000000ff */
[----:B------:R-:W-:Y:S02]  /*11430*/  FSEL R16, R150, -INF , P1 ;  /* 0xff80000096107808 */ /* 0x000fe40000800000 */
[----:B------:R-:W-:-:S02]  /*11440*/  FMNMX.FTZ R8, R20, R19, !PT ;  /* 0x0000001314087209 */ /* 0x000fc40007810000 */
[----:B------:R-:W-:Y:S01]  /*11450*/  FSEL R76, R169, -INF , P2 ;  /* 0xff800000a94c7808 */ /* 0x000fe20001000000 */
[C---:B------:R-:W-:Y:S01]  /*11460*/  HMMA.16816.F32 R220, R4.reuse, R64, R40 ;  /* 0x0000004004dc723c */ /* 0x040fe20000001828 */
[----:B------:R-:W-:Y:S01]  /*11470*/  FMNMX.FTZ R0, R77, R0, !PT ;  /* 0x000000004d007209 */ /* 0x000fe20007810000 */
[----:B------:R-:W-:Y:S01]  /*11480*/  LDSM.16.MT88.4 R40, [R167+0x1c00] ;  /* 0x001c0000a728783b */ /* 0x000fe20000004200 */
[----:B------:R-:W-:Y:S02]  /*11490*/  FSEL R15, R151, -INF , P0 ;  /* 0xff800000970f7808 */ /* 0x000fe40000000000 */
[----:B------:R-:W-:Y:S02]  /*114a0*/  ISETP.GT.AND P0, PT, R2, 0x10, PT ;  /* 0x000000100200780c */ /* 0x000fe40003f04270 */
[----:B------:R-:W-:Y:S01]  /*114b0*/  FMNMX.FTZ R8, R16, R8, !PT ;  /* 0x0000000810087209 */ /* 0x000fe20007810000 */
[----:B------:R-:W-:Y:S01]  /*114c0*/  HMMA.16816.F32 R172, R4, R52, R44 ;  /* 0x0000003404ac723c */ /* 0x000fe2000000182c */
[----:B------:R-:W-:-:S02]  /*114d0*/  FMNMX.FTZ R0, R76, R0, !PT ;  /* 0x000000004c007209 */ /* 0x000fc40007810000 */
[----:B------:R-:W-:Y:S02]  /*114e0*/  ISETP.GT.AND P2, PT, R2, 0x11, PT ;  /* 0x000000110200780c */ /* 0x000fe40003f44270 */
[----:B------:R-:W-:Y:S01]  /*114f0*/  FSEL R13, R158, -INF , P0 ;  /* 0xff8000009e0d7808 */ /* 0x000fe20000000000 */
[----:B------:R-:W1:Y:S01]  /*11500*/  SHFL.BFLY PT, R9, R0, 0x2, 0x1f ;  /* 0x0c401f0000097f89 */ /* 0x000e6200000e0000 */
[----:B------:R-:W-:Y:S01]  /*11510*/  FMNMX.FTZ R8, R15, R8, !PT ;  /* 0x000000080f087209 */ /* 0x000fe20007810000 */
[----:B------:R-:W-:Y:S01]  /*11520*/  HMMA.16816.F32 R236, R4, R68, R56 ;  /* 0x0000004404ec723c */ /* 0x000fe20000001838 */
[C---:B------:R-:W-:Y:S02]  /*11530*/  ISETP.GT.AND P0, PT, R2.reuse, 0x19, PT ;  /* 0x000000190200780c */ /* 0x040fe40003f04270 */
[----:B------:R-:W-:Y:S02]  /*11540*/  ISETP.GT.AND P1, PT, R2, 0x18, PT ;  /* 0x000000180200780c */ /* 0x000fe40003f24270 */
[----:B------:R-:W-:-:S02]  /*11550*/  FSEL R11, R159, -INF , P2 ;  /* 0xff8000009f0b7808 */ /* 0x000fc40001000000 */
[----:B------:R-:W-:Y:S01]  /*11560*/  FMNMX.FTZ R8, R13, R8, !PT ;  /* 0x000000080d087209 */ /* 0x000fe20007810000 */
[C---:B----4-:R-:W-:Y:S01]  /*11570*/  HMMA.16816.F32 R56, R4.reuse, R48, R100 ;  /* 0x000000300438723c */ /* 0x050fe20000001864 */
[----:B------:R-:W-:Y:S02]  /*11580*/  FSEL R18, R155, -INF , P0 ;  /* 0xff8000009b127808 */ /* 0x000fe40000000000 */
[----:B------:R-:W-:Y:S02]  /*11590*/  ISETP.GT.AND P0, PT, R2, 0x20, PT ;  /* 0x000000200200780c */ /* 0x000fe40003f04270 */
[----:B------:R-:W-:Y:S02]  /*115a0*/  FSEL R14, R154, -INF , P1 ;  /* 0xff8000009a0e7808 */ /* 0x000fe40000800000 */
[----:B------:R-:W-:Y:S01]  /*115b0*/  FMNMX.FTZ R8, R11, R8, !PT ;  /* 0x000000080b087209 */ /* 0x000fe20007810000 */
[C---:B------:R-:W-:Y:S01]  /*115c0*/  HMMA.16816.F32 R240, R4.reuse, R92, R108 ;  /* 0x0000005c04f0723c */ /* 0x040fe2000000186c */
[----:B------:R-:W-:Y:S01]  /*115d0*/  FSEL R47, R162, -INF , P0 ;  /* 0xff800000a22f7808 */ /* 0x000fe20000000000 */
[----:B------:R-:W-:Y:S01]  /*115e0*/  IMAD.MOV.U32 R151, RZ, RZ, R172 ;  /* 0x000000ffff977224 */ /* 0x000fe200078e00ac */
[C---:B------:R-:W-:Y:S01]  /*115f0*/  ISETP.GT.AND P2, PT, R2.reuse, 0x21, PT ;  /* 0x000000210200780c */ /* 0x040fe20003f44270 */
[----:B------:R-:W-:Y:S01]  /*11600*/  IMAD.MOV.U32 R150, RZ, RZ, R173 ;  /* 0x000000ffff967224 */ /* 0x000fe200078e00ad */
[C---:B------:R-:W-:Y:S01]  /*11610*/  ISETP.GT.AND P1, PT, R2.reuse, 0x28, PT ;  /* 0x000000280200780c */ /* 0x040fe20003f24270 */
[----:B------:R-:W-:Y:S01]  /*11620*/  IMAD.MOV.U32 R149, RZ, RZ, R174 ;  /* 0x000000ffff957224 */ /* 0x000fe200078e00ae */
[----:B------:R-:W-:Y:S01]  /*11630*/  ISETP.GT.AND P0, PT, R2, 0x29, PT ;  /* 0x000000290200780c */ /* 0x000fe20003f04270 */
[----:B------:R-:W-:Y:S01]  /*11640*/  HMMA.16816.F32 R120, R4, R66, R120 ;  /* 0x000000420478723c */ /* 0x000fe20000001878 */
[----:B------:R-:W-:Y:S01]  /*11650*/  FMNMX.FTZ R2, R14, R8, !PT ;  /* 0x000000080e027209 */ /* 0x000fe20007810000 */
[----:B------:R-:W-:Y:S01]  /*11660*/  IMAD.MOV.U32 R148, RZ, RZ, R175 ;  /* 0x000000ffff947224 */ /* 0x000fe200078e00af */
[----:B------:R-:W-:-:S02]  /*11670*/  FSEL R46, R163, -INF , P2 ;  /* 0xff800000a32e7808 */ /* 0x000fc40001000000 */
[----:B------:R-:W-:Y:S01]  /*11680*/  FMNMX.FTZ R2, R18, R2, !PT ;  /* 0x0000000212027209 */ /* 0x000fe20007810000 */
[----:B------:R-:W-:Y:S01]  /*11690*/  LDSM.16.MT88.4 R160, [R166+0x800] ;  /* 0x00080000a6a0783b */ /* 0x000fe20000004200 */
[----:B------:R-:W-:Y:S01]  /*116a0*/  FSEL R45, R170, -INF , P1 ;  /* 0xff800000aa2d7808 */ /* 0x000fe20000800000 */
[----:B------:R-:W-:Y:S01]  /*116b0*/  IMAD.MOV.U32 R159, RZ, RZ, R56 ;  /* 0x000000ffff9f7224 */ /* 0x000fe200078e0038 */
[----:B------:R-:W-:Y:S01]  /*116c0*/  FMNMX.FTZ R2, R47, R2, !PT ;  /* 0x000000022f027209 */ /* 0x000fe20007810000 */
[----:B------:R-:W-:Y:S01]  /*116d0*/  IMAD.MOV.U32 R158, RZ, RZ, R57 ;  /* 0x000000ffff9e7224 */ /* 0x000fe200078e0039 */
[----:B-1----:R-:W-:Y:S01]  /*116e0*/  FMNMX.FTZ R0, R0, R9, !PT ;  /* 0x0000000900007209 */ /* 0x002fe20007810000 */
[----:B------:R-:W-:Y:S01]  /*116f0*/  IMAD.MOV.U32 R157, RZ, RZ, R58 ;  /* 0x000000ffff9d7224 */ /* 0x000fe200078e003a */
[----:B------:R-:W-:Y:S01]  /*11700*/  FMNMX.FTZ R2, R46, R2, !PT ;  /* 0x000000022e027209 */ /* 0x000fe20007810000 */
[----:B------:R-:W-:Y:S01]  /*11710*/  IMAD.MOV.U32 R156, RZ, RZ, R59 ;  /* 0x000000ffff9c7224 */ /* 0x000fe200078e003b */
[----:B------:R-:W-:Y:S01]  /*11720*/  FSEL R44, R171, -INF , P0 ;  /* 0xff800000ab2c7808 */ /* 0x000fe20000000000 */
[----:B------:R-:W1:Y:S01]  /*11730*/  SHFL.BFLY PT, R9, R0, 0x1, 0x1f ;  /* 0x0c201f0000097f89 */ /* 0x000e6200000e0000 */
[----:B------:R-:W-:Y:S01]  /*11740*/  FMNMX.FTZ R2, R45, R2, !PT ;  /* 0x000000022d027209 */ /* 0x000fe20007810000 */
[----:B------:R-:W-:Y:S03]  /*11750*/  HMMA.16816.F32 R56, R4, R40, R112 ;  /* 0x000000280438723c */ /* 0x000fe60000001870 */
[----:B------:R-:W-:-:S05]  /*11760*/  FMNMX.FTZ R8, R44, R2, !PT ;  /* 0x000000022c087209 */ /* 0x000fca0007810000 */
[----:B------:R-:W2:Y:S01]  /*11770*/  SHFL.BFLY PT, R10, R8, 0x2, 0x1f ;  /* 0x0c401f00080a7f89 */ /* 0x000ea200000e0000 */
[C---:B------:R-:W-:Y:S08]  /*11780*/  HMMA.16816.F32 R108, R4.reuse, R70, R116 ;  /* 0x00000046046c723c */ /* 0x040ff00000001874 */
[----:B------:R-:W-:Y:S01]  /*11790*/  HMMA.16816.F32 R232, R4, R54, R36 ;  /* 0x0000003604e8723c */ /* 0x000fe20000001824 */
[----:B-1----:R-:W-:-:S06]  /*117a0*/  FMNMX.FTZ R140, R0, R9, !PT ;  /* 0x00000009008c7209 */ /* 0x002fcc0007810000 */
[----:B------:R-:W-:Y:S01]  /*117b0*/  IMAD.MOV.U32 R115, RZ, RZ, R56 ;  /* 0x000000ffff737224 */ /* 0x000fe200078e0038 */
[C---:B------:R-:W-:Y:S01]  /*117c0*/  HMMA.16816.F32 R228, R4.reuse, R50, R32 ;  /* 0x0000003204e4723c */ /* 0x040fe20000001820 */
[C---:B------:R-:W-:Y:S01]  /*117d0*/  FSETP.NEU.FTZ.AND P0, PT, R140.reuse, -INF , PT ;  /* 0xff8000008c00780b */ /* 0x040fe20003f1d000 */
[----:B------:R-:W-:Y:S02]  /*117e0*/  FMUL.FTZ R2, R140, c[0x0][0x2d0] ;  /* 0x0000b4008c027a20 */ /* 0x000fe40000410000 */
[----:B------:R-:W-:Y:S02]  /*117f0*/  IMAD.MOV.U32 R114, RZ, RZ, R57 ;  /* 0x000000ffff727224 */ /* 0x000fe400078e0039 */
[----:B------:R-:W-:Y:S01]  /*11800*/  IMAD.MOV.U32 R113, RZ, RZ, R58 ;  /* 0x000000ffff717224 */ /* 0x000fe200078e003a */
[----:B--2---:R-:W-:Y:S01]  /*11810*/  FMNMX.FTZ R0, R8, R10, !PT ;  /* 0x0000000a08007209 */ /* 0x004fe20007810000 */
[----:B------:R-:W-:Y:S01]  /*11820*/  IMAD.MOV.U32 R112, RZ, RZ, R59 ;  /* 0x000000ffff707224 */ /* 0x000fe200078e003b */
[----:B------:R-:W-:Y:S01]  /*11830*/  HMMA.16816.F32 R224, R4, R42, R28 ;  /* 0x0000002a04e0723c */ /* 0x000fe2000000181c */
[----:B------:R-:W-:-:S07]  /*11840*/  FSEL R2, R2, RZ, P0 ;  /* 0x000000ff02027208 */ /* 0x000fce0000000000 */
[----:B------:R-:W-:Y:S01]  /*11850*/  HMMA.16816.F32 R56, R4, R94, R104 ;  /* 0x0000005e0438723c */ /* 0x000fe20000001868 */
[----:B------:R-:W1:Y:S06]  /*11860*/  SHFL.BFLY PT, R5, R0, 0x1, 0x1f ;  /* 0x0c201f0000057f89 */ /* 0x000e6c00000e0000 */
[----:B------:R-:W-:-:S04]  /*11870*/  FFMA.FTZ R4, R17, c[0x0][0x2d0], -R2 ;  /* 0x0000b40011047a23 */ /* 0x000fc80000010802 */
[----:B------:R2:W-:Y:S01]  /*11880*/  MUFU.EX2 R172, R4 ;  /* 0x0000000400ac7308 */ /* 0x0005e20000000800 */
[----:B-1----:R-:W-:Y:S01]  /*11890*/  FMNMX.FTZ R139, R0, R5, !PT ;  /* 0x00000005008b7209 */ /* 0x002fe20007810000 */
[--C-:B------:R-:W-:Y:S02]  /*118a0*/  FFMA.FTZ R0, R25, c[0x0][0x2d0], -R2.reuse ;  /* 0x0000b40019007a23 */ /* 0x100fe40000010802 */
[----:B--2---:R-:W-:Y:S01]  /*118b0*/  FFMA.FTZ R4, R22, c[0x0][0x2d0], -R2 ;  /* 0x0000b40016047a23 */ /* 0x004fe20000010802 */
[----:B------:R-:W-:-:S03]  /*118c0*/  FSETP.NEU.FTZ.AND P0, PT, R139, -INF , PT ;  /* 0xff8000008b00780b */ /* 0x000fc60003f1d000 */
[----:B------:R1:W-:Y:S08]  /*118d0*/  MUFU.EX2 R175, R0 ;  /* 0x0000000000af7308 */ /* 0x0003f00000000800 */
[----:B------:R2:W3:Y:S01]  /*118e0*/  MUFU.EX2 R169, R4 ;  /* 0x0000000400a97308 */ /* 0x0004e20000000800 */
[----:B-1----:R-:W-:-:S05]  /*118f0*/  FMUL.FTZ R0, R139, c[0x0][0x2d0] ;  /* 0x0000b4008b007a20 */ /* 0x002fca0000410000 */
[----:B------:R-:W-:Y:S01]  /*11900*/  FSEL R0, R0, RZ, P0 ;  /* 0x000000ff00007208 */ /* 0x000fe20000000000 */
[----:B--2---:R-:W-:Y:S01]  /*11910*/  FFMA.FTZ R4, R21, c[0x0][0x2d0], -R2 ;  /* 0x0000b40015047a23 */ /* 0x004fe20000010802 */
[----:B---3--:R-:W-:-:S03]  /*11920*/  F2FP.PACK_AB R8, R169, R172 ;  /* 0x000000aca908723e */ /* 0x008fc600000000ff */
[----:B------:R1:W-:Y:S02]  /*11930*/  MUFU.EX2 R173, R4 ;  /* 0x0000000400ad7308 */ /* 0x0003e40000000800 */
[----:B-1----:R-:W-:-:S06]  /*11940*/  FFMA.FTZ R4, R23, c[0x0][0x2d0], -R2 ;  /* 0x0000b40017047a23 */ /* 0x002fcc0000010802 */
[----:B------:R1:W2:Y:S02]  /*11950*/  MUFU.EX2 R174, R4 ;  /* 0x0000000400ae7308 */ /* 0x0002a40000000800 */
[----:B-1----:R-:W-:Y:S01]  /*11960*/  FFMA.FTZ R4, R24, c[0x0][0x2d0], -R2 ;  /* 0x0000b40018047a23 */ /* 0x002fe20000010802 */
[----:B--2---:R-:W-:-:S05]  /*11970*/  F2FP.PACK_AB R10, R174, R173 ;  /* 0x000000adae0a723e */ /* 0x004fca00000000ff */
        /* <DEDUP_REMOVED lines=15> */
[----:B-1----:R-:W-:Y:S02]  /*11a70*/  FFMA.FTZ R4, R13, c[0x0][0x2d0], -R0 ;  /* 0x0000b4000d047a23 */ /* 0x002fe40000010800 */
[----:B------:R-:W-:-:S04]  /*11a80*/  IMAD.MOV.U32 R13, RZ, RZ, R142 ;  /* 0x000000ffff0d7224 */ /* 0x000fc800078e008e */
[----:B------:R1:W-:Y:S02]  /*11a90*/  MUFU.EX2 R142, R4 ;  /* 0x00000004008e7308 */ /* 0x0003e40000000800 */
[----:B-1----:R-:W-:Y:S01]  /*11aa0*/  FFMA.FTZ R4, R11, c[0x0][0x2d0], -R0 ;  /* 0x0000b4000b047a23 */ /* 0x002fe20000010800 */
[----:B--2---:R-:W-:-:S05]  /*11ab0*/  F2FP.PACK_AB R11, R141, R134 ;  /* 0x000000868d0b723e */ /* 0x004fca00000000ff */
[----:B------:R1:W2:Y:S02]  /*11ac0*/  MUFU.EX2 R168, R4 ;  /* 0x0000000400a87308 */ /* 0x0002a40000000800 */
[C---:B------:R-:W-:Y:S07]  /*11ad0*/  HMMA.16816.F32 R20, R8.reuse, R60, RZ ;  /* 0x0000003c0814723c */ /* 0x040fee00000018ff */
[----:B------:R-:W-:Y:S01]  /*11ae0*/  IMAD.MOV.U32 R60, RZ, RZ, R115 ;  /* 0x000000ffff3c7224 */ /* 0x000fe200078e0073 */
[----:B------:R-:W-:Y:S01]  /*11af0*/  HMMA.16816.F32 R28, R8, R80, RZ ;  /* 0x00000050081c723c */ /* 0x000fe200000018ff */
[----:B------:R-:W-:-:S02]  /*11b00*/  IMAD.MOV.U32 R61, RZ, RZ, R114 ;  /* 0x000000ffff3d7224 */ /* 0x000fc400078e0072 */
[----:B-1----:R-:W-:Y:S01]  /*11b10*/  FFMA.FTZ R4, R14, c[0x0][0x2d0], -R0 ;  /* 0x0000b4000e047a23 */ /* 0x002fe20000010800 */
[----:B--2---:R-:W-:Y:S01]  /*11b20*/  F2FP.PACK_AB R5, R168, R142 ;  /* 0x0000008ea805723e */ /* 0x004fe200000000ff */
[----:B------:R-:W-:Y:S02]  /*11b30*/  IMAD.MOV.U32 R14, RZ, RZ, R180 ;  /* 0x000000ffff0e7224 */ /* 0x000fe400078e00b4 */
[----:B------:R1:W-:Y:S01]  /*11b40*/  MUFU.EX2 R171, R4 ;  /* 0x0000000400ab7308 */ /* 0x0003e20000000800 */
[C---:B------:R-:W-:Y:S07]  /*11b50*/  HMMA.16816.F32 R24, R8.reuse, R84, RZ ;  /* 0x000000540818723c */ /* 0x040fee00000018ff */
[----:B------:R-:W-:Y:S01]  /*11b60*/  IMAD.MOV.U32 R84, RZ, RZ, R151 ;  /* 0x000000ffff547224 */ /* 0x000fe200078e0097 */
[----:B------:R-:W-:Y:S01]  /*11b70*/  HMMA.16816.F32 R32, R8, R62, RZ ;  /* 0x0000003e0820723c */ /* 0x000fe200000018ff */
[----:B------:R-:W-:-:S02]  /*11b80*/  IMAD.MOV.U32 R85, RZ, RZ, R150 ;  /* 0x000000ffff557224 */ /* 0x000fc400078e0096 */
[----:B-1----:R-:W-:-:S05]  /*11b90*/  FFMA.FTZ R4, R18, c[0x0][0x2d0], -R0 ;  /* 0x0000b40012047a23 */ /* 0x002fca0000010800 */
[----:B------:R-:W-:Y:S01]  /*11ba0*/  HMMA.16816.F32 R16, R8, R72, RZ ;  /* 0x000000480810723c */ /* 0x000fe200000018ff */
[----:B------:R-:W-:Y:S01]  /*11bb0*/  IMAD.MOV.U32 R62, RZ, RZ, R113 ;  /* 0x000000ffff3e7224 */ /* 0x000fe200078e0071 */
[----:B------:R1:W2:Y:S01]  /*11bc0*/  MUFU.EX2 R170, R4 ;  /* 0x0000000400aa7308 */ /* 0x0002a20000000800 */
[----:B------:R-:W-:Y:S02]  /*11bd0*/  IMAD.MOV.U32 R63, RZ, RZ, R112 ;  /* 0x000000ffff3f7224 */ /* 0x000fe400078e0070 */
[----:B------:R-:W-:Y:S02]  /*11be0*/  LDSM.16.MT88.4 R112, [R167+0x800] ;  /* 0x00080000a770783b */ /* 0x000fe40000004200 */
[----:B------:R-:W-:Y:S02]  /*11bf0*/  IMAD.MOV.U32 R72, RZ, RZ, R159 ;  /* 0x000000ffff487224 */ /* 0x000fe400078e009f */
[----:B------:R-:W-:Y:S01]  /*11c00*/  IMAD.MOV.U32 R73, RZ, RZ, R158 ;  /* 0x000000ffff497224 */ /* 0x000fe200078e009e */
[----:B-1----:R-:W-:-:S02]  /*11c10*/  F2FP.PACK_AB R4, R175, R176 ;  /* 0x000000b0af04723e */ /* 0x002fc400000000ff */
[----:B--2---:R-:W-:-:S07]  /*11c20*/  F2FP.PACK_AB R7, R170, R171 ;  /* 0x000000abaa07723e */ /* 0x004fce00000000ff */
        /* <DEDUP_REMOVED lines=8> */
[C---:B------:R-:W-:Y:S07]  /*11cb0*/  HMMA.16816.F32 R28, R8.reuse, R74, RZ ;  /* 0x0000004a081c723c */ /* 0x040fee00000018ff */
[----:B------:R-:W-:Y:S01]  /*11cc0*/  IMAD.MOV.U32 R74, RZ, RZ, R157 ;  /* 0x000000ffff4a7224 */ /* 0x000fe200078e009d */
[----:B------:R-:W-:Y:S01]  /*11cd0*/  HMMA.16816.F32 R24, R8, R82, RZ ;  /* 0x000000520818723c */ /* 0x000fe200000018ff */
[----:B------:R-:W-:Y:S01]  /*11ce0*/  LDSM.16.MT88.4 R80, [R166+0x2000] ;  /* 0x00200000a650783b */ /* 0x000fe20000004200 */
[----:B------:R-:W-:-:S06]  /*11cf0*/  IMAD.MOV.U32 R75, RZ, RZ, R156 ;  /* 0x000000ffff4b7224 */ /* 0x000fcc00078e009c */
[C---:B------:R-:W-:Y:S07]  /*11d00*/  HMMA.16816.F32 R20, R8.reuse, R86, RZ ;  /* 0x000000560814723c */ /* 0x040fee00000018ff */
[----:B------:R-:W-:Y:S01]  /*11d10*/  IMAD.MOV.U32 R86, RZ, RZ, R149 ;  /* 0x000000ffff567224 */ /* 0x000fe200078e0095 */
[----:B------:R-:W-:Y:S01]  /*11d20*/  HMMA.16816.F32 R16, R8, R90, RZ ;  /* 0x0000005a0810723c */ /* 0x000fe200000018ff */
[----:B------:R-:W-:-:S07]  /*11d30*/  IMAD.MOV.U32 R87, RZ, RZ, R148 ;  /* 0x000000ffff577224 */ /* 0x000fce00078e0094 */
[----:B------:R-:W-:Y:S08]  /*11d40*/  HMMA.16816.F32 R8, R8, R98, RZ ;  /* 0x000000620808723c */ /* 0x000ff000000018ff */
[C---:B------:R-:W-:Y:S08]  /*11d50*/  HMMA.16816.F32 R28, R4.reuse, R70, R28 ;  /* 0x00000046041c723c */ /* 0x040ff0000000181c */
[C---:B------:R-:W-:Y:S01]  /*11d60*/  HMMA.16816.F32 R32, R4.reuse, R66, R32 ;  /* 0x000000420420723c */ /* 0x040fe20000001820 */
[----:B------:R-:W1:Y:S07]  /*11d70*/  LDSM.16.MT88.4 R64, [R167+0x1400] ;  /* 0x00140000a740783b */ /* 0x000e6e0000004200 */
[C---:B------:R-:W-:Y:S08]  /*11d80*/  HMMA.16816.F32 R36, R4.reuse, R94, R24 ;  /* 0x0000005e0424723c */ /* 0x040ff00000001818 */
[C---:B------:R-:W-:Y:S08]  /*11d90*/  HMMA.16816.F32 R68, R4.reuse, R54, R20 ;  /* 0x000000360444723c */ /* 0x040ff00000001814 */
[C---:B------:R-:W-:Y:S08]  /*11da0*/  HMMA.16816.F32 R48, R4.reuse, R50, R16 ;  /* 0x000000320430723c */ /* 0x040ff00000001810 */
[----:B------:R-:W-:Y:S07]  /*11db0*/  HMMA.16816.F32 R40, R4, R42, R8 ;  /* 0x0000002a0428723c */ /* 0x000fee0000001808 */
[----:B------:R-:W-:-:S04]  /*11dc0*/  FFMA.FTZ R4, R79, c[0x0][0x2d0], -R2 ;  /* 0x0000b4004f047a23 */ /* 0x000fc80000010802 */
[----:B------:R2:W-:Y:S02]  /*11dd0*/  MUFU.EX2 R21, R4 ;  /* 0x0000000400157308 */ /* 0x0005e40000000800 */
[----:B--2---:R-:W-:-:S06]  /*11de0*/  FFMA.FTZ R4, R78, c[0x0][0x2d0], -R2 ;  /* 0x0000b4004e047a23 */ /* 0x004fcc0000010802 */
[----:B------:R2:W3:Y:S02]  /*11df0*/  MUFU.EX2 R23, R4 ;  /* 0x0000000400177308 */ /* 0x0004e40000000800 */
[--C-:B--2---:R-:W-:Y:S02]  /*11e00*/  FFMA.FTZ R4, R77, c[0x0][0x2d0], -R2.reuse ;  /* 0x0000b4004d047a23 */ /* 0x104fe40000010802 */
[----:B------:R-:W-:-:S04]  /*11e10*/  FFMA.FTZ R2, R76, c[0x0][0x2d0], -R2 ;  /* 0x0000b4004c027a23 */ /* 0x000fc80000010802 */
[----:B------:R2:W-:Y:S08]  /*11e20*/  MUFU.EX2 R24, R4 ;  /* 0x0000000400187308 */ /* 0x0005f00000000800 */
[----:B------:R4:W5:Y:S01]  /*11e30*/  MUFU.EX2 R25, R2 ;  /* 0x0000000200197308 */ /* 0x0009620000000800 */
[----:B--2---:R-:W-:Y:S01]  /*11e40*/  LDSM.16.MT88.4 R4, [R167+0x2000] ;  /* 0x00200000a704783b */ /* 0x004fe20000004200 */
[----:B----4-:R-:W-:-:S03]  /*11e50*/  FFMA.FTZ R2, R47, c[0x0][0x2d0], -R0 ;  /* 0x0000b4002f027a23 */ /* 0x010fc60000010800 */
[----:B------:R-:W2:Y:S01]  /*11e60*/  LDL R47, [R1+0x48] ;  /* 0x00004800012f7983 */ /* 0x000ea20000100800 */
[----:B---3--:R-:W-:Y:S02]  /*11e70*/  F2FP.PACK_AB R96, R23, R21 ;  /* 0x000000151760723e */ /* 0x008fe400000000ff */
[----:B------:R3:W-:Y:S01]  /*11e80*/  MUFU.EX2 R16, R2 ;  /* 0x0000000200107308 */ /* 0x0007e20000000800 */
[----:B-----5:R-:W-:Y:S01]  /*11e90*/  F2FP.PACK_AB R98, R25, R24 ;  /* 0x000000181962723e */ /* 0x020fe200000000ff */
[----:B---3--:R-:W-:-:S06]  /*11ea0*/  FFMA.FTZ R2, R46, c[0x0][0x2d0], -R0 ;  /* 0x0000b4002e027a23 */ /* 0x008fcc0000010800 */
[----:B------:R3:W4:Y:S02]  /*11eb0*/  MUFU.EX2 R18, R2 ;  /* 0x0000000200127308 */ /* 0x0007240000000800 */
[--C-:B---3--:R-:W-:Y:S01]  /*11ec0*/  FFMA.FTZ R2, R45, c[0x0][0x2d0], -R0.reuse ;  /* 0x0000b4002d027a23 */ /* 0x108fe20000010800 */
[----:B----4-:R-:W-:Y:S01]  /*11ed0*/  F2FP.PACK_AB R97, R18, R16 ;  /* 0x000000101261723e */ /* 0x010fe200000000ff */
[----:B------:R-:W-:-:S04]  /*11ee0*/  FFMA.FTZ R0, R44, c[0x0][0x2d0], -R0 ;  /* 0x0000b4002c007a23 */ /* 0x000fc80000010800 */
[----:B------:R-:W-:Y:S08]  /*11ef0*/  MUFU.EX2 R20, R2 ;  /* 0x0000000200147308 */ /* 0x000ff00000000800 */
[----:B------:R3:W4:Y:S02]  /*11f00*/  MUFU.EX2 R22, R0 ;  /* 0x0000000000167308 */ /* 0x0007240000000800 */
[----:B---3--:R-:W-:Y:S01]  /*11f10*/  FFMA.FTZ R0, R130, c[0x0][0x2d0], -R12 ;  /* 0x0000b40082007a23 */ /* 0x008fe2000001080c */
[----:B----4-:R-:W-:-:S05]  /*11f20*/  F2FP.PACK_AB R99, R22, R20 ;  /* 0x000000141663723e */ /* 0x010fca00000000ff */
[----:B------:R3:W-:Y:S02]  /*11f30*/  MUFU.EX2 R11, R0 ;  /* 0x00000000000b7308 */ /* 0x0007e40000000800 */
[C---:B-1----:R-:W-:Y:S08]  /*11f40*/  HMMA.16816.F32 R52, R96.reuse, R64, R180 ;  /* 0x000000406034723c */ /* 0x042ff000000018b4 */
[----:B------:R-:W-:Y:S01]  /*11f50*/  HMMA.16816.F32 R152, R96, R160, R152 ;  /* 0x000000a06098723c */ /* 0x000fe20000001898 */
[----:B---3--:R-:W-:-:S04]  /*11f60*/  FFMA.FTZ R0, R131, c[0x0][0x2d0], -R12 ;  /* 0x0000b40083007a23 */ /* 0x008fc8000001080c */
[----:B------:R1:W3:Y:S03]  /*11f70*/  MUFU.EX2 R10, R0 ;  /* 0x00000000000a7308 */ /* 0x0002e60000000800 */
[----:B------:R-:W-:Y:S01]  /*11f80*/  HMMA.16816.F32 R100, R96, R112, R100 ;  /* 0x000000706064723c */ /* 0x000fe20000001864 */
[----:B-1----:R-:W-:Y:S01]  /*11f90*/  FFMA.FTZ R0, R129, c[0x0][0x2d0], -R12 ;  /* 0x0000b40081007a23 */ /* 0x002fe2000001080c */
[----:B---3--:R-:W-:-:S03]  /*11fa0*/  F2FP.PACK_AB R92, R10, R11 ;  /* 0x0000000b0a5c723e */ /* 0x008fc600000000ff */
[----:B------:R1:W-:Y:S02]  /*11fb0*/  MUFU.EX2 R17, R0 ;  /* 0x0000000000117308 */ /* 0x0003e40000000800 */
[----:B-1----:R-:W-:Y:S02]  /*11fc0*/  FFMA.FTZ R0, R128, c[0x0][0x2d0], -R12 ;  /* 0x0000b40080007a23 */ /* 0x002fe4000001080c */
[----:B------:R-:W1:Y:S01]  /*11fd0*/  LDSM.16.MT88.4 R128, [R166+0x1400] ;  /* 0x00140000a680783b */ /* 0x000e620000004200 */
[----:B------:R-:W-:-:S03]  /*11fe0*/  FADD.FTZ R12, R133, R132 ;  /* 0x00000084850c7221 */ /* 0x000fc60000010000 */
[----:B------:R3:W4:Y:S02]  /*11ff0*/  MUFU.EX2 R19, R0 ;  /* 0x0000000000137308 */ /* 0x0007240000000800 */
[----:B---3--:R-:W-:Y:S01]  /*12000*/  FFMA.FTZ R0, R124, c[0x0][0x2d0], -R3 ;  /* 0x0000b4007c007a23 */ /* 0x008fe20000010803 */
[----:B----4-:R-:W-:-:S05]  /*12010*/  F2FP.PACK_AB R94, R19, R17 ;  /* 0x00000011135e723e */ /* 0x010fca00000000ff */
[----:B------:R3:W-:Y:S02]  /*12020*/  MUFU.EX2 R9, R0 ;  /* 0x0000000000097308 */ /* 0x0007e40000000800 */
[--C-:B---3--:R-:W-:Y:S01]  /*12030*/  FFMA.FTZ R0, R127, c[0x0][0x2d0], -R3.reuse ;  /* 0x0000b4007f007a23 */ /* 0x108fe20000010803 */
[----:B-1----:R-:W-:Y:S05]  /*12040*/  HMMA.16816.F32 R116, R96, R128, R116 ;  /* 0x000000806074723c */ /* 0x002fea0000001874 */
[----:B------:R1:W3:Y:S02]  /*12050*/  MUFU.EX2 R8, R0 ;  /* 0x0000000000087308 */ /* 0x0002e40000000800 */
[--C-:B-1----:R-:W-:Y:S01]  /*12060*/  FFMA.FTZ R0, R126, c[0x0][0x2d0], -R3.reuse ;  /* 0x0000b4007e007a23 */ /* 0x102fe20000010803 */
[----:B---3--:R-:W-:Y:S01]  /*12070*/  F2FP.PACK_AB R93, R8, R9 ;  /* 0x00000009085d723e */ /* 0x008fe200000000ff */
[----:B------:R-:W-:-:S04]  /*12080*/  FFMA.FTZ R3, R125, c[0x0][0x2d0], -R3 ;  /* 0x0000b4007d037a23 */ /* 0x000fc80000010803 */
[----:B------:R-:W-:Y:S08]  /*12090*/  MUFU.EX2 R2, R0 ;  /* 0x0000000000027308 */ /* 0x000ff00000000800 */
[----:B------:R-:W1:Y:S02]  /*120a0*/  MUFU.EX2 R15, R3 ;  /* 0x00000003000f7308 */ /* 0x000e640000000800 */
[----:B-1----:R-:W-:-:S07]  /*120b0*/  F2FP.PACK_AB R95, R15, R2 ;  /* 0x000000020f5f723e */ /* 0x002fce00000000ff */
[C---:B------:R-:W-:Y:S08]  /*120c0*/  HMMA.16816.F32 R124, R92.reuse, R130, R56 ;  /* 0x000000825c7c723c */ /* 0x040ff00000001838 */
[C---:B------:R-:W-:Y:S08]  /*120d0*/  HMMA.16816.F32 R56, R92.reuse, R64, R84 ;  /* 0x000000405c38723c */ /* 0x040ff00000001854 */
[-C--:B------:R-:W-:Y:S08]  /*120e0*/  HMMA.16816.F32 R88, R92, R4.reuse, R60 ;  /* 0x000000045c58723c */ /* 0x080ff0000000183c */
[----:B------:R-:W-:Y:S07]  /*120f0*/  HMMA.16816.F32 R84, R96, R4, R188 ;  /* 0x000000046054723c */ /* 0x000fee00000018bc */
[----:B------:R-:W-:Y:S01]  /*12100*/  FADD.FTZ R4, R134, R12 ;  /* 0x0000000c86047221 */ /* 0x000fe20000010000 */
[----:B------:R-:W-:Y:S03]  /*12110*/  HMMA.16816.F32 R60, R92, R66, R232 ;  /* 0x000000425c3c723c */ /* 0x000fe600000018e8 */
[----:B------:R-:W-:-:S05]  /*12120*/  FADD.FTZ R12, R141, R4 ;  /* 0x000000048d0c7221 */ /* 0x000fca0000010000 */
[----:B------:R-:W-:Y:S08]  /*12130*/  HMMA.16816.F32 R156, R92, R162, R120 ;  /* 0x000000a25c9c723c */ /* 0x000ff00000001878 */
[----:B------:R-:W-:Y:S08]  /*12140*/  HMMA.16816.F32 R64, R96, R66, R68 ;  /* 0x000000426040723c */ /* 0x000ff00000001844 */
[C---:B------:R-:W-:Y:S08]  /*12150*/  HMMA.16816.F32 R148, R92.reuse, R160, R220 ;  /* 0x000000a05c94723c */ /* 0x040ff000000018dc */
[C---:B------:R-:W-:Y:S08]  /*12160*/  HMMA.16816.F32 R104, R92.reuse, R112, R236 ;  /* 0x000000705c68723c */ /* 0x040ff000000018ec */
[----:B------:R-:W-:Y:S01]  /*12170*/  HMMA.16816.F32 R108, R92, R114, R108 ;  /* 0x000000725c6c723c */ /* 0x000fe2000000186c */
[----:B--2---:R-:W-:-:S07]  /*12180*/  @P4 IMAD.HI.U32 R3, R47, c[0x0][0x2c8], RZ ;  /* 0x0000b2002f034a27 */ /* 0x004fce00078e00ff */
[----:B------:R-:W-:Y:S01]  /*12190*/  HMMA.16816.F32 R120, R92, R128, R240 ;  /* 0x000000805c78723c */ /* 0x000fe200000018f0 */
[----:B------:R-:W-:Y:S01]  /*121a0*/  IMAD.MOV.U32 R0, RZ, RZ, R47 ;  /* 0x000000ffff007224 */ /* 0x000fe200078e002f */
[----:B------:R-:W-:Y:S01]  /*121b0*/  @P4 SHF.R.U32.HI R0, RZ, c[0x0][0x2cc], R3 ;  /* 0x0000b300ff004a19 */ /* 0x000fe20000011603 */
[----:B------:R-:W-:-:S03]  /*121c0*/  FADD.FTZ R3, R172, R169 ;  /* 0x000000a9ac037221 */ /* 0x000fc60000010000 */
[----:B------:R-:W-:Y:S01]  /*121d0*/  IADD3 R0, R0, R13, -R14 ;  /* 0x0000000d00007210 */ /* 0x000fe20007ffe80e */
[----:B------:R-:W-:Y:S01]  /*121e0*/  FADD.FTZ R13, R173, R3 ;  /* 0x00000003ad0d7221 */ /* 0x000fe20000010000 */
[----:B------:R-:W-:Y:S01]  /*121f0*/  HMMA.16816.F32 R72, R92, R80, R72 ;  /* 0x000000505c48723c */ /* 0x000fe20000001848 */
[----:B------:R-:W-:Y:S02]  /*12200*/  FADD.FTZ R14, R213, R209 ;  /* 0x000000d1d50e7221 */ /* 0x000fe40000010000 */
[----:B------:R-:W-:-:S04]  /*12210*/  IMAD.HI R26, R0, 0x2aaaaaab, RZ ;  /* 0x2aaaaaab001a7827 */ /* 0x000fc800078e02ff */
[----:B------:R-:W-:Y:S01]  /*12220*/  FADD.FTZ R0, R208, R207 ;  /* 0x000000cfd0007221 */ /* 0x000fe20000010000 */
[----:B------:R-:W-:Y:S01]  /*12230*/  SHF.R.U32.HI R3, RZ, 0x1f, R26 ;  /* 0x0000001fff037819 */ /* 0x000fe2000001161a */
[----:B------:R-:W-:Y:S01]  /*12240*/  FADD.FTZ R13, R174, R13 ;  /* 0x0000000dae0d7221 */ /* 0x000fe20000010000 */
[----:B------:R-:W-:Y:S01]  /*12250*/  HMMA.16816.F32 R76, R92, R82, R228 ;  /* 0x000000525c4c723c */ /* 0x000fe200000018e4 */
[----:B------:R-:W-:Y:S01]  /*12260*/  FADD.FTZ R0, R210, R0 ;  /* 0x00000000d2007221 */ /* 0x000fe20000010000 */
[----:B------:R-:W-:Y:S01]  /*12270*/  LEA.HI.SX32 R26, R26, R3, 0x1d ;  /* 0x000000031a1a7211 */ /* 0x000fe200078feaff */
[----:B------:R-:W-:Y:S02]  /*12280*/  FADD.FTZ R3, R217, R14 ;  /* 0x0000000ed9037221 */ /* 0x000fe40000010000 */
[----:B------:R-:W-:Y:S01]  /*12290*/  FADD.FTZ R4, R211, R0 ;  /* 0x00000000d3047221 */ /* 0x000fe20000010000 */
[----:B------:R-:W-:Y:S01]  /*122a0*/  IMNMX R27, R246, R26, !PT ;  /* 0x0000001af61b7217 */ /* 0x000fe20007800200 */
[----:B------:R-:W-:Y:S01]  /*122b0*/  FADD.FTZ R5, R218, R3 ;  /* 0x00000003da057221 */ /* 0x000fe20000010000 */
[----:B------:R-:W-:Y:S01]  /*122c0*/  HMMA.16816.F32 R68, R96, R80, R184 ;  /* 0x000000506044723c */ /* 0x000fe200000018b8 */
[----:B------:R-:W-:-:S02]  /*122d0*/  FADD.FTZ R0, R176, R13 ;  /* 0x0000000db0007221 */ /* 0x000fc40000010000 */
[----:B------:R-:W-:Y:S01]  /*122e0*/  FADD.FTZ R3, R142, R12 ;  /* 0x0000000c8e037221 */ /* 0x000fe20000010000 */
[----:B------:R1:W-:Y:S01]  /*122f0*/  STL [R1+0x4], R27 ;  /* 0x0000041b01007387 */ /* 0x0003e20000100800 */
[----:B------:R-:W-:Y:S02]  /*12300*/  FADD.FTZ R5, R216, R5 ;  /* 0x00000005d8057221 */ /* 0x000fe40000010000 */
[----:B------:R-:W-:Y:S01]  /*12310*/  FADD.FTZ R0, R175, R0 ;  /* 0x00000000af007221 */ /* 0x000fe20000010000 */
[----:B------:R-:W-:Y:S01]  /*12320*/  HMMA.16816.F32 R160, R96, R162, R32 ;  /* 0x000000a260a0723c */ /* 0x000fe20000001820 */
[----:B------:R-:W-:Y:S02]  /*12330*/  FADD.FTZ R3, R168, R3 ;  /* 0x00000003a8037221 */ /* 0x000fe40000010000 */
[----:B------:R-:W-:Y:S02]  /*12340*/  FADD.FTZ R5, R212, R5 ;  /* 0x00000005d4057221 */ /* 0x000fe40000010000 */
[----:B------:R-:W-:-:S02]  /*12350*/  FADD.FTZ R0, R177, R0 ;  /* 0x00000000b1007221 */ /* 0x000fc40000010000 */
[----:B------:R-:W-:Y:S01]  /*12360*/  FADD.FTZ R5, R215, R5 ;  /* 0x00000005d7057221 */ /* 0x000fe20000010000 */
[----:B------:R-:W-:Y:S03]  /*12370*/  HMMA.16816.F32 R112, R96, R114, R28 ;  /* 0x000000726070723c */ /* 0x000fe6000000181c */
[----:B------:R-:W-:-:S05]  /*12380*/  FADD.FTZ R5, R214, R5 ;  /* 0x00000005d6057221 */ /* 0x000fca0000010000 */
        /* <DEDUP_REMOVED lines=8> */
[----:B------:R-:W-:Y:S01]  /*12410*/  FADD.FTZ R7, R204, R7 ;  /* 0x00000007cc077221 */ /* 0x000fe20000010000 */
[----:B------:R-:W-:Y:S01]  /*12420*/  IADD3 R204, R219, -0x2, RZ ;  /* 0xfffffffedbcc7810 */ /* 0x000fe20007ffe0ff */
        /* <DEDUP_REMOVED lines=18> */
[----:B------:R-:W-:Y:S01]  /*12550*/  FADD.FTZ R243, R15, R3 ;  /* 0x000000030ff37221 */ /* 0x000fe20000010000 */
[----:B------:R-:W-:Y:S05]  /*12560*/  @!P0 BRA `(.L_x_2729) ;  /* 0x0000308000008947 */ /* 0x000fea0003800000 */
[----:B-1----:R-:W2:Y:S01]  /*12570*/  LDL R27, [R1+0x8c] ;  /* 0x00008c00011b7983 */ /* 0x002ea20000100800 */
[----:B------:R-:W-:Y:S01]  /*12580*/  MOV R132, R139 ;  /* 0x0000008b00847202 */ /* 0x000fe20000000f00 */
[----:B------:R-:W-:Y:S01]  /*12590*/  IMAD.MOV.U32 R3, RZ, RZ, R140 ;  /* 0x000000ffff037224 */ /* 0x000fe200078e008c */
[----:B------:R-:W-:Y:S01]  /*125a0*/  MOV R142, R135 ;  /* 0x00000087008e7202 */ /* 0x000fe20000000f00 */
[----:B------:R-:W-:Y:S01]  /*125b0*/  IMAD.MOV.U32 R141, RZ, RZ, R138 ;  /* 0x000000ffff8d7224 */ /* 0x000fe200078e008a */
[----:B--2---:R-:W-:-:S05]  /*125c0*/  IADD3 R0, R27, R47, RZ ;  /* 0x0000002f1b007210 */ /* 0x004fca0007ffe0ff */
[----:B------:R1:W-:Y:S02]  /*125d0*/  STL [R1], R0 ;  /* 0x0000000001007387 */ /* 0x0003e40000100800 */
[----:B-1----:R-:W-:-:S05]  /*125e0*/  @P4 IMAD.HI.U32 R0, R0, c[0x0][0x2c8], RZ ;  /* 0x0000b20000004a27 */ /* 0x002fca00078e00ff */
[----:B------:R-:W-:-:S05]  /*125f0*/  @P4 SHF.R.U32.HI R0, RZ, c[0x0][0x2cc], R0 ;  /* 0x0000b300ff004a19 */ /* 0x000fca0000011600 */
[----:B------:R1:W-:Y:S02]  /*12600*/  @P4 STL [R1+0x8], R0 ;  /* 0x0000080001004387 */ /* 0x0003e40000100800 */
.L_x_2734:
        /* <DEDUP_REMOVED lines=50> */
.L_x_2731:
[----:B-1--4-:R-:W-:Y:S05]  /*12930*/  BSYNC B0 ;  /* 0x0000000000007941 */ /* 0x012fea0003800000 */
.L_x_2730:
        /* <DEDUP_REMOVED lines=103> */
[C---:B------:R-:W-:Y:S02]  /*12fb0*/  ISETP.GE.AND P1, PT, R0.reuse, 0x1, PT ;  /* 0x000000010000780c */ /* 0x040fe40003f26270 */
[----:B------:R-:W-:Y:S11]  /*12fc0*/  ISETP.GE.AND P0, PT, R0, 0x21, PT ;  /* 0x000000210000780c */ /* 0x000ff60003f06270 */
[C---:B------:R-:W-:Y:S02]  /*12fd0*/  @P1 IADD3 R2, R204.reuse, -0x1, RZ ;  /* 0xffffffffcc021810 */ /* 0x040fe40007ffe0ff */
[----:B------:R-:W-:Y:S01]  /*12fe0*/  @P0 IMAD.MOV.U32 R135, RZ, RZ, c[0x0][0x1e0] ;  /* 0x00007800ff870624 */ /* 0x000fe200078e00ff */
[----:B------:R-:W-:Y:S01]  /*12ff0*/  @P0 IADD3 R0, R204, -0x1, RZ ;  /* 0xffffffffcc000810 */ /* 0x000fe20007ffe0ff */
[----:B------:R-:W-:Y:S01]  /*13000*/  @P0 IMAD.MOV.U32 R138, RZ, RZ, 0x5 ;  /* 0x00000005ff8a0424 */ /* 0x000fe200078e00ff */
[----:B------:R-:W-:Y:S01]  /*13010*/  @P1 SHF.R.S32.HI R134, RZ, 0x1f, R2 ;  /* 0x0000001fff861819 */ /* 0x000fe20000011402 */
[----:B------:R-:W-:Y:S01]  /*13020*/  @P1 IMAD.WIDE.U32 R168, R2, c[0x0][0x1e0], RZ ;  /* 0x0000780002a81a25 */ /* 0x000fe200078e00ff */
[----:B------:R-:W-:Y:S02]  /*13030*/  @P0 SHF.R.S32.HI R133, RZ, 0x1f, R0 ;  /* 0x0000001fff850819 */ /* 0x000fe40000011400 */
[----:B------:R-:W-:Y:S01]  /*13040*/  @P0 SHF.L.U64.HI R139, R135, R138, c[0x0][0x1e4] ;  /* 0x00007900878b0619 */ /* 0x000fe2000001028a */
[----:B------:R-:W-:Y:S02]  /*13050*/  @P1 IMAD R140, R134, c[0x0][0x1e0], RZ ;  /* 0x00007800868c1a24 */ /* 0x000fe400078e02ff */
[----:B------:R-:W-:Y:S02]  /*13060*/  @P0 IMAD R133, R133, c[0x0][0x1e0], RZ ;  /* 0x0000780085850a24 */ /* 0x000fe400078e02ff */
[----:B------:R-:W-:Y:S02]  /*13070*/  @P0 IMAD.SHL.U32 R138, R135, 0x20, RZ ;  /* 0x00000020878a0824 */ /* 0x000fe400078e00ff */
[----:B------:R-:W-:Y:S04]  /*13080*/  @P0 IMAD.WIDE.U32 R134, R0, c[0x0][0x1e0], RZ ;  /* 0x0000780000860a25 */ /* 0x000fe800078e00ff */
[----:B------:R-:W-:Y:S02]  /*13090*/  @P1 IMAD R140, R2, c[0x0][0x1e4], R140 ;  /* 0x00007900028c1a24 */ /* 0x000fe400078e028c */
[----:B------:R-:W-:Y:S02]  /*130a0*/  @P0 IMAD R133, R0, c[0x0][0x1e4], R133 ;  /* 0x0000790000850a24 */ /* 0x000fe400078e0285 */
[----:B------:R-:W-:Y:S04]  /*130b0*/  @P0 IMAD.WIDE.U32 R138, R134, 0x30, R138 ;  /* 0x00000030868a0825 */ /* 0x000fe800078e008a */
[----:B------:R-:W-:Y:S01]  /*130c0*/  @P0 IMAD.IADD R2, R135, 0x1, R133 ;  /* 0x0000000187020824 */ /* 0x000fe200078e0285 */
[----:B------:R-:W-:Y:S01]  /*130d0*/  @P1 IADD3 R133, R169, R140, RZ ;  /* 0x0000008ca9851210 */ /* 0x000fe20007ffe0ff */
[----:B------:R-:W-:Y:S01]  /*130e0*/  @P1 IMAD.MOV.U32 R134, RZ, RZ, R250 ;  /* 0x000000ffff861224 */ /* 0x000fe200078e00fa */
[----:B------:R-:W-:Y:S01]  /*130f0*/  @P0 IADD3 R0, P2, R250, R138, RZ ;  /* 0x0000008afa000210 */ /* 0x000fe20007f5e0ff */
        /* <DEDUP_REMOVED lines=19> */
.L_x_2733:
[----:B------:R-:W-:Y:S05]  /*13230*/  BSYNC B0 ;  /* 0x0000000000007941 */ /* 0x000fea0003800000 */
.L_x_2732:
[----:B------:R-:W-:Y:S01]  /*13240*/  MOV R0, c[0x0][0x2c4] ;  /* 0x0000b10000007a02 */ /* 0x000fe20000000f00 */
[----:B------:R-:W2:Y:S03]  /*13250*/  LDL R2, [R1+0x8] ;  /* 0x0000080001027983 */ /* 0x000ea60000100800 */
[----:B------:R-:W-:Y:S01]  /*13260*/  ISETP.NE.AND P0, PT, R0, 0x1, PT ;  /* 0x000000010000780c */ /* 0x000fe20003f05270 */
[----:B------:R-:W3:Y:S04]  /*13270*/  LDL R140, [R1+0x20] ;  /* 0x00002000018c7983 */ /* 0x000ee80000100800 */
[----:B------:R4:W2:Y:S04]  /*13280*/  LDL R0, [R1] ;  /* 0x0000000001007983 */ /* 0x0008a80000100800 */
[----:B-1----:R-:W5:Y:S04]  /*13290*/  LDL R139, [R1+0x2c] ;  /* 0x00002c00018b7983 */ /* 0x002f680000100800 */
[----:B------:R-:W5:Y:S04]  /*132a0*/  LDL R134, [R1+0x40] ;  /* 0x0000400001867983 */ /* 0x000f680000100800 */
[----:B------:R-:W0:Y:S01]  /*132b0*/  LDGDEPBAR ;  /* 0x00000000000079af */ /* 0x000e220000000000 */
[----:B--2---:R-:W-:Y:S07]  /*132c0*/  @P0 MOV R0, R2 ;  /* 0x0000000200000202 */ /* 0x004fee0000000f00 */
[----:B------:R-:W1:Y:S08]  /*132d0*/  SHFL.IDX PT, R2, R0, RZ, 0x1c1f ;  /* 0x001c1fff00027589 */ /* 0x000e7000000e0000 */
[----:B------:R-:W2:Y:S08]  /*132e0*/  SHFL.IDX PT, R133, R0, 0x1, 0x1c1f ;  /* 0x003c1f0000857f89 */ /* 0x000eb000000e0000 */
[----:B------:R-:W1:Y:S08]  /*132f0*/  SHFL.IDX PT, R135, R0, 0x2, 0x1c1f ;  /* 0x005c1f0000877f89 */ /* 0x000e7000000e0000 */
[----:B------:R1:W2:Y:S02]  /*13300*/  SHFL.IDX PT, R138, R0, 0x3, 0x1c1f ;  /* 0x007c1f00008a7f89 */ /* 0x0002a400000e0000 */
[----:B-1----:R-:W-:Y:S05]  /*13310*/  IMAD R0, R204, -0x30, RZ ;  /* 0xffffffd0cc007824 */ /* 0x002fea00078e02ff */
[----:B---3--:R-:W-:Y:S04]  /*13320*/  IADD3 R0, -R140, 0x1, R0 ;  /* 0x000000018c007810 */ /* 0x008fe80007ffe100 */
[----:B-----5:R-:W-:Y:S04]  /*13330*/  IADD3 R0, -R134, R0, R139 ;  /* 0x0000000086007210 */ /* 0x020fe80007ffe18b */
[C---:B------:R-:W-:Y:S02]  /*13340*/  IADD3 R134, R0.reuse, R2, RZ ;  /* 0x0000000200867210 */ /* 0x040fe40007ffe0ff */
[----:B--2---:R-:W-:Y:S02]  /*13350*/  IADD3 R133, R0, R133, RZ ;  /* 0x0000008500857210 */ /* 0x004fe40007ffe0ff */
[----:B------:R-:W-:Y:S02]  /*13360*/  ISETP.GT.AND P0, PT, R134, RZ, PT ;  /* 0x000000ff8600720c */ /* 0x000fe40003f04270 */
[----:B------:R-:W-:Y:S02]  /*13370*/  IADD3 R2, R0, R135, RZ ;  /* 0x0000008700027210 */ /* 0x000fe40007ffe0ff */
[----:B------:R-:W-:Y:S02]  /*13380*/  ISETP.GT.AND P2, PT, R134, 0x1, PT ;  /* 0x000000018600780c */ /* 0x000fe40003f44270 */
[----:B------:R-:W-:Y:S02]  /*13390*/  FSEL R135, R4, -INF , P0 ;  /* 0xff80000004877808 */ /* 0x000fe40000000000 */
[----:B------:R-:W-:Y:S02]  /*133a0*/  ISETP.GT.AND P0, PT, R133, 0x1, PT ;  /* 0x000000018500780c */ /* 0x000fe40003f04270 */
[----:B------:R-:W-:Y:S02]  /*133b0*/  FMNMX.FTZ R4, R135, R3, !PT ;  /* 0x0000000387047209 */ /* 0x000fe40007810000 */
[----:B------:R-:W-:Y:S02]  /*133c0*/  FSEL R169, R7, -INF , P0 ;  /* 0xff80000007a97808 */ /* 0x000fe40000000000 */
[----:B------:R-:W-:Y:S02]  /*133d0*/  FSEL R139, R5, -INF , P2 ;  /* 0xff800000058b7808 */ /* 0x000fe40001000000 */
[C---:B------:R-:W-:Y:S02]  /*133e0*/  ISETP.GT.AND P0, PT, R134.reuse, 0x8, PT ;  /* 0x000000088600780c */ /* 0x040fe40003f04270 */
[----:B------:R-:W-:Y:S02]  /*133f0*/  ISETP.GT.AND P2, PT, R134, 0x9, PT ;  /* 0x000000098600780c */ /* 0x000fe40003f44270 */
[----:B------:R-:W-:Y:S02]  /*13400*/  IADD3 R0, R0, R138, RZ ;  /* 0x0000008a00007210 */ /* 0x000fe40007ffe0ff */
[----:B------:R-:W-:Y:S02]  /*13410*/  FSEL R138, R16, -INF , P0 ;  /* 0xff800000108a7808 */ /* 0x000fe40000000000 */
[----:B------:R-:W-:Y:S02]  /*13420*/  FMNMX.FTZ R4, R139, R4, !PT ;  /* 0x000000048b047209 */ /* 0x000fe40007810000 */
[----:B------:R-:W-:Y:S02]  /*13430*/  FSEL R17, R17, -INF , P2 ;  /* 0xff80000011117808 */ /* 0x000fe40001000000 */
[----:B------:R-:W-:Y:S02]  /*13440*/  ISETP.GT.AND P1, PT, R133, RZ, PT ;  /* 0x000000ff8500720c */ /* 0x000fe40003f24270 */
[----:B------:R-:W-:Y:S02]  /*13450*/  ISETP.GT.AND P3, PT, R134, 0x10, PT ;  /* 0x000000108600780c */ /* 0x000fe40003f64270 */
[----:B------:R-:W-:Y:S02]  /*13460*/  FMNMX.FTZ R4, R138, R4, !PT ;  /* 0x000000048a047209 */ /* 0x000fe40007810000 */
[----:B------:R-:W-:Y:S02]  /*13470*/  FSEL R208, R20, -INF , P3 ;  /* 0xff80000014d07808 */ /* 0x000fe40001800000 */
[----:B------:R-:W-:Y:S02]  /*13480*/  ISETP.GT.AND P2, PT, R134, 0x11, PT ;  /* 0x000000118600780c */ /* 0x000fe40003f44270 */
[----:B------:R-:W-:Y:S02]  /*13490*/  FMNMX.FTZ R4, R17, R4, !PT ;  /* 0x0000000411047209 */ /* 0x000fe40007810000 */
[----:B------:R-:W-:Y:S02]  /*134a0*/  FSEL R168, R6, -INF , P1 ;  /* 0xff80000006a87808 */ /* 0x000fe40000800000 */
        /* <DEDUP_REMOVED lines=8> */
[C---:B------:R-:W-:Y:S02]  /*13530*/  ISETP.GT.AND P0, PT, R134.reuse, 0x19, PT ;  /* 0x000000198600780c */ /* 0x040fe40003f04270 */
        /* <DEDUP_REMOVED lines=8> */
[----:B------:R-:W-:Y:S02]  /*135c0*/  FMNMX.FTZ R4, R231, R4, !PT ;  /* 0x00000004e7047209 */ /* 0x000fe40007810000 */
[C---:B------:R-:W-:Y:S02]  /*135d0*/  ISETP.GT.AND P3, PT, R134.reuse, 0x28, PT ;  /* 0x000000288600780c */ /* 0x040fe40003f64270 */
        /* <DEDUP_REMOVED lines=10> */
[----:B------:R-:W-:Y:S02]  /*13680*/  ISETP.GT.AND P1, PT, R133, 0x10, PT ;  /* 0x000000108500780c */ /* 0x000fe40003f24270 */
[----:B------:R-:W-:Y:S02]  /*13690*/  FSEL R209, R35, -INF , P0 ;  /* 0xff80000023d17808 */ /* 0x000fe40000000000 */
[C---:B------:R-:W-:Y:S02]  /*136a0*/  ISETP.GT.AND P0, PT, R133.reuse, 0x20, PT ;  /* 0x000000208500780c */ /* 0x040fe40003f04270 */
[----:B------:R-:W-:Y:S02]  /*136b0*/  FSEL R206, R22, -INF , P1 ;  /* 0xff80000016ce7808 */ /* 0x000fe40000800000 */
[----:B------:R-:W-:Y:S02]  /*136c0*/  FSEL R227, R38, -INF , P0 ;  /* 0xff80000026e37808 */ /* 0x000fe40000000000 */
[C---:B------:R-:W-:Y:S02]  /*136d0*/  ISETP.GT.AND P0, PT, R133.reuse, 0x29, PT ;  /* 0x000000298500780c */ /* 0x040fe40003f04270 */
[----:B------:R-:W-:Y:S02]  /*136e0*/  ISETP.GT.AND P1, PT, R133, 0x18, PT ;  /* 0x000000188500780c */ /* 0x000fe40003f24270 */
        /* <DEDUP_REMOVED lines=8> */
[----:B------:R-:W-:Y:S02]  /*13770*/  FSEL R225, R50, -INF , P1 ;  /* 0xff80000032e17808 */ /* 0x000fe40000800000 */
[----:B------:R-:W-:Y:S02]  /*13780*/  ISETP.GT.AND P1, PT, R0, RZ, PT ;  /* 0x000000ff0000720c */ /* 0x000fe40003f24270 */
[----:B------:R-:W-:Y:S02]  /*13790*/  FMNMX.FTZ R5, R169, R5, !PT ;  /* 0x00000005a9057209 */ /* 0x000fe40007810000 */
[----:B------:R-:W-:Y:S02]  /*137a0*/  FSEL R226, R39, -INF , P2 ;  /* 0xff80000027e27808 */ /* 0x000fe40001000000 */
[C---:B------:R-:W-:Y:S01]  /*137b0*/  ISETP.GT.AND P2, PT, R2.reuse, 0x1, PT ;  /* 0x000000010200780c */ /* 0x040fe20003f44270 */
[----:B------:R-:W-:Y:S01]  /*137c0*/  LDSM.16.MT88.4 R36, [R167] ;  /* 0x00000000a724783b */ /* 0x000fe20000004200 */
[----:B------:R-:W-:Y:S02]  /*137d0*/  FSEL R11, R11, -INF , P0 ;  /* 0xff8000000b0b7808 */ /* 0x000fe40000000000 */
[----:B------:R-:W-:Y:S02]  /*137e0*/  ISETP.GT.AND P0, PT, R2, 0x8, PT ;  /* 0x000000080200780c */ /* 0x000fe40003f04270 */
[----:B------:R-:W-:Y:S02]  /*137f0*/  FSEL R10, R10, -INF , P1 ;  /* 0xff8000000a0a7808 */ /* 0x000fe40000800000 */
[----:B------:R-:W-:Y:S02]  /*13800*/  ISETP.GT.AND P1, PT, R0, 0x8, PT ;  /* 0x000000080000780c */ /* 0x000fe40003f24270 */
[----:B-1----:R-:W-:Y:S02]  /*13810*/  FMNMX.FTZ R4, R4, R20, !PT ;  /* 0x0000001404047209 */ /* 0x002fe40007810000 */
[----:B------:R-:W-:Y:S01]  /*13820*/  FMNMX.FTZ R5, R18, R5, !PT ;  /* 0x0000000512057209 */ /* 0x000fe20007810000 */
[----:B------:R-:W-:Y:S01]  /*13830*/  LDSM.16.MT88.4 R20, [R166] ;  /* 0x00000000a614783b */ /* 0x000fe20000004200 */
[----:B------:R-:W-:Y:S02]  /*13840*/  FSEL R16, R9, -INF , P2 ;  /* 0xff80000009107808 */ /* 0x000fe40001000000 */
        /* <DEDUP_REMOVED lines=10> */
[----:B------:R-:W-:Y:S02]  /*138f0*/  ISETP.GT.AND P0, PT, R2, 0x10, PT ;  /* 0x000000100200780c */ /* 0x000fe40003f04270 */
[----:B------:R-:W-:Y:S02]  /*13900*/  FSEL R8, R13, -INF , P2 ;  /* 0xff8000000d087808 */ /* 0x000fe40001000000 */
        /* <DEDUP_REMOVED lines=10> */
[----:B------:R-:W-:Y:S02]  /*139b0*/  ISETP.GT.AND P0, PT, R2, 0x18, PT ;  /* 0x000000180200780c */ /* 0x000fe40003f04270 */
        /* <DEDUP_REMOVED lines=20> */
[----:B------:R-:W-:Y:S02]  /*13b00*/  FSEL R222, R41, -INF , P0 ;  /* 0xff80000029de7808 */ /* 0x000fe40000000000 */
[----:B------:R-:W-:Y:S02]  /*13b10*/  FMNMX.FTZ R2, R7, R2, !PT ;  /* 0x0000000207027209 */ /* 0x000fe40007810000 */
[----:B------:R-:W-:Y:S02]  /*13b20*/  FMNMX.FTZ R4, R223, R4, !PT ;  /* 0x00000004df047209 */ /* 0x000fe40007810000 */
[----:B------:R-:W-:Y:S02]  /*13b30*/  FMNMX.FTZ R5, R224, R5, !PT ;  /* 0x00000005e0057209 */ /* 0x000fe40007810000 */
[----:B------:R-:W-:Y:S02]  /*13b40*/  FSEL R221, R44, -INF , P2 ;  /* 0xff8000002cdd7808 */ /* 0x000fe40001000000 */
[----:B------:R-:W-:Y:S01]  /*13b50*/  FMNMX.FTZ R2, R15, R2, !PT ;  /* 0x000000020f027209 */ /* 0x000fe20007810000 */
[----:B------:R-:W1:Y:S01]  /*13b60*/  SHFL.BFLY PT, R13, R5, 0x2, 0x1f ;  /* 0x0c401f00050d7f89 */ /* 0x000e6200000e0000 */
        /* <DEDUP_REMOVED lines=10> */
[C---:B------:R-:W-:Y:S01]  /*13c10*/  ISETP.GT.AND P1, PT, R0.reuse, 0x20, PT ;  /* 0x000000200000780c */ /* 0x040fe20003f24270 */
[--C-:B------:R-:W-:Y:S01]  /*13c20*/  FFMA.FTZ R12, R135, c[0x0][0x2d0], -R175.reuse ;  /* 0x0000b400870c7a23 */ /* 0x100fe200000108af */
[----:B------:R-:W-:Y:S02]  /*13c30*/  FSEL R190, R45, -INF , P3 ;  /* 0xff8000002dbe7808 */ /* 0x000fe40001800000 */
[----:B------:R-:W-:Y:S01]  /*13c40*/  ISETP.GT.AND P3, PT, R0, 0x21, PT ;  /* 0x000000210000780c */ /* 0x000fe20003f64270 */
[----:B------:R2:W-:Y:S01]  /*13c50*/  MUFU.EX2 R184, R12 ;  /* 0x0000000c00b87308 */ /* 0x0005e20000000800 */
[----:B------:R-:W-:Y:S02]  /*13c60*/  FSEL R220, R42, -INF , P1 ;  /* 0xff8000002adc7808 */ /* 0x000fe40000800000 */
[C---:B------:R-:W-:Y:S02]  /*13c70*/  ISETP.GT.AND P2, PT, R0.reuse, 0x28, PT ;  /* 0x000000280000780c */ /* 0x040fe40003f44270 */
[----:B------:R-:W-:Y:S01]  /*13c80*/  ISETP.GT.AND P1, PT, R0, 0x29, PT ;  /* 0x000000290000780c */ /* 0x000fe20003f24270 */
[--C-:B------:R-:W-:Y:S01]  /*13c90*/  FFMA.FTZ R0, R139, c[0x0][0x2d0], -R175.reuse ;  /* 0x0000b4008b007a23 */ /* 0x100fe200000108af */
[----:B------:R-:W-:Y:S02]  /*13ca0*/  FMNMX.FTZ R2, R190, R2, !PT ;  /* 0x00000002be027209 */ /* 0x000fe40007810000 */
[----:B------:R-:W-:Y:S01]  /*13cb0*/  FMNMX.FTZ R4, R191, R4, !PT ;  /* 0x00000004bf047209 */ /* 0x000fe20007810000 */
[----:B------:R3:W5:Y:S01]  /*13cc0*/  MUFU.EX2 R219, R0 ;  /* 0x0000000000db7308 */ /* 0x0007620000000800 */
        /* <DEDUP_REMOVED lines=8> */
[--C-:B--2---:R-:W-:Y:S01]  /*13d50*/  FFMA.FTZ R12, R138, c[0x0][0x2d0], -R175.reuse ;  /* 0x0000b4008a0c7a23 */ /* 0x104fe200000108af */
[----:B------:R-:W-:Y:S02]  /*13d60*/  FSEL R135, R47, -INF , P1 ;  /* 0xff8000002f877808 */ /* 0x000fe40000800000 */
[----:B------:R-:W-:Y:S01]  /*13d70*/  FMNMX.FTZ R4, R218, R4, !PT ;  /* 0x00000004da047209 */ /* 0x000fe20007810000 */
[----:B------:R2:W-:Y:S03]  /*13d80*/  MUFU.EX2 R239, R12 ;  /* 0x0000000c00ef7308 */ /* 0x0005e60000000800 */
[----:B---3--:R-:W-:Y:S02]  /*13d90*/  FMNMX.FTZ R0, R188, R4, !PT ;  /* 0x00000004bc007209 */ /* 0x008fe40007810000 */
[----:B-1----:R-:W-:Y:S02]  /*13da0*/  FMNMX.FTZ R4, R2, R13, !PT ;  /* 0x0000000d02047209 */ /* 0x002fe40007810000 */
[----:B------:R-:W-:Y:S03]  /*13db0*/  FMNMX.FTZ R0, R135, R0, !PT ;  /* 0x0000000087007209 */ /* 0x000fe60007810000 */
[----:B------:R-:W1:Y:S01]  /*13dc0*/  SHFL.BFLY PT, R13, R4, 0x1, 0x1f ;  /* 0x0c201f00040d7f89 */ /* 0x000e6200000e0000 */
[----:B----4-:R-:W-:Y:S01]  /*13dd0*/  FMNMX.FTZ R139, R5, R14, !PT ;  /* 0x0000000e058b7209 */ /* 0x010fe20007810000 */
[----:B------:R-:W-:Y:S03]  /*13de0*/  FFMA.FTZ R5, R17, c[0x0][0x2d0], -R175 ;  /* 0x0000b40011057a23 */ /* 0x000fe600000108af */
[C---:B------:R-:W-:Y:S03]  /*13df0*/  FSETP.NEU.FTZ.AND P2, PT, R139.reuse, -INF , PT ;  /* 0xff8000008b00780b */ /* 0x040fe60003f5d000 */
[----:B------:R-:W3:Y:S01]  /*13e00*/  SHFL.BFLY PT, R2, R0, 0x2, 0x1f ;  /* 0x0c401f0000027f89 */ /* 0x000ee200000e0000 */
[----:B------:R4:W4:Y:S01]  /*13e10*/  MUFU.EX2 R240, R5 ;  /* 0x0000000500f07308 */ /* 0x0009220000000800 */
[----:B--2---:R-:W-:Y:S05]  /*13e20*/  FMUL.FTZ R12, R139, c[0x0][0x2d0] ;  /* 0x0000b4008b0c7a20 */ /* 0x004fea0000410000 */
[----:B------:R-:W-:Y:S02]  /*13e30*/  FSEL R173, R12, RZ, P2 ;  /* 0x000000ff0cad7208 */ /* 0x000fe40001000000 */
[----:B-1----:R-:W-:Y:S04]  /*13e40*/  FMNMX.FTZ R138, R4, R13, !PT ;  /* 0x0000000d048a7209 */ /* 0x002fe80007810000 */
[C---:B------:R-:W-:Y:S01]  /*13e50*/  FSETP.NEU.FTZ.AND P1, PT, R138.reuse, -INF , PT ;  /* 0xff8000008a00780b */ /* 0x040fe20003f3d000 */
[----:B------:R-:W-:Y:S01]  /*13e60*/  FMUL.FTZ R4, R138, c[0x0][0x2d0] ;  /* 0x0000b4008a047a20 */ /* 0x000fe20000410000 */
[----:B---3--:R-:W-:Y:S01]  /*13e70*/  FMNMX.FTZ R0, R0, R2, !PT ;  /* 0x0000000200007209 */ /* 0x008fe20007810000 */
[--C-:B------:R-:W-:Y:S03]  /*13e80*/  FFMA.FTZ R2, R18, c[0x0][0x2d0], -R173.reuse ;  /* 0x0000b40012027a23 */ /* 0x100fe600000108ad */
[----:B------:R-:W-:Y:S01]  /*13e90*/  FSEL R172, R4, RZ, P1 ;  /* 0x000000ff04ac7208 */ /* 0x000fe20000800000 */
[--C-:B----4-:R-:W-:Y:S01]  /*13ea0*/  FFMA.FTZ R5, R168, c[0x0][0x2d0], -R173.reuse ;  /* 0x0000b400a8057a23 */ /* 0x110fe200000108ad */
[----:B-----5:R-:W-:Y:S01]  /*13eb0*/  F2FP.PACK_AB R168, R219, R184 ;  /* 0x000000b8dba8723e */ /* 0x020fe200000000ff */
[----:B------:R1:W-:Y:S01]  /*13ec0*/  MUFU.EX2 R237, R2 ;  /* 0x0000000200ed7308 */ /* 0x0003e20000000800 */
[----:B------:R-:W-:Y:S01]  /*13ed0*/  F2FP.PACK_AB R170, R240, R239 ;  /* 0x000000eff0aa723e */ /* 0x000fe200000000ff */
[--C-:B------:R-:W-:Y:S02]  /*13ee0*/  FFMA.FTZ R4, R16, c[0x0][0x2d0], -R172.reuse ;  /* 0x0000b40010047a23 */ /* 0x100fe400000108ac */
[--C-:B------:R-:W-:Y:S06]  /*13ef0*/  FFMA.FTZ R6, R6, c[0x0][0x2d0], -R172.reuse ;  /* 0x0000b40006067a23 */ /* 0x100fec00000108ac */
[----:B------:R-:W-:Y:S10]  /*13f00*/  MUFU.EX2 R179, R4 ;  /* 0x0000000400b37308 */ /* 0x000ff40000000800 */
[----:B------:R2:W-:Y:S01]  /*13f10*/  MUFU.EX2 R178, R5 ;  /* 0x0000000500b27308 */ /* 0x0005e20000000800 */
[----:B-1----:R-:W1:Y:S09]  /*13f20*/  SHFL.BFLY PT, R2, R0, 0x1, 0x1f ;  /* 0x0c201f0000027f89 */ /* 0x002e7200000e0000 */
[----:B------:R-:W-:Y:S01]  /*13f30*/  MUFU.EX2 R177, R6 ;  /* 0x0000000600b17308 */ /* 0x000fe20000000800 */
[--C-:B--2---:R-:W-:Y:S01]  /*13f40*/  FFMA.FTZ R5, R169, c[0x0][0x2d0], -R173.reuse ;  /* 0x0000b400a9057a23 */ /* 0x104fe200000108ad */
[----:B-1----:R-:W-:Y:S01]  /*13f50*/  FMNMX.FTZ R134, R0, R2, !PT ;  /* 0x0000000200867209 */ /* 0x002fe20007810000 */
[--C-:B------:R-:W-:Y:S07]  /*13f60*/  FFMA.FTZ R0, R9, c[0x0][0x2d0], -R172.reuse ;  /* 0x0000b40009007a23 */ /* 0x100fee00000108ac */
[----:B------:R1:W2:Y:S01]  /*13f70*/  MUFU.EX2 R181, R5 ;  /* 0x0000000500b57308 */ /* 0x0002a20000000800 */
[----:B------:R-:W-:Y:S02]  /*13f80*/  FFMA.FTZ R2, R8, c[0x0][0x2d0], -R172 ;  /* 0x0000b40008027a23 */ /* 0x000fe400000108ac */
[----:B------:R-:W-:Y:S07]  /*13f90*/  FMUL.FTZ R4, R134, c[0x0][0x2d0] ;  /* 0x0000b40086047a20 */ /* 0x000fee0000410000 */
[----:B------:R3:W-:Y:S10]  /*13fa0*/  MUFU.EX2 R234, R0 ;  /* 0x0000000000ea7308 */ /* 0x0007f40000000800 */
[----:B------:R4:W-:Y:S01]  /*13fb0*/  MUFU.EX2 R236, R2 ;  /* 0x0000000200ec7308 */ /* 0x0009e20000000800 */
[----:B-1----:R-:W-:Y:S01]  /*13fc0*/  FFMA.FTZ R5, R19, c[0x0][0x2d0], -R173 ;  /* 0x0000b40013057a23 */ /* 0x002fe200000108ad */
[----:B--2---:R-:W-:Y:S08]  /*13fd0*/  F2FP.PACK_AB R169, R181, R178 ;  /* 0x000000b2b5a9723e */ /* 0x004ff000000000ff */
[----:B------:R-:W1:Y:S01]  /*13fe0*/  MUFU.EX2 R238, R5 ;  /* 0x0000000500ee7308 */ /* 0x000e620000000800 */
[----:B---3--:R-:W-:Y:S02]  /*13ff0*/  FSEL R0, R140, RZ, P0 ;  /* 0x000000ff8c007208 */ /* 0x008fe40000000000 */
[----:B------:R-:W-:Y:S03]  /*14000*/  FSETP.NEU.FTZ.AND P0, PT, R134, -INF , PT ;  /* 0xff8000008600780b */ /* 0x000fe60003f1d000 */
[----:B------:R-:W-:Y:S01]  /*14010*/  FADD.FTZ R0, -R0, R3 ;  /* 0x0000000300007221 */ /* 0x000fe20000010100 */
[----:B------:R-:W-:Y:S03]  /*14020*/  FSEL R174, R4, RZ, P0 ;  /* 0x000000ff04ae7208 */ /* 0x000fe60000000000 */
[----:B------:R-:W-:Y:S02]  /*14030*/  FMUL.FTZ R0, R0, c[0x0][0x2d0] ;  /* 0x0000b40000007a20 */ /* 0x000fe40000410000 */
[--C-:B----4-:R-:W-:Y:S02]  /*14040*/  FFMA.FTZ R2, R10, c[0x0][0x2d0], -R174.reuse ;  /* 0x0000b4000a027a23 */ /* 0x110fe400000108ae */
[----:B------:R-:W2:Y:S01]  /*14050*/  MUFU.EX2 R133, R0 ;  /* 0x0000000000857308 */ /* 0x000ea20000000800 */
[----:B-1----:R-:W-:Y:S09]  /*14060*/  F2FP.PACK_AB R171, R238, R237 ;  /* 0x000000edeeab723e */ /* 0x002ff200000000ff */
[----:B------:R1:W-:Y:S01]  /*14070*/  MUFU.EX2 R176, R2 ;  /* 0x0000000200b07308 */ /* 0x0003e20000000800 */
[C---:B--2---:R-:W-:Y:S02]  /*14080*/  FMUL.FTZ R4, R133.reuse, R152 ;  /* 0x0000009885047220 */ /* 0x044fe40000410000 */
        /* <DEDUP_REMOVED lines=17> */
[----:B------:R-:W-:Y:S02]  /*141a0*/  FFMA.FTZ R128, R231, c[0x0][0x2d0], -R175 ;  /* 0x0000b400e7807a23 */ /* 0x000fe400000108af */
[----:B------:R-:W2:Y:S01]  /*141b0*/  LDL R231, [R1+0x4] ;  /* 0x0000040001e77983 */ /* 0x000ea20000100800 */
[--C-:B-1----:R-:W-:Y:S02]  /*141c0*/  FFMA.FTZ R2, R7, c[0x0][0x2d0], -R174.reuse ;  /* 0x0000b40007027a23 */ /* 0x102fe400000108ae */
[----:B------:R-:W-:Y:S02]  /*141d0*/  FFMA.FTZ R129, R218, c[0x0][0x2d0], -R174 ;  /* 0x0000b400da817a23 */ /* 0x000fe400000108ae */
[----:B------:R1:W-:Y:S01]  /*141e0*/  MUFU.EX2 R233, R2 ;  /* 0x0000000200e97308 */ /* 0x0003e20000000800 */
[C---:B------:R-:W-:Y:S02]  /*141f0*/  FMUL.FTZ R84, R133.reuse, R84 ;  /* 0x0000005485547220 */ /* 0x040fe40000410000 */
[C---:B------:R-:W-:Y:S02]  /*14200*/  FMUL.FTZ R85, R133.reuse, R85 ;  /* 0x0000005585557220 */ /* 0x040fe40000410000 */
[C---:B------:R-:W-:Y:S02]  /*14210*/  FMUL.FTZ R96, R133.reuse, R96 ;  /* 0x0000006085607220 */ /* 0x040fe40000410000 */
[----:B------:R-:W-:Y:S01]  /*14220*/  FMUL.FTZ R97, R133, R97 ;  /* 0x0000006185617220 */ /* 0x000fe20000410000 */
[----:B-1----:R-:W-:Y:S05]  /*14230*/  FSEL R2, R139, RZ, P2 ;  /* 0x000000ff8b027208 */ /* 0x002fea0001000000 */
[----:B------:R-:W-:Y:S01]  /*14240*/  FADD.FTZ R0, -R2, R132 ;  /* 0x0000008402007221 */ /* 0x000fe20000010100 */
[----:B------:R-:W-:Y:S03]  /*14250*/  FSEL R2, R138, RZ, P1 ;  /* 0x000000ff8a027208 */ /* 0x000fe60000800000 */
[----:B------:R-:W-:Y:S04]  /*14260*/  FMUL.FTZ R0, R0, c[0x0][0x2d0] ;  /* 0x0000b40000007a20 */ /* 0x000fe80000410000 */
[----:B------:R1:W3:Y:S02]  /*14270*/  MUFU.EX2 R132, R0 ;  /* 0x0000000000847308 */ /* 0x0002e40000000800 */
[----:B-1----:R-:W-:Y:S01]  /*14280*/  FADD.FTZ R0, -R2, R141 ;  /* 0x0000008d02007221 */ /* 0x002fe20000010100 */
[----:B------:R-:W-:Y:S01]  /*14290*/  FSEL R2, R134, RZ, P0 ;  /* 0x000000ff86027208 */ /* 0x000fe20000000000 */
[----:B---3--:R-:W-:Y:S02]  /*142a0*/  FMUL.FTZ R6, R132, R154 ;  /* 0x0000009a84067220 */ /* 0x008fe40000410000 */
[----:B------:R-:W-:Y:S02]  /*142b0*/  FMUL.FTZ R0, R0, c[0x0][0x2d0] ;  /* 0x0000b40000007a20 */ /* 0x000fe40000410000 */
[C---:B------:R-:W-:Y:S02]  /*142c0*/  FMUL.FTZ R7, R132.reuse, R155 ;  /* 0x0000009b84077220 */ /* 0x040fe40000410000 */
[----:B------:R1:W3:Y:S01]  /*142d0*/  MUFU.EX2 R3, R0 ;  /* 0x0000000000037308 */ /* 0x0002e20000000800 */
[C---:B------:R-:W-:Y:S02]  /*142e0*/  FMUL.FTZ R18, R132.reuse, R162 ;  /* 0x000000a284127220 */ /* 0x040fe40000410000 */
[C---:B------:R-:W-:Y:S02]  /*142f0*/  FMUL.FTZ R19, R132.reuse, R163 ;  /* 0x000000a384137220 */ /* 0x040fe40000410000 */
[-C--:B------:R-:W-:Y:S01]  /*14300*/  HMMA.16816.F32 R4, R168, R20.reuse, R4 ;  /* 0x00000014a804723c */ /* 0x080fe20000001804 */
[C---:B------:R-:W-:Y:S01]  /*14310*/  FMUL.FTZ R34, R132.reuse, R114 ;  /* 0x0000007284227220 */ /* 0x040fe20000410000 */
[----:B------:R-:W-:Y:S01]  /*14320*/  LDSM.16.MT88.4 R160, [R166+0x800] ;  /* 0x00080000a6a0783b */ /* 0x000fe20000004200 */
[C---:B------:R-:W-:Y:S02]  /*14330*/  FMUL.FTZ R35, R132.reuse, R115 ;  /* 0x0000007384237220 */ /* 0x040fe40000410000 */
[C---:B------:R-:W-:Y:S02]  /*14340*/  FMUL.FTZ R50, R132.reuse, R130 ;  /* 0x0000008284327220 */ /* 0x040fe40000410000 */
[C---:B------:R-:W-:Y:S02]  /*14350*/  FMUL.FTZ R51, R132.reuse, R131 ;  /* 0x0000008384337220 */ /* 0x040fe40000410000 */
[C---:B------:R-:W-:Y:S01]  /*14360*/  FMUL.FTZ R54, R132.reuse, R54 ;  /* 0x0000003684367220 */ /* 0x040fe20000410000 */
[----:B------:R-:W-:Y:S02]  /*14370*/  LDSM.16.MT88.4 R112, [R167+0x400] ;  /* 0x00040000a770783b */ /* 0x000fe40000004200 */
[C---:B------:R-:W-:Y:S02]  /*14380*/  FMUL.FTZ R55, R132.reuse, R55 ;  /* 0x0000003784377220 */ /* 0x040fe40000410000 */
[C---:B------:R-:W-:Y:S02]  /*14390*/  FMUL.FTZ R66, R132.reuse, R66 ;  /* 0x0000004284427220 */ /* 0x040fe40000410000 */
[C---:B------:R-:W-:Y:S02]  /*143a0*/  FMUL.FTZ R67, R132.reuse, R67 ;  /* 0x0000004384437220 */ /* 0x040fe40000410000 */
[----:B------:R-:W-:Y:S02]  /*143b0*/  FMUL.FTZ R70, R132, R70 ;  /* 0x0000004684467220 */ /* 0x000fe40000410000 */
[----:B-1----:R-:W-:Y:S02]  /*143c0*/  FADD.FTZ R0, -R2, R142 ;  /* 0x0000008e02007221 */ /* 0x002fe40000010100 */
[----:B------:R-:W-:Y:S01]  /*143d0*/  FFMA.FTZ R2, R15, c[0x0][0x2d0], -R174 ;  /* 0x0000b4000f027a23 */ /* 0x000fe200000108ae */
[----:B------:R-:W-:Y:S01]  /*143e0*/  MUFU.EX2 R142, R129 ;  /* 0x00000081008e7308 */ /* 0x000fe20000000800 */
[----:B------:R-:W-:Y:S02]  /*143f0*/  FMUL.FTZ R0, R0, c[0x0][0x2d0] ;  /* 0x0000b40000007a20 */ /* 0x000fe40000410000 */
[----:B---3--:R-:W-:Y:S01]  /*14400*/  FMUL.FTZ R8, R3, R148 ;  /* 0x0000009403087220 */ /* 0x008fe20000410000 */
[----:B------:R-:W-:Y:S01]  /*14410*/  F2FP.PACK_AB R148, R179, R177 ;  /* 0x000000b1b394723e */ /* 0x000fe200000000ff */
[C---:B------:R-:W-:Y:S01]  /*14420*/  FMUL.FTZ R9, R3.reuse, R149 ;  /* 0x0000009503097220 */ /* 0x040fe20000410000 */
[----:B------:R-:W-:Y:S01]  /*14430*/  F2FP.PACK_AB R149, R232, R176 ;  /* 0x000000b0e895723e */ /* 0x000fe200000000ff */
[C---:B------:R-:W-:Y:S02]  /*14440*/  FMUL.FTZ R12, R3.reuse, R156 ;  /* 0x0000009c030c7220 */ /* 0x040fe40000410000 */
[C---:B------:R-:W-:Y:S01]  /*14450*/  FMUL.FTZ R13, R3.reuse, R157 ;  /* 0x0000009d030d7220 */ /* 0x040fe20000410000 */
[----:B------:R-:W1:Y:S01]  /*14460*/  MUFU.EX2 R0, R0 ;  /* 0x0000000000007308 */ /* 0x000e620000000800 */
[C---:B------:R-:W-:Y:S02]  /*14470*/  FMUL.FTZ R24, R3.reuse, R104 ;  /* 0x0000006803187220 */ /* 0x040fe40000410000 */
[C---:B------:R-:W-:Y:S02]  /*14480*/  FMUL.FTZ R25, R3.reuse, R105 ;  /* 0x0000006903197220 */ /* 0x040fe40000410000 */
[C---:B------:R-:W-:Y:S02]  /*14490*/  FMUL.FTZ R28, R3.reuse, R108 ;  /* 0x0000006c031c7220 */ /* 0x040fe40000410000 */
[C---:B------:R-:W-:Y:S02]  /*144a0*/  FMUL.FTZ R29, R3.reuse, R109 ;  /* 0x0000006d031d7220 */ /* 0x040fe40000410000 */
[C---:B------:R-:W-:Y:S01]  /*144b0*/  FMUL.FTZ R40, R3.reuse, R120 ;  /* 0x0000007803287220 */ /* 0x040fe20000410000 */
[----:B------:R-:W3:Y:S01]  /*144c0*/  MUFU.EX2 R235, R2 ;  /* 0x0000000200eb7308 */ /* 0x000ee20000000800 */
[C---:B------:R-:W-:Y:S02]  /*144d0*/  FMUL.FTZ R41, R3.reuse, R121 ;  /* 0x0000007903297220 */ /* 0x040fe40000410000 */
[C---:B------:R-:W-:Y:S02]  /*144e0*/  FMUL.FTZ R44, R3.reuse, R124 ;  /* 0x0000007c032c7220 */ /* 0x040fe40000410000 */
[C---:B------:R-:W-:Y:S02]  /*144f0*/  FMUL.FTZ R45, R3.reuse, R125 ;  /* 0x0000007d032d7220 */ /* 0x040fe40000410000 */
[C---:B------:R-:W-:Y:S02]  /*14500*/  FMUL.FTZ R56, R3.reuse, R56 ;  /* 0x0000003803387220 */ /* 0x040fe40000410000 */
[C---:B------:R-:W-:Y:S02]  /*14510*/  FMUL.FTZ R57, R3.reuse, R57 ;  /* 0x0000003903397220 */ /* 0x040fe40000410000 */
[C---:B------:R-:W-:Y:S02]  /*14520*/  FMUL.FTZ R60, R3.reuse, R60 ;  /* 0x0000003c033c7220 */ /* 0x040fe40000410000 */
[----:B------:R-:W-:Y:S02]  /*14530*/  FMUL.FTZ R61, R3, R61 ;  /* 0x0000003d033d7220 */ /* 0x000fe40000410000 */
[----:B-1----:R-:W-:Y:S01]  /*14540*/  FMUL.FTZ R10, R0, R150 ;  /* 0x00000096000a7220 */ /* 0x002fe20000410000 */
[----:B------:R-:W-:Y:S01]  /*14550*/  F2FP.PACK_AB R150, R236, R234 ;  /* 0x000000eaec96723e */ /* 0x000fe200000000ff */
[C---:B------:R-:W-:Y:S02]  /*14560*/  FMUL.FTZ R11, R0.reuse, R151 ;  /* 0x00000097000b7220 */ /* 0x040fe40000410000 */
[C---:B------:R-:W-:Y:S02]  /*14570*/  FMUL.FTZ R14, R0.reuse, R158 ;  /* 0x0000009e000e7220 */ /* 0x040fe40000410000 */
[C---:B------:R-:W-:Y:S02]  /*14580*/  FMUL.FTZ R15, R0.reuse, R159 ;  /* 0x0000009f000f7220 */ /* 0x040fe40000410000 */
[C---:B------:R-:W-:Y:S01]  /*14590*/  FMUL.FTZ R26, R0.reuse, R106 ;  /* 0x0000006a001a7220 */ /* 0x040fe20000410000 */
[----:B---3--:R-:W-:Y:S01]  /*145a0*/  F2FP.PACK_AB R151, R235, R233 ;  /* 0x000000e9eb97723e */ /* 0x008fe200000000ff */
[----:B------:R-:W-:Y:S02]  /*145b0*/  FMUL.FTZ R27, R0, R107 ;  /* 0x0000006b001b7220 */ /* 0x000fe40000410000 */
[----:B------:R-:W-:Y:S01]  /*145c0*/  LDSM.16.MT88.4 R104, [R166+0x400] ;  /* 0x00040000a668783b */ /* 0x000fe20000004200 */
[----:B------:R-:W-:Y:S02]  /*145d0*/  FFMA.FTZ R130, R221, c[0x0][0x2d0], -R172 ;  /* 0x0000b400dd827a23 */ /* 0x000fe400000108ac */
[----:B------:R-:W-:Y:S01]  /*145e0*/  FFMA.FTZ R131, R188, c[0x0][0x2d0], -R174 ;  /* 0x0000b400bc837a23 */ /* 0x000fe200000108ae */
[C---:B------:R-:W-:Y:S01]  /*145f0*/  HMMA.16816.F32 R8, R148.reuse, R20, R8 ;  /* 0x000000149408723c */ /* 0x040fe20000001808 */
[----:B------:R-:W-:Y:S01]  /*14600*/  MUFU.EX2 R141, R130 ;  /* 0x00000082008d7308 */ /* 0x000fe20000000800 */
[C---:B------:R-:W-:Y:S02]  /*14610*/  FMUL.FTZ R42, R0.reuse, R122 ;  /* 0x0000007a002a7220 */ /* 0x040fe40000410000 */
        /* <DEDUP_REMOVED lines=9> */
[----:B------:R1:W-:Y:S01]  /*146b0*/  MUFU.EX2 R208, R2 ;  /* 0x0000000200d07308 */ /* 0x0003e20000000800 */
[----:B------:R-:W-:Y:S02]  /*146c0*/  FMUL.FTZ R31, R0, R111 ;  /* 0x0000006f001f7220 */ /* 0x000fe40000410000 */
[C---:B------:R-:W-:Y:S04]  /*146d0*/  FMUL.FTZ R22, R132.reuse, R102 ;  /* 0x0000006684167220 */ /* 0x040fe80000410000 */
[----:B------:R-:W-:Y:S02]  /*146e0*/  FMUL.FTZ R23, R132, R103 ;  /* 0x0000006784177220 */ /* 0x000fe40000410000 */
[----:B------:R-:W3:Y:S01]  /*146f0*/  LDSM.16.MT88.4 R100, [R166+0xc00] ;  /* 0x000c0000a664783b */ /* 0x000ee20000004200 */
[C---:B------:R-:W-:Y:S02]  /*14700*/  FMUL.FTZ R58, R0.reuse, R58 ;  /* 0x0000003a003a7220 */ /* 0x040fe40000410000 */
[C---:B------:R-:W-:Y:S02]  /*14710*/  FMUL.FTZ R59, R0.reuse, R59 ;  /* 0x0000003b003b7220 */ /* 0x040fe40000410000 */
[-C--:B------:R-:W-:Y:S01]  /*14720*/  HMMA.16816.F32 R20, R168, R36.reuse, R20 ;  /* 0x00000024a814723c */ /* 0x080fe20000001814 */
[C---:B------:R-:W-:Y:S02]  /*14730*/  FMUL.FTZ R62, R0.reuse, R62 ;  /* 0x0000003e003e7220 */ /* 0x040fe40000410000 */
[----:B------:R-:W-:Y:S02]  /*14740*/  FMUL.FTZ R63, R0, R63 ;  /* 0x0000003f003f7220 */ /* 0x000fe40000410000 */
[----:B------:R-:W-:Y:S02]  /*14750*/  FMUL.FTZ R71, R132, R71 ;  /* 0x0000004784477220 */ /* 0x000fe40000410000 */
[C---:B------:R-:W-:Y:S01]  /*14760*/  FMUL.FTZ R72, R3.reuse, R72 ;  /* 0x0000004803487220 */ /* 0x040fe20000410000 */
[C---:B------:R-:W-:Y:S01]  /*14770*/  HMMA.16816.F32 R24, R148.reuse, R36, R24 ;  /* 0x000000249418723c */ /* 0x040fe20000001818 */
[----:B------:R-:W-:Y:S03]  /*14780*/  FMUL.FTZ R73, R3, R73 ;  /* 0x0000004903497220 */ /* 0x000fe60000410000 */
[C---:B------:R-:W-:Y:S02]  /*14790*/  FMUL.FTZ R74, R0.reuse, R74 ;  /* 0x0000004a004a7220 */ /* 0x040fe40000410000 */
[C---:B------:R-:W-:Y:S02]  /*147a0*/  FMUL.FTZ R75, R0.reuse, R75 ;  /* 0x0000004b004b7220 */ /* 0x040fe40000410000 */
[-C--:B------:R-:W-:Y:S01]  /*147b0*/  HMMA.16816.F32 R28, R148, R38.reuse, R28 ;  /* 0x00000026941c723c */ /* 0x080fe2000000181c */
[----:B-1----:R-:W-:Y:S03]  /*147c0*/  FFMA.FTZ R2, R207, c[0x0][0x2d0], -R175 ;  /* 0x0000b400cf027a23 */ /* 0x002fe600000108af */
[C---:B------:R-:W-:Y:S01]  /*147d0*/  FMUL.FTZ R36, R133.reuse, R116 ;  /* 0x0000007485247220 */ /* 0x040fe20000410000 */
[----:B------:R1:W-:Y:S01]  /*147e0*/  MUFU.EX2 R212, R2 ;  /* 0x0000000200d47308 */ /* 0x0003e20000000800 */
[----:B------:R-:W-:Y:S02]  /*147f0*/  FMUL.FTZ R37, R133, R117 ;  /* 0x0000007585257220 */ /* 0x000fe40000410000 */
[C---:B------:R-:W-:Y:S01]  /*14800*/  HMMA.16816.F32 R32, R168.reuse, R38, R32 ;  /* 0x00000026a820723c */ /* 0x040fe20000001820 */
[C---:B------:R-:W-:Y:S03]  /*14810*/  FMUL.FTZ R76, R3.reuse, R76 ;  /* 0x0000004c034c7220 */ /* 0x040fe60000410000 */
[----:B------:R-:W-:Y:S02]  /*14820*/  FMUL.FTZ R77, R3, R77 ;  /* 0x0000004d034d7220 */ /* 0x000fe40000410000 */
[----:B------:R-:W-:Y:S02]  /*14830*/  FMUL.FTZ R78, R0, R78 ;  /* 0x0000004e004e7220 */ /* 0x000fe40000410000 */
[C---:B------:R-:W-:Y:S04]  /*14840*/  FMUL.FTZ R38, R132.reuse, R118 ;  /* 0x0000007684267220 */ /* 0x040fe80000410000 */
[----:B------:R-:W-:Y:S02]  /*14850*/  FMUL.FTZ R39, R132, R119 ;  /* 0x0000007784277220 */ /* 0x000fe40000410000 */
[----:B------:R-:W-:Y:S01]  /*14860*/  LDSM.16.MT88.4 R116, [R166+0x1000] ;  /* 0x00100000a674783b */ /* 0x000fe20000004200 */
[----:B------:R-:W-:Y:S02]  /*14870*/  FMUL.FTZ R79, R0, R79 ;  /* 0x0000004f004f7220 */ /* 0x000fe40000410000 */
[C---:B------:R-:W-:Y:S02]  /*14880*/  FMUL.FTZ R82, R132.reuse, R82 ;  /* 0x0000005284527220 */ /* 0x040fe40000410000 */
[-C--:B---3--:R-:W-:Y:S01]  /*14890*/  HMMA.16816.F32 R36, R168, R100.reuse, R36 ;  /* 0x00000064a824723c */ /* 0x088fe20000001824 */
[----:B------:R-:W-:Y:S02]  /*148a0*/  FMUL.FTZ R83, R132, R83 ;  /* 0x0000005384537220 */ /* 0x000fe40000410000 */
[----:B------:R-:W-:Y:S02]  /*148b0*/  FFMA.FTZ R108, R133, R242, R184 ;  /* 0x000000f2856c7223 */ /* 0x000fe400000100b8 */
[----:B------:R-:W-:Y:S01]  /*148c0*/  MUFU.EX2 R133, R131 ;  /* 0x0000008300857308 */ /* 0x000fe20000000800 */
[C---:B------:R-:W-:Y:S02]  /*148d0*/  FMUL.FTZ R88, R3.reuse, R88 ;  /* 0x0000005803587220 */ /* 0x040fe40000410000 */
[C---:B------:R-:W-:Y:S01]  /*148e0*/  HMMA.16816.F32 R40, R148.reuse, R100, R40 ;  /* 0x000000649428723c */ /* 0x040fe20000001828 */
[----:B-1----:R-:W-:Y:S03]  /*148f0*/  FFMA.FTZ R2, R206, c[0x0][0x2d0], -R173 ;  /* 0x0000b400ce027a23 */ /* 0x002fe600000108ad */
[C---:B------:R-:W-:Y:S02]  /*14900*/  FMUL.FTZ R89, R3.reuse, R89 ;  /* 0x0000005903597220 */ /* 0x040fe40000410000 */
[C---:B------:R-:W-:Y:S01]  /*14910*/  FMUL.FTZ R90, R0.reuse, R90 ;  /* 0x0000005a005a7220 */ /* 0x040fe20000410000 */
[----:B------:R1:W-:Y:S01]  /*14920*/  MUFU.EX2 R207, R2 ;  /* 0x0000000200cf7308 */ /* 0x0003e20000000800 */
[-C--:B------:R-:W-:Y:S01]  /*14930*/  HMMA.16816.F32 R44, R148, R102.reuse, R44 ;  /* 0x00000066942c723c */ /* 0x080fe2000000182c */
[C---:B------:R-:W-:Y:S03]  /*14940*/  FMUL.FTZ R91, R0.reuse, R91 ;  /* 0x0000005b005b7220 */ /* 0x040fe60000410000 */
[C---:B------:R-:W-:Y:S02]  /*14950*/  FMUL.FTZ R92, R3.reuse, R92 ;  /* 0x0000005c035c7220 */ /* 0x040fe40000410000 */
[C---:B------:R-:W-:Y:S02]  /*14960*/  FMUL.FTZ R93, R3.reuse, R93 ;  /* 0x0000005d035d7220 */ /* 0x040fe40000410000 */
[C---:B------:R-:W-:Y:S01]  /*14970*/  HMMA.16816.F32 R48, R168.reuse, R102, R48 ;  /* 0x00000066a830723c */ /* 0x040fe20000001830 */
[----:B------:R-:W3:Y:S03]  /*14980*/  LDSM.16.MT88.4 R100, [R167+0xc00] ;  /* 0x000c0000a764783b */ /* 0x000ee60000004200 */
[C---:B------:R-:W-:Y:S02]  /*14990*/  FMUL.FTZ R94, R0.reuse, R94 ;  /* 0x0000005e005e7220 */ /* 0x040fe40000410000 */
[----:B------:R-:W-:Y:S02]  /*149a0*/  FMUL.FTZ R95, R0, R95 ;  /* 0x0000005f005f7220 */ /* 0x000fe40000410000 */
[C---:B------:R-:W-:Y:S04]  /*149b0*/  FMUL.FTZ R98, R132.reuse, R98 ;  /* 0x0000006284627220 */ /* 0x040fe80000410000 */
[C---:B------:R-:W-:Y:S02]  /*149c0*/  FMUL.FTZ R99, R132.reuse, R99 ;  /* 0x0000006384637220 */ /* 0x040fe40000410000 */
[----:B------:R-:W-:Y:S02]  /*149d0*/  FFMA.FTZ R3, R3, R246, R177 ;  /* 0x000000f603037223 */ /* 0x000fe400000100b1 */
[----:B-1----:R-:W-:Y:S02]  /*149e0*/  FFMA.FTZ R2, R205, c[0x0][0x2d0], -R173 ;  /* 0x0000b400cd027a23 */ /* 0x002fe400000108ad */
[C---:B------:R-:W-:Y:S02]  /*149f0*/  FMUL.FTZ R86, R132.reuse, R86 ;  /* 0x0000005684567220 */ /* 0x040fe40000410000 */
[----:B------:R1:W-:Y:S01]  /*14a00*/  MUFU.EX2 R210, R2 ;  /* 0x0000000200d27308 */ /* 0x0003e20000000800 */
[----:B------:R-:W-:Y:S02]  /*14a10*/  FMUL.FTZ R87, R132, R87 ;  /* 0x0000005784577220 */ /* 0x000fe40000410000 */
[--C-:B------:R-:W-:Y:S02]  /*14a20*/  FFMA.FTZ R122, R223, c[0x0][0x2d0], -R172.reuse ;  /* 0x0000b400df7a7a23 */ /* 0x100fe400000108ac */
[----:B------:R-:W-:Y:S02]  /*14a30*/  FFMA.FTZ R121, R222, c[0x0][0x2d0], -R172 ;  /* 0x0000b400de797a23 */ /* 0x000fe400000108ac */
[--C-:B------:R-:W-:Y:S02]  /*14a40*/  FFMA.FTZ R127, R230, c[0x0][0x2d0], -R175.reuse ;  /* 0x0000b400e67f7a23 */ /* 0x100fe400000108af */
[----:B------:R-:W-:Y:S01]  /*14a50*/  FFMA.FTZ R126, R229, c[0x0][0x2d0], -R175 ;  /* 0x0000b400e57e7a23 */ /* 0x000fe200000108af */
[----:B------:R-:W-:Y:S01]  /*14a60*/  MUFU.EX2 R177, R122 ;  /* 0x0000007a00b17308 */ /* 0x000fe20000000800 */
[--C-:B------:R-:W-:Y:S02]  /*14a70*/  FFMA.FTZ R125, R227, c[0x0][0x2d0], -R173.reuse ;  /* 0x0000b400e37d7a23 */ /* 0x100fe400000108ad */
[--C-:B------:R-:W-:Y:S02]  /*14a80*/  FFMA.FTZ R124, R226, c[0x0][0x2d0], -R173.reuse ;  /* 0x0000b400e27c7a23 */ /* 0x100fe400000108ad */
[--C-:B------:R-:W-:Y:S02]  /*14a90*/  FFMA.FTZ R123, R225, c[0x0][0x2d0], -R173.reuse ;  /* 0x0000b400e17b7a23 */ /* 0x100fe400000108ad */
[----:B------:R-:W-:Y:S02]  /*14aa0*/  FFMA.FTZ R120, R220, c[0x0][0x2d0], -R174 ;  /* 0x0000b400dc787a23 */ /* 0x000fe400000108ae */
[----:B------:R-:W-:Y:S01]  /*14ab0*/  FFMA.FTZ R0, R0, R243, R176 ;  /* 0x000000f300007223 */ /* 0x000fe200000100b0 */
[----:B------:R-:W-:Y:S01]  /*14ac0*/  MUFU.EX2 R184, R126 ;  /* 0x0000007e00b87308 */ /* 0x000fe20000000800 */
[-C--:B---3--:R-:W-:Y:S02]  /*14ad0*/  HMMA.16816.F32 R52, R168, R100.reuse, R52 ;  /* 0x00000064a834723c */ /* 0x088fe40000001834 */
[----:B------:R-:W-:Y:S02]  /*14ae0*/  FADD.FTZ R0, R232, R0 ;  /* 0x00000000e8007221 */ /* 0x000fe40000010000 */
[--C-:B-1----:R-:W-:Y:S01]  /*14af0*/  FFMA.FTZ R2, R211, c[0x0][0x2d0], -R173.reuse ;  /* 0x0000b400d3027a23 */ /* 0x102fe200000108ad */
[C---:B--2---:R-:W-:Y:S01]  /*14b00*/  ISETP.GT.AND P0, PT, R204.reuse, R231, PT ;  /* 0x000000e7cc00720c */ /* 0x044fe20003f04270 */
[----:B------:R-:W-:Y:S01]  /*14b10*/  FADD.FTZ R188, R233, R0 ;  /* 0x00000000e9bc7221 */ /* 0x000fe20000010000 */
[----:B------:R-:W-:Y:S01]  /*14b20*/  IADD3 R204, R204, -0x1, RZ ;  /* 0xffffffffcccc7810 */ /* 0x000fe20007ffe0ff */
[C---:B------:R-:W-:Y:S01]  /*14b30*/  HMMA.16816.F32 R56, R148.reuse, R100, R56 ;  /* 0x000000649438723c */ /* 0x040fe20000001838 */
[----:B------:R1:W-:Y:S07]  /*14b40*/  MUFU.EX2 R215, R2 ;  /* 0x0000000200d77308 */ /* 0x0003ee0000000800 */
[-C--:B------:R-:W-:Y:S03]  /*14b50*/  HMMA.16816.F32 R60, R148, R102.reuse, R60 ;  /* 0x00000066943c723c */ /* 0x080fe6000000183c */
[----:B------:R-:W2:Y:S05]  /*14b60*/  MUFU.EX2 R176, R120 ;  /* 0x0000007800b07308 */ /* 0x000eaa0000000800 */
[C---:B------:R-:W-:Y:S01]  /*14b70*/  HMMA.16816.F32 R64, R168.reuse, R102, R64 ;  /* 0x00000066a840723c */ /* 0x040fe20000001840 */
[----:B------:R-:W3:Y:S03]  /*14b80*/  LDSM.16.MT88.4 R100, [R166+0x1800] ;  /* 0x00180000a664783b */ /* 0x000ee60000004200 */
[--C-:B-1----:R-:W-:Y:S02]  /*14b90*/  FFMA.FTZ R2, R209, c[0x0][0x2d0], -R173.reuse ;  /* 0x0000b400d1027a23 */ /* 0x102fe400000108ad */
[----:B------:R-:W-:Y:S02]  /*14ba0*/  FFMA.FTZ R173, R224, c[0x0][0x2d0], -R173 ;  /* 0x0000b400e0ad7a23 */ /* 0x000fe400000108ad */
[----:B------:R1:W-:Y:S04]  /*14bb0*/  MUFU.EX2 R216, R2 ;  /* 0x0000000200d87308 */ /* 0x0003e80000000800 */
[--C-:B-1----:R-:W-:Y:S01]  /*14bc0*/  FFMA.FTZ R2, R186, c[0x0][0x2d0], -R172.reuse ;  /* 0x0000b400ba027a23 */ /* 0x102fe200000108ac */
[-C--:B---3--:R-:W-:Y:S05]  /*14bd0*/  HMMA.16816.F32 R68, R168, R100.reuse, R68 ;  /* 0x00000064a844723c */ /* 0x088fea0000001844 */
[----:B------:R1:W-:Y:S03]  /*14be0*/  MUFU.EX2 R206, R2 ;  /* 0x0000000200ce7308 */ /* 0x0003e60000000800 */
[C---:B------:R-:W-:Y:S08]  /*14bf0*/  HMMA.16816.F32 R72, R148.reuse, R100, R72 ;  /* 0x000000649448723c */ /* 0x040ff00000001848 */
[-C--:B------:R-:W-:Y:S08]  /*14c00*/  HMMA.16816.F32 R76, R148, R102.reuse, R76 ;  /* 0x00000066944c723c */ /* 0x080ff0000000184c */
[C---:B------:R-:W-:Y:S01]  /*14c10*/  HMMA.16816.F32 R80, R168.reuse, R102, R80 ;  /* 0x00000066a850723c */ /* 0x040fe20000001850 */
[--C-:B-1----:R-:W-:Y:S01]  /*14c20*/  FFMA.FTZ R2, R185, c[0x0][0x2d0], -R172.reuse ;  /* 0x0000b400b9027a23 */ /* 0x102fe200000108ac */
[----:B------:R-:W1:Y:S01]  /*14c30*/  LDSM.16.MT88.4 R100, [R167+0x1800] ;  /* 0x00180000a764783b */ /* 0x000e620000004200 */
[----:B------:R2:W-:Y:S10]  /*14c40*/  MUFU.EX2 R185, R173 ;  /* 0x000000ad00b97308 */ /* 0x0005f40000000800 */
[----:B------:R3:W4:Y:S01]  /*14c50*/  MUFU.EX2 R209, R2 ;  /* 0x0000000200d17308 */ /* 0x0007220000000800 */
[----:B--2---:R-:W-:Y:S01]  /*14c60*/  F2FP.PACK_AB R173, R142, R176 ;  /* 0x000000b08ead723e */ /* 0x004fe200000000ff */
[----:B---3--:R-:W-:Y:S08]  /*14c70*/  FFMA.FTZ R2, R182, c[0x0][0x2d0], -R172 ;  /* 0x0000b400b6027a23 */ /* 0x008ff000000108ac */
[----:B------:R-:W-:Y:S01]  /*14c80*/  MUFU.EX2 R182, R127 ;  /* 0x0000007f00b67308 */ /* 0x000fe20000000800 */
[-C--:B-1----:R-:W-:Y:S09]  /*14c90*/  HMMA.16816.F32 R84, R168, R100.reuse, R84 ;  /* 0x00000064a854723c */ /* 0x082ff20000001854 */
[----:B------:R1:W-:Y:S01]  /*14ca0*/  MUFU.EX2 R211, R2 ;  /* 0x0000000200d37308 */ /* 0x0003e20000000800 */
[C---:B------:R-:W-:Y:S07]  /*14cb0*/  HMMA.16816.F32 R88, R148.reuse, R100, R88 ;  /* 0x000000649458723c */ /* 0x040fee0000001858 */
[--C-:B------:R-:W-:Y:S01]  /*14cc0*/  FFMA.FTZ R100, R214, c[0x0][0x2d0], -R175.reuse ;  /* 0x0000b400d6647a23 */ /* 0x100fe200000108af */
[-C--:B------:R-:W-:Y:S01]  /*14cd0*/  HMMA.16816.F32 R92, R148, R102.reuse, R92 ;  /* 0x00000066945c723c */ /* 0x080fe2000000185c */
[--C-:B------:R-:W-:Y:S02]  /*14ce0*/  FFMA.FTZ R101, R213, c[0x0][0x2d0], -R175.reuse ;  /* 0x0000b400d5657a23 */ /* 0x100fe400000108af */
[----:B------:R2:W-:Y:S01]  /*14cf0*/  MUFU.EX2 R217, R100 ;  /* 0x0000006400d97308 */ /* 0x0005e20000000800 */
[----:B------:R-:W-:Y:S03]  /*14d00*/  FFMA.FTZ R175, R228, c[0x0][0x2d0], -R175 ;  /* 0x0000b400e4af7a23 */ /* 0x000fe600000108af */
[----:B------:R-:W-:Y:S01]  /*14d10*/  FADD.FTZ R149, R219, R108 ;  /* 0x0000006cdb957221 */ /* 0x000fe20000010000 */
[----:B------:R-:W-:Y:S01]  /*14d20*/  HMMA.16816.F32 R96, R168, R102, R96 ;  /* 0x00000066a860723c */ /* 0x000fe20000001860 */
[----:B----4-:R-:W-:Y:S04]  /*14d30*/  F2FP.PACK_AB R108, R209, R206 ;  /* 0x000000ced16c723e */ /* 0x010fe800000000ff */
[----:B------:R3:W4:Y:S01]  /*14d40*/  MUFU.EX2 R213, R101 ;  /* 0x0000006500d57308 */ /* 0x0007220000000800 */
[--C-:B-1----:R-:W-:Y:S01]  /*14d50*/  FFMA.FTZ R2, R180, c[0x0][0x2d0], -R172.reuse ;  /* 0x0000b400b4027a23 */ /* 0x102fe200000108ac */
[----:B------:R-:W-:Y:S01]  /*14d60*/  F2FP.PACK_AB R103, R216, R215 ;  /* 0x000000d7d867723e */ /* 0x000fe200000000ff */
[----:B------:R-:W-:Y:S07]  /*14d70*/  FFMA.FTZ R172, R190, c[0x0][0x2d0], -R172 ;  /* 0x0000b400beac7a23 */ /* 0x000fee00000108ac */
[----:B------:R1:W5:Y:S01]  /*14d80*/  MUFU.EX2 R214, R2 ;  /* 0x0000000200d67308 */ /* 0x0003620000000800 */
[----:B--2---:R-:W-:Y:S09]  /*14d90*/  F2FP.PACK_AB R100, R212, R208 ;  /* 0x000000d0d464723e */ /* 0x004ff200000000ff */
[----:B------:R2:W2:Y:S01]  /*14da0*/  MUFU.EX2 R180, R128 ;  /* 0x0000008000b47308 */ /* 0x0004a20000000800 */
[----:B---3--:R-:W-:Y:S02]  /*14db0*/  F2FP.PACK_AB R101, R210, R207 ;  /* 0x000000cfd265723e */ /* 0x008fe400000000ff */
[----:B----4-:R-:W-:Y:S07]  /*14dc0*/  F2FP.PACK_AB R102, R217, R213 ;  /* 0x000000d5d966723e */ /* 0x010fee00000000ff */
[----:B------:R-:W3:Y:S01]  /*14dd0*/  MUFU.EX2 R186, R175 ;  /* 0x000000af00ba7308 */ /* 0x000ee20000000800 */
[-C--:B------:R-:W-:Y:S01]  /*14de0*/  HMMA.16816.F32 R4, R100, R104.reuse, R4 ;  /* 0x000000686404723c */ /* 0x080fe20000001804 */
[--C-:B-1----:R-:W-:Y:S01]  /*14df0*/  FFMA.FTZ R2, R189, c[0x0][0x2d0], -R174.reuse ;  /* 0x0000b400bd027a23 */ /* 0x102fe200000108ae */
[----:B-----5:R-:W-:Y:S07]  /*14e00*/  F2FP.PACK_AB R110, R214, R211 ;  /* 0x000000d3d66e723e */ /* 0x020fee00000000ff */
[----:B------:R1:W-:Y:S01]  /*14e10*/  MUFU.EX2 R205, R2 ;  /* 0x0000000200cd7308 */ /* 0x0003e20000000800 */
[----:B--2---:R-:W-:Y:S02]  /*14e20*/  LDSM.16.MT88.4 R128, [R166+0x1400] ;  /* 0x00140000a680783b */ /* 0x004fe40000004200 */
[----:B------:R-:W-:Y:S02]  /*14e30*/  F2FP.PACK_AB R168, R182, R180 ;  /* 0x000000b4b6a8723e */ /* 0x000fe400000000ff */
[----:B---3--:R-:W-:Y:S01]  /*14e40*/  F2FP.PACK_AB R170, R186, R184 ;  /* 0x000000b8baaa723e */ /* 0x008fe200000000ff */
[--C-:B-1----:R-:W-:Y:S04]  /*14e50*/  FFMA.FTZ R2, R191, c[0x0][0x2d0], -R174.reuse ;  /* 0x0000b400bf027a23 */ /* 0x102fe800000108ae */
[----:B------:R1:W2:Y:S02]  /*14e60*/  MUFU.EX2 R191, R2 ;  /* 0x0000000200bf7308 */ /* 0x0002a40000000800 */
[--C-:B-1----:R-:W-:Y:S01]  /*14e70*/  FFMA.FTZ R2, R183, c[0x0][0x2d0], -R174.reuse ;  /* 0x0000b400b7027a23 */ /* 0x102fe200000108ae */
[----:B--2---:R-:W-:Y:S07]  /*14e80*/  F2FP.PACK_AB R109, R191, R205 ;  /* 0x000000cdbf6d723e */ /* 0x004fee00000000ff */
[----:B------:R-:W1:Y:S10]  /*14e90*/  MUFU.EX2 R183, R123 ;  /* 0x0000007b00b77308 */ /* 0x000e740000000800 */
[----:B------:R2:W-:Y:S01]  /*14ea0*/  MUFU.EX2 R189, R2 ;  /* 0x0000000200bd7308 */ /* 0x0005e20000000800 */
[----:B-1----:R-:W-:Y:S01]  /*14eb0*/  F2FP.PACK_AB R171, R185, R183 ;  /* 0x000000b7b9ab723e */ /* 0x002fe200000000ff */
[--C-:B--2---:R-:W-:Y:S02]  /*14ec0*/  FFMA.FTZ R2, R187, c[0x0][0x2d0], -R174.reuse ;  /* 0x0000b400bb027a23 */ /* 0x104fe400000108ae */
[----:B------:R-:W-:Y:S06]  /*14ed0*/  FFMA.FTZ R174, R135, c[0x0][0x2d0], -R174 ;  /* 0x0000b40087ae7a23 */ /* 0x000fec00000108ae */
[----:B------:R-:W1:Y:S10]  /*14ee0*/  MUFU.EX2 R190, R2 ;  /* 0x0000000200be7308 */ /* 0x000e740000000800 */
[----:B------:R-:W-:Y:S01]  /*14ef0*/  MUFU.EX2 R135, R172 ;  /* 0x000000ac00877308 */ /* 0x000fe20000000800 */
[----:B-1----:R-:W-:Y:S01]  /*14f00*/  F2FP.PACK_AB R111, R190, R189 ;  /* 0x000000bdbe6f723e */ /* 0x002fe200000000ff */
[----:B------:R-:W-:Y:S08]  /*14f10*/  FFMA.FTZ R2, R132, R241, R178 ;  /* 0x000000f184027223 */ /* 0x000ff000000100b2 */
[----:B------:R-:W1:Y:S01]  /*14f20*/  MUFU.EX2 R178, R121 ;  /* 0x0000007900b27308 */ /* 0x000e620000000800 */
[----:B------:R-:W-:Y:S01]  /*14f30*/  FADD.FTZ R148, R181, R2 ;  /* 0x00000002b5947221 */ /* 0x000fe20000010000 */
[C---:B------:R-:W-:Y:S01]  /*14f40*/  HMMA.16816.F32 R8, R108.reuse, R104, R8 ;  /* 0x000000686c08723c */ /* 0x040fe20000001808 */
[----:B------:R-:W-:Y:S02]  /*14f50*/  FADD.FTZ R2, R179, R3 ;  /* 0x00000003b3027221 */ /* 0x000fe40000010000 */
[----:B------:R-:W-:Y:S02]  /*14f60*/  FADD.FTZ R3, R237, R148 ;  /* 0x00000094ed037221 */ /* 0x000fe40000010000 */
[----:B------:R-:W-:Y:S03]  /*14f70*/  FADD.FTZ R2, R234, R2 ;  /* 0x00000002ea027221 */ /* 0x000fe60000010000 */
[----:B------:R-:W-:Y:S01]  /*14f80*/  MUFU.EX2 R179, R125 ;  /* 0x0000007d00b37308 */ /* 0x000fe20000000800 */
[----:B------:R-:W-:Y:S01]  /*14f90*/  FADD.FTZ R3, R238, R3 ;  /* 0x00000003ee037221 */ /* 0x000fe20000010000 */
[-C--:B------:R-:W-:Y:S02]  /*14fa0*/  HMMA.16816.F32 R12, R108, R106.reuse, R12 ;  /* 0x0000006a6c0c723c */ /* 0x080fe4000000180c */
[----:B------:R-:W-:Y:S02]  /*14fb0*/  FADD.FTZ R187, R236, R2 ;  /* 0x00000002ecbb7221 */ /* 0x000fe40000010000 */
[----:B------:R-:W-:Y:S04]  /*14fc0*/  FADD.FTZ R2, R235, R188 ;  /* 0x000000bceb027221 */ /* 0x000fe80000010000 */
[C---:B------:R-:W-:Y:S01]  /*14fd0*/  HMMA.16816.F32 R16, R100.reuse, R106, R16 ;  /* 0x0000006a6410723c */ /* 0x040fe20000001810 */
[----:B------:R-:W2:Y:S01]  /*14fe0*/  LDSM.16.MT88.4 R104, [R167+0x1000] ;  /* 0x00100000a768783b */ /* 0x000ea20000004200 */
[----:B------:R-:W3:Y:S02]  /*14ff0*/  MUFU.EX2 R181, R124 ;  /* 0x0000007c00b57308 */ /* 0x000ee40000000800 */
[----:B-1----:R-:W-:Y:S01]  /*15000*/  F2FP.PACK_AB R172, R178, R177 ;  /* 0x000000b1b2ac723e */ /* 0x002fe200000000ff */
[----:B------:R-:W-:Y:S03]  /*15010*/  FADD.FTZ R2, R205, R2 ;  /* 0x00000002cd027221 */ /* 0x000fe60000010000 */
[-C--:B------:R-:W-:Y:S04]  /*15020*/  HMMA.16816.F32 R20, R100, R112.reuse, R20 ;  /* 0x000000706414723c */ /* 0x080fe80000001814 */
[----:B------:R1:W4:Y:S04]  /*15030*/  MUFU.EX2 R132, R174 ;  /* 0x000000ae00847308 */ /* 0x0003280000000800 */
[C---:B------:R-:W-:Y:S08]  /*15040*/  HMMA.16816.F32 R24, R108.reuse, R112, R24 ;  /* 0x000000706c18723c */ /* 0x040ff00000001818 */
[-C--:B------:R-:W-:Y:S01]  /*15050*/  HMMA.16816.F32 R28, R108, R114.reuse, R28 ;  /* 0x000000726c1c723c */ /* 0x080fe2000000181c */
[----:B---3--:R-:W-:Y:S07]  /*15060*/  F2FP.PACK_AB R169, R181, R179 ;  /* 0x000000b3b5a9723e */ /* 0x008fee00000000ff */
[C---:B------:R-:W-:Y:S01]  /*15070*/  HMMA.16816.F32 R32, R100.reuse, R114, R32 ;  /* 0x000000726420723c */ /* 0x040fe20000001820 */
[----:B------:R-:W3:Y:S03]  /*15080*/  LDSM.16.MT88.4 R112, [R166+0x1c00] ;  /* 0x001c0000a670783b */ /* 0x000ee60000004200 */
[----:B-1----:R-:W-:Y:S02]  /*15090*/  F2FP.PACK_AB R174, R135, R141 ;  /* 0x0000008d87ae723e */ /* 0x002fe400000000ff */
[----:B----4-:R-:W-:Y:S02]  /*150a0*/  F2FP.PACK_AB R175, R132, R133 ;  /* 0x0000008584af723e */ /* 0x010fe400000000ff */
[-C--:B------:R-:W-:Y:S08]  /*150b0*/  HMMA.16816.F32 R36, R100, R116.reuse, R36 ;  /* 0x000000746424723c */ /* 0x080ff00000001824 */
[C---:B------:R-:W-:Y:S08]  /*150c0*/  HMMA.16816.F32 R40, R108.reuse, R116, R40 ;  /* 0x000000746c28723c */ /* 0x040ff00000001828 */
[-C--:B------:R-:W-:Y:S08]  /*150d0*/  HMMA.16816.F32 R44, R108, R118.reuse, R44 ;  /* 0x000000766c2c723c */ /* 0x080ff0000000182c */
[C---:B------:R-:W-:Y:S01]  /*150e0*/  HMMA.16816.F32 R48, R100.reuse, R118, R48 ;  /* 0x000000766430723c */ /* 0x040fe20000001830 */
[----:B------:R-:W1:Y:S07]  /*150f0*/  LDSM.16.MT88.4 R116, [R167+0x1c00] ;  /* 0x001c0000a774783b */ /* 0x000e6e0000004200 */
[-C--:B--2---:R-:W-:Y:S08]  /*15100*/  HMMA.16816.F32 R52, R100, R104.reuse, R52 ;  /* 0x000000686434723c */ /* 0x084ff00000001834 */
[C---:B------:R-:W-:Y:S07]  /*15110*/  HMMA.16816.F32 R56, R108.reuse, R104, R56 ;  /* 0x000000686c38723c */ /* 0x040fee0000001838 */
[----:B------:R-:W-:Y:S01]  /*15120*/  FADD.FTZ R104, R239, R149 ;  /* 0x00000095ef687221 */ /* 0x000fe20000010000 */
[-C--:B------:R-:W-:Y:S04]  /*15130*/  HMMA.16816.F32 R60, R108, R106.reuse, R60 ;  /* 0x0000006a6c3c723c */ /* 0x080fe8000000183c */
[----:B------:R-:W-:Y:S04]  /*15140*/  FADD.FTZ R0, R240, R104 ;  /* 0x00000068f0007221 */ /* 0x000fe80000010000 */
[C---:B------:R-:W-:Y:S01]  /*15150*/  HMMA.16816.F32 R64, R100.reuse, R106, R64 ;  /* 0x0000006a6440723c */ /* 0x040fe20000001840 */
[----:B------:R-:W-:Y:S04]  /*15160*/  FADD.FTZ R0, R208, R0 ;  /* 0x00000000d0007221 */ /* 0x000fe80000010000 */
[----:B------:R-:W-:Y:S03]  /*15170*/  FADD.FTZ R0, R212, R0 ;  /* 0x00000000d4007221 */ /* 0x000fe60000010000 */
[-C--:B---3--:R-:W-:Y:S08]  /*15180*/  HMMA.16816.F32 R68, R100, R112.reuse, R68 ;  /* 0x000000706444723c */ /* 0x088ff00000001844 */
        /* <DEDUP_REMOVED lines=8> */
[-C--:B------:R-:W-:Y:S01]  /*15210*/  HMMA.16816.F32 R152, R168, R160.reuse, R4 ;  /* 0x000000a0a898723c */ /* 0x080fe20000001804 */
[----:B------:R-:W1:Y:S07]  /*15220*/  LDSM.16.MT88.4 R4, [R167+0x1400] ;  /* 0x00140000a704783b */ /* 0x000e6e0000004200 */
[C---:B------:R-:W-:Y:S01]  /*15230*/  HMMA.16816.F32 R148, R172.reuse, R160, R8 ;  /* 0x000000a0ac94723c */ /* 0x040fe20000001808 */
[----:B------:R-:W3:Y:S07]  /*15240*/  LDSM.16.MT88.4 R8, [R166+0x2000] ;  /* 0x00200000a608783b */ /* 0x000eee0000004200 */
[-C--:B------:R-:W-:Y:S01]  /*15250*/  HMMA.16816.F32 R156, R172, R162.reuse, R12 ;  /* 0x000000a2ac9c723c */ /* 0x080fe2000000180c */
[----:B------:R-:W4:Y:S07]  /*15260*/  LDSM.16.MT88.4 R12, [R167+0x2000] ;  /* 0x00200000a70c783b */ /* 0x000f2e0000004200 */
        /* <DEDUP_REMOVED lines=14> */
[----:B------:R-:W-:Y:S04]  /*15350*/  FADD.FTZ R5, R191, R2 ;  /* 0x00000002bf057221 */ /* 0x000fe80000010000 */
        /* <DEDUP_REMOVED lines=41> */
.L_x_2729:
[----:B-1----:R-:W2:Y:S02]  /*155f0*/  LDL R0, [R1+0x10] ;  /* 0x0000100001007983 */ /* 0x002ea40000100800 */
[----:B--2---:R-:W-:-:S13]  /*15600*/  ISETP.GE.AND P0, PT, R204, R0, PT ;  /* 0x00000000cc00720c */ /* 0x004fda0003f06270 */
[----:B------:R-:W-:Y:S05]  /*15610*/  @!P0 BRA `(.L_x_2735) ;  /* 0x000029d000008947 */ /* 0x000fea0003800000 */
.L_x_2738:
[----:B------:R-:W2:Y:S01]  /*15620*/  LDL R205, [R1+0x14] ;  /* 0x0000140001cd7983 */ /* 0x000ea20000100800 */
[----:B------:R-:W-:Y:S04]  /*15630*/  DEPBAR.LE SB0, 0x0 ;  /* 0x000080000000791a */ /* 0x000fe80000000000 */
[----:B------:R-:W-:Y:S01]  /*15640*/  WARPSYNC 0xffffffff ;  /* 0xffffffff00007948 */ /* 0x000fe20003800000 */
[----:B------:R-:W-:Y:S01]  /*15650*/  BAR.SYNC.DEFER_BLOCKING 0x0 ;  /* 0x0000000000007b1d */ /* 0x000fe20000010000 */
[----:B------:R-:W-:Y:S01]  /*15660*/  SHF.R.S32.HI R0, RZ, 0x1f, R204 ;  /* 0x0000001fff007819 */ /* 0x000fe200000114cc */
[----:B------:R-:W-:Y:S04]  /*15670*/  IMAD.WIDE.U32 R2, R204, c[0x0][0x208], RZ ;  /* 0x00008200cc027a25 */ /* 0x000fe800078e00ff */
[----:B------:R-:W-:Y:S04]  /*15680*/  IMAD R0, R0, c[0x0][0x208], RZ ;  /* 0x0000820000007a24 */ /* 0x000fe800078e02ff */
[----:B------:R-:W-:Y:S04]  /*15690*/  IMAD R0, R204, c[0x0][0x20c], R0 ;  /* 0x00008300cc007a24 */ /* 0x000fe800078e0200 */
[----:B------:R-:W-:Y:S02]  /*156a0*/  IMAD.IADD R0, R3, 0x1, R0 ;  /* 0x0000000103007824 */ /* 0x000fe400078e0200 */
[----:B------:R-:W-:Y:S04]  /*156b0*/  IMAD.WIDE.U32 R2, R2, 0x30, RZ ;  /* 0x0000003002027825 */ /* 0x000fe800078e00ff */
[----:B------:R-:W-:Y:S01]  /*156c0*/  IMAD R0, R0, 0x30, RZ ;  /* 0x0000003000007824 */ /* 0x000fe200078e02ff */
[-C--:B------:R-:W-:Y:S01]  /*156d0*/  IADD3 R12, P2, R244, R2.reuse, RZ ;  /* 0x00000002f40c7210 */ /* 0x080fe20007f5e0ff */
[----:B------:R-:W-:Y:S02]  /*156e0*/  LDSM.16.M88.4 R48, [R192] ;  /* 0x00000000c030783b */ /* 0x000fe40000000200 */
[----:B------:R-:W-:Y:S01]  /*156f0*/  IMAD.IADD R0, R3, 0x1, R0 ;  /* 0x0000000103007824 */ /* 0x000fe200078e0200 */
[----:B------:R-:W-:Y:S03]  /*15700*/  BSSY B0, `(.L_x_2736) ;  /* 0x00000d8000007945 */ /* 0x000fe60003800000 */
[----:B------:R-:W-:Y:S01]  /*15710*/  IMAD.X R13, R0, 0x1, R247, P2 ;  /* 0x00000001000d7824 */ /* 0x000fe200010e06f7 */
[----:B------:R-:W1:Y:S01]  /*15720*/  S2R R134, SR_TID.X ;  /* 0x0000000000867919 */ /* 0x000e620000002100 */
[C---:B------:R-:W-:Y:S04]  /*15730*/  LEA R26, P2, R12.reuse, c[0x0][0x1f8], 0x1 ;  /* 0x00007e000c1a7a11 */ /* 0x040fe800078408ff */
[----:B------:R-:W-:Y:S01]  /*15740*/  LEA.HI.X R27, R12, c[0x0][0x1fc], R13, 0x1, P2 ;  /* 0x00007f000c1b7a11 */ /* 0x000fe200010f0c0d */
[----:B------:R-:W3:Y:S06]  /*15750*/  LDSM.16.M88.4 R16, [R165] ;  /* 0x00000000a510783b */ /* 0x000eec0000000200 */
[----:B------:R-:W4:Y:S06]  /*15760*/  LDSM.16.M88.4 R44, [R192+0x1000] ;  /* 0x00100000c02c783b */ /* 0x000f2c0000000200 */
[----:B------:R-:W5:Y:S06]  /*15770*/  LDSM.16.M88.4 R32, [R165+0x400] ;  /* 0x00040000a520783b */ /* 0x000f6c0000000200 */
[----:B------:R-:W2:Y:S06]  /*15780*/  LDL R132, [R1+0x10] ;  /* 0x0000100001847983 */ /* 0x000eac0000100800 */
[----:B------:R-:W2:Y:S06]  /*15790*/  LDSM.16.M88.4 R168, [R165+0x800] ;  /* 0x00080000a5a8783b */ /* 0x000eac0000000200 */
[----:B------:R-:W-:Y:S06]  /*157a0*/  LDSM.16.M88.4 R172, [R193] ;  /* 0x00000000c1ac783b */ /* 0x000fec0000000200 */
[----:B------:R-:W2:Y:S01]  /*157b0*/  LDSM.16.M88.4 R176, [R194] ;  /* 0x00000000c2b0783b */ /* 0x000ea20000000200 */
[-C--:B---3--:R-:W-:Y:S05]  /*157c0*/  HMMA.16816.F32 R4, R48, R16.reuse, RZ ;  /* 0x000000103004723c */ /* 0x088fea00000018ff */
[----:B------:R-:W3:Y:S01]  /*157d0*/  LDSM.16.M88.4 R180, [R193+0x1000] ;  /* 0x00100000c1b4783b */ /* 0x000ee20000000200 */
[----:B-1----:R-:W-:Y:S05]  /*157e0*/  ISETP.GT.AND P4, PT, R134, 0x3f, PT ;  /* 0x0000003f8600780c */ /* 0x002fea0003f84270 */
[----:B------:R-:W1:Y:S06]  /*157f0*/  LDSM.16.M88.4 R184, [R202] ;  /* 0x00000000cab8783b */ /* 0x000e6c0000000200 */
[----:B------:R-:W1:Y:S02]  /*15800*/  LDSM.16.M88.4 R188, [R201] ;  /* 0x00000000c9bc783b */ /* 0x000e640000000200 */
[----:B------:R-:W-:Y:S02]  /*15810*/  @!P4 IMAD.MOV.U32 R8, RZ, RZ, c[0x0][0x208] ;  /* 0x00008200ff08c624 */ /* 0x000fe400078e00ff */
[----:B------:R-:W-:Y:S03]  /*15820*/  @!P4 IMAD.MOV.U32 R9, RZ, RZ, c[0x0][0x20c] ;  /* 0x00008300ff09c624 */ /* 0x000fe600078e00ff */
[C---:B------:R-:W-:Y:S04]  /*15830*/  @!P4 LEA R28, P0, R8.reuse, R2, 0x5 ;  /* 0x00000002081cc211 */ /* 0x040fe800078028ff */
[----:B------:R-:W-:Y:S02]  /*15840*/  @!P4 LEA.HI.X R3, R8, R0, R9, 0x5, P0 ;  /* 0x000000000803c211 */ /* 0x000fe400000f2c09 */
[C---:B----4-:R-:W-:Y:S02]  /*15850*/  HMMA.16816.F32 R8, R44.reuse, R16, RZ ;  /* 0x000000102c08723c */ /* 0x050fe400000018ff */
[--C-:B------:R-:W-:Y:S04]  /*15860*/  IADD3 R21, P1, P0, R2, 0x20, R244.reuse ;  /* 0x0000002002157810 */ /* 0x100fe8000783e0f4 */
[C---:B------:R-:W-:Y:S02]  /*15870*/  LEA R24, P2, R21.reuse, c[0x0][0x1f8], 0x1 ;  /* 0x00007e0015187a11 */ /* 0x040fe400078408ff */
[-C--:B------:R-:W-:Y:S01]  /*15880*/  HMMA.16816.F32 R12, R44, R18.reuse, RZ ;  /* 0x000000122c0c723c */ /* 0x080fe200000018ff */
[----:B------:R-:W-:Y:S03]  /*15890*/  IADD3.X R23, R0, RZ, R247, P1, P0 ;  /* 0x000000ff00177210 */ /* 0x000fe60000fe04f7 */
[----:B------:R-:W-:Y:S02]  /*158a0*/  IADD3 R20, P1, P0, R2, 0x40, R244 ;  /* 0x0000004002147810 */ /* 0x000fe4000783e0f4 */
[----:B------:R-:W-:Y:S02]  /*158b0*/  LEA.HI.X R25, R21, c[0x0][0x1fc], R23, 0x1, P2 ;  /* 0x00007f0015197a11 */ /* 0x000fe400010f0c17 */
[C---:B------:R-:W-:Y:S04]  /*158c0*/  HMMA.16816.F32 R16, R48.reuse, R18, RZ ;  /* 0x000000123010723c */ /* 0x040fe800000018ff */
[----:B------:R-:W-:Y:S02]  /*158d0*/  @!P4 IADD3 R2, P3, R28, R244, RZ ;  /* 0x000000f41c02c210 */ /* 0x000fe40007f7e0ff */
[--C-:B------:R-:W-:Y:S02]  /*158e0*/  IADD3.X R0, R0, RZ, R247.reuse, P1, P0 ;  /* 0x000000ff00007210 */ /* 0x100fe40000fe04f7 */
[----:B------:R-:W-:Y:S01]  /*158f0*/  LEA R30, P1, R20, c[0x0][0x1f8], 0x1 ;  /* 0x00007e00141e7a11 */ /* 0x000fe200078208ff */
[--C-:B------:R-:W-:Y:S03]  /*15900*/  @!P4 IMAD.X R22, R3, 0x1, R247.reuse, P3 ;  /* 0x000000010316c824 */ /* 0x100fe600018e06f7 */
[----:B------:R-:W-:Y:S02]  /*15910*/  @!P4 LEA R36, P0, R2, c[0x0][0x1f8], 0x1 ;  /* 0x00007e000224ca11 */ /* 0x000fe400078008ff */
        /* <DEDUP_REMOVED lines=9> */
[----:B------:R2:W-:Y:S06]  /*159b0*/  LDGSTS.E.BYPASS.LTC128B.128 [R203+0x1880], [R26.64], !P2 ;  /* 0x018800001acb7fae */ /* 0x0005ec000d101d46 */
[----:B------:R2:W-:Y:S06]  /*159c0*/  LDGSTS.E.BYPASS.LTC128B.128 [R203+0x2480], [R24.64], !P6 ;  /* 0x0248000018cb7fae */ /* 0x0005ec000f101d46 */
[----:B------:R4:W-:Y:S06]  /*159d0*/  LDGSTS.E.BYPASS.LTC128B.128 [R203+0x3080], [R30.64], !P5 ;  /* 0x030800001ecb7fae */ /* 0x0009ec000e901d46 */
[----:B------:R5:W-:Y:S01]  /*159e0*/  @!P4 LDGSTS.E.BYPASS.LTC128B.128 [R203+0x2080], [R36.64], !P2 ;  /* 0x0208000024cbcfae */ /* 0x000be2000d101d46 */
[C---:B--2---:R-:W-:Y:S07]  /*159f0*/  HMMA.16816.F32 R24, R44.reuse, R32, RZ ;  /* 0x000000202c18723c */ /* 0x044fee00000018ff */
[----:B------:R-:W-:Y:S02]  /*15a00*/  @!P4 LEA R32, P3, R2, c[0x0][0x1f8], 0x1 ;  /* 0x00007e000220ca11 */ /* 0x000fe400078608ff */
[C---:B------:R-:W-:Y:S03]  /*15a10*/  @!P4 IADD3.X R33, R3.reuse, RZ, R247, P1, P0 ;  /* 0x000000ff0321c210 */ /* 0x040fe60000fe04f7 */
[----:B------:R-:W-:Y:S02]  /*15a20*/  @!P4 IADD3 R0, P2, P1, R28, 0x40, R244 ;  /* 0x000000401c00c810 */ /* 0x000fe4000795e0f4 */
[-C--:B----4-:R-:W-:Y:S01]  /*15a30*/  HMMA.16816.F32 R28, R44, R34.reuse, RZ ;  /* 0x000000222c1c723c */ /* 0x090fe200000018ff */
[----:B------:R-:W-:Y:S02]  /*15a40*/  @!P4 LEA.HI.X R33, R2, c[0x0][0x1fc], R33, 0x1, P3 ;  /* 0x00007f000221ca11 */ /* 0x000fe400018f0c21 */
[C---:B------:R-:W-:Y:S02]  /*15a50*/  @!P4 LEA R2, P0, R0.reuse, c[0x0][0x1f8], 0x1 ;  /* 0x00007e000002ca11 */ /* 0x040fe400078008ff */
[----:B------:R-:W-:Y:S01]  /*15a60*/  @!P4 IADD3.X R3, R3, RZ, R247, P2, P1 ;  /* 0x000000ff0303c210 */ /* 0x000fe200017e24f7 */
[----:B------:R2:W-:Y:S03]  /*15a70*/  @!P4 LDGSTS.E.BYPASS.LTC128B.128 [R203+0x2c80], [R32.64], !P6 ;  /* 0x02c8000020cbcfae */ /* 0x0005e6000f101d46 */
[----:B------:R-:W-:Y:S03]  /*15a80*/  @!P4 LEA.HI.X R3, R0, c[0x0][0x1fc], R3, 0x1, P0 ;  /* 0x00007f000003ca11 */ /* 0x000fe600000f0c03 */
[----:B------:R-:W-:Y:S02]  /*15a90*/  IMAD.MOV.U32 R0, RZ, RZ, R140 ;  /* 0x000000ffff007224 */ /* 0x000fe400078e008c */
[----:B------:R4:W-:Y:S01]  /*15aa0*/  @!P4 LDGSTS.E.BYPASS.LTC128B.128 [R203+0x3880], [R2.64], !P5 ;  /* 0x0388000002cbcfae */ /* 0x0009e2000e901d46 */
[----:B------:R-:W-:Y:S01]  /*15ab0*/  ISETP.GT.AND P4, PT, R204, R132, PT ;  /* 0x00000084cc00720c */ /* 0x000fe20003f84270 */
[----:B------:R-:W-:Y:S04]  /*15ac0*/  IMAD.MOV.U32 R132, RZ, RZ, R138 ;  /* 0x000000ffff847224 */ /* 0x000fe800078e008a */
[----:B------:R-:W0:Y:S01]  /*15ad0*/  LDGDEPBAR ;  /* 0x00000000000079af */ /* 0x000e220000000000 */
[C---:B--2---:R-:W-:Y:S08]  /*15ae0*/  HMMA.16816.F32 R32, R48.reuse, R34, RZ ;  /* 0x000000223020723c */ /* 0x044ff000000018ff */
[-C--:B-----5:R-:W-:Y:S01]  /*15af0*/  HMMA.16816.F32 R36, R48, R168.reuse, RZ ;  /* 0x000000a83024723c */ /* 0x0a0fe200000018ff */
[----:B----4-:R-:W-:Y:S07]  /*15b00*/  IMAD.MOV.U32 R2, RZ, RZ, R139 ;  /* 0x000000ffff027224 */ /* 0x010fee00078e008b */
[C---:B------:R-:W-:Y:S08]  /*15b10*/  HMMA.16816.F32 R40, R44.reuse, R168, RZ ;  /* 0x000000a82c28723c */ /* 0x040ff000000018ff */
[-C--:B------:R-:W-:Y:S08]  /*15b20*/  HMMA.16816.F32 R44, R44, R170.reuse, RZ ;  /* 0x000000aa2c2c723c */ /* 0x080ff000000018ff */
[----:B------:R-:W-:Y:S01]  /*15b30*/  HMMA.16816.F32 R48, R48, R170, RZ ;  /* 0x000000aa3030723c */ /* 0x000fe200000018ff */
[----:B------:R-:W-:Y:S07]  /*15b40*/  LDSM.16.M88.4 R168, [R192+0x2000] ;  /* 0x00200000c0a8783b */ /* 0x000fee0000000200 */
[-C--:B------:R-:W-:Y:S08]  /*15b50*/  HMMA.16816.F32 R4, R172, R176.reuse, R4 ;  /* 0x000000b0ac04723c */ /* 0x080ff00000001804 */
[C---:B---3--:R-:W-:Y:S08]  /*15b60*/  HMMA.16816.F32 R8, R180.reuse, R176, R8 ;  /* 0x000000b0b408723c */ /* 0x048ff00000001808 */
[-C--:B------:R-:W-:Y:S08]  /*15b70*/  HMMA.16816.F32 R12, R180, R178.reuse, R12 ;  /* 0x000000b2b40c723c */ /* 0x080ff0000000180c */
[C---:B------:R-:W-:Y:S01]  /*15b80*/  HMMA.16816.F32 R16, R172.reuse, R178, R16 ;  /* 0x000000b2ac10723c */ /* 0x040fe20000001810 */
[----:B------:R-:W2:Y:S07]  /*15b90*/  LDSM.16.M88.4 R176, [R165+0xc00] ;  /* 0x000c0000a5b0783b */ /* 0x000eae0000000200 */
        /* <DEDUP_REMOVED lines=8> */
[----:B------:R-:W1:Y:S07]  /*15c20*/  LDSM.16.M88.4 R180, [R192+0x3000] ;  /* 0x00300000c0b4783b */ /* 0x000e6e0000000200 */
[----:B------:R-:W-:Y:S01]  /*15c30*/  HMMA.16816.F32 R48, R172, R190, R48 ;  /* 0x000000beac30723c */ /* 0x000fe20000001830 */
[----:B------:R-:W3:Y:S07]  /*15c40*/  LDSM.16.M88.4 R172, [R165+0x1000] ;  /* 0x00100000a5ac783b */ /* 0x000eee0000000200 */
[-C--:B--2---:R-:W-:Y:S08]  /*15c50*/  HMMA.16816.F32 R4, R168, R176.reuse, R4 ;  /* 0x000000b0a804723c */ /* 0x084ff00000001804 */
        /* <DEDUP_REMOVED lines=77> */
[C---:B------:R-:W-:Y:S01]  /*16130*/  @P0 SHF.L.U64.HI R169, R141.reuse, R142, c[0x0][0x1e4] ;  /* 0x000079008da90619 */ /* 0x040fe2000001028e */
[----:B------:R-:W-:Y:S02]  /*16140*/  @P0 IMAD R134, R134, c[0x0][0x1e0], RZ ;  /* 0x0000780086860a24 */ /* 0x000fe400078e02ff */
[----:B------:R-:W-:Y:S02]  /*16150*/  @P0 IMAD.SHL.U32 R168, R141, 0x20, RZ ;  /* 0x000000208da80824 */ /* 0x000fe400078e00ff */
[----:B------:R-:W-:Y:S02]  /*16160*/  @P0 IMAD R134, R133, c[0x0][0x1e4], R134 ;  /* 0x0000790085860a24 */ /* 0x000fe400078e0286 */
[----:B------:R-:W-:Y:S04]  /*16170*/  @P0 IMAD.WIDE.U32 R168, R170, 0x30, R168 ;  /* 0x00000030aaa80825 */ /* 0x000fe800078e00a8 */
[----:B------:R-:W-:Y:S01]  /*16180*/  @P0 IMAD.IADD R134, R171, 0x1, R134 ;  /* 0x00000001ab860824 */ /* 0x000fe200078e0286 */
[----:B------:R-:W-:Y:S03]  /*16190*/  @P0 IADD3 R142, P2, P1, R168, 0x20, R250 ;  /* 0x00000020a88e0810 */ /* 0x000fe6000795e0fa */
[----:B------:R-:W-:Y:S04]  /*161a0*/  @P0 IMAD R134, R134, 0x30, RZ ;  /* 0x0000003086860824 */ /* 0x000fe800078e02ff */
        /* <DEDUP_REMOVED lines=45> */
.L_x_2737:
[----:B------:R-:W-:Y:S05]  /*16480*/  BSYNC B0 ;  /* 0x0000000000007941 */ /* 0x000fea0003800000 */
.L_x_2736:
        /* <DEDUP_REMOVED lines=36> */
[----:B------:R-:W-:Y:S01]  /*166d0*/  IADD3 R204, R204, -0x1, RZ ;  /* 0xffffffffcccc7810 */ /* 0x000fe20007ffe0ff */
[----:B------:R-:W3:Y:S01]  /*166e0*/  SHFL.BFLY PT, R139, R133, 0x2, 0x1f ;  /* 0x0c401f00858b7f89 */ /* 0x000ee200000e0000 */
[----:B------:R-:W-:Y:S04]  /*166f0*/  FMNMX.FTZ R134, R44, R134, !PT ;  /* 0x000000862c867209 */ /* 0x000fe80007810000 */
[----:B------:R-:W-:Y:S05]  /*16700*/  FMNMX.FTZ R134, R45, R134, !PT ;  /* 0x000000862d867209 */ /* 0x000fea0007810000 */
[----:B------:R-:W4:Y:S01]  /*16710*/  SHFL.BFLY PT, R140, R134, 0x2, 0x1f ;  /* 0x0c401f00868c7f89 */ /* 0x000f2200000e0000 */
[----:B--2---:R-:W-:Y:S02]  /*16720*/  FMNMX.FTZ R3, R3, R138, !PT ;  /* 0x0000008a03037209 */ /* 0x004fe40007810000 */
[----:B------:R-:W-:Y:S05]  /*16730*/  FMNMX.FTZ R138, R10, R135, !PT ;  /* 0x000000870a8a7209 */ /* 0x000fea0007810000 */
[----:B------:R-:W2:Y:S01]  /*16740*/  SHFL.BFLY PT, R141, R3, 0x1, 0x1f ;  /* 0x0c201f00038d7f89 */ /* 0x000ea200000e0000 */
[----:B------:R-:W-:Y:S02]  /*16750*/  FMNMX.FTZ R138, R11, R138, !PT ;  /* 0x0000008a0b8a7209 */ /* 0x000fe40007810000 */
[----:B---3--:R-:W-:Y:S02]  /*16760*/  FMNMX.FTZ R133, R133, R139, !PT ;  /* 0x0000008b85857209 */ /* 0x008fe40007810000 */
[----:B------:R-:W-:Y:S03]  /*16770*/  FMNMX.FTZ R139, R14, R138, !PT ;  /* 0x0000008a0e8b7209 */ /* 0x000fe60007810000 */
[----:B------:R-:W3:Y:S01]  /*16780*/  SHFL.BFLY PT, R142, R133, 0x1, 0x1f ;  /* 0x0c201f00858e7f89 */ /* 0x000ee200000e0000 */
[----:B----4-:R-:W-:Y:S02]  /*16790*/  FMNMX.FTZ R138, R134, R140, !PT ;  /* 0x0000008c868a7209 */ /* 0x010fe40007810000 */
[----:B------:R-:W-:Y:S05]  /*167a0*/  FMNMX.FTZ R134, R15, R139, !PT ;  /* 0x0000008b0f867209 */ /* 0x000fea0007810000 */
[----:B-1----:R-:W1:Y:S01]  /*167b0*/  SHFL.BFLY PT, R168, R138, 0x1, 0x1f ;  /* 0x0c201f008aa87f89 */ /* 0x002e6200000e0000 */
[----:B------:R-:W-:Y:S02]  /*167c0*/  FMNMX.FTZ R134, R26, R134, !PT ;  /* 0x000000861a867209 */ /* 0x000fe40007810000 */
[----:B--2---:R-:W-:Y:S02]  /*167d0*/  FMNMX.FTZ R140, R3, R141, !PT ;  /* 0x0000008d038c7209 */ /* 0x004fe40007810000 */
[----:B------:R-:W-:Y:S03]  /*167e0*/  FMNMX.FTZ R134, R27, R134, !PT ;  /* 0x000000861b867209 */ /* 0x000fe60007810000 */
[----:B------:R-:W-:Y:S01]  /*167f0*/  FADD.FTZ R0, -R140, R0 ;  /* 0x000000008c007221 */ /* 0x000fe20000010100 */
[----:B------:R-:W-:Y:S01]  /*16800*/  FMNMX.FTZ R3, R30, R134, !PT ;  /* 0x000000861e037209 */ /* 0x000fe20007810000 */
[----:B------:R-:W-:Y:S03]  /*16810*/  FMUL.FTZ R174, R140, c[0x0][0x2d0] ;  /* 0x0000b4008cae7a20 */ /* 0x000fe60000410000 */
[----:B------:R-:W-:Y:S01]  /*16820*/  FMNMX.FTZ R3, R31, R3, !PT ;  /* 0x000000031f037209 */ /* 0x000fe20007810000 */
[--C-:B------:R-:W-:Y:S01]  /*16830*/  FFMA.FTZ R4, R4, c[0x0][0x2d0], -R174.reuse ;  /* 0x0000b40004047a23 */ /* 0x100fe200000108ae */
[----:B---3--:R-:W-:Y:S01]  /*16840*/  FMNMX.FTZ R139, R133, R142, !PT ;  /* 0x0000008e858b7209 */ /* 0x008fe20007810000 */
[----:B------:R-:W-:Y:S01]  /*16850*/  FFMA.FTZ R20, R20, c[0x0][0x2d0], -R174 ;  /* 0x0000b40014147a23 */ /* 0x000fe200000108ae */
[----:B------:R-:W-:Y:S01]  /*16860*/  FMNMX.FTZ R133, R42, R3, !PT ;  /* 0x000000032a857209 */ /* 0x000fe20007810000 */
[----:B------:R-:W-:Y:S01]  /*16870*/  FMUL.FTZ R3, R0, c[0x0][0x2d0] ;  /* 0x0000b40000037a20 */ /* 0x000fe20000410000 */
[----:B------:R-:W-:Y:S01]  /*16880*/  MUFU.EX2 R176, R4 ;  /* 0x0000000400b07308 */ /* 0x000fe20000000800 */
[----:B------:R-:W-:Y:S01]  /*16890*/  FMUL.FTZ R173, R139, c[0x0][0x2d0] ;  /* 0x0000b4008bad7a20 */ /* 0x000fe20000410000 */
[----:B------:R-:W-:Y:S01]  /*168a0*/  FMNMX.FTZ R0, R43, R133, !PT ;  /* 0x000000852b007209 */ /* 0x000fe20007810000 */
[----:B------:R-:W-:Y:S01]  /*168b0*/  FADD.FTZ R2, -R139, R2 ;  /* 0x000000028b027221 */ /* 0x000fe20000010100 */
[----:B-1----:R-:W-:Y:S01]  /*168c0*/  FMNMX.FTZ R138, R138, R168, !PT ;  /* 0x000000a88a8a7209 */ /* 0x002fe20007810000 */
[----:B------:R-:W-:Y:S01]  /*168d0*/  FFMA.FTZ R21, R21, c[0x0][0x2d0], -R174 ;  /* 0x0000b40015157a23 */ /* 0x000fe200000108ae */
[----:B------:R-:W-:Y:S01]  /*168e0*/  FMNMX.FTZ R0, R46, R0, !PT ;  /* 0x000000002e007209 */ /* 0x000fe20007810000 */
[----:B------:R-:W-:Y:S01]  /*168f0*/  FMUL.FTZ R2, R2, c[0x0][0x2d0] ;  /* 0x0000b40002027a20 */ /* 0x000fe20000410000 */
[----:B------:R-:W-:Y:S01]  /*16900*/  LDSM.16.MT88.4 R168, [R166] ;  /* 0x00000000a6a8783b */ /* 0x000fe20000004200 */
[----:B------:R-:W-:Y:S01]  /*16910*/  FMUL.FTZ R172, R138, c[0x0][0x2d0] ;  /* 0x0000b4008aac7a20 */ /* 0x000fe20000410000 */
[----:B------:R1:W2:Y:S01]  /*16920*/  MUFU.EX2 R134, R3 ;  /* 0x0000000300867308 */ /* 0x0002a20000000800 */
[----:B------:R-:W-:Y:S01]  /*16930*/  FMNMX.FTZ R0, R47, R0, !PT ;  /* 0x000000002f007209 */ /* 0x000fe20007810000 */
[--C-:B------:R-:W-:Y:S02]  /*16940*/  FFMA.FTZ R22, R22, c[0x0][0x2d0], -R173.reuse ;  /* 0x0000b40016167a23 */ /* 0x100fe400000108ad */
[--C-:B------:R-:W-:Y:S02]  /*16950*/  FFMA.FTZ R23, R23, c[0x0][0x2d0], -R173.reuse ;  /* 0x0000b40017177a23 */ /* 0x100fe400000108ad */
[----:B------:R-:W-:Y:S02]  /*16960*/  FFMA.FTZ R25, R25, c[0x0][0x2d0], -R172 ;  /* 0x0000b40019197a23 */ /* 0x000fe400000108ac */
[--C-:B------:R-:W-:Y:S02]  /*16970*/  FFMA.FTZ R34, R34, c[0x0][0x2d0], -R173.reuse ;  /* 0x0000b40022227a23 */ /* 0x100fe400000108ad */
[----:B------:R3:W4:Y:S01]  /*16980*/  MUFU.EX2 R133, R2 ;  /* 0x0000000200857308 */ /* 0x0007220000000800 */
[--C-:B------:R-:W-:Y:S02]  /*16990*/  FFMA.FTZ R35, R35, c[0x0][0x2d0], -R173.reuse ;  /* 0x0000b40023237a23 */ /* 0x100fe400000108ad */
[----:B------:R-:W-:Y:S02]  /*169a0*/  FFMA.FTZ R142, R37, c[0x0][0x2d0], -R174 ;  /* 0x0000b400258e7a23 */ /* 0x000fe400000108ae */
[----:B------:R-:W-:Y:S02]  /*169b0*/  FFMA.FTZ R24, R24, c[0x0][0x2d0], -R172 ;  /* 0x0000b40018187a23 */ /* 0x000fe400000108ac */
[----:B------:R-:W-:Y:S02]  /*169c0*/  FFMA.FTZ R141, R48, c[0x0][0x2d0], -R174 ;  /* 0x0000b400308d7a23 */ /* 0x000fe400000108ae */
[--C-:B------:R-:W-:Y:S01]  /*169d0*/  FFMA.FTZ R48, R39, c[0x0][0x2d0], -R173.reuse ;  /* 0x0000b40027307a23 */ /* 0x100fe200000108ad */
[----:B------:R5:W-:Y:S01]  /*169e0*/  MUFU.EX2 R189, R20 ;  /* 0x0000001400bd7308 */ /* 0x000be20000000800 */
[--C-:B------:R-:W-:Y:S02]  /*169f0*/  FFMA.FTZ R50, R50, c[0x0][0x2d0], -R173.reuse ;  /* 0x0000b40032327a23 */ /* 0x100fe400000108ad */
[--C-:B------:R-:W-:Y:S01]  /*16a00*/  FFMA.FTZ R51, R51, c[0x0][0x2d0], -R173.reuse ;  /* 0x0000b40033337a23 */ /* 0x100fe200000108ad */
        /* <DEDUP_REMOVED lines=30> */
[----:B------:R-:W-:Y:S02]  /*16bf0*/  FMUL.FTZ R55, R133, R55 ;  /* 0x0000003785377220 */ /* 0x000fe40000410000 */
[--C-:B-----5:R-:W-:Y:S02]  /*16c00*/  FFMA.FTZ R20, R32, c[0x0][0x2d0], -R174.reuse ;  /* 0x0000b40020147a23 */ /* 0x120fe400000108ae */
[--C-:B-1----:R-:W-:Y:S02]  /*16c10*/  FFMA.FTZ R2, R5, c[0x0][0x2d0], -R174.reuse ;  /* 0x0000b40005027a23 */ /* 0x102fe400000108ae */
[----:B------:R-:W-:Y:S02]  /*16c20*/  FMUL.FTZ R5, R134, R153 ;  /* 0x0000009986057220 */ /* 0x000fe40000410000 */
[C---:B--2---:R-:W-:Y:S01]  /*16c30*/  FMUL.FTZ R104, R132.reuse, R104 ;  /* 0x0000006884687220 */ /* 0x044fe20000410000 */
[----:B------:R1:W-:Y:S01]  /*16c40*/  MUFU.EX2 R209, R2 ;  /* 0x0000000200d17308 */ /* 0x0003e20000000800 */
        /* <DEDUP_REMOVED lines=14> */
[--C-:B-1----:R-:W-:Y:S02]  /*16d30*/  FFMA.FTZ R2, R6, c[0x0][0x2d0], -R173.reuse ;  /* 0x0000b40006027a23 */ /* 0x102fe400000108ad */
[----:B------:R-:W-:Y:S02]  /*16d40*/  FMUL.FTZ R6, R133, R154 ;  /* 0x0000009a85067220 */ /* 0x000fe40000410000 */
[----:B------:R-:W-:Y:S01]  /*16d50*/  FMUL.FTZ R61, R132, R61 ;  /* 0x0000003d843d7220 */ /* 0x000fe20000410000 */
[----:B------:R1:W4:Y:S01]  /*16d60*/  MUFU.EX2 R175, R2 ;  /* 0x0000000200af7308 */ /* 0x0003220000000800 */
[C---:B------:R-:W-:Y:S02]  /*16d70*/  FMUL.FTZ R64, R134.reuse, R64 ;  /* 0x0000004086407220 */ /* 0x040fe40000410000 */
[C---:B------:R-:W-:Y:S02]  /*16d80*/  FMUL.FTZ R65, R134.reuse, R65 ;  /* 0x0000004186417220 */ /* 0x040fe40000410000 */
[--C-:B--2---:R-:W-:Y:S02]  /*16d90*/  FFMA.FTZ R3, R17, c[0x0][0x2d0], -R174.reuse ;  /* 0x0000b40011037a23 */ /* 0x104fe400000108ae */
[C---:B------:R-:W-:Y:S02]  /*16da0*/  FMUL.FTZ R17, R134.reuse, R161 ;  /* 0x000000a186117220 */ /* 0x040fe40000410000 */
[C---:B------:R-:W-:Y:S01]  /*16db0*/  FMUL.FTZ R66, R133.reuse, R66 ;  /* 0x0000004285427220 */ /* 0x040fe20000410000 */
[----:B------:R-:W2:Y:S01]  /*16dc0*/  MUFU.EX2 R217, R3 ;  /* 0x0000000300d97308 */ /* 0x000ea20000000800 */
[----:B------:R-:W-:Y:S02]  /*16dd0*/  FMUL.FTZ R67, R133, R67 ;  /* 0x0000004385437220 */ /* 0x000fe40000410000 */
[C---:B------:R-:W-:Y:S02]  /*16de0*/  FMUL.FTZ R68, R134.reuse, R68 ;  /* 0x0000004486447220 */ /* 0x040fe40000410000 */
[----:B---3--:R-:W-:Y:S02]  /*16df0*/  FFMA.FTZ R20, R33, c[0x0][0x2d0], -R174 ;  /* 0x0000b40021147a23 */ /* 0x008fe400000108ae */
        /* <DEDUP_REMOVED lines=14> */
[C---:B------:R-:W-:Y:S02]  /*16ee0*/  FMUL.FTZ R18, R133.reuse, R162 ;  /* 0x000000a285127220 */ /* 0x040fe40000410000 */
[C---:B------:R-:W-:Y:S01]  /*16ef0*/  FMUL.FTZ R81, R134.reuse, R81 ;  /* 0x0000005186517220 */ /* 0x040fe20000410000 */
        /* <DEDUP_REMOVED lines=9> */
[C---:B------:R-:W-:Y:S02]  /*16f90*/  FMUL.FTZ R19, R133.reuse, R163 ;  /* 0x000000a385137220 */ /* 0x040fe40000410000 */
[----:B------:R-:W-:Y:S01]  /*16fa0*/  LDSM.16.MT88.4 R160, [R166+0x800] ;  /* 0x00080000a6a0783b */ /* 0x000fe20000004200 */
[C---:B------:R-:W-:Y:S02]  /*16fb0*/  FMUL.FTZ R86, R133.reuse, R86 ;  /* 0x0000005685567220 */ /* 0x040fe40000410000 */
[C---:B------:R-:W-:Y:S02]  /*16fc0*/  FMUL.FTZ R87, R133.reuse, R87 ;  /* 0x0000005785577220 */ /* 0x040fe40000410000 */
[C---:B------:R-:W-:Y:S02]  /*16fd0*/  FMUL.FTZ R88, R132.reuse, R88 ;  /* 0x0000005884587220 */ /* 0x040fe40000410000 */
[----:B------:R-:W1:Y:S01]  /*16fe0*/  MUFU.EX2 R216, R0 ;  /* 0x0000000000d87308 */ /* 0x000e620000000800 */
[C---:B------:R-:W-:Y:S02]  /*16ff0*/  FMUL.FTZ R89, R132.reuse, R89 ;  /* 0x0000005984597220 */ /* 0x040fe40000410000 */
[----:B------:R-:W-:Y:S02]  /*17000*/  FMUL.FTZ R92, R132, R92 ;  /* 0x0000005c845c7220 */ /* 0x000fe40000410000 */
[--C-:B--2---:R-:W-:Y:S02]  /*17010*/  FFMA.FTZ R3, R8, c[0x0][0x2d0], -R172.reuse ;  /* 0x0000b40008037a23 */ /* 0x104fe400000108ac */
[C---:B------:R-:W-:Y:S02]  /*17020*/  FMUL.FTZ R8, R132.reuse, R148 ;  /* 0x0000009484087220 */ /* 0x040fe40000410000 */
[----:B------:R-:W-:Y:S01]  /*17030*/  FMUL.FTZ R93, R132, R93 ;  /* 0x0000005d845d7220 */ /* 0x000fe20000410000 */
[----:B------:R2:W-:Y:S01]  /*17040*/  MUFU.EX2 R205, R3 ;  /* 0x0000000300cd7308 */ /* 0x0005e20000000800 */
[C---:B------:R-:W-:Y:S02]  /*17050*/  FMUL.FTZ R96, R134.reuse, R96 ;  /* 0x0000006086607220 */ /* 0x040fe40000410000 */
[----:B------:R-:W-:Y:S02]  /*17060*/  FMUL.FTZ R97, R134, R97 ;  /* 0x0000006186617220 */ /* 0x000fe40000410000 */
[C---:B------:R-:W-:Y:S02]  /*17070*/  FMUL.FTZ R98, R133.reuse, R98 ;  /* 0x0000006285627220 */ /* 0x040fe40000410000 */
[----:B------:R-:W-:Y:S02]  /*17080*/  FMUL.FTZ R99, R133, R99 ;  /* 0x0000006385637220 */ /* 0x000fe40000410000 */
[--C-:B------:R-:W-:Y:S01]  /*17090*/  FFMA.FTZ R40, R40, c[0x0][0x2d0], -R172.reuse ;  /* 0x0000b40028287a23 */ /* 0x100fe200000108ac */
[----:B------:R3:W-:Y:S01]  /*170a0*/  MUFU.EX2 R184, R35 ;  /* 0x0000002300b87308 */ /* 0x0007e20000000800 */
[--C-:B------:R-:W-:Y:S02]  /*170b0*/  FFMA.FTZ R41, R41, c[0x0][0x2d0], -R172.reuse ;  /* 0x0000b40029297a23 */ /* 0x100fe400000108ac */
[----:B------:R-:W-:Y:S01]  /*170c0*/  FFMA.FTZ R44, R44, c[0x0][0x2d0], -R172 ;  /* 0x0000b4002c2c7a23 */ /* 0x000fe200000108ac */
[----:B-1----:R-:W-:Y:S01]  /*170d0*/  F2FP.PACK_AB R155, R216, R210 ;  /* 0x000000d2d89b723e */ /* 0x002fe200000000ff */
[----:B------:R-:W-:Y:S02]  /*170e0*/  FADD.FTZ R0, -R2, R135 ;  /* 0x0000008702007221 */ /* 0x000fe40000010100 */
[----:B------:R-:W-:Y:S02]  /*170f0*/  FFMA.FTZ R135, R49, c[0x0][0x2d0], -R174 ;  /* 0x0000b40031877a23 */ /* 0x000fe400000108ae */
[----:B------:R-:W-:Y:S01]  /*17100*/  FMUL.FTZ R0, R0, c[0x0][0x2d0] ;  /* 0x0000b40000007a20 */ /* 0x000fe20000410000 */
[----:B------:R1:W4:Y:S01]  /*17110*/  MUFU.EX2 R181, R24 ;  /* 0x0000001800b57308 */ /* 0x0003220000000800 */
[----:B------:R-:W-:Y:S02]  /*17120*/  FFMA.FTZ R49, R38, c[0x0][0x2d0], -R173 ;  /* 0x0000b40026317a23 */ /* 0x000fe400000108ad */
[--C-:B------:R-:W-:Y:S02]  /*17130*/  FFMA.FTZ R45, R45, c[0x0][0x2d0], -R172.reuse ;  /* 0x0000b4002d2d7a23 */ /* 0x100fe400000108ac */
[--C-:B--2---:R-:W-:Y:S02]  /*17140*/  FFMA.FTZ R3, R9, c[0x0][0x2d0], -R172.reuse ;  /* 0x0000b40009037a23 */ /* 0x104fe400000108ac */
[----:B------:R-:W-:Y:S03]  /*17150*/  FMUL.FTZ R9, R132, R149 ;  /* 0x0000009584097220 */ /* 0x000fe60000410000 */
[----:B------:R2:W5:Y:S01]  /*17160*/  MUFU.EX2 R206, R3 ;  /* 0x0000000300ce7308 */ /* 0x0005620000000800 */
[----:B---3--:R-:W-:Y:S09]  /*17170*/  LDSM.16.MT88.4 R32, [R167+0x400] ;  /* 0x00040000a720783b */ /* 0x008ff20000004200 */
[----:B------:R-:W3:Y:S01]  /*17180*/  MUFU.EX2 R0, R0 ;  /* 0x0000000000007308 */ /* 0x000ee20000000800 */
[--C-:B-1----:R-:W-:Y:S01]  /*17190*/  FFMA.FTZ R24, R28, c[0x0][0x2d0], -R172.reuse ;  /* 0x0000b4001c187a23 */ /* 0x102fe200000108ac */
[----:B----4-:R-:W-:Y:S08]  /*171a0*/  F2FP.PACK_AB R28, R182, R181 ;  /* 0x000000b5b61c723e */ /* 0x010ff000000000ff */
[----:B------:R-:W-:Y:S01]  /*171b0*/  MUFU.EX2 R177, R24 ;  /* 0x0000001800b17308 */ /* 0x000fe20000000800 */
[--C-:B--2---:R-:W-:Y:S01]  /*171c0*/  FFMA.FTZ R3, R12, c[0x0][0x2d0], -R172.reuse ;  /* 0x0000b4000c037a23 */ /* 0x104fe200000108ac */
[----:B-----5:R-:W-:Y:S01]  /*171d0*/  F2FP.PACK_AB R148, R206, R205 ;  /* 0x000000cdce94723e */ /* 0x020fe200000000ff */
[----:B------:R-:W-:Y:S07]  /*171e0*/  FMUL.FTZ R12, R132, R156 ;  /* 0x0000009c840c7220 */ /* 0x000fee0000410000 */
[----:B------:R1:W-:Y:S01]  /*171f0*/  MUFU.EX2 R214, R3 ;  /* 0x0000000300d67308 */ /* 0x0003e20000000800 */
        /* <DEDUP_REMOVED lines=25> */
[----:B------:R-:W-:Y:S05]  /*17390*/  FMUL.FTZ R95, R0, R95 ;  /* 0x0000005f005f7220 */ /* 0x000fea0000410000 */
[----:B------:R-:W-:Y:S01]  /*173a0*/  MUFU.EX2 R51, R51 ;  /* 0x0000003300337308 */ /* 0x000fe20000000800 */
[----:B-1----:R-:W-:Y:S04]  /*173b0*/  FMUL.FTZ R3, R2, c[0x0][0x2d0] ;  /* 0x0000b40002037a20 */ /* 0x002fe80000410000 */
[--C-:B------:R-:W-:Y:S02]  /*173c0*/  FFMA.FTZ R4, R10, c[0x0][0x2d0], -R3.reuse ;  /* 0x0000b4000a047a23 */ /* 0x100fe40000010803 */
[----:B------:R-:W-:Y:S01]  /*173d0*/  FMUL.FTZ R10, R0, R150 ;  /* 0x00000096000a7220 */ /* 0x000fe20000410000 */
[----:B--2---:R-:W-:Y:S02]  /*173e0*/  F2FP.PACK_AB R150, R215, R214 ;  /* 0x000000d6d796723e */ /* 0x004fe400000000ff */
[----:B------:R1:W-:Y:S01]  /*173f0*/  MUFU.EX2 R191, R4 ;  /* 0x0000000400bf7308 */ /* 0x0003e20000000800 */
[--C-:B------:R-:W-:Y:S02]  /*17400*/  FFMA.FTZ R26, R26, c[0x0][0x2d0], -R3.reuse ;  /* 0x0000b4001a1a7a23 */ /* 0x100fe40000010803 */
[--C-:B------:R-:W-:Y:S02]  /*17410*/  FFMA.FTZ R27, R27, c[0x0][0x2d0], -R3.reuse ;  /* 0x0000b4001b1b7a23 */ /* 0x100fe40000010803 */
[--C-:B------:R-:W-:Y:S02]  /*17420*/  FFMA.FTZ R42, R42, c[0x0][0x2d0], -R3.reuse ;  /* 0x0000b4002a2a7a23 */ /* 0x100fe40000010803 */
[--C-:B------:R-:W-:Y:S02]  /*17430*/  FFMA.FTZ R43, R43, c[0x0][0x2d0], -R3.reuse ;  /* 0x0000b4002b2b7a23 */ /* 0x100fe40000010803 */
[--C-:B------:R-:W-:Y:S01]  /*17440*/  FFMA.FTZ R46, R46, c[0x0][0x2d0], -R3.reuse ;  /* 0x0000b4002e2e7a23 */ /* 0x100fe20000010803 */
[----:B------:R-:W-:Y:S10]  /*17450*/  MUFU.EX2 R179, R26 ;  /* 0x0000001a00b37308 */ /* 0x000ff40000000800 */
[----:B------:R2:W-:Y:S01]  /*17460*/  MUFU.EX2 R180, R27 ;  /* 0x0000001b00b47308 */ /* 0x0005e20000000800 */
[--C-:B-1----:R-:W-:Y:S02]  /*17470*/  FFMA.FTZ R4, R11, c[0x0][0x2d0], -R3.reuse ;  /* 0x0000b4000b047a23 */ /* 0x102fe40000010803 */
[----:B------:R-:W-:Y:S07]  /*17480*/  FMUL.FTZ R11, R0, R151 ;  /* 0x00000097000b7220 */ /* 0x000fee0000410000 */
[----:B------:R1:W3:Y:S10]  /*17490*/  MUFU.EX2 R207, R4 ;  /* 0x0000000400cf7308 */ /* 0x0002f40000000800 */
[----:B------:R-:W-:Y:S01]  /*174a0*/  MUFU.EX2 R42, R42 ;  /* 0x0000002a002a7308 */ /* 0x000fe20000000800 */
[----:B--2---:R-:W-:Y:S09]  /*174b0*/  LDSM.16.MT88.4 R24, [R166+0x400] ;  /* 0x00040000a618783b */ /* 0x004ff20000004200 */
[----:B------:R-:W-:Y:S01]  /*174c0*/  MUFU.EX2 R43, R43 ;  /* 0x0000002b002b7308 */ /* 0x000fe20000000800 */
[--C-:B-1----:R-:W-:Y:S01]  /*174d0*/  FFMA.FTZ R4, R14, c[0x0][0x2d0], -R3.reuse ;  /* 0x0000b4000e047a23 */ /* 0x102fe20000010803 */
[----:B---3--:R-:W-:Y:S01]  /*174e0*/  F2FP.PACK_AB R149, R207, R191 ;  /* 0x000000bfcf95723e */ /* 0x008fe200000000ff */
[C---:B------:R-:W-:Y:S07]  /*174f0*/  FMUL.FTZ R14, R0.reuse, R158 ;  /* 0x0000009e000e7220 */ /* 0x040fee0000410000 */
[----:B------:R1:W2:Y:S02]  /*17500*/  MUFU.EX2 R212, R4 ;  /* 0x0000000400d47308 */ /* 0x0002a40000000800 */
[----:B-1----:R-:W-:Y:S02]  /*17510*/  FFMA.FTZ R4, R15, c[0x0][0x2d0], -R3 ;  /* 0x0000b4000f047a23 */ /* 0x002fe40000010803 */
[C---:B------:R-:W-:Y:S06]  /*17520*/  FMUL.FTZ R15, R0.reuse, R159 ;  /* 0x0000009f000f7220 */ /* 0x040fec0000410000 */
[----:B------:R1:W3:Y:S01]  /*17530*/  MUFU.EX2 R213, R4 ;  /* 0x0000000400d57308 */ /* 0x0002e20000000800 */
[----:B------:R-:W4:Y:S01]  /*17540*/  LDSM.16.MT88.4 R156, [R167] ;  /* 0x00000000a79c783b */ /* 0x000f220000004200 */
[----:B------:R-:W-:Y:S04]  /*17550*/  FFMA.FTZ R0, R0, R243, R191 ;  /* 0x000000f300007223 */ /* 0x000fe800000100bf */
[----:B------:R-:W-:Y:S04]  /*17560*/  FADD.FTZ R0, R207, R0 ;  /* 0x00000000cf007221 */ /* 0x000fe80000010000 */
[----:B--2---:R-:W-:Y:S02]  /*17570*/  FADD.FTZ R0, R212, R0 ;  /* 0x00000000d4007221 */ /* 0x004fe40000010000 */
[C---:B-1----:R-:W-:Y:S01]  /*17580*/  FMUL.FTZ R4, R134.reuse, R152 ;  /* 0x0000009886047220 */ /* 0x042fe20000410000 */
[----:B------:R-:W-:Y:S01]  /*17590*/  F2FP.PACK_AB R152, R209, R176 ;  /* 0x000000b0d198723e */ /* 0x000fe200000000ff */
[----:B------:R-:W-:Y:S01]  /*175a0*/  FFMA.FTZ R134, R134, R242, R176 ;  /* 0x000000f286867223 */ /* 0x000fe200000100b0 */
[C---:B---3--:R-:W-:Y:S01]  /*175b0*/  F2FP.PACK_AB R151, R213.reuse, R212 ;  /* 0x000000d4d597723e */ /* 0x048fe200000000ff */
[----:B------:R-:W-:Y:S04]  /*175c0*/  FADD.FTZ R0, R213, R0 ;  /* 0x00000000d5007221 */ /* 0x000fe80000010000 */
[-C--:B------:R-:W-:Y:S08]  /*175d0*/  HMMA.16816.F32 R4, R152, R168.reuse, R4 ;  /* 0x000000a89804723c */ /* 0x080ff00000001804 */
[C---:B------:R-:W-:Y:S01]  /*175e0*/  HMMA.16816.F32 R8, R148.reuse, R168, R8 ;  /* 0x000000a89408723c */ /* 0x040fe20000001808 */
[----:B------:R-:W-:Y:S07]  /*175f0*/  MUFU.EX2 R169, R142 ;  /* 0x0000008e00a97308 */ /* 0x000fee0000000800 */
[-C--:B------:R-:W-:Y:S03]  /*17600*/  HMMA.16816.F32 R12, R148, R170.reuse, R12 ;  /* 0x000000aa940c723c */ /* 0x080fe6000000180c */
[----:B------:R-:W-:Y:S05]  /*17610*/  MUFU.EX2 R142, R49 ;  /* 0x00000031008e7308 */ /* 0x000fea0000000800 */
[C---:B------:R-:W-:Y:S05]  /*17620*/  HMMA.16816.F32 R16, R152.reuse, R170, R16 ;  /* 0x000000aa9810723c */ /* 0x040fea0000001810 */
[----:B------:R-:W-:Y:S03]  /*17630*/  MUFU.EX2 R168, R48 ;  /* 0x0000003000a87308 */ /* 0x000fe60000000800 */
[-C--:B----4-:R-:W-:Y:S07]  /*17640*/  HMMA.16816.F32 R100, R152, R156.reuse, R100 ;  /* 0x0000009c9864723c */ /* 0x090fee0000001864 */
[----:B------:R-:W-:Y:S01]  /*17650*/  MUFU.EX2 R49, R40 ;  /* 0x0000002800317308 */ /* 0x000fe20000000800 */
[C---:B------:R-:W-:Y:S08]  /*17660*/  HMMA.16816.F32 R104, R148.reuse, R156, R104 ;  /* 0x0000009c9468723c */ /* 0x040ff00000001868 */
[-C--:B------:R-:W-:Y:S01]  /*17670*/  HMMA.16816.F32 R108, R148, R158.reuse, R108 ;  /* 0x0000009e946c723c */ /* 0x080fe2000000186c */
[----:B------:R-:W-:Y:S07]  /*17680*/  MUFU.EX2 R48, R41 ;  /* 0x0000002900307308 */ /* 0x000fee0000000800 */
[C---:B------:R-:W-:Y:S01]  /*17690*/  HMMA.16816.F32 R112, R152.reuse, R158, R112 ;  /* 0x0000009e9870723c */ /* 0x040fe20000001870 */
[----:B------:R-:W1:Y:S02]  /*176a0*/  LDSM.16.MT88.4 R156, [R166+0xc00] ;  /* 0x000c0000a69c783b */ /* 0x000e640000004200 */
[----:B------:R-:W-:Y:S10]  /*176b0*/  MUFU.EX2 R40, R44 ;  /* 0x0000002c00287308 */ /* 0x000ff40000000800 */
[----:B------:R-:W-:Y:S01]  /*176c0*/  MUFU.EX2 R41, R45 ;  /* 0x0000002d00297308 */ /* 0x000fe20000000800 */
        /* <DEDUP_REMOVED lines=21> */
[----:B------:R-:W-:Y:S01]  /*17820*/  FFMA.FTZ R148, R36, c[0x0][0x2d0], -R174 ;  /* 0x0000b40024947a23 */ /* 0x000fe200000108ae */
[----:B------:R-:W-:Y:S01]  /*17830*/  HMMA.16816.F32 R96, R152, R22, R96 ;  /* 0x000000169860723c */ /* 0x000fe20000001860 */
[----:B------:R-:W3:Y:S04]  /*17840*/  LDSM.16.MT88.4 R36, [R166+0x1000] ;  /* 0x00100000a624783b */ /* 0x000ee80000004200 */
[----:B------:R4:W-:Y:S02]  /*17850*/  MUFU.EX2 R170, R21 ;  /* 0x0000001500aa7308 */ /* 0x0009e40000000800 */
[----:B------:R-:W-:Y:S02]  /*17860*/  F2FP.PACK_AB R22, R185, R186 ;  /* 0x000000bab916723e */ /* 0x000fe400000000ff */
[----:B------:R-:W-:Y:S03]  /*17870*/  F2FP.PACK_AB R23, R184, R183 ;  /* 0x000000b7b817723e */ /* 0x000fe600000000ff */
[--C-:B-1----:R-:W-:Y:S01]  /*17880*/  FFMA.FTZ R20, R30, c[0x0][0x2d0], -R3.reuse ;  /* 0x0000b4001e147a23 */ /* 0x102fe20000010803 */
[----:B--2---:R-:W-:Y:S01]  /*17890*/  F2FP.PACK_AB R30, R178, R177 ;  /* 0x000000b1b21e723e */ /* 0x004fe200000000ff */
[----:B------:R-:W-:Y:S02]  /*178a0*/  FFMA.FTZ R3, R47, c[0x0][0x2d0], -R3 ;  /* 0x0000b4002f037a23 */ /* 0x000fe40000010803 */
[----:B------:R1:W2:Y:S01]  /*178b0*/  MUFU.EX2 R171, R20 ;  /* 0x0000001400ab7308 */ /* 0x0002a20000000800 */
[----:B------:R-:W-:Y:S01]  /*178c0*/  FFMA.FTZ R47, R133, R241, R175 ;  /* 0x000000f1852f7223 */ /* 0x000fe200000100af */
[----:B----4-:R-:W-:Y:S08]  /*178d0*/  F2FP.PACK_AB R21, R187, R188 ;  /* 0x000000bcbb15723e */ /* 0x010ff000000000ff */
[----:B------:R-:W-:Y:S01]  /*178e0*/  MUFU.EX2 R133, R148 ;  /* 0x0000009400857308 */ /* 0x000fe20000000800 */
[----:B-1----:R-:W-:Y:S02]  /*178f0*/  F2FP.PACK_AB R20, R190, R189 ;  /* 0x000000bdbe14723e */ /* 0x002fe400000000ff */
[----:B--2---:R-:W-:Y:S05]  /*17900*/  F2FP.PACK_AB R31, R170, R171 ;  /* 0x000000abaa1f723e */ /* 0x004fea00000000ff */
[-C--:B------:R-:W-:Y:S08]  /*17910*/  HMMA.16816.F32 R4, R20, R24.reuse, R4 ;  /* 0x000000181404723c */ /* 0x080ff00000001804 */
        /* <DEDUP_REMOVED lines=12> */
[C---:B------:R-:W-:Y:S01]  /*179e0*/  HMMA.16816.F32 R128, R20.reuse, R38, R128 ;  /* 0x000000261480723c */ /* 0x040fe20000001880 */
[----:B------:R-:W3:Y:S07]  /*179f0*/  LDSM.16.MT88.4 R36, [R167+0x1c00] ;  /* 0x001c0000a724783b */ /* 0x000eee0000004200 */
[-C--:B-1----:R-:W-:Y:S08]  /*17a00*/  HMMA.16816.F32 R52, R20, R24.reuse, R52 ;  /* 0x000000181434723c */ /* 0x082ff00000001834 */
[C---:B------:R-:W-:Y:S07]  /*17a10*/  HMMA.16816.F32 R56, R28.reuse, R24, R56 ;  /* 0x000000181c38723c */ /* 0x040fee0000001838 */
[----:B------:R-:W-:Y:S01]  /*17a20*/  FADD.FTZ R25, R209, R134 ;  /* 0x00000086d1197221 */ /* 0x000fe20000010000 */
[-C--:B------:R-:W-:Y:S04]  /*17a30*/  HMMA.16816.F32 R60, R28, R26.reuse, R60 ;  /* 0x0000001a1c3c723c */ /* 0x080fe8000000183c */
[----:B------:R-:W-:Y:S04]  /*17a40*/  FADD.FTZ R24, R208, R47 ;  /* 0x0000002fd0187221 */ /* 0x000fe80000010000 */
[C---:B------:R-:W-:Y:S07]  /*17a50*/  HMMA.16816.F32 R64, R20.reuse, R26, R64 ;  /* 0x0000001a1440723c */ /* 0x040fee0000001840 */
[----:B------:R-:W-:Y:S01]  /*17a60*/  F2FP.PACK_AB R26, R41, R40 ;  /* 0x00000028291a723e */ /* 0x000fe200000000ff */
[-C--:B--2---:R-:W-:Y:S08]  /*17a70*/  HMMA.16816.F32 R68, R20, R32.reuse, R68 ;  /* 0x000000201444723c */ /* 0x084ff00000001844 */
[C---:B------:R-:W-:Y:S07]  /*17a80*/  HMMA.16816.F32 R72, R28.reuse, R32, R72 ;  /* 0x000000201c48723c */ /* 0x040fee0000001848 */
[----:B------:R-:W-:Y:S01]  /*17a90*/  FADD.FTZ R32, R210, R24 ;  /* 0x00000018d2207221 */ /* 0x000fe20000010000 */
[-C--:B------:R-:W-:Y:S04]  /*17aa0*/  HMMA.16816.F32 R76, R28, R34.reuse, R76 ;  /* 0x000000221c4c723c */ /* 0x080fe8000000184c */
[----:B------:R-:W-:Y:S04]  /*17ab0*/  F2FP.PACK_AB R24, R48, R49 ;  /* 0x000000313018723e */ /* 0x000fe800000000ff */
[C---:B------:R-:W-:Y:S01]  /*17ac0*/  HMMA.16816.F32 R80, R20.reuse, R34, R80 ;  /* 0x000000221450723c */ /* 0x040fe20000001850 */
[----:B------:R1:W-:Y:S07]  /*17ad0*/  MUFU.EX2 R34, R3 ;  /* 0x0000000300227308 */ /* 0x0003ee0000000800 */
[-C--:B---3--:R-:W-:Y:S03]  /*17ae0*/  HMMA.16816.F32 R84, R20, R36.reuse, R84 ;  /* 0x000000241454723c */ /* 0x088fe60000001854 */
        /* <DEDUP_REMOVED lines=80> */
.L_x_2735:
[----:B------:R-:W-:Y:S07]  /*17ff0*/  @!UPT UIADD3 URZ, URZ, URZ, URZ ;  /* 0x0000003f3f3ff290 */ /* 0x000fee000fffe03f */
[----:B------:R-:W-:Y:S02]  /*18000*/  MOV R9, 0x1f ;  /* 0x0000001f00097802 */ /* 0x000fe40000000f00 */
[----:B------:R-:W-:Y:S01]  /*18010*/  MOV R8, 0xffffffff ;  /* 0xffffffff00087802 */ /* 0x000fe20000000f00 */
[----:B------:R-:W-:Y:S06]  /*18020*/  BRA.DIV ~URZ, `(.L_x_2739) ;  /* 0x000059a27f007947 */ /* 0x000fec000b800000 */
[----:B------:R1:W2:Y:S02]  /*18030*/  SHFL.BFLY PT, R0, R242, 0x2, 0x1f ;  /* 0x0c401f00f2007f89 */ /* 0x0002a400000e0000 */
.L_x_2819:
        /* <DEDUP_REMOVED lines=15> */
.L_x_2820:
        /* <DEDUP_REMOVED lines=13> */
[----:B------:R-:W2:Y:S01]  /*18200*/  @P3 MUFU.LG2 R8, R7 ;  /* 0x0000000700083308 */ /* 0x000ea20000000c00 */
[----:B-1----:R-:W-:-:S07]  /*18210*/  FMUL.FTZ R168, R0, R100 ;  /* 0x0000006400a87220 */ /* 0x002fce0000410000 */
[----:B------:R-:W1:Y:S01]  /*18220*/  @P2 MUFU.LG2 R7, R6 ;  /* 0x0000000600072308 */ /* 0x000e620000000c00 */
[C---:B------:R-:W-:Y:S02]  /*18230*/  FMUL.FTZ R169, R0.reuse, R101 ;  /* 0x0000006500a97220 */ /* 0x040fe40000410000 */
[C---:B------:R-:W-:Y:S02]  /*18240*/  FMUL.FTZ R152, R0.reuse, R152 ;  /* 0x0000009800987220 */ /* 0x040fe40000410000 */
[C---:B------:R-:W-:Y:S02]  /*18250*/  FMUL.FTZ R153, R0.reuse, R153 ;  /* 0x0000009900997220 */ /* 0x040fe40000410000 */
[C---:B------:R-:W-:Y:S01]  /*18260*/  FMUL.FTZ R160, R0.reuse, R160 ;  /* 0x000000a000a07220 */ /* 0x040fe20000410000 */
[----:B------:R-:W3:Y:S01]  /*18270*/  @P2 MUFU.RCP R3, R6 ;  /* 0x0000000600032308 */ /* 0x000ee20000001000 */
[C---:B------:R-:W-:Y:S02]  /*18280*/  FMUL.FTZ R161, R0.reuse, R161 ;  /* 0x000000a100a17220 */ /* 0x040fe40000410000 */
[----:B------:R-:W-:-:S02]  /*18290*/  FMUL.FTZ R172, R0, R112 ;  /* 0x0000007000ac7220 */ /* 0x000fc40000410000 */
[C---:B------:R-:W-:Y:S02]  /*182a0*/  FMUL.FTZ R173, R0.reuse, R113 ;  /* 0x0000007100ad7220 */ /* 0x040fe40000410000 */
[C---:B------:R-:W-:Y:S01]  /*182b0*/  FMUL.FTZ R174, R0.reuse, R116 ;  /* 0x0000007400ae7220 */ /* 0x040fe20000410000 */
[----:B------:R-:W-:Y:S01]  /*182c0*/  @P1 MUFU.RCP R2, R5 ;  /* 0x0000000500021308 */ /* 0x000fe20000001000 */
        /* <DEDUP_REMOVED lines=15> */
[----:B------:R4:W5:Y:S01]  /*183c0*/  @P1 MUFU.LG2 R0, R5 ;  /* 0x0000000500001308 */ /* 0x0009620000000c00 */
[----:B--2---:R-:W-:-:S02]  /*183d0*/  @P3 FMUL.FTZ R9, R8, 0.69314718246459960938 ;  /* 0x3f31721808093820 */ /* 0x004fc40000410000 */
[----:B-1----:R-:W-:Y:S02]  /*183e0*/  @P2 FMUL.FTZ R8, R7, 0.69314718246459960938 ;  /* 0x3f31721807082820 */ /* 0x002fe40000410000 */
[C---:B---3--:R-:W-:Y:S02]  /*183f0*/  FMUL.FTZ R112, R3.reuse, R118 ;  /* 0x0000007603707220 */ /* 0x048fe40000410000 */
[C---:B------:R-:W-:Y:S02]  /*18400*/  FMUL.FTZ R113, R3.reuse, R119 ;  /* 0x0000007703717220 */ /* 0x040fe40000410000 */
[C---:B------:R-:W-:Y:S02]  /*18410*/  FMUL.FTZ R170, R3.reuse, R102 ;  /* 0x0000006603aa7220 */ /* 0x040fe40000410000 */
[C---:B------:R-:W-:Y:S02]  /*18420*/  FMUL.FTZ R171, R3.reuse, R103 ;  /* 0x0000006703ab7220 */ /* 0x040fe40000410000 */
[----:B------:R-:W-:-:S02]  /*18430*/  FMUL.FTZ R116, R3, R130 ;  /* 0x0000008203747220 */ /* 0x000fc40000410000 */
[C---:B------:R-:W-:Y:S01]  /*18440*/  FMUL.FTZ R117, R3.reuse, R131 ;  /* 0x0000008303757220 */ /* 0x040fe20000410000 */
[----:B----4-:R-:W-:Y:S01]  /*18450*/  @P2 MOV R5, 0x3f317218 ;  /* 0x3f31721800052802 */ /* 0x010fe20000000f00 */
[----:B-----5:R-:W-:Y:S01]  /*18460*/  @P1 FMUL.FTZ R7, R0, 0.69314718246459960938 ;  /* 0x3f31721800071820 */ /* 0x020fe20000410000 */
        /* <DEDUP_REMOVED lines=45> */
[----:B------:R2:W3:Y:S01]  /*18740*/  @P0 MUFU.LG2 R2, R4 ;  /* 0x0000000400020308 */ /* 0x0004e20000000c00 */
[----:B------:R-:W-:Y:S02]  /*18750*/  @P3 FMUL.FTZ R6, R3, c[0x0][0x2d0] ;  /* 0x0000b40003063a20 */ /* 0x000fe40000410000 */
[----:B------:R-:W-:Y:S02]  /*18760*/  @P1 FMUL.FTZ R3, R10, c[0x0][0x2d0] ;  /* 0x0000b4000a031a20 */ /* 0x000fe40000410000 */
[----:B------:R-:W-:Y:S02]  /*18770*/  @P2 FMUL.FTZ R5, R5, c[0x0][0x2d0] ;  /* 0x0000b40005052a20 */ /* 0x000fe40000410000 */
[----:B------:R-:W-:Y:S01]  /*18780*/  @P1 FFMA.FTZ R23, R3, R138, R7 ;  /* 0x0000008a03171223 */ /* 0x000fe20000010007 */
[----:B------:R-:W-:Y:S01]  /*18790*/  @P0 MOV R3, 0x3f317218 ;  /* 0x3f31721800030802 */ /* 0x000fe20000000f00 */
[----:B-1----:R-:W-:-:S02]  /*187a0*/  FMUL.FTZ R84, R0, R58 ;  /* 0x0000003a00547220 */ /* 0x002fc40000410000 */
[C---:B------:R-:W-:Y:S02]  /*187b0*/  FMUL.FTZ R85, R0.reuse, R59 ;  /* 0x0000003b00557220 */ /* 0x040fe40000410000 */
[----:B------:R-:W-:Y:S02]  /*187c0*/  @P0 FMUL.FTZ R3, R3, c[0x0][0x2d0] ;  /* 0x0000b40003030a20 */ /* 0x000fe40000410000 */
[----:B------:R-:W-:Y:S01]  /*187d0*/  FMUL.FTZ R76, R0, R62 ;  /* 0x0000003e004c7220 */ /* 0x000fe20000410000 */
[----:B--2---:R-:W-:Y:S01]  /*187e0*/  MOV R4, 0x1 ;  /* 0x0000000100047802 */ /* 0x004fe20000000f00 */
[----:B---3--:R-:W-:Y:S02]  /*187f0*/  @P0 FMUL.FTZ R2, R2, 0.69314718246459960938 ;  /* 0x3f31721802020820 */ /* 0x008fe40000410000 */
        /* <DEDUP_REMOVED lines=25> */
.L_x_2670:
        /* <DEDUP_REMOVED lines=19> */
.L_x_2742:
[----:B--2---:R-:W-:Y:S05]  /*18ac0*/  BSYNC B0 ;  /* 0x0000000000007941 */ /* 0x004fea0003800000 */
.L_x_2741:
        /* <DEDUP_REMOVED lines=130> */
.L_x_2745:
        /* <DEDUP_REMOVED lines=146> */
.L_x_2821:
[----:B------:R-:W-:Y:S05]  /*19c10*/  BRA.DIV ~URZ, `(.L_x_2748) ;  /* 0x000040b27f007947 */ /* 0x000fea000b800000 */
[----:B------:R3:W4:Y:S02]  /*19c20*/  SHFL.IDX PT, R0, R13, RZ, 0x1c1f ;  /* 0x001c1fff0d007589 */ /* 0x00072400000e0000 */
.L_x_2822:
        /* <DEDUP_REMOVED lines=20> */
.L_x_2750:
[----:B------:R-:W-:Y:S05]  /*19d70*/  BSYNC B0 ;  /* 0x0000000000007941 */ /* 0x000fea0003800000 */
.L_x_2749:
[----:B------:R-:W-:Y:S05]  /*19d80*/  BRA.DIV ~URZ, `(.L_x_2751) ;  /* 0x00003fa27f007947 */ /* 0x000fea000b800000 */
[----:B--2---:R2:W1:Y:S04]  /*19d90*/  SHFL.IDX PT, R10, R12, 0x1, 0x1c1f ;  /* 0x003c1f000c0a7f89 */ /* 0x00446800000e0000 */
[----:B----4-:R2:W4:Y:S02]  /*19da0*/  SHFL.IDX PT, R0, R13, 0x1, 0x1c1f ;  /* 0x003c1f000d007f89 */ /* 0x01052400000e0000 */
.L_x_2823:
        /* <DEDUP_REMOVED lines=21> */
.L_x_2753:
[----:B------:R-:W-:Y:S05]  /*19f00*/  BSYNC B0 ;  /* 0x0000000000007941 */ /* 0x000fea0003800000 */
.L_x_2752:
[----:B------:R-:W-:Y:S05]  /*19f10*/  BRA.DIV ~URZ, `(.L_x_2754) ;  /* 0x00003ed27f007947 */ /* 0x000fea000b800000 */
[----:B-1----:R1:W2:Y:S02]  /*19f20*/  SHFL.IDX PT, R10, R12, 0x2, 0x1c1f ;  /* 0x005c1f000c0a7f89 */ /* 0x0022a400000e0000 */
.L_x_2824:
[----:B------:R-:W-:Y:S05]  /*19f30*/  BRA.DIV ~URZ, `(.L_x_2755) ;  /* 0x00003f227f007947 */ /* 0x000fea000b800000 */
[----:B----4-:R4:W1:Y:S02]  /*19f40*/  SHFL.IDX PT, R0, R13, 0x2, 0x1c1f ;  /* 0x005c1f000d007f89 */ /* 0x01086400000e0000 */
.L_x_2825:
        /* <DEDUP_REMOVED lines=21> */
.L_x_2757:
[----:B------:R-:W-:Y:S05]  /*1a0a0*/  BSYNC B0 ;  /* 0x0000000000007941 */ /* 0x000fea0003800000 */
.L_x_2756:
[----:B------:R-:W-:Y:S05]  /*1a0b0*/  BRA.DIV ~URZ, `(.L_x_2758) ;  /* 0x00003e027f007947 */ /* 0x000fea000b800000 */
[----:B-1----:R1:W3:Y:S04]  /*1a0c0*/  SHFL.IDX PT, R6, R12, 0x3, 0x1c1f ;  /* 0x007c1f000c067f89 */ /* 0x0022e800000e0000 */
[----:B------:R1:W4:Y:S02]  /*1a0d0*/  SHFL.IDX PT, R0, R13, 0x3, 0x1c1f ;  /* 0x007c1f000d007f89 */ /* 0x00032400000e0000 */
.L_x_2826:
        /* <DEDUP_REMOVED lines=22> */
.L_x_2746:
        /* <DEDUP_REMOVED lines=34> */
.L_x_2827:
[----:B------:R-:W-:Y:S05]  /*1a460*/  BRA.DIV ~URZ, `(.L_x_2761) ;  /* 0x00003b827f007947 */ /* 0x000fea000b800000 */
[----:B------:R3:W4:Y:S02]  /*1a470*/  SHFL.IDX PT, R0, R25, RZ, 0x1c1f ;  /* 0x001c1fff19007589 */ /* 0x00072400000e0000 */
.L_x_2828:
        /* <DEDUP_REMOVED lines=74> */
.L_x_2763:
[----:B------:R-:W-:Y:S05]  /*1a920*/  BSYNC B0 ;  /* 0x0000000000007941 */ /* 0x000fea0003800000 */
.L_x_2762:
[----:B------:R-:W-:Y:S05]  /*1a930*/  BRA.DIV ~URZ, `(.L_x_2764) ;  /* 0x000037127f007947 */ /* 0x000fea000b800000 */
[----:B--2---:R2:W1:Y:S04]  /*1a940*/  SHFL.IDX PT, R4, R17, 0x1, 0x1c1f ;  /* 0x003c1f0011047f89 */ /* 0x00446800000e0000 */
[----:B----4-:R2:W4:Y:S02]  /*1a950*/  SHFL.IDX PT, R0, R25, 0x1, 0x1c1f ;  /* 0x003c1f0019007f89 */ /* 0x01052400000e0000 */
.L_x_2829:
        /* <DEDUP_REMOVED lines=51> */
.L_x_2766:
[----:B------:R-:W-:Y:S05]  /*1ac90*/  BSYNC B0 ;  /* 0x0000000000007941 */ /* 0x000fea0003800000 */
.L_x_2765:
[----:B------:R-:W-:Y:S05]  /*1aca0*/  BRA.DIV ~URZ, `(.L_x_2767) ;  /* 0x000034627f007947 */ /* 0x000fea000b800000 */
[----:B-1----:R1:W2:Y:S02]  /*1acb0*/  SHFL.IDX PT, R4, R17, 0x2, 0x1c1f ;  /* 0x005c1f0011047f89 */ /* 0x0022a400000e0000 */
.L_x_2830:
[----:B------:R-:W-:Y:S05]  /*1acc0*/  BRA.DIV ~URZ, `(.L_x_2768) ;  /* 0x000034b27f007947 */ /* 0x000fea000b800000 */
[----:B----4-:R4:W1:Y:S02]  /*1acd0*/  SHFL.IDX PT, R0, R25, 0x2, 0x1c1f ;  /* 0x005c1f0019007f89 */ /* 0x01086400000e0000 */
.L_x_2831:
        /* <DEDUP_REMOVED lines=53> */
.L_x_2770:
[----:B------:R-:W-:Y:S05]  /*1b030*/  BSYNC B0 ;  /* 0x0000000000007941 */ /* 0x000fea0003800000 */
.L_x_2769:
[----:B------:R-:W-:Y:S05]  /*1b040*/  BRA.DIV ~URZ, `(.L_x_2771) ;  /* 0x000031927f007947 */ /* 0x000fea000b800000 */
[----:B--2---:R2:W3:Y:S04]  /*1b050*/  SHFL.IDX PT, R4, R17, 0x3, 0x1c1f ;  /* 0x007c1f0011047f89 */ /* 0x0044e800000e0000 */
[----:B-1----:R2:W1:Y:S02]  /*1b060*/  SHFL.IDX PT, R0, R25, 0x3, 0x1c1f ;  /* 0x007c1f0019007f89 */ /* 0x00246400000e0000 */
.L_x_2832:
        /* <DEDUP_REMOVED lines=54> */
.L_x_2744:
        /* <DEDUP_REMOVED lines=22> */
.L_x_2772:
        /* <DEDUP_REMOVED lines=57> */
.L_x_2774:
[----:B------:R-:W-:Y:S05]  /*1b8c0*/  BSYNC B0 ;  /* 0x0000000000007941 */ /* 0x000fea0003800000 */
.L_x_2773:
        /* <DEDUP_REMOVED lines=47> */
.L_x_2833:
[----:B------:R-:W-:Y:S05]  /*1bbc0*/  BRA.DIV ~URZ, `(.L_x_2776) ;  /* 0x000027427f007947 */ /* 0x000fea000b800000 */
[----:B------:R3:W4:Y:S02]  /*1bbd0*/  SHFL.IDX PT, R0, R12, RZ, 0x1c1f ;  /* 0x001c1fff0c007589 */ /* 0x00072400000e0000 */
.L_x_2834:
        /* <DEDUP_REMOVED lines=21> */
.L_x_2778:
[----:B------:R-:W-:Y:S05]  /*1bd30*/  BSYNC B0 ;  /* 0x0000000000007941 */ /* 0x000fea0003800000 */
.L_x_2777:
[----:B------:R-:W-:Y:S05]  /*1bd40*/  BRA.DIV ~URZ, `(.L_x_2779) ;  /* 0x000026227f007947 */ /* 0x000fea000b800000 */
[----:B--2---:R2:W1:Y:S04]  /*1bd50*/  SHFL.IDX PT, R8, R9, 0x1, 0x1c1f ;  /* 0x003c1f0009087f89 */ /* 0x00446800000e0000 */
[----:B----4-:R2:W4:Y:S02]  /*1bd60*/  SHFL.IDX PT, R0, R12, 0x1, 0x1c1f ;  /* 0x003c1f000c007f89 */ /* 0x01052400000e0000 */
.L_x_2835:
        /* <DEDUP_REMOVED lines=21> */
.L_x_2781:
[----:B------:R-:W-:Y:S05]  /*1bec0*/  BSYNC B0 ;  /* 0x0000000000007941 */ /* 0x000fea0003800000 */
.L_x_2780:
[----:B------:R-:W-:Y:S05]  /*1bed0*/  BRA.DIV ~URZ, `(.L_x_2782) ;  /* 0x000025527f007947 */ /* 0x000fea000b800000 */
[----:B-1----:R1:W2:Y:S02]  /*1bee0*/  SHFL.IDX PT, R8, R9, 0x2, 0x1c1f ;  /* 0x005c1f0009087f89 */ /* 0x0022a400000e0000 */
.L_x_2836:
[----:B------:R-:W-:Y:S05]  /*1bef0*/  BRA.DIV ~URZ, `(.L_x_2783) ;  /* 0x000025a27f007947 */ /* 0x000fea000b800000 */
[----:B----4-:R4:W1:Y:S02]  /*1bf00*/  SHFL.IDX PT, R0, R12, 0x2, 0x1c1f ;  /* 0x005c1f000c007f89 */ /* 0x01086400000e0000 */
.L_x_2837:
        /* <DEDUP_REMOVED lines=21> */
.L_x_2785:
[----:B------:R-:W-:Y:S05]  /*1c060*/  BSYNC B0 ;  /* 0x0000000000007941 */ /* 0x000fea0003800000 */
.L_x_2784:
[----:B------:R-:W-:Y:S05]  /*1c070*/  BRA.DIV ~URZ, `(.L_x_2786) ;  /* 0x000024827f007947 */ /* 0x000fea000b800000 */
[----:B--2---:R2:W3:Y:S04]  /*1c080*/  SHFL.IDX PT, R8, R9, 0x3, 0x1c1f ;  /* 0x007c1f0009087f89 */ /* 0x0044e800000e0000 */
[----:B-1----:R2:W1:Y:S02]  /*1c090*/  SHFL.IDX PT, R0, R12, 0x3, 0x1c1f ;  /* 0x007c1f000c007f89 */ /* 0x00246400000e0000 */
.L_x_2838:
        /* <DEDUP_REMOVED lines=20> */
.L_x_2759:
[----:B------:R-:W-:Y:S05]  /*1c1e0*/  BSYNC B1 ;  /* 0x0000000000017941 */ /* 0x000fea0003800000 */
.L_x_2743:
        /* <DEDUP_REMOVED lines=15> */
.L_x_2839:
[----:B------:R-:W-:Y:S05]  /*1c2e0*/  BRA.DIV ~URZ, `(.L_x_2789) ;  /* 0x000023427f007947 */ /* 0x000fea000b800000 */
[----:B------:R3:W4:Y:S02]  /*1c2f0*/  SHFL.IDX PT, R8, R74, 0x1, 0x1f ;  /* 0x00201f004a087f89 */ /* 0x00072400000e0000 */
.L_x_2840:
        /* <DEDUP_REMOVED lines=19> */
.L_x_2841:
        /* <DEDUP_REMOVED lines=16> */
.L_x_2842:
[----:B---3--:R-:W-:Y:S01]  /*1c530*/  IMAD R0, R0, c[0x0][0x538], RZ ;  /* 0x00014e0000007a24 */ /* 0x008fe200078e02ff */
[----:B------:R-:W-:Y:S04]  /*1c540*/  BSSY B1, `(.L_x_2792) ;  /* 0x00000ce000017945 */ /* 0x000fe80003800000 */
[----:B----4-:R-:W-:-:S04]  /*1c550*/  IADD3 R8, R0, R8, RZ ;  /* 0x0000000800087210 */ /* 0x010fc80007ffe0ff */
[----:B--2---:R-:W-:-:S13]  /*1c560*/  ISETP.GT.AND P0, PT, R8, R9, PT ;  /* 0x000000090800720c */ /* 0x004fda0003f04270 */
[----:B------:R-:W-:Y:S05]  /*1c570*/  @P0 BRA `(.L_x_2793) ;  /* 0x0000025000000947 */ /* 0x000fea0003800000 */
.L_x_2797:
        /* <DEDUP_REMOVED lines=17> */
.L_x_2843:
        /* <DEDUP_REMOVED lines=16> */
.L_x_2844:
[----:B--2---:R-:W-:-:S05]  /*1c790*/  IMAD R0, R0, c[0x0][0x538], RZ ;  /* 0x00014e0000007a24 */ /* 0x004fca00078e02ff */
[----:B------:R-:W-:-:S04]  /*1c7a0*/  IADD3 R8, R0, R8, RZ ;  /* 0x0000000800087210 */ /* 0x000fc80007ffe0ff */
[----:B------:R-:W-:-:S13]  /*1c7b0*/  ISETP.GT.AND P0, PT, R8, R9, PT ;  /* 0x000000090800720c */ /* 0x000fda0003f04270 */
[----:B-1----:R-:W-:Y:S05]  /*1c7c0*/  @!P0 BRA `(.L_x_2797) ;  /* 0xfffffdb000008947 */ /* 0x002fea000383ffff */
.L_x_2793:
[----:B------:R-:W-:-:S05]  /*1c7d0*/  IADD3 R11, -R0, R8, RZ ;  /* 0x00000008000b7210 */ /* 0x000fca0007ffe1ff */
[----:B------:R-:W-:-:S05]  /*1c7e0*/  IMAD R0, R4, c[0x0][0x538], R11 ;  /* 0x00014e0004007a24 */ /* 0x000fca00078e020b */
[----:B------:R-:W-:Y:S01]  /*1c7f0*/  ISETP.GT.AND P0, PT, R0, R9, PT ;  /* 0x000000090000720c */ /* 0x000fe20003f04270 */
[----:B------:R-:W-:-:S12]  /*1c800*/  BRA.DIV ~URZ, `(.L_x_2798) ;  /* 0x000022627f007947 */ /* 0x000fd8000b800000 */
[----:B------:R-:W-:-:S03]  /*1c810*/  VOTE.ANY R12, PT, !P0 ;  /* 0x00000000000c7806 */ /* 0x000fc600040e0100 */
.L_x_2845:
[----:B------:R-:W2:Y:S01]  /*1c820*/  LDL.LU R0, [R1+0x34] ;  /* 0x0000340001007983 */ /* 0x000ea20000300800 */
[----:B------:R-:W2:Y:S02]  /*1c830*/  POPC R8, R12 ;  /* 0x0000000c00087309 */ /* 0x000ea40000000000 */
[----:B--2---:R-:W-:-:S05]  /*1c840*/  IADD3 R0, R8, R0, RZ ;  /* 0x0000000008007210 */ /* 0x004fca0007ffe0ff */
[----:B------:R2:W-:Y:S01]  /*1c850*/  STL [R1+0x34], R0 ;  /* 0x0000340001007387 */ /* 0x0005e20000100800 */
[----:B------:R-:W-:Y:S05]  /*1c860*/  BRA.DIV ~URZ, `(.L_x_2799) ;  /* 0x000022527f007947 */ /* 0x000fea000b800000 */
[----:B------:R3:W4:Y:S04]  /*1c870*/  SHFL.IDX PT, R10, R6, R8, 0x1f ;  /* 0x00001f08060a7589 */ /* 0x00072800000e0000 */
[----:B------:R3:W1:Y:S02]  /*1c880*/  SHFL.IDX PT, R7, R7, R8, 0x1f ;  /* 0x00001f0807077589 */ /* 0x00066400000e0000 */
.L_x_2846:
[----:B------:R-:W-:Y:S01]  /*1c890*/  ISETP.NE.AND P0, PT, R12, RZ, PT ;  /* 0x000000ff0c00720c */ /* 0x000fe20003f05270 */
[----:B------:R-:W-:-:S12]  /*1c8a0*/  BSSY B0, `(.L_x_2800) ;  /* 0x0000005000007945 */ /* 0x000fd80003800000 */
[----:B------:R-:W-:Y:S05]  /*1c8b0*/  @!P0 BRA `(.L_x_2801) ;  /* 0x0000003000008947 */ /* 0x000fea0003800000 */
[----:B------:R-:W-:Y:S01]  /*1c8c0*/  IADD3 R3, R8, -0x1, RZ ;  /* 0xffffffff08037810 */ /* 0x000fe20007ffe0ff */
[----:B------:R-:W-:Y:S05]  /*1c8d0*/  BRA.DIV ~URZ, `(.L_x_2802) ;  /* 0x000022b27f007947 */ /* 0x000fea000b800000 */
[----:B------:R2:W3:Y:S02]  /*1c8e0*/  SHFL.IDX PT, R13, R4, R3, 0x1f ;  /* 0x00001f03040d7589 */ /* 0x0004e400000e0000 */
.L_x_2801:
[----:B------:R-:W-:Y:S05]  /*1c8f0*/  BSYNC B0 ;  /* 0x0000000000007941 */ /* 0x000fea0003800000 */
.L_x_2800:
        /* <DEDUP_REMOVED lines=68> */
.L_x_2804:
        /* <DEDUP_REMOVED lines=68> */
.L_x_2805:
[----:B------:R-:W-:Y:S05]  /*1d180*/  BSYNC B0 ;  /* 0x0000000000007941 */ /* 0x000fea0003800000 */
.L_x_2803:
[----:B------:R-:W-:-:S04]  /*1d190*/  LOP3.LUT R2, RZ, R2, RZ, 0x33, !PT ;  /* 0x00000002ff027212 */ /* 0x000fc800078e33ff */
[----:B-1----:R-:W-:-:S05]  /*1d1a0*/  IADD3 R0, R2, R10, RZ ;  /* 0x0000000a02007210 */ /* 0x002fca0007ffe0ff */
[----:B------:R1:W-:Y:S01]  /*1d1b0*/  STL [R1+0x2c], R0 ;  /* 0x00002c0001007387 */ /* 0x0003e20000100800 */
[----:B------:R-:W-:Y:S05]  /*1d1c0*/  BRA `(.L_x_2806) ;  /* 0x0000005000007947 */ /* 0x000fea0003800000 */
.L_x_2794:
[----:B------:R-:W-:Y:S01]  /*1d1d0*/  MOV R0, c[0x0][0x53c] ;  /* 0x00014f0000007a02 */ /* 0x000fe20000000f00 */
[----:B------:R2:W-:Y:S04]  /*1d1e0*/  STL [R1+0x28], R9 ;  /* 0x0000280901007387 */ /* 0x0005e80000100800 */
[----:B------:R2:W-:Y:S04]  /*1d1f0*/  STL [R1+0x2c], RZ ;  /* 0x00002cff01007387 */ /* 0x0005e80000100800 */
[----:B------:R2:W-:Y:S04]  /*1d200*/  STL [R1+0x30], RZ ;  /* 0x000030ff01007387 */ /* 0x0005e80000100800 */
[----:B------:R2:W-:Y:S02]  /*1d210*/  STL [R1+0x34], R0 ;  /* 0x0000340001007387 */ /* 0x0005e40000100800 */
.L_x_2806:
[----:B------:R-:W-:Y:S05]  /*1d220*/  BSYNC B1 ;  /* 0x0000000000017941 */ /* 0x000fea0003800000 */
.L_x_2792:
        /* <DEDUP_REMOVED lines=9> */
.L_x_2787:
[----:B--2---:R-:W2:Y:S02]  /*1d2c0*/  LDL R0, [R1+0x34] ;  /* 0x0000340001007983 */ /* 0x004ea40000100800 */
[----:B--2---:R-:W-:-:S13]  /*1d2d0*/  ISETP.GE.AND P0, PT, R0, c[0x0][0x53c], PT ;  /* 0x00014f0000007a0c */ /* 0x004fda0003f06270 */
[----:B-1----:R-:W-:Y:S01]  /*1d2e0*/  @P0 CALL.REL.NOINC `(.L_x_2807) ;  /* 0x0000001000000944 */ /* 0x002fe20003c00000 */
[----:B------:R-:W-:Y:S05]  /*1d2f0*/  BRA `(.L_x_2808) ;  /* 0xfffe4cb000007947 */ /* 0x000fea000383ffff */
.L_x_2807:
[----:B------:R-:W-:Y:S05]  /*1d300*/  EXIT ;  /* 0x000000000000794d */ /* 0x000fea0003800000 */
.L_x_2623:
[----:B------:R-:W-:Y:S01]  /*1d310*/  IMAD.MOV.U32 R0, RZ, RZ, R5 ;  /* 0x000000ffff007224 */ /* 0x000fe200078e0005 */
[----:B------:R-:W-:Y:S02]  /*1d320*/  MOV R2, 0x1 ;  /* 0x0000000100027802 */ /* 0x000fe40000000f00 */
[----:B------:R-:W-:Y:S02]  /*1d330*/  MOV R3, 0x1d350 ;  /* 0x0001d35000037802 */ /* 0x000fe40000000f00 */
[----:B------:R-:W-:Y:S05]  /*1d340*/  CALL.REL.NOINC `($__internal_50_$__cuda_sm70_shflsync_up_p) ;  /* 0x0000193000007944 */ /* 0x000fea0003c00000 */
[----:B------:R-:W-:Y:S01]  /*1d350*/  MOV R0, R4 ;  /* 0x0000000400007202 */ /* 0x000fe20000000f00 */
[----:B------:R-:W-:Y:S05]  /*1d360*/  BRA `(.L_x_2809) ;  /* 0xfffe30f000007947 */ /* 0x000fea000383ffff */
.L_x_2624:
[----:B------:R-:W-:Y:S01]  /*1d370*/  IMAD.MOV.U32 R0, RZ, RZ, R5 ;  /* 0x000000ffff007224 */ /* 0x000fe200078e0005 */
[----:B------:R-:W-:Y:S02]  /*1d380*/  MOV R2, 0x2 ;  /* 0x0000000200027802 */ /* 0x000fe40000000f00 */
[----:B------:R-:W-:Y:S02]  /*1d390*/  MOV R3, 0x1d3b0 ;  /* 0x0001d3b000037802 */ /* 0x000fe40000000f00 */
[----:B------:R-:W-:Y:S05]  /*1d3a0*/  CALL.REL.NOINC `($__internal_50_$__cuda_sm70_shflsync_up_p) ;  /* 0x000018d000007944 */ /* 0x000fea0003c00000 */
[----:B------:R-:W-:Y:S01]  /*1d3b0*/  SEL R0, R4, RZ, P4 ;  /* 0x000000ff04007207 */ /* 0x000fe20002000000 */
[----:B------:R-:W-:Y:S01]  /*1d3c0*/  IMAD.MOV.U32 R2, RZ, RZ, 0x4 ;  /* 0x00000004ff027424 */ /* 0x000fe200078e00ff */
[----:B------:R-:W-:-:S03]  /*1d3d0*/  MOV R3, 0x1d400 ;  /* 0x0001d40000037802 */ /* 0x000fc60000000f00 */
[----:B------:R-:W-:Y:S02]  /*1d3e0*/  IMAD.IADD R0, R5, 0x1, R0 ;  /* 0x0000000105007824 */ /* 0x000fe400078e0200 */
        /* <DEDUP_REMOVED lines=14> */
[----:B------:R-:W-:Y:S01]  /*1d4d0*/  IMAD.IADD R4, R0, 0x1, R4 ;  /* 0x0000000100047824 */ /* 0x000fe200078e0204 */
[----:B------:R-:W-:-:S03]  /*1d4e0*/  MOV R0, 0x1f ;  /* 0x0000001f00007802 */ /* 0x000fc60000000f00 */
[----:B------:R-:W-:Y:S02]  /*1d4f0*/  IMAD.MOV.U32 R5, RZ, RZ, R4 ;  /* 0x000000ffff057224 */ /* 0x000fe400078e0004 */
[----:B------:R-:W-:Y:S05]  /*1d500*/  CALL.REL.NOINC `($__internal_49_$__cuda_sm70_shflsync_idx_p) ;  /* 0x0000172000007944 */ /* 0x000fea0003c00000 */
[----:B------:R-:W-:Y:S05]  /*1d510*/  BRA `(.L_x_2810) ;  /* 0xfffe304000007947 */ /* 0x000fea000383ffff */
.L_x_2626:
[----:B------:R-:W-:Y:S02]  /*1d520*/  SEL R0, RZ, 0x1, P0 ;  /* 0x00000001ff007807 */ /* 0x000fe40000000000 */
[----:B------:R-:W-:Y:S02]  /*1d530*/  MOV R2, 0x1d550 ;  /* 0x0001d55000027802 */ /* 0x000fe40000000f00 */
[----:B------:R-:W-:Y:S05]  /*1d540*/  CALL.REL.NOINC `($__internal_51_$__cuda_sm70_votesync_ballot) ;  /* 0x000017a000007944 */ /* 0x000fea0003c00000 */
[----:B------:R-:W-:Y:S01]  /*1d550*/  MOV R10, R0 ;  /* 0x00000000000a7202 */ /* 0x000fe20000000f00 */
[----:B------:R-:W-:Y:S05]  /*1d560*/  BRA `(.L_x_2811) ;  /* 0xfffe308000007947 */ /* 0x000fea000383ffff */
.L_x_2627:
[----:B------:R-:W-:Y:S01]  /*1d570*/  IMAD.MOV.U32 R5, RZ, RZ, R9 ;  /* 0x000000ffff057224 */ /* 0x000fe200078e0009 */
[----:B------:R-:W-:Y:S01]  /*1d580*/  MOV R3, R7 ;  /* 0x0000000700037202 */ /* 0x000fe20000000f00 */
[----:B-1----:R-:W-:Y:S01]  /*1d590*/  IMAD.MOV.U32 R0, RZ, RZ, 0x1f ;  /* 0x0000001fff007424 */ /* 0x002fe200078e00ff */
[----:B------:R-:W-:Y:S02]  /*1d5a0*/  MOV R2, 0x1d5c0 ;  /* 0x0001d5c000027802 */ /* 0x000fe40000000f00 */
[----:B------:R-:W-:Y:S05]  /*1d5b0*/  CALL.REL.NOINC `($__internal_49_$__cuda_sm70_shflsync_idx_p) ;  /* 0x0000167000007944 */ /* 0x000fea0003c00000 */
[----:B------:R-:W-:Y:S01]  /*1d5c0*/  IMAD.MOV.U32 R12, RZ, RZ, R0 ;  /* 0x000000ffff0c7224 */ /* 0x000fe200078e0000 */
[----:B------:R-:W-:Y:S01]  /*1d5d0*/  MOV R5, R8 ;  /* 0x0000000800057202 */ /* 0x000fe20000000f00 */
[----:B------:R-:W-:Y:S01]  /*1d5e0*/  IMAD.MOV.U32 R6, RZ, RZ, RZ ;  /* 0x000000ffff067224 */ /* 0x000fe200078e00ff */
[----:B------:R-:W-:Y:S01]  /*1d5f0*/  MOV R3, R7 ;  /* 0x0000000700037202 */ /* 0x000fe20000000f00 */
[----:B------:R-:W-:Y:S01]  /*1d600*/  IMAD.MOV.U32 R0, RZ, RZ, 0x1f ;  /* 0x0000001fff007424 */ /* 0x000fe200078e00ff */
[----:B------:R-:W-:-:S02]  /*1d610*/  MOV R2, 0x1d630 ;  /* 0x0001d63000027802 */ /* 0x000fc40000000f00 */
[----:B------:R-:W-:Y:S05]  /*1d620*/  CALL.REL.NOINC `($__internal_49_$__cuda_sm70_shflsync_idx_p) ;  /* 0x0000160000007944 */ /* 0x000fea0003c00000 */
[----:B------:R-:W-:Y:S01]  /*1d630*/  MOV R9, R0 ;  /* 0x0000000000097202 */ /* 0x000fe20000000f00 */
[----:B------:R-:W-:Y:S05]  /*1d640*/  BRA `(.L_x_2812) ;  /* 0xfffe301000007947 */ /* 0x000fea000383ffff */
.L_x_2630:
[----:B------:R-:W-:Y:S01]  /*1d650*/  IMAD.MOV.U32 R5, RZ, RZ, R4 ;  /* 0x000000ffff057224 */ /* 0x000fe200078e0004 */
[----:B-1----:R-:W-:-:S02]  /*1d660*/  MOV R0, 0x1f ;  /* 0x0000001f00007802 */ /* 0x002fc40000000f00 */
[----:B------:R-:W-:Y:S02]  /*1d670*/  MOV R2, 0x1d690 ;  /* 0x0001d69000027802 */ /* 0x000fe40000000f00 */
[----:B--234-:R-:W-:Y:S05]  /*1d680*/  CALL.REL.NOINC `($__internal_49_$__cuda_sm70_shflsync_idx_p) ;  /* 0x000015a000007944 */ /* 0x01cfea0003c00000 */
[----:B------:R-:W-:Y:S01]  /*1d690*/  MOV R6, R0 ;  /* 0x0000000000067202 */ /* 0x000fe20000000f00 */
[----:B------:R-:W-:Y:S05]  /*1d6a0*/  BRA `(.L_x_2629) ;  /* 0xfffe301000007947 */ /* 0x000fea000383ffff */
.L_x_2671:
[----:B-1----:R-:W-:Y:S01]  /*1d6b0*/  IMAD.MOV.U32 R5, RZ, RZ, R10 ;  /* 0x000000ffff057224 */ /* 0x002fe200078e000a */
[----:B------:R-:W-:Y:S01]  /*1d6c0*/  MOV R3, RZ ;  /* 0x000000ff00037202 */ /* 0x000fe20000000f00 */
[----:B------:R-:W-:Y:S01]  /*1d6d0*/  IMAD.MOV.U32 R0, RZ, RZ, 0x1c1f ;  /* 0x00001c1fff007424 */ /* 0x000fe200078e00ff */
[----:B------:R-:W-:Y:S02]  /*1d6e0*/  MOV R2, 0x1d700 ;  /* 0x0001d70000027802 */ /* 0x000fe40000000f00 */
[----:B-----5:R-:W-:Y:S05]  /*1d6f0*/  CALL.REL.NOINC `($__internal_49_$__cuda_sm70_shflsync_idx_p) ;  /* 0x0000153000007944 */ /* 0x020fea0003c00000 */
[----:B------:R-:W-:Y:S01]  /*1d700*/  MOV R8, R0 ;  /* 0x0000000000087202 */ /* 0x000fe20000000f00 */
[----:B------:R-:W-:Y:S05]  /*1d710*/  BRA `(.L_x_2813) ;  /* 0xfffeb15000007947 */ /* 0x000fea000383ffff */
.L_x_2672:
[----:B------:R-:W-:Y:S01]  /*1d720*/  IMAD.MOV.U32 R5, RZ, RZ, R11 ;  /* 0x000000ffff057224 */ /* 0x000fe200078e000b */
[----:B------:R-:W-:Y:S01]  /*1d730*/  MOV R3, RZ ;  /* 0x000000ff00037202 */ /* 0x000fe20000000f00 */
[----:B------:R-:W-:Y:S01]  /*1d740*/  IMAD.MOV.U32 R0, RZ, RZ, 0x1c1f ;  /* 0x00001c1fff007424 */ /* 0x000fe200078e00ff */
[----:B------:R-:W-:Y:S02]  /*1d750*/  MOV R2, 0x1d770 ;  /* 0x0001d77000027802 */ /* 0x000fe40000000f00 */
[----:B-12--5:R-:W-:Y:S05]  /*1d760*/  CALL.REL.NOINC `($__internal_49_$__cuda_sm70_shflsync_idx_p) ;  /* 0x000014c000007944 */ /* 0x026fea0003c00000 */
[----:B------:R-:W-:Y:S05]  /*1d770*/  BRA `(.L_x_2814) ;  /* 0xfffeb11000007947 */ /* 0x000fea000383ffff */
.L_x_2675:
[----:B--2---:R-:W-:Y:S01]  /*1d780*/  IMAD.MOV.U32 R5, RZ, RZ, R10 ;  /* 0x000000ffff057224 */ /* 0x004fe200078e000a */
[----:B------:R-:W-:Y:S01]  /*1d790*/  MOV R3, 0x1 ;  /* 0x0000000100037802 */ /* 0x000fe20000000f00 */
[----:B----4-:R-:W-:Y:S01]  /*1d7a0*/  IMAD.MOV.U32 R0, RZ, RZ, 0x1c1f ;  /* 0x00001c1fff007424 */ /* 0x010fe200078e00ff */
[----:B------:R-:W-:-:S02]  /*1d7b0*/  MOV R2, 0x1d7d0 ;  /* 0x0001d7d000027802 */ /* 0x000fc40000000f00 */
[----:B-1---5:R-:W-:Y:S05]  /*1d7c0*/  CALL.REL.NOINC `($__internal_49_$__cuda_sm70_shflsync_idx_p) ;  /* 0x0000146000007944 */ /* 0x022fea0003c00000 */
[----:B------:R-:W-:Y:S01]  /*1d7d0*/  IMAD.MOV.U32 R8, RZ, RZ, R0 ;  /* 0x000000ffff087224 */ /* 0x000fe200078e0000 */
[----:B------:R-:W-:Y:S01]  /*1d7e0*/  MOV R3, 0x1 ;  /* 0x0000000100037802 */ /* 0x000fe20000000f00 */
[----:B------:R-:W-:Y:S01]  /*1d7f0*/  IMAD.MOV.U32 R5, RZ, RZ, R11 ;  /* 0x000000ffff057224 */ /* 0x000fe200078e000b */
[----:B------:R-:W-:-:S02]  /*1d800*/  MOV R0, 0x1c1f ;  /* 0x00001c1f00007802 */ /* 0x000fc40000000f00 */
[----:B------:R-:W-:Y:S02]  /*1d810*/  MOV R2, 0x1d830 ;  /* 0x0001d83000027802 */ /* 0x000fe40000000f00 */
[----:B------:R-:W-:Y:S05]  /*1d820*/  CALL.REL.NOINC `($__internal_49_$__cuda_sm70_shflsync_idx_p) ;  /* 0x0000140000007944 */ /* 0x000fea0003c00000 */
[----:B------:R-:W-:Y:S05]  /*1d830*/  BRA `(.L_x_2815) ;  /* 0xfffeb21000007947 */ /* 0x000fea000383ffff */
.L_x_2678:
[----:B--2---:R-:W-:Y:S01]  /*1d840*/  IMAD.MOV.U32 R5, RZ, RZ, R10 ;  /* 0x000000ffff057224 */ /* 0x004fe200078e000a */
[----:B------:R-:W-:Y:S01]  /*1d850*/  MOV R3, 0x2 ;  /* 0x0000000200037802 */ /* 0x000fe20000000f00 */
[----:B----4-:R-:W-:Y:S01]  /*1d860*/  IMAD.MOV.U32 R0, RZ, RZ, 0x1c1f ;  /* 0x00001c1fff007424 */ /* 0x010fe200078e00ff */
[----:B------:R-:W-:Y:S02]  /*1d870*/  MOV R2, 0x1d890 ;  /* 0x0001d89000027802 */ /* 0x000fe40000000f00 */
[----:B-1-3-5:R-:W-:Y:S05]  /*1d880*/  CALL.REL.NOINC `($__internal_49_$__cuda_sm70_shflsync_idx_p) ;  /* 0x000013a000007944 */ /* 0x02afea0003c00000 */
[----:B------:R-:W-:Y:S01]  /*1d890*/  MOV R8, R0 ;  /* 0x0000000000087202 */ /* 0x000fe20000000f00 */
[----:B------:R-:W-:Y:S05]  /*1d8a0*/  BRA `(.L_x_2816) ;  /* 0xfffeb34000007947 */ /* 0x000fea000383ffff */
.L_x_2679:
[----:B--2---:R-:W-:Y:S01]  /*1d8b0*/  IMAD.MOV.U32 R5, RZ, RZ, R11 ;  /* 0x000000ffff057224 */ /* 0x004fe200078e000b */
[----:B------:R-:W-:Y:S01]  /*1d8c0*/  MOV R3, 0x2 ;  /* 0x0000000200037802 */ /* 0x000fe20000000f00 */
[----:B----4-:R-:W-:Y:S01]  /*1d8d0*/  IMAD.MOV.U32 R0, RZ, RZ, 0x1c1f ;  /* 0x00001c1fff007424 */ /* 0x010fe200078e00ff */
[----:B------:R-:W-:Y:S02]  /*1d8e0*/  MOV R2, 0x1d900 ;  /* 0x0001d90000027802 */ /* 0x000fe40000000f00 */
[----:B-1-3-5:R-:W-:Y:S05]  /*1d8f0*/  CALL.REL.NOINC `($__internal_49_$__cuda_sm70_shflsync_idx_p) ;  /* 0x0000133000007944 */ /* 0x02afea0003c00000 */
[----:B------:R-:W-:Y:S05]  /*1d900*/  BRA `(.L_x_2817) ;  /* 0xfffeb30000007947 */ /* 0x000fea000383ffff */
.L_x_2682:
[----:B-1----:R-:W-:Y:S01]  /*1d910*/  IMAD.MOV.U32 R5, RZ, RZ, R10 ;  /* 0x000000ffff057224 */ /* 0x002fe200078e000a */
[----:B------:R-:W-:Y:S01]  /*1d920*/  MOV R3, 0x3 ;  /* 0x0000000300037802 */ /* 0x000fe20000000f00 */
[----:B----4-:R-:W-:Y:S01]  /*1d930*/  IMAD.MOV.U32 R0, RZ, RZ, 0x1c1f ;  /* 0x00001c1fff007424 */ /* 0x010fe200078e00ff */
[----:B------:R-:W-:-:S02]  /*1d940*/  MOV R2, 0x1d960 ;  /* 0x0001d96000027802 */ /* 0x000fc40000000f00 */
[----:B--23-5:R-:W-:Y:S05]  /*1d950*/  CALL.REL.NOINC `($__internal_49_$__cuda_sm70_shflsync_idx_p) ;  /* 0x000012d000007944 */ /* 0x02cfea0003c00000 */
[----:B------:R-:W-:Y:S01]  /*1d960*/  IMAD.MOV.U32 R6, RZ, RZ, R0 ;  /* 0x000000ffff067224 */ /* 0x000fe200078e0000 */
[----:B------:R-:W-:Y:S01]  /*1d970*/  MOV R3, 0x3 ;  /* 0x0000000300037802 */ /* 0x000fe20000000f00 */
[----:B------:R-:W-:Y:S01]  /*1d980*/  IMAD.MOV.U32 R5, RZ, RZ, R11 ;  /* 0x000000ffff057224 */ /* 0x000fe200078e000b */
[----:B------:R-:W-:-:S02]  /*1d990*/  MOV R0, 0x1c1f ;  /* 0x00001c1f00007802 */ /* 0x000fc40000000f00 */
[----:B------:R-:W-:Y:S02]  /*1d9a0*/  MOV R2, 0x1d9c0 ;  /* 0x0001d9c000027802 */ /* 0x000fe40000000f00 */
[----:B------:R-:W-:Y:S05]  /*1d9b0*/  CALL.REL.NOINC `($__internal_49_$__cuda_sm70_shflsync_idx_p) ;  /* 0x0000127000007944 */ /* 0x000fea0003c00000 */
[----:B------:R-:W-:Y:S05]  /*1d9c0*/  BRA `(.L_x_2818) ;  /* 0xfffeb3f000007947 */ /* 0x000fea000383ffff */
.L_x_2739:
[----:B------:R-:W-:Y:S01]  /*1d9d0*/  IMAD.MOV.U32 R0, RZ, RZ, R242 ;  /* 0x000000ffff007224 */ /* 0x000fe200078e00f2 */
[----:B------:R-:W-:Y:S02]  /*1d9e0*/  MOV R3, 0x2 ;  /* 0x0000000200037802 */ /* 0x000fe40000000f00 */
[----:B------:R-:W-:Y:S02]  /*1d9f0*/  MOV R2, 0x1da10 ;  /* 0x0001da1000027802 */ /* 0x000fe40000000f00 */
[----:B------:R-:W-:Y:S05]  /*1da00*/  CALL.REL.NOINC `($__internal_48_$__cuda_sm70_shflsync_bfly_p) ;  /* 0x000011e000007944 */ /* 0x000fea0003c00000 */
[----:B------:R-:W-:Y:S05]  /*1da10*/  BRA `(.L_x_2819) ;  /* 0xffffa62000007947 */ /* 0x000fea000383ffff */
.L_x_2740:
[----:B------:R-:W-:Y:S01]  /*1da20*/  IMAD.MOV.U32 R0, RZ, RZ, R7 ;  /* 0x000000ffff007224 */ /* 0x000fe200078e0007 */
[----:B------:R-:W-:Y:S02]  /*1da30*/  MOV R3, 0x1 ;  /* 0x0000000100037802 */ /* 0x000fe40000000f00 */
[----:B------:R-:W-:Y:S02]  /*1da40*/  MOV R2, 0x1da60 ;  /* 0x0001da6000027802 */ /* 0x000fe40000000f00 */
[----:B-1----:R-:W-:Y:S05]  /*1da50*/  CALL.REL.NOINC `($__internal_48_$__cuda_sm70_shflsync_bfly_p) ;  /* 0x0000119000007944 */ /* 0x002fea0003c00000 */
[----:B------:R-:W-:Y:S01]  /*1da60*/  FADD.FTZ R7, R7, R0 ;  /* 0x0000000007077221 */ /* 0x000fe20000010000 */
[----:B------:R-:W-:Y:S02]  /*1da70*/  MOV R0, R241 ;  /* 0x000000f100007202 */ /* 0x000fe40000000f00 */
[----:B------:R-:W-:Y:S02]  /*1da80*/  MOV R3, 0x2 ;  /* 0x0000000200037802 */ /* 0x000fe40000000f00 */
[----:B------:R-:W-:-:S02]  /*1da90*/  MOV R2, 0x1dab0 ;  /* 0x0001dab000027802 */ /* 0x000fc40000000f00 */
[----:B------:R-:W-:Y:S05]  /*1daa0*/  CALL.REL.NOINC `($__internal_48_$__cuda_sm70_shflsync_bfly_p) ;  /* 0x0000114000007944 */ /* 0x000fea0003c00000 */
[----:B------:R-:W-:Y:S01]  /*1dab0*/  FADD.FTZ R241, R241, R0 ;  /* 0x00000000f1f17221 */ /* 0x000fe20000010000 */
[----:B------:R-:W-:-:S02]  /*1dac0*/  MOV R3, 0x1 ;  /* 0x0000000100037802 */ /* 0x000fc40000000f00 */
[----:B------:R-:W-:Y:S02]  /*1dad0*/  MOV R2, 0x1db00 ;  /* 0x0001db0000027802 */ /* 0x000fe40000000f00 */
[----:B------:R-:W-:Y:S02]  /*1dae0*/  MOV R0, R241 ;  /* 0x000000f100007202 */ /* 0x000fe40000000f00 */
[----:B------:R-:W-:Y:S05]  /*1daf0*/  CALL.REL.NOINC `($__internal_48_$__cuda_sm70_shflsync_bfly_p) ;  /* 0x000010f000007944 */ /* 0x000fea0003c00000 */
[----:B------:R-:W-:Y:S01]  /*1db00*/  FADD.FTZ R6, R241, R0 ;  /* 0x00000000f1067221 */ /* 0x000fe20000010000 */
[----:B------:R-:W-:Y:S02]  /*1db10*/  MOV R0, R246 ;  /* 0x000000f600007202 */ /* 0x000fe40000000f00 */
[----:B------:R-:W-:Y:S02]  /*1db20*/  MOV R3, 0x2 ;  /* 0x0000000200037802 */ /* 0x000fe40000000f00 */
[----:B------:R-:W-:Y:S02]  /*1db30*/  MOV R2, 0x1db50 ;  /* 0x0001db5000027802 */ /* 0x000fe40000000f00 */
[----:B------:R-:W-:Y:S05]  /*1db40*/  CALL.REL.NOINC `($__internal_48_$__cuda_sm70_shflsync_bfly_p) ;  /* 0x000010a000007944 */ /* 0x000fea0003c00000 */
[----:B------:R-:W-:Y:S01]  /*1db50*/  FADD.FTZ R5, R246, R0 ;  /* 0x00000000f6057221 */ /* 0x000fe20000010000 */
[----:B------:R-:W-:Y:S02]  /*1db60*/  MOV R3, 0x1 ;  /* 0x0000000100037802 */ /* 0x000fe40000000f00 */
[----:B------:R-:W-:-:S02]  /*1db70*/  MOV R2, 0x1dba0 ;  /* 0x0001dba000027802 */ /* 0x000fc40000000f00 */
        /* <DEDUP_REMOVED lines=9> */
[----:B------:R-:W-:Y:S02]  /*1dc10*/  MOV R2, 0x1dc40 ;  /* 0x0001dc4000027802 */ /* 0x000fe40000000f00 */
[----:B------:R-:W-:-:S02]  /*1dc20*/  MOV R0, R4 ;  /* 0x0000000400007202 */ /* 0x000fc40000000f00 */
[----:B------:R-:W-:Y:S05]  /*1dc30*/  CALL.REL.NOINC `($__internal_48_$__cuda_sm70_shflsync_bfly_p) ;  /* 0x00000fb000007944 */ /* 0x000fea0003c00000 */
[----:B------:R-:W-:Y:S01]  /*1dc40*/  MOV R8, R0 ;  /* 0x0000000000087202 */ /* 0x000fe20000000f00 */
[----:B------:R-:W-:Y:S05]  /*1dc50*/  BRA `(.L_x_2820) ;  /* 0xffffa4d000007947 */ /* 0x000fea000383ffff */
.L_x_2747:
[----:B-1234-:R-:W-:Y:S01]  /*1dc60*/  IMAD.MOV.U32 R5, RZ, RZ, R12 ;  /* 0x000000ffff057224 */ /* 0x01efe200078e000c */
[----:B------:R-:W-:Y:S01]  /*1dc70*/  MOV R3, RZ ;  /* 0x000000ff00037202 */ /* 0x000fe20000000f00 */
[----:B------:R-:W-:Y:S01]  /*1dc80*/  IMAD.MOV.U32 R0, RZ, RZ, 0x1c1f ;  /* 0x00001c1fff007424 */ /* 0x000fe200078e00ff */
[----:B------:R-:W-:-:S02]  /*1dc90*/  MOV R2, 0x1dcb0 ;  /* 0x0001dcb000027802 */ /* 0x000fc40000000f00 */
[----:B------:R-:W-:Y:S05]  /*1dca0*/  CALL.REL.NOINC `($__internal_49_$__cuda_sm70_shflsync_idx_p) ;  /* 0x00000f8000007944 */ /* 0x000fea0003c00000 */
[----:B------:R-:W-:Y:S01]  /*1dcb0*/  MOV R10, R0 ;  /* 0x00000000000a7202 */ /* 0x000fe20000000f00 */
[----:B------:R-:W-:Y:S05]  /*1dcc0*/  BRA `(.L_x_2821) ;  /* 0xffffbf4000007947 */ /* 0x000fea000383ffff */
.L_x_2748:
[----:B------:R-:W-:Y:S01]  /*1dcd0*/  IMAD.MOV.U32 R5, RZ, RZ, R13 ;  /* 0x000000ffff057224 */ /* 0x000fe200078e000d */
[----:B------:R-:W-:Y:S01]  /*1dce0*/  MOV R3, RZ ;  /* 0x000000ff00037202 */ /* 0x000fe20000000f00 */
[----:B------:R-:W-:Y:S01]  /*1dcf0*/  IMAD.MOV.U32 R0, RZ, RZ, 0x1c1f ;  /* 0x00001c1fff007424 */ /* 0x000fe200078e00ff */
[----:B------:R-:W-:-:S02]  /*1dd00*/  MOV R2, 0x1dd20 ;  /* 0x0001dd2000027802 */ /* 0x000fc40000000f00 */
[----:B-12---:R-:W-:Y:S05]  /*1dd10*/  CALL.REL.NOINC `($__internal_49_$__cuda_sm70_shflsync_idx_p) ;  /* 0x00000f1000007944 */ /* 0x006fea0003c00000 */
[----:B------:R-:W-:Y:S05]  /*1dd20*/  BRA `(.L_x_2822) ;  /* 0xffffbf0000007947 */ /* 0x000fea000383ffff */
.L_x_2751:
[----:B------:R-:W-:Y:S01]  /*1dd30*/  IMAD.MOV.U32 R5, RZ, RZ, R12 ;  /* 0x000000ffff057224 */ /* 0x000fe200078e000c */
[----:B--2---:R-:W-:Y:S01]  /*1dd40*/  MOV R3, 0x1 ;  /* 0x0000000100037802 */ /* 0x004fe20000000f00 */
[----:B----4-:R-:W-:Y:S01]  /*1dd50*/  IMAD.MOV.U32 R0, RZ, RZ, 0x1c1f ;  /* 0x00001c1fff007424 */ /* 0x010fe200078e00ff */
[----:B------:R-:W-:-:S02]  /*1dd60*/  MOV R2, 0x1dd80 ;  /* 0x0001dd8000027802 */ /* 0x000fc40000000f00 */
[----:B-1-3--:R-:W-:Y:S05]  /*1dd70*/  CALL.REL.NOINC `($__internal_49_$__cuda_sm70_shflsync_idx_p) ;  /* 0x00000eb000007944 */ /* 0x00afea0003c00000 */
[----:B------:R-:W-:Y:S01]  /*1dd80*/  IMAD.MOV.U32 R10, RZ, RZ, R0 ;  /* 0x000000ffff0a7224 */ /* 0x000fe200078e0000 */
[----:B------:R-:W-:Y:S01]  /*1dd90*/  MOV R3, 0x1 ;  /* 0x0000000100037802 */ /* 0x000fe20000000f00 */
[----:B------:R-:W-:Y:S01]  /*1dda0*/  IMAD.MOV.U32 R5, RZ, RZ, R13 ;  /* 0x000000ffff057224 */ /* 0x000fe200078e000d */
[----:B------:R-:W-:-:S02]  /*1ddb0*/  MOV R0, 0x1c1f ;  /* 0x00001c1f00007802 */ /* 0x000fc40000000f00 */
[----:B------:R-:W-:Y:S02]  /*1ddc0*/  MOV R2, 0x1dde0 ;  /* 0x0001dde000027802 */ /* 0x000fe40000000f00 */
[----:B------:R-:W-:Y:S05]  /*1ddd0*/  CALL.REL.NOINC `($__internal_49_$__cuda_sm70_shflsync_idx_p) ;  /* 0x00000e5000007944 */ /* 0x000fea0003c00000 */
[----:B------:R-:W-:Y:S05]  /*1dde0*/  BRA `(.L_x_2823) ;  /* 0xffffbfc000007947 */ /* 0x000fea000383ffff */
.L_x_2754:
[----:B------:R-:W-:Y:S01]  /*1ddf0*/  IMAD.MOV.U32 R5, RZ, RZ, R12 ;  /* 0x000000ffff057224 */ /* 0x000fe200078e000c */
[----:B-1----:R-:W-:Y:S01]  /*1de00*/  MOV R3, 0x2 ;  /* 0x0000000200037802 */ /* 0x002fe20000000f00 */
[----:B----4-:R-:W-:Y:S01]  /*1de10*/  IMAD.MOV.U32 R0, RZ, RZ, 0x1c1f ;  /* 0x00001c1fff007424 */ /* 0x010fe200078e00ff */
[----:B------:R-:W-:Y:S02]  /*1de20*/  MOV R2, 0x1de40 ;  /* 0x0001de4000027802 */ /* 0x000fe40000000f00 */
[----:B--23--:R-:W-:Y:S05]  /*1de30*/  CALL.REL.NOINC `($__internal_49_$__cuda_sm70_shflsync_idx_p) ;  /* 0x00000df000007944 */ /* 0x00cfea0003c00000 */
[----:B------:R-:W-:Y:S01]  /*1de40*/  MOV R10, R0 ;  /* 0x00000000000a7202 */ /* 0x000fe20000000f00 */
[----:B------:R-:W-:Y:S05]  /*1de50*/  BRA `(.L_x_2824) ;  /* 0xffffc0d000007947 */ /* 0x000fea000383ffff */
.L_x_2755:
[----:B------:R-:W-:Y:S01]  /*1de60*/  IMAD.MOV.U32 R5, RZ, RZ, R13 ;  /* 0x000000ffff057224 */ /* 0x000fe200078e000d */
[----:B------:R-:W-:Y:S01]  /*1de70*/  MOV R3, 0x2 ;  /* 0x0000000200037802 */ /* 0x000fe20000000f00 */
[----:B----4-:R-:W-:Y:S01]  /*1de80*/  IMAD.MOV.U32 R0, RZ, RZ, 0x1c1f ;  /* 0x00001c1fff007424 */ /* 0x010fe200078e00ff */
[----:B------:R-:W-:Y:S02]  /*1de90*/  MOV R2, 0x1deb0 ;  /* 0x0001deb000027802 */ /* 0x000fe40000000f00 */
[----:B-123--:R-:W-:Y:S05]  /*1dea0*/  CALL.REL.NOINC `($__internal_49_$__cuda_sm70_shflsync_idx_p) ;  /* 0x00000d8000007944 */ /* 0x00efea0003c00000 */
[----:B------:R-:W-:Y:S05]  /*1deb0*/  BRA `(.L_x_2825) ;  /* 0xffffc09000007947 */ /* 0x000fea000383ffff */
.L_x_2758:
[----:B------:R-:W-:Y:S01]  /*1dec0*/  IMAD.MOV.U32 R5, RZ, RZ, R12 ;  /* 0x000000ffff057224 */ /* 0x000fe200078e000c */
[----:B-1----:R-:W-:Y:S01]  /*1ded0*/  MOV R3, 0x3 ;  /* 0x0000000300037802 */ /* 0x002fe20000000f00 */
[----:B------:R-:W-:Y:S01]  /*1dee0*/  IMAD.MOV.U32 R0, RZ, RZ, 0x1c1f ;  /* 0x00001c1fff007424 */ /* 0x000fe200078e00ff */
[----:B------:R-:W-:-:S02]  /*1def0*/  MOV R2, 0x1df10 ;  /* 0x0001df1000027802 */ /* 0x000fc40000000f00 */
[----:B--234-:R-:W-:Y:S05]  /*1df00*/  CALL.REL.NOINC `($__internal_49_$__cuda_sm70_shflsync_idx_p) ;  /* 0x00000d2000007944 */ /* 0x01cfea0003c00000 */
[----:B------:R-:W-:Y:S01]  /*1df10*/  IMAD.MOV.U32 R6, RZ, RZ, R0 ;  /* 0x000000ffff067224 */ /* 0x000fe200078e0000 */
[----:B------:R-:W-:Y:S01]  /*1df20*/  MOV R3, 0x3 ;  /* 0x0000000300037802 */ /* 0x000fe20000000f00 */
[----:B------:R-:W-:Y:S01]  /*1df30*/  IMAD.MOV.U32 R5, RZ, RZ, R13 ;  /* 0x000000ffff057224 */ /* 0x000fe200078e000d */
[----:B------:R-:W-:-:S02]  /*1df40*/  MOV R0, 0x1c1f ;  /* 0x00001c1f00007802 */ /* 0x000fc40000000f00 */
[----:B------:R-:W-:Y:S02]  /*1df50*/  MOV R2, 0x1df70 ;  /* 0x0001df7000027802 */ /* 0x000fe40000000f00 */
[----:B------:R-:W-:Y:S05]  /*1df60*/  CALL.REL.NOINC `($__internal_49_$__cuda_sm70_shflsync_idx_p) ;  /* 0x00000cc000007944 */ /* 0x000fea0003c00000 */
[----:B------:R-:W-:Y:S05]  /*1df70*/  BRA `(.L_x_2826) ;  /* 0xffffc16000007947 */ /* 0x000fea000383ffff */
.L_x_2760:
[----:B------:R-:W-:Y:S01]  /*1df80*/  IMAD.MOV.U32 R5, RZ, RZ, R17 ;  /* 0x000000ffff057224 */ /* 0x000fe200078e0011 */
[----:B------:R-:W-:Y:S01]  /*1df90*/  MOV R3, RZ ;  /* 0x000000ff00037202 */ /* 0x000fe20000000f00 */
[----:B------:R-:W-:Y:S01]  /*1dfa0*/  IMAD.MOV.U32 R0, RZ, RZ, 0x1c1f ;  /* 0x00001c1fff007424 */ /* 0x000fe200078e00ff */
[----:B------:R-:W-:Y:S02]  /*1dfb0*/  MOV R2, 0x1dfd0 ;  /* 0x0001dfd000027802 */ /* 0x000fe40000000f00 */
[----:B------:R-:W-:Y:S05]  /*1dfc0*/  CALL.REL.NOINC `($__internal_49_$__cuda_sm70_shflsync_idx_p) ;  /* 0x00000c6000007944 */ /* 0x000fea0003c00000 */
[----:B------:R-:W-:Y:S01]  /*1dfd0*/  MOV R4, R0 ;  /* 0x0000000000047202 */ /* 0x000fe20000000f00 */
[----:B------:R-:W-:Y:S05]  /*1dfe0*/  BRA `(.L_x_2827) ;  /* 0xffffc47000007947 */ /* 0x000fea000383ffff */
.L_x_2761:
[----:B------:R-:W-:Y:S01]  /*1dff0*/  IMAD.MOV.U32 R5, RZ, RZ, R25 ;  /* 0x000000ffff057224 */ /* 0x000fe200078e0019 */
[----:B------:R-:W-:Y:S01]  /*1e000*/  MOV R3, RZ ;  /* 0x000000ff00037202 */ /* 0x000fe20000000f00 */
[----:B------:R-:W-:Y:S01]  /*1e010*/  IMAD.MOV.U32 R0, RZ, RZ, 0x1c1f ;  /* 0x00001c1fff007424 */ /* 0x000fe200078e00ff */
[----:B------:R-:W-:Y:S02]  /*1e020*/  MOV R2, 0x1e040 ;  /* 0x0001e04000027802 */ /* 0x000fe40000000f00 */
[----:B-12---:R-:W-:Y:S05]  /*1e030*/  CALL.REL.NOINC `($__internal_49_$__cuda_sm70_shflsync_idx_p) ;  /* 0x00000bf000007944 */ /* 0x006fea0003c00000 */
[----:B------:R-:W-:Y:S05]  /*1e040*/  BRA `(.L_x_2828) ;  /* 0xffffc43000007947 */ /* 0x000fea000383ffff */
.L_x_2764:
[----:B------:R-:W-:Y:S01]  /*1e050*/  IMAD.MOV.U32 R5, RZ, RZ, R17 ;  /* 0x000000ffff057224 */ /* 0x000fe200078e0011 */
[----:B----4-:R-:W-:Y:S01]  /*1e060*/  MOV R3, 0x1 ;  /* 0x0000000100037802 */ /* 0x010fe20000000f00 */
[----:B------:R-:W-:Y:S01]  /*1e070*/  IMAD.MOV.U32 R0, RZ, RZ, 0x1c1f ;  /* 0x00001c1fff007424 */ /* 0x000fe200078e00ff */
[----:B------:R-:W-:-:S02]  /*1e080*/  MOV R2, 0x1e0a0 ;  /* 0x0001e0a000027802 */ /* 0x000fc40000000f00 */
[----:B-123--:R-:W-:Y:S05]  /*1e090*/  CALL.REL.NOINC `($__internal_49_$__cuda_sm70_shflsync_idx_p) ;  /* 0x00000b9000007944 */ /* 0x00efea0003c00000 */
[----:B------:R-:W-:Y:S01]  /*1e0a0*/  IMAD.MOV.U32 R4, RZ, RZ, R0 ;  /* 0x000000ffff047224 */ /* 0x000fe200078e0000 */
[----:B------:R-:W-:Y:S01]  /*1e0b0*/  MOV R3, 0x1 ;  /* 0x0000000100037802 */ /* 0x000fe20000000f00 */
[----:B------:R-:W-:Y:S01]  /*1e0c0*/  IMAD.MOV.U32 R5, RZ, RZ, R25 ;  /* 0x000000ffff057224 */ /* 0x000fe200078e0019 */
[----:B------:R-:W-:-:S02]  /*1e0d0*/  MOV R0, 0x1c1f ;  /* 0x00001c1f00007802 */ /* 0x000fc40000000f00 */
[----:B------:R-:W-:Y:S02]  /*1e0e0*/  MOV R2, 0x1e100 ;  /* 0x0001e10000027802 */ /* 0x000fe40000000f00 */
[----:B------:R-:W-:Y:S05]  /*1e0f0*/  CALL.REL.NOINC `($__internal_49_$__cuda_sm70_shflsync_idx_p) ;  /* 0x00000b3000007944 */ /* 0x000fea0003c00000 */
[----:B------:R-:W-:Y:S05]  /*1e100*/  BRA `(.L_x_2829) ;  /* 0xffffc85000007947 */ /* 0x000fea000383ffff */
.L_x_2767:
[----:B------:R-:W-:Y:S01]  /*1e110*/  IMAD.MOV.U32 R5, RZ, RZ, R17 ;  /* 0x000000ffff057224 */ /* 0x000fe200078e0011 */
[----:B----4-:R-:W-:Y:S01]  /*1e120*/  MOV R3, 0x2 ;  /* 0x0000000200037802 */ /* 0x010fe20000000f00 */
[----:B------:R-:W-:Y:S01]  /*1e130*/  IMAD.MOV.U32 R0, RZ, RZ, 0x1c1f ;  /* 0x00001c1fff007424 */ /* 0x000fe200078e00ff */
[----:B------:R-:W-:Y:S02]  /*1e140*/  MOV R2, 0x1e160 ;  /* 0x0001e16000027802 */ /* 0x000fe40000000f00 */
[----:B-123--:R-:W-:Y:S05]  /*1e150*/  CALL.REL.NOINC `($__internal_49_$__cuda_sm70_shflsync_idx_p) ;  /* 0x00000ad000007944 */ /* 0x00efea0003c00000 */
[----:B------:R-:W-:Y:S01]  /*1e160*/  MOV R4, R0 ;  /* 0x0000000000047202 */ /* 0x000fe20000000f00 */
[----:B------:R-:W-:Y:S05]  /*1e170*/  BRA `(.L_x_2830) ;  /* 0xffffcb4000007947 */ /* 0x000fea000383ffff */
.L_x_2768:
[----:B------:R-:W-:Y:S01]  /*1e180*/  IMAD.MOV.U32 R5, RZ, RZ, R25 ;  /* 0x000000ffff057224 */ /* 0x000fe200078e0019 */
[----:B----4-:R-:W-:Y:S01]  /*1e190*/  MOV R3, 0x2 ;  /* 0x0000000200037802 */ /* 0x010fe20000000f00 */
[----:B------:R-:W-:Y:S01]  /*1e1a0*/  IMAD.MOV.U32 R0, RZ, RZ, 0x1c1f ;  /* 0x00001c1fff007424 */ /* 0x000fe200078e00ff */
[----:B------:R-:W-:Y:S02]  /*1e1b0*/  MOV R2, 0x1e1d0 ;  /* 0x0001e1d000027802 */ /* 0x000fe40000000f00 */
[----:B-123--:R-:W-:Y:S05]  /*1e1c0*/  CALL.REL.NOINC `($__internal_49_$__cuda_sm70_shflsync_idx_p) ;  /* 0x00000a6000007944 */ /* 0x00efea0003c00000 */
[----:B------:R-:W-:Y:S05]  /*1e1d0*/  BRA `(.L_x_2831) ;  /* 0xffffcb0000007947 */ /* 0x000fea000383ffff */
.L_x_2771:
[----:B------:R-:W-:Y:S01]  /*1e1e0*/  IMAD.MOV.U32 R5, RZ, RZ, R17 ;  /* 0x000000ffff057224 */ /* 0x000fe200078e0011 */
[----:B--2---:R-:W-:Y:S01]  /*1e1f0*/  MOV R3, 0x3 ;  /* 0x0000000300037802 */ /* 0x004fe20000000f00 */
[----:B-1----:R-:W-:Y:S01]  /*1e200*/  IMAD.MOV.U32 R0, RZ, RZ, 0x1c1f ;  /* 0x00001c1fff007424 */ /* 0x002fe200078e00ff */
[----:B------:R-:W-:-:S02]  /*1e210*/  MOV R2, 0x1e230 ;  /* 0x0001e23000027802 */ /* 0x000fc40000000f00 */
[----:B---34-:R-:W-:Y:S05]  /*1e220*/  CALL.REL.NOINC `($__internal_49_$__cuda_sm70_shflsync_idx_p) ;  /* 0x00000a0000007944 */ /* 0x018fea0003c00000 */
[----:B------:R-:W-:Y:S01]  /*1e230*/  IMAD.MOV.U32 R4, RZ, RZ, R0 ;  /* 0x000000ffff047224 */ /* 0x000fe200078e0000 */
[----:B------:R-:W-:Y:S01]  /*1e240*/  MOV R3, 0x3 ;  /* 0x0000000300037802 */ /* 0x000fe20000000f00 */
[----:B------:R-:W-:Y:S01]  /*1e250*/  IMAD.MOV.U32 R5, RZ, RZ, R25 ;  /* 0x000000ffff057224 */ /* 0x000fe200078e0019 */
[----:B------:R-:W-:-:S02]  /*1e260*/  MOV R0, 0x1c1f ;  /* 0x00001c1f00007802 */ /* 0x000fc40000000f00 */
[----:B------:R-:W-:Y:S02]  /*1e270*/  MOV R2, 0x1e290 ;  /* 0x0001e29000027802 */ /* 0x000fe40000000f00 */
[----:B------:R-:W-:Y:S05]  /*1e280*/  CALL.REL.NOINC `($__internal_49_$__cuda_sm70_shflsync_idx_p) ;  /* 0x000009a000007944 */ /* 0x000fea0003c00000 */
[----:B------:R-:W-:Y:S05]  /*1e290*/  BRA `(.L_x_2832) ;  /* 0xffffcdd000007947 */ /* 0x000fea000383ffff */
.L_x_2775:
[----:B------:R-:W-:Y:S01]  /*1e2a0*/  IMAD.MOV.U32 R5, RZ, RZ, R9 ;  /* 0x000000ffff057224 */ /* 0x000fe200078e0009 */
[----:B------:R-:W-:Y:S01]  /*1e2b0*/  MOV R3, RZ ;  /* 0x000000ff00037202 */ /* 0x000fe20000000f00 */
[----:B------:R-:W-:Y:S01]  /*1e2c0*/  IMAD.MOV.U32 R0, RZ, RZ, 0x1c1f ;  /* 0x00001c1fff007424 */ /* 0x000fe200078e00ff */
[----:B------:R-:W-:Y:S02]  /*1e2d0*/  MOV R2, 0x1e2f0 ;  /* 0x0001e2f000027802 */ /* 0x000fe40000000f00 */
[----:B------:R-:W-:Y:S05]  /*1e2e0*/  CALL.REL.NOINC `($__internal_49_$__cuda_sm70_shflsync_idx_p) ;  /* 0x0000094000007944 */ /* 0x000fea0003c00000 */
[----:B------:R-:W-:Y:S01]  /*1e2f0*/  MOV R8, R0 ;  /* 0x0000000000087202 */ /* 0x000fe20000000f00 */
[----:B------:R-:W-:Y:S05]  /*1e300*/  BRA `(.L_x_2833) ;  /* 0xffffd8b000007947 */ /* 0x000fea000383ffff */
.L_x_2776:
[----:B------:R-:W-:Y:S01]  /*1e310*/  IMAD.MOV.U32 R5, RZ, RZ, R12 ;  /* 0x000000ffff057224 */ /* 0x000fe200078e000c */
[----:B------:R-:W-:Y:S01]  /*1e320*/  MOV R3, RZ ;  /* 0x000000ff00037202 */ /* 0x000fe20000000f00 */
[----:B------:R-:W-:Y:S01]  /*1e330*/  IMAD.MOV.U32 R0, RZ, RZ, 0x1c1f ;  /* 0x00001c1fff007424 */ /* 0x000fe200078e00ff */
[----:B------:R-:W-:Y:S02]  /*1e340*/  MOV R2, 0x1e360 ;  /* 0x0001e36000027802 */ /* 0x000fe40000000f00 */
[----:B-12---:R-:W-:Y:S05]  /*1e350*/  CALL.REL.NOINC `($__internal_49_$__cuda_sm70_shflsync_idx_p) ;  /* 0x000008d000007944 */ /* 0x006fea0003c00000 */
[----:B------:R-:W-:Y:S05]  /*1e360*/  BRA `(.L_x_2834) ;  /* 0xffffd87000007947 */ /* 0x000fea000383ffff */
.L_x_2779:
[----:B--2---:R-:W-:Y:S01]  /*1e370*/  IMAD.MOV.U32 R5, RZ, RZ, R9 ;  /* 0x000000ffff057224 */ /* 0x004fe200078e0009 */
[----:B------:R-:W-:Y:S01]  /*1e380*/  MOV R3, 0x1 ;  /* 0x0000000100037802 */ /* 0x000fe20000000f00 */
        /* <DEDUP_REMOVED lines=10> */
.L_x_2782:
[----:B-1----:R-:W-:Y:S01]  /*1e430*/  IMAD.MOV.U32 R5, RZ, RZ, R9 ;  /* 0x000000ffff057224 */ /* 0x002fe200078e0009 */
[----:B------:R-:W-:Y:S01]  /*1e440*/  MOV R3, 0x2 ;  /* 0x0000000200037802 */ /* 0x000fe20000000f00 */
[----:B----4-:R-:W-:Y:S01]  /*1e450*/  IMAD.MOV.U32 R0, RZ, RZ, 0x1c1f ;  /* 0x00001c1fff007424 */ /* 0x010fe200078e00ff */
[----:B------:R-:W-:Y:S02]  /*1e460*/  MOV R2, 0x1e480 ;  /* 0x0001e48000027802 */ /* 0x000fe40000000f00 */
[----:B--23--:R-:W-:Y:S05]  /*1e470*/  CALL.REL.NOINC `($__internal_49_$__cuda_sm70_shflsync_idx_p) ;  /* 0x000007b000007944 */ /* 0x00cfea0003c00000 */
[----:B------:R-:W-:Y:S01]  /*1e480*/  MOV R8, R0 ;  /* 0x0000000000087202 */ /* 0x000fe20000000f00 */
[----:B------:R-:W-:Y:S05]  /*1e490*/  BRA `(.L_x_2836) ;  /* 0xffffda5000007947 */ /* 0x000fea000383ffff */
.L_x_2783:
[----:B------:R-:W-:Y:S01]  /*1e4a0*/  IMAD.MOV.U32 R5, RZ, RZ, R12 ;  /* 0x000000ffff057224 */ /* 0x000fe200078e000c */
[----:B------:R-:W-:Y:S01]  /*1e4b0*/  MOV R3, 0x2 ;  /* 0x0000000200037802 */ /* 0x000fe20000000f00 */
[----:B----4-:R-:W-:Y:S01]  /*1e4c0*/  IMAD.MOV.U32 R0, RZ, RZ, 0x1c1f ;  /* 0x00001c1fff007424 */ /* 0x010fe200078e00ff */
[----:B------:R-:W-:Y:S02]  /*1e4d0*/  MOV R2, 0x1e4f0 ;  /* 0x0001e4f000027802 */ /* 0x000fe40000000f00 */
[----:B-123--:R-:W-:Y:S05]  /*1e4e0*/  CALL.REL.NOINC `($__internal_49_$__cuda_sm70_shflsync_idx_p) ;  /* 0x0000074000007944 */ /* 0x00efea0003c00000 */
[----:B------:R-:W-:Y:S05]  /*1e4f0*/  BRA `(.L_x_2837) ;  /* 0xffffda1000007947 */ /* 0x000fea000383ffff */
.L_x_2786:
[----:B-1----:R-:W-:Y:S01]  /*1e500*/  IMAD.MOV.U32 R5, RZ, RZ, R9 ;  /* 0x000000ffff057224 */ /* 0x002fe200078e0009 */
[----:B------:R-:W-:Y:S01]  /*1e510*/  MOV R3, 0x3 ;  /* 0x0000000300037802 */ /* 0x000fe20000000f00 */
        /* <DEDUP_REMOVED lines=10> */
.L_x_2788:
[----:B------:R-:W-:Y:S01]  /*1e5c0*/  IMAD.MOV.U32 R5, RZ, RZ, R74 ;  /* 0x000000ffff057224 */ /* 0x000fe200078e004a */
[----:B------:R-:W-:Y:S01]  /*1e5d0*/  MOV R3, RZ ;  /* 0x000000ff00037202 */ /* 0x000fe20000000f00 */
[----:B------:R-:W-:Y:S01]  /*1e5e0*/  IMAD.MOV.U32 R0, RZ, RZ, 0x1f ;  /* 0x0000001fff007424 */ /* 0x000fe200078e00ff */
[----:B------:R-:W-:Y:S02]  /*1e5f0*/  MOV R2, 0x1e610 ;  /* 0x0001e61000027802 */ /* 0x000fe40000000f00 */
[----:B--2---:R-:W-:Y:S05]  /*1e600*/  CALL.REL.NOINC `($__internal_49_$__cuda_sm70_shflsync_idx_p) ;  /* 0x0000062000007944 */ /* 0x004fea0003c00000 */
[----:B------:R-:W-:Y:S01]  /*1e610*/  MOV R9, R0 ;  /* 0x0000000000097202 */ /* 0x000fe20000000f00 */
[----:B------:R-:W-:Y:S05]  /*1e620*/  BRA `(.L_x_2839) ;  /* 0xffffdcb000007947 */ /* 0x000fea000383ffff */
.L_x_2789:
[----:B------:R-:W-:Y:S01]  /*1e630*/  IMAD.MOV.U32 R5, RZ, RZ, R74 ;  /* 0x000000ffff057224 */ /* 0x000fe200078e004a */
[----:B------:R-:W-:Y:S01]  /*1e640*/  MOV R3, 0x1 ;  /* 0x0000000100037802 */ /* 0x000fe20000000f00 */
[----:B------:R-:W-:Y:S01]  /*1e650*/  IMAD.MOV.U32 R0, RZ, RZ, 0x1f ;  /* 0x0000001fff007424 */ /* 0x000fe200078e00ff */
[----:B------:R-:W-:Y:S02]  /*1e660*/  MOV R2, 0x1e680 ;  /* 0x0001e68000027802 */ /* 0x000fe40000000f00 */
[----:B-12---:R-:W-:Y:S05]  /*1e670*/  CALL.REL.NOINC `($__internal_49_$__cuda_sm70_shflsync_idx_p) ;  /* 0x000005b000007944 */ /* 0x006fea0003c00000 */
[----:B------:R-:W-:Y:S01]  /*1e680*/  MOV R8, R0 ;  /* 0x0000000000087202 */ /* 0x000fe20000000f00 */
[----:B------:R-:W-:Y:S05]  /*1e690*/  BRA `(.L_x_2840) ;  /* 0xffffdc6000007947 */ /* 0x000fea000383ffff */
.L_x_2790:
[----:B------:R-:W-:Y:S02]  /*1e6a0*/  MOV R2, 0x1 ;  /* 0x0000000100027802 */ /* 0x000fe40000000f00 */
[----:B------:R-:W-:-:S02]  /*1e6b0*/  MOV R3, 0x1e6d0 ;  /* 0x0001e6d000037802 */ /* 0x000fc40000000f00 */
[----:B-1234-:R-:W-:Y:S05]  /*1e6c0*/  CALL.REL.NOINC `($__internal_50_$__cuda_sm70_shflsync_up_p) ;  /* 0x000005b000007944 */ /* 0x01efea0003c00000 */
[----:B------:R-:W-:Y:S05]  /*1e6d0*/  BRA `(.L_x_2841) ;  /* 0xffffdd5000007947 */ /* 0x000fea000383ffff */
.L_x_2791:
[----:B------:R-:W-:Y:S02]  /*1e6e0*/  MOV R2, 0x2 ;  /* 0x0000000200027802 */ /* 0x000fe40000000f00 */
[----:B------:R-:W-:-:S02]  /*1e6f0*/  MOV R3, 0x1e710 ;  /* 0x0001e71000037802 */ /* 0x000fc40000000f00 */
[----:B--2-4-:R-:W-:Y:S05]  /*1e700*/  CALL.REL.NOINC `($__internal_50_$__cuda_sm70_shflsync_up_p) ;  /* 0x0000057000007944 */ /* 0x014fea0003c00000 */
        /* <DEDUP_REMOVED lines=23> */
.L_x_2795:
[----:B------:R-:W-:Y:S02]  /*1e880*/  MOV R2, 0x1 ;  /* 0x0000000100027802 */ /* 0x000fe40000000f00 */
[----:B------:R-:W-:Y:S02]  /*1e890*/  MOV R3, 0x1e8b0 ;  /* 0x0001e8b000037802 */ /* 0x000fe40000000f00 */
[----:B------:R-:W-:Y:S05]  /*1e8a0*/  CALL.REL.NOINC `($__internal_50_$__cuda_sm70_shflsync_up_p) ;  /* 0x000003d000007944 */ /* 0x000fea0003c00000 */
[----:B------:R-:W-:Y:S01]  /*1e8b0*/  MOV R2, R4 ;  /* 0x0000000400027202 */ /* 0x000fe20000000f00 */
[----:B------:R-:W-:Y:S05]  /*1e8c0*/  BRA `(.L_x_2843) ;  /* 0xffffddc000007947 */ /* 0x000fea000383ffff */
.L_x_2796:
        /* <DEDUP_REMOVED lines=26> */
.L_x_2798:
[----:B------:R-:W-:Y:S02]  /*1ea70*/  SEL R0, RZ, 0x1, P0 ;  /* 0x00000001ff007807 */ /* 0x000fe40000000000 */
[----:B------:R-:W-:Y:S02]  /*1ea80*/  MOV R2, 0x1eaa0 ;  /* 0x0001eaa000027802 */ /* 0x000fe40000000f00 */
[----:B-1----:R-:W-:Y:S05]  /*1ea90*/  CALL.REL.NOINC `($__internal_51_$__cuda_sm70_votesync_ballot) ;  /* 0x0000025000007944 */ /* 0x002fea0003c00000 */
[----:B------:R-:W-:Y:S01]  /*1eaa0*/  MOV R12, R0 ;  /* 0x00000000000c7202 */ /* 0x000fe20000000f00 */
[----:B------:R-:W-:Y:S05]  /*1eab0*/  BRA `(.L_x_2845) ;  /* 0xffffdd6000007947 */ /* 0x000fea000383ffff */
.L_x_2799:
[----:B------:R-:W-:Y:S01]  /*1eac0*/  IMAD.MOV.U32 R5, RZ, RZ, R6 ;  /* 0x000000ffff057224 */ /* 0x000fe200078e0006 */
[----:B------:R-:W-:Y:S01]  /*1ead0*/  MOV R3, R8 ;  /* 0x0000000800037202 */ /* 0x000fe20000000f00 */
[----:B--2---:R-:W-:Y:S01]  /*1eae0*/  IMAD.MOV.U32 R0, RZ, RZ, 0x1f ;  /* 0x0000001fff007424 */ /* 0x004fe200078e00ff */
[----:B------:R-:W-:Y:S02]  /*1eaf0*/  MOV R2, 0x1eb10 ;  /* 0x0001eb1000027802 */ /* 0x000fe40000000f00 */
[----:B-1----:R-:W-:Y:S05]  /*1eb00*/  CALL.REL.NOINC `($__internal_49_$__cuda_sm70_shflsync_idx_p) ;  /* 0x0000012000007944 */ /* 0x002fea0003c00000 */
[----:B------:R-:W-:Y:S01]  /*1eb10*/  IMAD.MOV.U32 R10, RZ, RZ, R0 ;  /* 0x000000ffff0a7224 */ /* 0x000fe200078e0000 */
[----:B------:R-:W-:Y:S01]  /*1eb20*/  MOV R3, R8 ;  /* 0x0000000800037202 */ /* 0x000fe20000000f00 */
[----:B------:R-:W-:Y:S01]  /*1eb30*/  IMAD.MOV.U32 R5, RZ, RZ, R7 ;  /* 0x000000ffff057224 */ /* 0x000fe200078e0007 */
[----:B------:R-:W-:Y:S02]  /*1eb40*/  MOV R0, 0x1f ;  /* 0x0000001f00007802 */ /* 0x000fe40000000f00 */
[----:B------:R-:W-:-:S02]  /*1eb50*/  MOV R2, 0x1eb70 ;  /* 0x0001eb7000027802 */ /* 0x000fc40000000f00 */
[----:B------:R-:W-:Y:S05]  /*1eb60*/  CALL.REL.NOINC `($__internal_49_$__cuda_sm70_shflsync_idx_p) ;  /* 0x000000c000007944 */ /* 0x000fea0003c00000 */
[----:B------:R-:W-:Y:S01]  /*1eb70*/  MOV R7, R0 ;  /* 0x0000000000077202 */ /* 0x000fe20000000f00 */
[----:B------:R-:W-:Y:S05]  /*1eb80*/  BRA `(.L_x_2846) ;  /* 0xffffdd0000007947 */ /* 0x000fea000383ffff */
.L_x_2802:
[----:B------:R-:W-:Y:S01]  /*1eb90*/  IMAD.MOV.U32 R5, RZ, RZ, R4 ;  /* 0x000000ffff057224 */ /* 0x000fe200078e0004 */
[----:B--2---:R-:W-:-:S02]  /*1eba0*/  MOV R0, 0x1f ;  /* 0x0000001f00007802 */ /* 0x004fc40000000f00 */
[----:B------:R-:W-:Y:S02]  /*1ebb0*/  MOV R2, 0x1ebd0 ;  /* 0x0001ebd000027802 */ /* 0x000fe40000000f00 */
[----:B-1-34-:R-:W-:Y:S05]  /*1ebc0*/  CALL.REL.NOINC `($__internal_49_$__cuda_sm70_shflsync_idx_p) ;  /* 0x0000006000007944 */ /* 0x01afea0003c00000 */
[----:B------:R-:W-:Y:S01]  /*1ebd0*/  MOV R13, R0 ;  /* 0x00000000000d7202 */ /* 0x000fe20000000f00 */
[----:B------:R-:W-:Y:S05]  /*1ebe0*/  BRA `(.L_x_2801) ;  /* 0xffffdd0000007947 */ /* 0x000fea000383ffff */
        .weak           $__internal_48_$__cuda_sm70_shflsync_bfly_p
        .type           $__internal_48_$__cuda_sm70_shflsync_bfly_p,@function
        .size           $__internal_48_$__cuda_sm70_shflsync_bfly_p,($__internal_49_$__cuda_sm70_shflsync_idx_p - $__internal_48_$__cuda_sm70_shflsync_bfly_p)
$__internal_48_$__cuda_sm70_shflsync_bfly_p:
[----:B------:R-:W-:Y:S04]  /*1ebf0*/  WARPSYNC R8 ;  /* 0x0000000800007348 */ /* 0x000fe80003800000 */
[----:B------:R1:W2:Y:S02]  /*1ec00*/  SHFL.BFLY PT, R0, R0, R3, R9 ;  /* 0x0c00000300007389 */ /* 0x0002a400000e0009 */
[----:B-1----:R-:W-:-:S04]  /*1ec10*/  MOV R3, 0x0 ;  /* 0x0000000000037802 */ /* 0x002fc80000000f00 */
[----:B--2---:R-:W-:Y:S05]  /*1ec20*/  RET.REL.NODEC R2 `(_ZN7cutlass13device_kernelIN5flash19enable_sm80_to_sm89INS1_16FlashAttnFwdSm80INS1_25CollectiveMainloopFwdSm80ILi4ELi1ELb0EN4cute5tupleIJNS5_1CILi128EEENS7_ILi48EEENS7_ILi96EEEEEELi96ENS_6half_tEfNS_4arch4Sm80ELb1ELb0ELb0ELb1ELb0ELb1ELb1ELb1EEENS1_21CollectiveEpilogueFwdINS6_IJS8_SA_S9_EEENS6_IJNS7_ILi1EEESI_SI_EEESC_SE_Li128ELb1ELb1ELb1ELb0EEENS1_36VarlenDynamicPersistentTileSchedulerILi128ELi48ELi128ELi128ELb1ELb1ELb0ELb1ELb1ELb1EEEEEEEEEvNT_6ParamsE) ;  /* 0xfffe13d002007950 */ /* 0x004fea0003c3ffff */
        .weak           $__internal_49_$__cuda_sm70_shflsync_idx_p
        .type           $__internal_49_$__cuda_sm70_shflsync_idx_p,@function
        .size           $__internal_49_$__cuda_sm70_shflsync_idx_p,($__internal_50_$__cuda_sm70_shflsync_up_p - $__internal_49_$__cuda_sm70_shflsync_idx_p)
$__internal_49_$__cuda_sm70_shflsync_idx_p:
[----:B------:R-:W-:-:S04]  /*1ec30*/  MOV R75, 0xffffffff ;  /* 0xffffffff004b7802 */ /* 0x000fc80000000f00 */
[----:B------:R-:W-:Y:S04]  /*1ec40*/  WARPSYNC R75 ;  /* 0x0000004b00007348 */ /* 0x000fe80003800000 */
[----:B------:R1:W2:Y:S02]  /*1ec50*/  SHFL.IDX PT, R0, R5, R3, R0 ;  /* 0x0000000305007389 */ /* 0x0002a400000e0000 */
[----:B-1----:R-:W-:-:S04]  /*1ec60*/  MOV R3, 0x0 ;  /* 0x0000000000037802 */ /* 0x002fc80000000f00 */
[----:B--2---:R-:W-:Y:S05]  /*1ec70*/  RET.REL.NODEC R2 `(_ZN7cutlass13device_kernelIN5flash19enable_sm80_to_sm89INS1_16FlashAttnFwdSm80INS1_25CollectiveMainloopFwdSm80ILi4ELi1ELb0EN4cute5tupleIJNS5_1CILi128EEENS7_ILi48EEENS7_ILi96EEEEEELi96ENS_6half_tEfNS_4arch4Sm80ELb1ELb0ELb0ELb1ELb0ELb1ELb1ELb1EEENS1_21CollectiveEpilogueFwdINS6_IJS8_SA_S9_EEENS6_IJNS7_ILi1EEESI_SI_EEESC_SE_Li128ELb1ELb1ELb1ELb0EEENS1_36VarlenDynamicPersistentTileSchedulerILi128ELi48ELi128ELi128ELb1ELb1ELb0ELb1ELb1ELb1EEEEEEEEEvNT_6ParamsE) ;  /* 0xfffe138002007950 */ /* 0x004fea0003c3ffff */
        .weak           $__internal_50_$__cuda_sm70_shflsync_up_p
        .type           $__internal_50_$__cuda_sm70_shflsync_up_p,@function
        .size           $__internal_50_$__cuda_sm70_shflsync_up_p,($__internal_51_$__cuda_sm70_votesync_ballot - $__internal_50_$__cuda_sm70_shflsync_up_p)
$__internal_50_$__cuda_sm70_shflsync_up_p:
[----:B------:R-:W-:Y:S02]  /*1ec80*/  IMAD.MOV.U32 R4, RZ, RZ, RZ ;  /* 0x000000ffff047224 */ /* 0x000fe400078e00ff */
[----:B------:R-:W-:-:S04]  /*1ec90*/  IMAD.MOV.U32 R10, RZ, RZ, -0x1 ;  /* 0xffffffffff0a7424 */ /* 0x000fc800078e00ff */
[----:B------:R-:W-:Y:S04]  /*1eca0*/  WARPSYNC R10 ;  /* 0x0000000a00007348 */ /* 0x000fe80003800000 */
[----:B------:R1:W2:Y:S02]  /*1ecb0*/  SHFL.UP PT, R4, R0, R2, R4 ;  /* 0x0400000200047389 */ /* 0x0002a400000e0004 */
[----:B-1----:R-:W-:Y:S02]  /*1ecc0*/  MOV R2, R3 ;  /* 0x0000000300027202 */ /* 0x002fe40000000f00 */
[----:B------:R-:W-:-:S04]  /*1ecd0*/  MOV R3, 0x0 ;  /* 0x0000000000037802 */ /* 0x000fc80000000f00 */
[----:B--2---:R-:W-:Y:S05]  /*1ece0*/  RET.REL.NODEC R2 `(_ZN7cutlass13device_kernelIN5flash19enable_sm80_to_sm89INS1_16FlashAttnFwdSm80INS1_25CollectiveMainloopFwdSm80ILi4ELi1ELb0EN4cute5tupleIJNS5_1CILi128EEENS7_ILi48EEENS7_ILi96EEEEEELi96ENS_6half_tEfNS_4arch4Sm80ELb1ELb0ELb0ELb1ELb0ELb1ELb1ELb1EEENS1_21CollectiveEpilogueFwdINS6_IJS8_SA_S9_EEENS6_IJNS7_ILi1EEESI_SI_EEESC_SE_Li128ELb1ELb1ELb1ELb0EEENS1_36VarlenDynamicPersistentTileSchedulerILi128ELi48ELi128ELi128ELb1ELb1ELb0ELb1ELb1ELb1EEEEEEEEEvNT_6ParamsE) ;  /* 0xfffe131002007950 */ /* 0x004fea0003c3ffff */
        .weak           $__internal_51_$__cuda_sm70_votesync_ballot
        .type           $__internal_51_$__cuda_sm70_votesync_ballot,@function
        .size           $__internal_51_$__cuda_sm70_votesync_ballot,(.L_x_2913 - $__internal_51_$__cuda_sm70_votesync_ballot)
$__internal_51_$__cuda_sm70_votesync_ballot:
[----:B------:R-:W-:Y:S01]  /*1ecf0*/  ISETP.NE.U32.AND P0, PT, R0, 0x1, PT ;  /* 0x000000010000780c */ /* 0x000fe20003f05070 */
[----:B------:R-:W-:-:S04]  /*1ed00*/  IMAD.MOV.U32 R3, RZ, RZ, -0x1 ;  /* 0xffffffffff037424 */ /* 0x000fc800078e00ff */
[----:B------:R-:W-:Y:S08]  /*1ed10*/  WARPSYNC R3 ;  /* 0x0000000300007348 */ /* 0x000ff00003800000 */
[----:B------:R-:W-:-:S04]  /*1ed20*/  VOTE.ANY R0, PT, !P0 ;  /* 0x0000000000007806 */ /* 0x000fc800040e0100 */
[----:B------:R-:W-:Y:S01]  /*1ed30*/  LOP3.LUT R0, R0, R3, RZ, 0xc0, !PT ;  /* 0x0000000300007212 */ /* 0x000fe200078ec0ff */
[----:B------:R-:W-:-:S04]  /*1ed40*/  IMAD.MOV.U32 R3, RZ, RZ, 0x0 ;  /* 0x00000000ff037424 */ /* 0x000fc800078e00ff */
[----:B------:R-:W-:Y:S05]  /*1ed50*/  RET.REL.NODEC R2 `(_ZN7cutlass13device_kernelIN5flash19enable_sm80_to_sm89INS1_16FlashAttnFwdSm80INS1_25CollectiveMainloopFwdSm80ILi4ELi1ELb0EN4cute5tupleIJNS5_1CILi128EEENS7_ILi48EEENS7_ILi96EEEEEELi96ENS_6half_tEfNS_4arch4Sm80ELb1ELb0ELb0ELb1ELb0ELb1ELb1ELb1EEENS1_21CollectiveEpilogueFwdINS6_IJS8_SA_S9_EEENS6_IJNS7_ILi1EEESI_SI_EEESC_SE_Li128ELb1ELb1ELb1ELb0EEENS1_36VarlenDynamicPersistentTileSchedulerILi128ELi48ELi128ELi128ELb1ELb1ELb0ELb1ELb1ELb1EEEEEEEEEvNT_6ParamsE) ;  /* 0xfffe12a002007950 */ /* 0x000fea0003c3ffff */
.L_x_2847:
        /* <DEDUP_REMOVED lines=10> */
.L_x_2913:


//--------------------- .nv.shared._ZN7cutlass13device_kernelIN5flash19enable_sm80_to_sm89INS1_16FlashAttnFwdSm80INS1_25CollectiveMainloopFwdSm80ILi4ELi1ELb0EN4cute5tupleIJNS5_1CILi128EEENS7_ILi64EEENS7_ILi96EEEEEELi96ENS_6half_tEfNS_4arch4Sm80ELb0ELb0ELb1ELb0ELb0ELb0ELb1ELb1EEENS1_21CollectiveEpilogueFwdINS6_IJS8_SA_S9_EEENS6_IJNS7_ILi1EEESI_SI_EEESC_SE_Li128ELb0ELb1ELb1ELb0EEENS1_19SingleTileSchedulerILb0ELb1ELb1ELi128EEEEEEEEEvNT_6ParamsE --------------------------
	.section	.nv.shared._ZN7cutlass13device_kernelIN5flash19enable_sm80_to_sm89INS1_16FlashAttnFwdSm80INS1_25CollectiveMainloopFwdSm80ILi4ELi1ELb0EN4cute5tupleIJNS5_1CILi128EEENS7_ILi64EEENS7_ILi96EEEEEELi96ENS_6half_tEfNS_4arch4Sm80ELb0ELb0ELb1ELb0ELb0ELb0ELb1ELb1EEENS1_21CollectiveEpilogueFwdINS6_IJS8_SA_S9_EEENS6_IJNS7_ILi1EEESI_SI_EEESC_SE_Li128ELb0ELb1ELb1ELb0EEENS1_19SingleTileSchedulerILb0ELb1ELb1ELi128EEEEEEEEEvNT_6ParamsE,"aw",@nobits
	.sectionflags	@""
	.align	16


//--------------------- .nv.global                --------------------------
	.section	.nv.global,"aw",@nobits
.nv.global:
	.type		_ZN82_INTERNAL_2e67bb2b_46_flash_fwd_hdim96_fp16_split_softcapall_sm80_cu_744032ad_35854cute1_E,@object
	.size		_ZN82_INTERNAL_2e67bb2b_46_flash_fwd_hdim96_fp16_split_softcapall_sm80_cu_744032ad_35854cute1_E,(_ZN82_INTERNAL_2e67bb2b_46_flash_fwd_hdim96_fp16_split_softcapall_sm80_cu_744032ad_35854cuda3std3__45__cpo6cbeginE - _ZN82_INTERNAL_2e67bb2b_46_flash_fwd_hdim96_fp16_split_softcapall_sm80_cu_744032ad_35854cute1_E)
_ZN82_INTERNAL_2e67bb2b_46_flash_fwd_hdim96_fp16_split_softcapall_sm80_cu_744032ad_35854cute1_E:
	.zero		1
	.type		_ZN82_INTERNAL_2e67bb2b_46_flash_fwd_hdim96_fp16_split_softcapall_sm80_cu_744032ad_35854cuda3std3__45__cpo6cbeginE,@object
	.size		_ZN82_INTERNAL_2e67bb2b_46_flash_fwd_hdim96_fp16_split_softcapall_sm80_cu_744032ad_35854cuda3std3__45__cpo6cbeginE,(_ZN82_INTERNAL_2e67bb2b_46_flash_fwd_hdim96_fp16_split_softcapall_sm80_cu_744032ad_35854cuda3std3__48in_placeE - _ZN82_INTERNAL_2e67bb2b_46_flash_fwd_hdim96_fp16_split_softcapall_sm80_cu_744032ad_35854cuda3std3__45__cpo6cbeginE)
_ZN82_INTERNAL_2e67bb2b_46_flash_fwd_hdim96_fp16_split_softcapall_sm80_cu_744032ad_35854cuda3std3__45__cpo6cbeginE:
	.zero		1
	.type		_ZN82_INTERNAL_2e67bb2b_46_flash_fwd_hdim96_fp16_split_softcapall_sm80_cu_744032ad_35854cuda3std3__48in_placeE,@object
	.size		_ZN82_INTERNAL_2e67bb2b_46_flash_fwd_hdim96_fp16_split_softcapall_sm80_cu_744032ad_35854cuda3std3__48in_placeE,(_ZN82_INTERNAL_2e67bb2b_46_flash_fwd_hdim96_fp16_split_softcapall_sm80_cu_744032ad_35854cuda3std6ranges3__45__cpo9iter_moveE - _ZN82_INTERNAL_2e67bb2b_46_flash_fwd_hdim96_fp16_split_softcapall_sm80_cu_744032ad_35854cuda3std3__48in_placeE)
_ZN82_INTERNAL_2e67bb2b_46_flash_fwd_hdim96_fp16_split_softcapall_sm80_cu_744032ad_35854cuda3std3__48in_placeE:
	.zero		1
	.type		_ZN82_INTERNAL_2e67bb2b_46_flash_fwd_hdim96_fp16_split_softcapall_sm80_cu_744032ad_35854cuda3std6ranges3__45__cpo9iter_moveE,@object
	.size		_ZN82_INTERNAL_2e67bb2b_46_flash_fwd_hdim96_fp16_split_softcapall_sm80_cu_744032ad_35854cuda3std6ranges3__45__cpo9iter_moveE,(_ZN82_INTERNAL_2e67bb2b_46_flash_fwd_hdim96_fp16_split_softcapall_sm80_cu_744032ad_35854cuda3std3__45__cpo5beginE - _ZN82_INTERNAL_2e67bb2b_46_flash_fwd_hdim96_fp16_split_softcapall_sm80_cu_744032ad_35854cuda3std6ranges3__45__cpo9iter_moveE)
_ZN82_INTERNAL_2e67bb2b_46_flash_fwd_hdim96_fp16_split_softcapall_sm80_cu_744032ad_35854cuda3std6ranges3__45__cpo9iter_moveE:
	.zero		1
	.type		_ZN82_INTERNAL_2e67bb2b_46_flash_fwd_hdim96_fp16_split_softcapall_sm80_cu_744032ad_35854cuda3std3__45__cpo5beginE,@object
	.size		_ZN82_INTERNAL_2e67bb2b_46_flash_fwd_hdim96_fp16_split_softcapall_sm80_cu_744032ad_35854cuda3std3__45__cpo5beginE,(_ZN82_INTERNAL_2e67bb2b_46_flash_fwd_hdim96_fp16_split_softcapall_sm80_cu_744032ad_35854cuda3std3__484_GLOBAL__N__2e67bb2b_46_flash_fwd_hdim96_fp16_split_softcapall_sm80_cu_744032ad_35856ignoreE - _ZN82_INTERNAL_2e67bb2b_46_flash_fwd_hdim96_fp16_split_softcapall_sm80_cu_744032ad_35854cuda3std3__45__cpo5beginE)
_ZN82_INTERNAL_2e67bb2b_46_flash_fwd_hdim96_fp16_split_softcapall_sm80_cu_744032ad_35854cuda3std3__45__cpo5beginE:
	.zero		1
	.type		_ZN82_INTERNAL_2e67bb2b_46_flash_fwd_hdim96_fp16_split_softcapall_sm80_cu_744032ad_35854cuda3std3__484_GLOBAL__N__2e67bb2b_46_flash_fwd_hdim96_fp16_split_softcapall_sm80_cu_744032ad_35856ignoreE,@object
	.size		_ZN82_INTERNAL_2e67bb2b_46_flash_fwd_hdim96_fp16_split_softcapall_sm80_cu_744032ad_35854cuda3std3__484_GLOBAL__N__2e67bb2b_46_flash_fwd_hdim96_fp16_split_softcapall_sm80_cu_744032ad_35856ignoreE,(_ZN82_INTERNAL_2e67bb2b_46_flash_fwd_hdim96_fp16_split_softcapall_sm80_cu_744032ad_35854cute7productE - _ZN82_INTERNAL_2e67bb2b_46_flash_fwd_hdim96_fp16_split_softcapall_sm80_cu_744032ad_35854cuda3std3__484_GLOBAL__N__2e67bb2b_46_flash_fwd_hdim96_fp16_split_softcapall_sm80_cu_744032ad_35856ignoreE)
_ZN82_INTERNAL_2e67bb2b_46_flash_fwd_hdim96_fp16_split_softcapall_sm80_cu_744032ad_35854cuda3std3__484_GLOBAL__N__2e67bb2b_46_flash_fwd_hdim96_fp16_split_softcapall_sm80_cu_744032ad_35856ignoreE:
	.zero		1
	.type		_ZN82_INTERNAL_2e67bb2b_46_flash_fwd_hdim96_fp16_split_softcapall_sm80_cu_744032ad_35854cute7productE,@object
	.size		_ZN82_INTERNAL_2e67bb2b_46_flash_fwd_hdim96_fp16_split_softcapall_sm80_cu_744032ad_35854cute7productE,(_ZN82_INTERNAL_2e67bb2b_46_flash_fwd_hdim96_fp16_split_softcapall_sm80_cu_744032ad_35854cuda3std3__45__cpo3endE - _ZN82_INTERNAL_2e67bb2b_46_flash_fwd_hdim96_fp16_split_softcapall_sm80_cu_744032ad_35854cute7productE)
_ZN82_INTERNAL_2e67bb2b_46_flash_fwd_hdim96_fp16_split_softcapall_sm80_cu_744032ad_35854cute7productE:
	.zero		1
	.type		_ZN82_INTERNAL_2e67bb2b_46_flash_fwd_hdim96_fp16_split_softcapall_sm80_cu_744032ad_35854cuda3std3__45__cpo3endE,@object
	.size		_ZN82_INTERNAL_2e67bb2b_46_flash_fwd_hdim96_fp16_split_softcapall_sm80_cu_744032ad_35854cuda3std3__45__cpo3endE,(_ZN82_INTERNAL_2e67bb2b_46_flash_fwd_hdim96_fp16_split_softcapall_sm80_cu_744032ad_35854cuda3std3__419piecewise_constructE - _ZN82_INTERNAL_2e67bb2b_46_flash_fwd_hdim96_fp16_split_softcapall_sm80_cu_744032ad_35854cuda3std3__45__cpo3endE)
_ZN82_INTERNAL_2e67bb2b_46_flash_fwd_hdim96_fp16_split_softcapall_sm80_cu_744032ad_35854cuda3std3__45__cpo3endE:
	.zero		1
	.type		_ZN82_INTERNAL_2e67bb2b_46_flash_fwd_hdim96_fp16_split_softcapall_sm80_cu_744032ad_35854cuda3std3__419piecewise_constructE,@object
	.size		_ZN82_INTERNAL_2e67bb2b_46_flash_fwd_hdim96_fp16_split_softcapall_sm80_cu_744032ad_35854cuda3std3__419piecewise_constructE,(_ZN82_INTERNAL_2e67bb2b_46_flash_fwd_hdim96_fp16_split_softcapall_sm80_cu_744032ad_35854cuda3std3__45__cpo4cendE - _ZN82_INTERNAL_2e67bb2b_46_flash_fwd_hdim96_fp16_split_softcapall_sm80_cu_744032ad_35854cuda3std3__419piecewise_constructE)
_ZN82_INTERNAL_2e67bb2b_46_flash_fwd_hdim96_fp16_split_softcapall_sm80_cu_744032ad_35854cuda3std3__419piecewise_constructE:
	.zero		1
	.type		_ZN82_INTERNAL_2e67bb2b_46_flash_fwd_hdim96_fp16_split_softcapall_sm80_cu_744032ad_35854cuda3std3__45__cpo4cendE,@object
	.size		_ZN82_INTERNAL_2e67bb2b_46_flash_fwd_hdim96_fp16_split_softcapall_sm80_cu_744032ad_35854cuda3std3__45__cpo4cendE,(_ZN82_INTERNAL_2e67bb2b_46_flash_fwd_hdim96_fp16_split_softcapall_sm80_cu_744032ad_35854cuda3std6ranges3__45__cpo4swapE - _ZN82_INTERNAL_2e67bb2b_46_flash_fwd_hdim96_fp16_split_softcapall_sm80_cu_744032ad_35854cuda3std3__45__cpo4cendE)
_ZN82_INTERNAL_2e67bb2b_46_flash_fwd_hdim96_fp16_split_softcapall_sm80_cu_744032ad_35854cuda3std3__45__cpo4cendE:
	.zero		1
	.type		_ZN82_INTERNAL_2e67bb2b_46_flash_fwd_hdim96_fp16_split_softcapall_sm80_cu_744032ad_35854cuda3std6ranges3__45__cpo4swapE,@object
	.size		_ZN82_INTERNAL_2e67bb2b_46_flash_fwd_hdim96_fp16_split_softcapall_sm80_cu_744032ad_35854cuda3std6ranges3__45__cpo4swapE,(.L_7 - _ZN82_INTERNAL_2e67bb2b_46_flash_fwd_hdim96_fp16_split_softcapall_sm80_cu_744032ad_35854cuda3std6ranges3__45__cpo4swapE)
_ZN82_INTERNAL_2e67bb2b_46_flash_fwd_hdim96_fp16_split_softcapall_sm80_cu_744032ad_35854cuda3std6ranges3__45__cpo4swapE:
	.zero		1
.L_7:


//--------------------- .nv.shared._ZN7cutlass13device_kernelIN5flash19enable_sm80_to_sm89INS1_16FlashAttnFwdSm80INS1_25CollectiveMainloopFwdSm80ILi4ELi1ELb0EN4cute5tupleIJNS5_1CILi128EEENS7_ILi48EEENS7_ILi96EEEEEELi96ENS_6half_tEfNS_4arch4Sm80ELb0ELb0ELb1ELb1ELb0ELb0ELb1ELb1EEENS1_21CollectiveEpilogueFwdINS6_IJS8_SA_S9_EEENS6_IJNS7_ILi1EEESI_SI_EEESC_SE_Li128ELb1ELb1ELb1ELb0EEENS1_36VarlenDynamicPersistentTileSchedulerILi128ELi48ELi128ELi128ELb1ELb1ELb0ELb0ELb1ELb1EEEEEEEEEvNT_6ParamsE --------------------------
	.section	.nv.shared._ZN7cutlass13device_kernelIN5flash19enable_sm80_to_sm89INS1_16FlashAttnFwdSm80INS1_25CollectiveMainloopFwdSm80ILi4ELi1ELb0EN4cute5tupleIJNS5_1CILi128EEENS7_ILi48EEENS7_ILi96EEEEEELi96ENS_6half_tEfNS_4arch4Sm80ELb0ELb0ELb1ELb1ELb0ELb0ELb1ELb1EEENS1_21CollectiveEpilogueFwdINS6_IJS8_SA_S9_EEENS6_IJNS7_ILi1EEESI_SI_EEESC_SE_Li128ELb1ELb1ELb1ELb0EEENS1_36VarlenDynamicPersistentTileSchedulerILi128ELi48ELi128ELi128ELb1ELb1ELb0ELb0ELb1ELb1EEEEEEEEEvNT_6ParamsE,"aw",@nobits
	.sectionflags	@""
	.align	16


//--------------------- .nv.shared._ZN7cutlass13device_kernelIN5flash19enable_sm80_to_sm89INS1_16FlashAttnFwdSm80INS1_25CollectiveMainloopFwdSm80ILi4ELi1ELb0EN4cute5tupleIJNS5_1CILi128EEENS7_ILi48EEENS7_ILi96EEEEEELi96ENS_6half_tEfNS_4arch4Sm80ELb0ELb0ELb1ELb1ELb0ELb1ELb1ELb1EEENS1_21CollectiveEpilogueFwdINS6_IJS8_SA_S9_EEENS6_IJNS7_ILi1EEESI_SI_EEESC_SE_Li128ELb1ELb1ELb1ELb0EEENS1_36VarlenDynamicPersistentTileSchedulerILi128ELi48ELi128ELi128ELb1ELb1ELb0ELb0ELb1ELb1EEEEEEEEEvNT_6ParamsE --------------------------
	.section	.nv.shared._ZN7cutlass13device_kernelIN5flash19enable_sm80_to_sm89INS1_16FlashAttnFwdSm80INS1_25CollectiveMainloopFwdSm80ILi4ELi1ELb0EN4cute5tupleIJNS5_1CILi128EEENS7_ILi48EEENS7_ILi96EEEEEELi96ENS_6half_tEfNS_4arch4Sm80ELb0ELb0ELb1ELb1ELb0ELb1ELb1ELb1EEENS1_21CollectiveEpilogueFwdINS6_IJS8_SA_S9_EEENS6_IJNS7_ILi1EEESI_SI_EEESC_SE_Li128ELb1ELb1ELb1ELb0EEENS1_36VarlenDynamicPersistentTileSchedulerILi128ELi48ELi128ELi128ELb1ELb1ELb0ELb0ELb1ELb1EEEEEEEEEvNT_6ParamsE,"aw",@nobits
	.sectionflags	@""
	.align	16


//--------------------- .nv.shared._ZN7cutlass13device_kernelIN5flash19enable_sm80_to_sm89INS1_16FlashAttnFwdSm80INS1_25CollectiveMainloopFwdSm80ILi4ELi1ELb0EN4cute5tupleIJNS5_1CILi128EEENS7_ILi48EEENS7_ILi96EEEEEELi96ENS_6half_tEfNS_4arch4Sm80ELb0ELb1ELb1ELb0ELb0ELb0ELb1ELb1EEENS1_21CollectiveEpilogueFwdINS6_IJS8_SA_S9_EEENS6_IJNS7_ILi1EEESI_SI_EEESC_SE_Li128ELb0ELb1ELb1ELb0EEENS1_19SingleTileSchedulerILb0ELb1ELb1ELi128EEEEEEEEEvNT_6ParamsE --------------------------
	.section	.nv.shared._ZN7cutlass13device_kernelIN5flash19enable_sm80_to_sm89INS1_16FlashAttnFwdSm80INS1_25CollectiveMainloopFwdSm80ILi4ELi1ELb0EN4cute5tupleIJNS5_1CILi128EEENS7_ILi48EEENS7_ILi96EEEEEELi96ENS_6half_tEfNS_4arch4Sm80ELb0ELb1ELb1ELb0ELb0ELb0ELb1ELb1EEENS1_21CollectiveEpilogueFwdINS6_IJS8_SA_S9_EEENS6_IJNS7_ILi1EEESI_SI_EEESC_SE_Li128ELb0ELb1ELb1ELb0EEENS1_19SingleTileSchedulerILb0ELb1ELb1ELi128EEEEEEEEEvNT_6ParamsE,"aw",@nobits
	.sectionflags	@""
	.align	16


//--------------------- .nv.shared._ZN7cutlass13device_kernelIN5flash19enable_sm80_to_sm89INS1_16FlashAttnFwdSm80INS1_25CollectiveMainloopFwdSm80ILi4ELi1ELb0EN4cute5tupleIJNS5_1CILi128EEENS7_ILi48EEENS7_ILi96EEEEEELi96ENS_6half_tEfNS_4arch4Sm80ELb0ELb1ELb1ELb1ELb0ELb0ELb1ELb1EEENS1_21CollectiveEpilogueFwdINS6_IJS8_SA_S9_EEENS6_IJNS7_ILi1EEESI_SI_EEESC_SE_Li128ELb1ELb1ELb1ELb0EEENS1_36VarlenDynamicPersistentTileSchedulerILi128ELi48ELi128ELi128ELb1ELb1ELb0ELb1ELb0ELb1EEEEEEEEEvNT_6ParamsE --------------------------
	.section	.nv.shared._ZN7cutlass13device_kernelIN5flash19enable_sm80_to_sm89INS1_16FlashAttnFwdSm80INS1_25CollectiveMainloopFwdSm80ILi4ELi1ELb0EN4cute5tupleIJNS5_1CILi128EEENS7_ILi48EEENS7_ILi96EEEEEELi96ENS_6half_tEfNS_4arch4Sm80ELb0ELb1ELb1ELb1ELb0ELb0ELb1ELb1EEENS1_21CollectiveEpilogueFwdINS6_IJS8_SA_S9_EEENS6_IJNS7_ILi1EEESI_SI_EEESC_SE_Li128ELb1ELb1ELb1ELb0EEENS1_36VarlenDynamicPersistentTileSchedulerILi128ELi48ELi128ELi128ELb1ELb1ELb0ELb1ELb0ELb1EEEEEEEEEvNT_6ParamsE,"aw",@nobits
	.sectionflags	@""
	.align	16


//--------------------- .nv.shared._ZN7cutlass13device_kernelIN5flash19enable_sm80_to_sm89INS1_16FlashAttnFwdSm80INS1_25CollectiveMainloopFwdSm80ILi4ELi1ELb0EN4cute5tupleIJNS5_1CILi128EEENS7_ILi48EEENS7_ILi96EEEEEELi96ENS_6half_tEfNS_4arch4Sm80ELb0ELb1ELb1ELb1ELb0ELb1ELb1ELb1EEENS1_21CollectiveEpilogueFwdINS6_IJS8_SA_S9_EEENS6_IJNS7_ILi1EEESI_SI_EEESC_SE_Li128ELb1ELb1ELb1ELb0EEENS1_36VarlenDynamicPersistentTileSchedulerILi128ELi48ELi128ELi128ELb1ELb1ELb0ELb1ELb0ELb1EEEEEEEEEvNT_6ParamsE --------------------------
	.section	.nv.shared._ZN7cutlass13device_kernelIN5flash19enable_sm80_to_sm89INS1_16FlashAttnFwdSm80INS1_25CollectiveMainloopFwdSm80ILi4ELi1ELb0EN4cute5tupleIJNS5_1CILi128EEENS7_ILi48EEENS7_ILi96EEEEEELi96ENS_6half_tEfNS_4arch4Sm80ELb0ELb1ELb1ELb1ELb0ELb1ELb1ELb1EEENS1_21CollectiveEpilogueFwdINS6_IJS8_SA_S9_EEENS6_IJNS7_ILi1EEESI_SI_EEESC_SE_Li128ELb1ELb1ELb1ELb0EEENS1_36VarlenDynamicPersistentTileSchedulerILi128ELi48ELi128ELi128ELb1ELb1ELb0ELb1ELb0ELb1EEEEEEEEEvNT_6ParamsE,"aw",@nobits
	.sectionflags	@""
	.align	16


//--------------------- .nv.shared._ZN7cutlass13device_kernelIN5flash19enable_sm80_to_sm89INS1_16FlashAttnFwdSm80INS1_25CollectiveMainloopFwdSm80ILi4ELi1ELb0EN4cute5tupleIJNS5_1CILi128EEENS7_ILi64EEENS7_ILi96EEEEEELi96ENS_6half_tEfNS_4arch4Sm80ELb1ELb0ELb1ELb0ELb0ELb0ELb1ELb1EEENS1_21CollectiveEpilogueFwdINS6_IJS8_SA_S9_EEENS6_IJNS7_ILi1EEESI_SI_EEESC_SE_Li128ELb0ELb1ELb1ELb0EEENS1_30DynamicPersistentTileSchedulerILi128ELi128ELb1ELb1ELb0EEEEEEEEEvNT_6ParamsE --------------------------
	.section	.nv.shared._ZN7cutlass13device_kernelIN5flash19enable_sm80_to_sm89INS1_16FlashAttnFwdSm80INS1_25CollectiveMainloopFwdSm80ILi4ELi1ELb0EN4cute5tupleIJNS5_1CILi128EEENS7_ILi64EEENS7_ILi96EEEEEELi96ENS_6half_tEfNS_4arch4Sm80ELb1ELb0ELb1ELb0ELb0ELb0ELb1ELb1EEENS1_21CollectiveEpilogueFwdINS6_IJS8_SA_S9_EEENS6_IJNS7_ILi1EEESI_SI_EEESC_SE_Li128ELb0ELb1ELb1ELb0EEENS1_30DynamicPersistentTileSchedulerILi128ELi128ELb1ELb1ELb0EEEEEEEEEvNT_6ParamsE,"aw",@nobits
	.sectionflags	@""
	.align	16


//--------------------- .nv.shared._ZN7cutlass13device_kernelIN5flash19enable_sm80_to_sm89INS1_16FlashAttnFwdSm80INS1_25CollectiveMainloopFwdSm80ILi4ELi1ELb0EN4cute5tupleIJNS5_1CILi128EEENS7_ILi48EEENS7_ILi96EEEEEELi96ENS_6half_tEfNS_4arch4Sm80ELb1ELb0ELb1ELb1ELb0ELb0ELb1ELb1EEENS1_21CollectiveEpilogueFwdINS6_IJS8_SA_S9_EEENS6_IJNS7_ILi1EEESI_SI_EEESC_SE_Li128ELb1ELb1ELb1ELb0EEENS1_36VarlenDynamicPersistentTileSchedulerILi128ELi48ELi128ELi128ELb1ELb1ELb0ELb1ELb1ELb1EEEEEEEEEvNT_6ParamsE --------------------------
	.section	.nv.shared._ZN7cutlass13device_kernelIN5flash19enable_sm80_to_sm89INS1_16FlashAttnFwdSm80INS1_25CollectiveMainloopFwdSm80ILi4ELi1ELb0EN4cute5tupleIJNS5_1CILi128EEENS7_ILi48EEENS7_ILi96EEEEEELi96ENS_6half_tEfNS_4arch4Sm80ELb1ELb0ELb1ELb1ELb0ELb0ELb1ELb1EEENS1_21CollectiveEpilogueFwdINS6_IJS8_SA_S9_EEENS6_IJNS7_ILi1EEESI_SI_EEESC_SE_Li128ELb1ELb1ELb1ELb0EEENS1_36VarlenDynamicPersistentTileSchedulerILi128ELi48ELi128ELi128ELb1ELb1ELb0ELb1ELb1ELb1EEEEEEEEEvNT_6ParamsE,"aw",@nobits
	.sectionflags	@""
	.align	16


//--------------------- .nv.shared._ZN7cutlass13device_kernelIN5flash19enable_sm80_to_sm89INS1_16FlashAttnFwdSm80INS1_25CollectiveMainloopFwdSm80ILi4ELi1ELb0EN4cute5tupleIJNS5_1CILi128EEENS7_ILi48EEENS7_ILi96EEEEEELi96ENS_6half_tEfNS_4arch4Sm80ELb1ELb0ELb1ELb1ELb0ELb1ELb1ELb1EEENS1_21CollectiveEpilogueFwdINS6_IJS8_SA_S9_EEENS6_IJNS7_ILi1EEESI_SI_EEESC_SE_Li128ELb1ELb1ELb1ELb0EEENS1_36VarlenDynamicPersistentTileSchedulerILi128ELi48ELi128ELi128ELb1ELb1ELb0ELb1ELb1ELb1EEEEEEEEEvNT_6ParamsE --------------------------
	.section	.nv.shared._ZN7cutlass13device_kernelIN5flash19enable_sm80_to_sm89INS1_16FlashAttnFwdSm80INS1_25CollectiveMainloopFwdSm80ILi4ELi1ELb0EN4cute5tupleIJNS5_1CILi128EEENS7_ILi48EEENS7_ILi96EEEEEELi96ENS_6half_tEfNS_4arch4Sm80ELb1ELb0ELb1ELb1ELb0ELb1ELb1ELb1EEENS1_21CollectiveEpilogueFwdINS6_IJS8_SA_S9_EEENS6_IJNS7_ILi1EEESI_SI_EEESC_SE_Li128ELb1ELb1ELb1ELb0EEENS1_36VarlenDynamicPersistentTileSchedulerILi128ELi48ELi128ELi128ELb1ELb1ELb0ELb1ELb1ELb1EEEEEEEEEvNT_6ParamsE,"aw",@nobits
	.sectionflags	@""
	.align	16


//--------------------- .nv.shared._ZN7cutlass13device_kernelIN5flash19enable_sm80_to_sm89INS1_16FlashAttnFwdSm80INS1_25CollectiveMainloopFwdSm80ILi4ELi1ELb0EN4cute5tupleIJNS5_1CILi128EEENS7_ILi64EEENS7_ILi96EEEEEELi96ENS_6half_tEfNS_4arch4Sm80ELb0ELb0ELb0ELb0ELb0ELb0ELb1ELb1EEENS1_21CollectiveEpilogueFwdINS6_IJS8_SA_S9_EEENS6_IJNS7_ILi1EEESI_SI_EEESC_SE_Li128ELb0ELb1ELb1ELb0EEENS1_19SingleTileSchedulerILb0ELb1ELb1ELi128EEEEEEEEEvNT_6ParamsE --------------------------
	.section	.nv.shared._ZN7cutlass13device_kernelIN5flash19enable_sm80_to_sm89INS1_16FlashAttnFwdSm80INS1_25CollectiveMainloopFwdSm80ILi4ELi1ELb0EN4cute5tupleIJNS5_1CILi128EEENS7_ILi64EEENS7_ILi96EEEEEELi96ENS_6half_tEfNS_4arch4Sm80ELb0ELb0ELb0ELb0ELb0ELb0ELb1ELb1EEENS1_21CollectiveEpilogueFwdINS6_IJS8_SA_S9_EEENS6_IJNS7_ILi1EEESI_SI_EEESC_SE_Li128ELb0ELb1ELb1ELb0EEENS1_19SingleTileSchedulerILb0ELb1ELb1ELi128EEEEEEEEEvNT_6ParamsE,"aw",@nobits
	.sectionflags	@""
	.align	16


//--------------------- .nv.shared._ZN7cutlass13device_kernelIN5flash19enable_sm80_to_sm89INS1_16FlashAttnFwdSm80INS1_25CollectiveMainloopFwdSm80ILi4ELi1ELb0EN4cute5tupleIJNS5_1CILi128EEENS7_ILi48EEENS7_ILi96EEEEEELi96ENS_6half_tEfNS_4arch4Sm80ELb0ELb0ELb0ELb1ELb0ELb0ELb1ELb1EEENS1_21CollectiveEpilogueFwdINS6_IJS8_SA_S9_EEENS6_IJNS7_ILi1EEESI_SI_EEESC_SE_Li128ELb1ELb1ELb1ELb0EEENS1_36VarlenDynamicPersistentTileSchedulerILi128ELi48ELi128ELi128ELb1ELb1ELb0ELb0ELb1ELb1EEEEEEEEEvNT_6ParamsE --------------------------
	.section	.nv.shared._ZN7cutlass13device_kernelIN5flash19enable_sm80_to_sm89INS1_16FlashAttnFwdSm80INS1_25CollectiveMainloopFwdSm80ILi4ELi1ELb0EN4cute5tupleIJNS5_1CILi128EEENS7_ILi48EEENS7_ILi96EEEEEELi96ENS_6half_tEfNS_4arch4Sm80ELb0ELb0ELb0ELb1ELb0ELb0ELb1ELb1EEENS1_21CollectiveEpilogueFwdINS6_IJS8_SA_S9_EEENS6_IJNS7_ILi1EEESI_SI_EEESC_SE_Li128ELb1ELb1ELb1ELb0EEENS1_36VarlenDynamicPersistentTileSchedulerILi128ELi48ELi128ELi128ELb1ELb1ELb0ELb0ELb1ELb1EEEEEEEEEvNT_6ParamsE,"aw",@nobits
	.sectionflags	@""
	.align	16


//--------------------- .nv.shared._ZN7cutlass13device_kernelIN5flash19enable_sm80_to_sm89INS1_16FlashAttnFwdSm80INS1_25CollectiveMainloopFwdSm80ILi4ELi1ELb0EN4cute5tupleIJNS5_1CILi128EEENS7_ILi48EEENS7_ILi96EEEEEELi96ENS_6half_tEfNS_4arch4Sm80ELb0ELb0ELb0ELb1ELb0ELb1ELb1ELb1EEENS1_21CollectiveEpilogueFwdINS6_IJS8_SA_S9_EEENS6_IJNS7_ILi1EEESI_SI_EEESC_SE_Li128ELb1ELb1ELb1ELb0EEENS1_36VarlenDynamicPersistentTileSchedulerILi128ELi48ELi128ELi128ELb1ELb1ELb0ELb0ELb1ELb1EEEEEEEEEvNT_6ParamsE --------------------------
	.section	.nv.shared._ZN7cutlass13device_kernelIN5flash19enable_sm80_to_sm89INS1_16FlashAttnFwdSm80INS1_25CollectiveMainloopFwdSm80ILi4ELi1ELb0EN4cute5tupleIJNS5_1CILi128EEENS7_ILi48EEENS7_ILi96EEEEEELi96ENS_6half_tEfNS_4arch4Sm80ELb0ELb0ELb0ELb1ELb0ELb1ELb1ELb1EEENS1_21CollectiveEpilogueFwdINS6_IJS8_SA_S9_EEENS6_IJNS7_ILi1EEESI_SI_EEESC_SE_Li128ELb1ELb1ELb1ELb0EEENS1_36VarlenDynamicPersistentTileSchedulerILi128ELi48ELi128ELi128ELb1ELb1ELb0ELb0ELb1ELb1EEEEEEEEEvNT_6ParamsE,"aw",@nobits
	.sectionflags	@""
	.align	16


//--------------------- .nv.shared._ZN7cutlass13device_kernelIN5flash19enable_sm80_to_sm89INS1_16FlashAttnFwdSm80INS1_25CollectiveMainloopFwdSm80ILi4ELi1ELb0EN4cute5tupleIJNS5_1CILi128EEENS7_ILi48EEENS7_ILi96EEEEEELi96ENS_6half_tEfNS_4arch4Sm80ELb0ELb1ELb0ELb0ELb0ELb0ELb1ELb1EEENS1_21CollectiveEpilogueFwdINS6_IJS8_SA_S9_EEENS6_IJNS7_ILi1EEESI_SI_EEESC_SE_Li128ELb0ELb1ELb1ELb0EEENS1_19SingleTileSchedulerILb0ELb1ELb1ELi128EEEEEEEEEvNT_6ParamsE --------------------------
	.section	.nv.shared._ZN7cutlass13device_kernelIN5flash19enable_sm80_to_sm89INS1_16FlashAttnFwdSm80INS1_25CollectiveMainloopFwdSm80ILi4ELi1ELb0EN4cute5tupleIJNS5_1CILi128EEENS7_ILi48EEENS7_ILi96EEEEEELi96ENS_6half_tEfNS_4arch4Sm80ELb0ELb1ELb0ELb0ELb0ELb0ELb1ELb1EEENS1_21CollectiveEpilogueFwdINS6_IJS8_SA_S9_EEENS6_IJNS7_ILi1EEESI_SI_EEESC_SE_Li128ELb0ELb1ELb1ELb0EEENS1_19SingleTileSchedulerILb0ELb1ELb1ELi128EEEEEEEEEvNT_6ParamsE,"aw",@nobits
	.sectionflags	@""
	.align	16


//--------------------- .nv.shared._ZN7cutlass13device_kernelIN5flash19enable_sm80_to_sm89INS1_16FlashAttnFwdSm80INS1_25CollectiveMainloopFwdSm80ILi4ELi1ELb0EN4cute5tupleIJNS5_1CILi128EEENS7_ILi48EEENS7_ILi96EEEEEELi96ENS_6half_tEfNS_4arch4Sm80ELb0ELb1ELb0ELb1ELb0ELb0ELb1ELb1EEENS1_21CollectiveEpilogueFwdINS6_IJS8_SA_S9_EEENS6_IJNS7_ILi1EEESI_SI_EEESC_SE_Li128ELb1ELb1ELb1ELb0EEENS1_36VarlenDynamicPersistentTileSchedulerILi128ELi48ELi128ELi128ELb1ELb1ELb0ELb1ELb0ELb1EEEEEEEEEvNT_6ParamsE --------------------------
	.section	.nv.shared._ZN7cutlass13device_kernelIN5flash19enable_sm80_to_sm89INS1_16FlashAttnFwdSm80INS1_25CollectiveMainloopFwdSm80ILi4ELi1ELb0EN4cute5tupleIJNS5_1CILi128EEENS7_ILi48EEENS7_ILi96EEEEEELi96ENS_6half_tEfNS_4arch4Sm80ELb0ELb1ELb0ELb1ELb0ELb0ELb1ELb1EEENS1_21CollectiveEpilogueFwdINS6_IJS8_SA_S9_EEENS6_IJNS7_ILi1EEESI_SI_EEESC_SE_Li128ELb1ELb1ELb1ELb0EEENS1_36VarlenDynamicPersistentTileSchedulerILi128ELi48ELi128ELi128ELb1ELb1ELb0ELb1ELb0ELb1EEEEEEEEEvNT_6ParamsE,"aw",@nobits
	.sectionflags	@""
	.align	16


//--------------------- .nv.shared._ZN7cutlass13device_kernelIN5flash19enable_sm80_to_sm89INS1_16FlashAttnFwdSm80INS1_25CollectiveMainloopFwdSm80ILi4ELi1ELb0EN4cute5tupleIJNS5_1CILi128EEENS7_ILi48EEENS7_ILi96EEEEEELi96ENS_6half_tEfNS_4arch4Sm80ELb0ELb1ELb0ELb1ELb0ELb1ELb1ELb1EEENS1_21CollectiveEpilogueFwdINS6_IJS8_SA_S9_EEENS6_IJNS7_ILi1EEESI_SI_EEESC_SE_Li128ELb1ELb1ELb1ELb0EEENS1_36VarlenDynamicPersistentTileSchedulerILi128ELi48ELi128ELi128ELb1ELb1ELb0ELb1ELb0ELb1EEEEEEEEEvNT_6ParamsE --------------------------
	.section	.nv.shared._ZN7cutlass13device_kernelIN5flash19enable_sm80_to_sm89INS1_16FlashAttnFwdSm80INS1_25CollectiveMainloopFwdSm80ILi4ELi1ELb0EN4cute5tupleIJNS5_1CILi128EEENS7_ILi48EEENS7_ILi96EEEEEELi96ENS_6half_tEfNS_4arch4Sm80ELb0ELb1ELb0ELb1ELb0ELb1ELb1ELb1EEENS1_21CollectiveEpilogueFwdINS6_IJS8_SA_S9_EEENS6_IJNS7_ILi1EEESI_SI_EEESC_SE_Li128ELb1ELb1ELb1ELb0EEENS1_36VarlenDynamicPersistentTileSchedulerILi128ELi48ELi128ELi128ELb1ELb1ELb0ELb1ELb0ELb1EEEEEEEEEvNT_6ParamsE,"aw",@nobits
	.sectionflags	@""
	.align	16


//--------------------- .nv.shared._ZN7cutlass13device_kernelIN5flash19enable_sm80_to_sm89INS1_16FlashAttnFwdSm80INS1_25CollectiveMainloopFwdSm80ILi4ELi1ELb0EN4cute5tupleIJNS5_1CILi128EEENS7_ILi64EEENS7_ILi96EEEEEELi96ENS_6half_tEfNS_4arch4Sm80ELb1ELb0ELb0ELb0ELb0ELb0ELb1ELb1EEENS1_21CollectiveEpilogueFwdINS6_IJS8_SA_S9_EEENS6_IJNS7_ILi1EEESI_SI_EEESC_SE_Li128ELb0ELb1ELb1ELb0EEENS1_30DynamicPersistentTileSchedulerILi128ELi128ELb1ELb1ELb0EEEEEEEEEvNT_6ParamsE --------------------------
	.section	.nv.shared._ZN7cutlass13device_kernelIN5flash19enable_sm80_to_sm89INS1_16FlashAttnFwdSm80INS1_25CollectiveMainloopFwdSm80ILi4ELi1ELb0EN4cute5tupleIJNS5_1CILi128EEENS7_ILi64EEENS7_ILi96EEEEEELi96ENS_6half_tEfNS_4arch4Sm80ELb1ELb0ELb0ELb0ELb0ELb0ELb1ELb1EEENS1_21CollectiveEpilogueFwdINS6_IJS8_SA_S9_EEENS6_IJNS7_ILi1EEESI_SI_EEESC_SE_Li128ELb0ELb1ELb1ELb0EEENS1_30DynamicPersistentTileSchedulerILi128ELi128ELb1ELb1ELb0EEEEEEEEEvNT_6ParamsE,"aw",@nobits
	.sectionflags	@""
	.align	16


//--------------------- .nv.shared._ZN7cutlass13device_kernelIN5flash19enable_sm80_to_sm89INS1_16FlashAttnFwdSm80INS1_25CollectiveMainloopFwdSm80ILi4ELi1ELb0EN4cute5tupleIJNS5_1CILi128EEENS7_ILi48EEENS7_ILi96EEEEEELi96ENS_6half_tEfNS_4arch4Sm80ELb1ELb0ELb0ELb1ELb0ELb0ELb1ELb1EEENS1_21CollectiveEpilogueFwdINS6_IJS8_SA_S9_EEENS6_IJNS7_ILi1EEESI_SI_EEESC_SE_Li128ELb1ELb1ELb1ELb0EEENS1_36VarlenDynamicPersistentTileSchedulerILi128ELi48ELi128ELi128ELb1ELb1ELb0ELb1ELb1ELb1EEEEEEEEEvNT_6ParamsE --------------------------
	.section	.nv.shared._ZN7cutlass13device_kernelIN5flash19enable_sm80_to_sm89INS1_16FlashAttnFwdSm80INS1_25CollectiveMainloopFwdSm80ILi4ELi1ELb0EN4cute5tupleIJNS5_1CILi128EEENS7_ILi48EEENS7_ILi96EEEEEELi96ENS_6half_tEfNS_4arch4Sm80ELb1ELb0ELb0ELb1ELb0ELb0ELb1ELb1EEENS1_21CollectiveEpilogueFwdINS6_IJS8_SA_S9_EEENS6_IJNS7_ILi1EEESI_SI_EEESC_SE_Li128ELb1ELb1ELb1ELb0EEENS1_36VarlenDynamicPersistentTileSchedulerILi128ELi48ELi128ELi128ELb1ELb1ELb0ELb1ELb1ELb1EEEEEEEEEvNT_6ParamsE,"aw",@nobits
	.sectionflags	@""
	.align	16


//--------------------- .nv.shared._ZN7cutlass13device_kernelIN5flash19enable_sm80_to_sm89INS1_16FlashAttnFwdSm80INS1_25CollectiveMainloopFwdSm80ILi4ELi1ELb0EN4cute5tupleIJNS5_1CILi128EEENS7_ILi48EEENS7_ILi96EEEEEELi96ENS_6half_tEfNS_4arch4Sm80ELb1ELb0ELb0ELb1ELb0ELb1ELb1ELb1EEENS1_21CollectiveEpilogueFwdINS6_IJS8_SA_S9_EEENS6_IJNS7_ILi1EEESI_SI_EEESC_SE_Li128ELb1ELb1ELb1ELb0EEENS1_36VarlenDynamicPersistentTileSchedulerILi128ELi48ELi128ELi128ELb1ELb1ELb0ELb1ELb1ELb1EEEEEEEEEvNT_6ParamsE --------------------------
	.section	.nv.shared._ZN7cutlass13device_kernelIN5flash19enable_sm80_to_sm89INS1_16FlashAttnFwdSm80INS1_25CollectiveMainloopFwdSm80ILi4ELi1ELb0EN4cute5tupleIJNS5_1CILi128EEENS7_ILi48EEENS7_ILi96EEEEEELi96ENS_6half_tEfNS_4arch4Sm80ELb1ELb0ELb0ELb1ELb0ELb1ELb1ELb1EEENS1_21CollectiveEpilogueFwdINS6_IJS8_SA_S9_EEENS6_IJNS7_ILi1EEESI_SI_EEESC_SE_Li128ELb1ELb1ELb1ELb0EEENS1_36VarlenDynamicPersistentTileSchedulerILi128ELi48ELi128ELi128ELb1ELb1ELb0ELb1ELb1ELb1EEEEEEEEEvNT_6ParamsE,"aw",@nobits
	.sectionflags	@""
	.align	16
